// Copyright (c) 2024, Jay Shah, Ganesh Bikshandi, Ying Zhang, Vijay Thakkar, Pradeep Ramani, Tri Dao.
// Splitting the different template instantiations to different files to speed up compilation.
// This file is auto-generated. See "generate_kernels.py"

#include "flash_fwd_launch_template.h"

#ifndef FLASHATTENTION_DISABLE_HDIM192
template void run_mha_fwd_<90, cutlass::half_t, 192, 128, false, true, false, true>(Flash_fwd_params &params, cudaStream_t stream);
#endif


// ===== COMPILED SASS (sm_90a) =====

	.target	sm_90a

	.elftype	@"ET_EXEC"


//--------------------- .note.nv.tkinfo           --------------------------
	.section	.note.nv.tkinfo,"",@"SHT_NOTE"
	.sectionflags	@"SHF_NOTE_NV_TKINFO"
	.tkinfo
        /*0018*/ 	.word	0x00000002
        /*0030*/ 	.string	""
        /*0030*/ 	.string	"ptxas"
        /*0030*/ 	.string	"Cuda compilation tools, release 13.0, V13.0.88"
        /*0030*/ 	.string	"Build cuda_13.0.r13.0/compiler.36424714_0"
        /*0030*/ 	.string	"-arch sm_90a -m 64 "



//--------------------- .note.nv.cuinfo           --------------------------
	.section	.note.nv.cuinfo,"",@"SHT_NOTE"
	.sectionflags	@"SHF_NOTE_NV_CUINFO"
        /*0018*/ 	.short	0x0002
        /*001a*/ 	.short	0x005a
        /*001c*/ 	.short	0x0082
	.zero		2


//--------------------- .nv.info                  --------------------------
	.section	.nv.info,"",@"SHT_CUDA_INFO"
	.align	4


	//----- nvinfo : EIATTR_REGCOUNT
	.align		4
        /*0000*/ 	.byte	0x04, 0x2f
        /*0002*/ 	.short	(.L_20 - .L_19)
	.align		4
.L_19:
        /*0004*/ 	.word	index@(_ZN7cutlass13device_kernelIN5flash11enable_sm90INS1_16FlashAttnFwdSm90INS1_25CollectiveMainloopFwdSm90ILi2EN4cute5tupleIJNS5_1CILi1EEES8_S8_EEENS6_IJNS7_ILi128EEENS7_ILi96EEENS7_ILi192EEEEEELi128ENS_6half_tEfNS_4arch4Sm90ELb1ELb0ELb0ELb1ELb1ELb1ELb0ELb1ELb1ELb1ELb0ELb0EEENS1_21CollectiveEpilogueFwdINS6_IJSA_SA_SB_EEES9_SE_SG_Li256ELb1ELb1ELb0ELb0EEENS1_36VarlenDynamicPersistentTileSchedulerILi128ELi96ELi256ELi128ELb0ELb1ELb1ELb1ELb1ELb1EEEEEEEEEvNT_6ParamsE)
        /*0008*/ 	.word	0x000000a8


	//----- nvinfo : EIATTR_FRAME_SIZE
	.align		4
.L_20:
        /*000c*/ 	.byte	0x04, 0x11
        /*000e*/ 	.short	(.L_22 - .L_21)
	.align		4
.L_21:
        /*0010*/ 	.word	index@(_ZN7cutlass13device_kernelIN5flash11enable_sm90INS1_16FlashAttnFwdSm90INS1_25CollectiveMainloopFwdSm90ILi2EN4cute5tupleIJNS5_1CILi1EEES8_S8_EEENS6_IJNS7_ILi128EEENS7_ILi96EEENS7_ILi192EEEEEELi128ENS_6half_tEfNS_4arch4Sm90ELb1ELb0ELb0ELb1ELb1ELb1ELb0ELb1ELb1ELb1ELb0ELb0EEENS1_21CollectiveEpilogueFwdINS6_IJSA_SA_SB_EEES9_SE_SG_Li256ELb1ELb1ELb0ELb0EEENS1_36VarlenDynamicPersistentTileSchedulerILi128ELi96ELi256ELi128ELb0ELb1ELb1ELb1ELb1ELb1EEEEEEEEEvNT_6ParamsE)
        /*0014*/ 	.word	0x00000050


	//----- nvinfo : EIATTR_REGCOUNT
	.align		4
.L_22:
        /*0018*/ 	.byte	0x04, 0x2f
        /*001a*/ 	.short	(.L_24 - .L_23)
	.align		4
.L_23:
        /*001c*/ 	.word	index@(_ZN7cutlass13device_kernelIN5flash11enable_sm90INS1_16FlashAttnFwdSm90INS1_25CollectiveMainloopFwdSm90ILi2EN4cute5tupleIJNS5_1CILi1EEES8_S8_EEENS6_IJNS7_ILi128EEENS7_ILi96EEENS7_ILi192EEEEEELi128ENS_6half_tEfNS_4arch4Sm90ELb1ELb0ELb0ELb1ELb1ELb0ELb0ELb1ELb1ELb1ELb0ELb0EEENS1_21CollectiveEpilogueFwdINS6_IJSA_SA_SB_EEES9_SE_SG_Li256ELb1ELb1ELb0ELb0EEENS1_36VarlenDynamicPersistentTileSchedulerILi128ELi96ELi256ELi128ELb0ELb1ELb1ELb1ELb1ELb1EEEEEEEEEvNT_6ParamsE)
        /*0020*/ 	.word	0x000000a8


	//----- nvinfo : EIATTR_FRAME_SIZE
	.align		4
.L_24:
        /*0024*/ 	.byte	0x04, 0x11
        /*0026*/ 	.short	(.L_26 - .L_25)
	.align		4
.L_25:
        /*0028*/ 	.word	index@(_ZN7cutlass13device_kernelIN5flash11enable_sm90INS1_16FlashAttnFwdSm90INS1_25CollectiveMainloopFwdSm90ILi2EN4cute5tupleIJNS5_1CILi1EEES8_S8_EEENS6_IJNS7_ILi128EEENS7_ILi96EEENS7_ILi192EEEEEELi128ENS_6half_tEfNS_4arch4Sm90ELb1ELb0ELb0ELb1ELb1ELb0ELb0ELb1ELb1ELb1ELb0ELb0EEENS1_21CollectiveEpilogueFwdINS6_IJSA_SA_SB_EEES9_SE_SG_Li256ELb1ELb1ELb0ELb0EEENS1_36VarlenDynamicPersistentTileSchedulerILi128ELi96ELi256ELi128ELb0ELb1ELb1ELb1ELb1ELb1EEEEEEEEEvNT_6ParamsE)
        /*002c*/ 	.word	0x00000020


	//----- nvinfo : EIATTR_REGCOUNT
	.align		4
.L_26:
        /*0030*/ 	.byte	0x04, 0x2f
        /*0032*/ 	.short	(.L_28 - .L_27)
	.align		4
.L_27:
        /*0034*/ 	.word	index@(_ZN7cutlass13device_kernelIN5flash11enable_sm90INS1_16FlashAttnFwdSm90INS1_25CollectiveMainloopFwdSm90ILi2EN4cute5tupleIJNS5_1CILi1EEES8_S8_EEENS6_IJNS7_ILi128EEENS7_ILi96EEENS7_ILi192EEEEEELi128ENS_6half_tEfNS_4arch4Sm90ELb1ELb0ELb0ELb0ELb1ELb0ELb0ELb1ELb1ELb1ELb0ELb0EEENS1_21CollectiveEpilogueFwdINS6_IJSA_SA_SB_EEES9_SE_SG_Li256ELb0ELb1ELb0ELb0EEENS1_30DynamicPersistentTileSchedulerILi256ELi128ELb0ELb1ELb1EEEEEEEEEvNT_6ParamsE)
        /*0038*/ 	.word	0x000000a8


	//----- nvinfo : EIATTR_FRAME_SIZE
	.align		4
.L_28:
        /*003c*/ 	.byte	0x04, 0x11
        /*003e*/ 	.short	(.L_30 - .L_29)
	.align		4
.L_29:
        /*0040*/ 	.word	index@(_ZN7cutlass13device_kernelIN5flash11enable_sm90INS1_16FlashAttnFwdSm90INS1_25CollectiveMainloopFwdSm90ILi2EN4cute5tupleIJNS5_1CILi1EEES8_S8_EEENS6_IJNS7_ILi128EEENS7_ILi96EEENS7_ILi192EEEEEELi128ENS_6half_tEfNS_4arch4Sm90ELb1ELb0ELb0ELb0ELb1ELb0ELb0ELb1ELb1ELb1ELb0ELb0EEENS1_21CollectiveEpilogueFwdINS6_IJSA_SA_SB_EEES9_SE_SG_Li256ELb0ELb1ELb0ELb0EEENS1_30DynamicPersistentTileSchedulerILi256ELi128ELb0ELb1ELb1EEEEEEEEEvNT_6ParamsE)
        /*0044*/ 	.word	0x00000008


	//----- nvinfo : EIATTR_REGCOUNT
	.align		4
.L_30:
        /*0048*/ 	.byte	0x04, 0x2f
        /*004a*/ 	.short	(.L_32 - .L_31)
	.align		4
.L_31:
        /*004c*/ 	.word	index@(_ZN7cutlass13device_kernelIN5flash11enable_sm90INS1_16FlashAttnFwdSm90INS1_25CollectiveMainloopFwdSm90ILi2EN4cute5tupleIJNS5_1CILi1EEES8_S8_EEENS6_IJNS7_ILi128EEENS7_ILi96EEENS7_ILi192EEEEEELi128ENS_6half_tEfNS_4arch4Sm90ELb0ELb1ELb0ELb1ELb1ELb1ELb0ELb1ELb1ELb1ELb0ELb0EEENS1_21CollectiveEpilogueFwdINS6_IJSA_SA_SB_EEES9_SE_SG_Li256ELb1ELb1ELb0ELb0EEENS1_36VarlenDynamicPersistentTileSchedulerILi128ELi96ELi256ELi128ELb0ELb1ELb1ELb1ELb0ELb1EEEEEEEEEvNT_6ParamsE)
        /*0050*/ 	.word	0x000000a8


	//----- nvinfo : EIATTR_FRAME_SIZE
	.align		4
.L_32:
        /*0054*/ 	.byte	0x04, 0x11
        /*0056*/ 	.short	(.L_34 - .L_33)
	.align		4
.L_33:
        /*0058*/ 	.word	index@(_ZN7cutlass13device_kernelIN5flash11enable_sm90INS1_16FlashAttnFwdSm90INS1_25CollectiveMainloopFwdSm90ILi2EN4cute5tupleIJNS5_1CILi1EEES8_S8_EEENS6_IJNS7_ILi128EEENS7_ILi96EEENS7_ILi192EEEEEELi128ENS_6half_tEfNS_4arch4Sm90ELb0ELb1ELb0ELb1ELb1ELb1ELb0ELb1ELb1ELb1ELb0ELb0EEENS1_21CollectiveEpilogueFwdINS6_IJSA_SA_SB_EEES9_SE_SG_Li256ELb1ELb1ELb0ELb0EEENS1_36VarlenDynamicPersistentTileSchedulerILi128ELi96ELi256ELi128ELb0ELb1ELb1ELb1ELb0ELb1EEEEEEEEEvNT_6ParamsE)
        /*005c*/ 	.word	0x00000050


	//----- nvinfo : EIATTR_REGCOUNT
	.align		4
.L_34:
        /*0060*/ 	.byte	0x04, 0x2f
        /*0062*/ 	.short	(.L_36 - .L_35)
	.align		4
.L_35:
        /*0064*/ 	.word	index@(_ZN7cutlass13device_kernelIN5flash11enable_sm90INS1_16FlashAttnFwdSm90INS1_25CollectiveMainloopFwdSm90ILi2EN4cute5tupleIJNS5_1CILi1EEES8_S8_EEENS6_IJNS7_ILi128EEENS7_ILi96EEENS7_ILi192EEEEEELi128ENS_6half_tEfNS_4arch4Sm90ELb0ELb1ELb0ELb1ELb1ELb0ELb0ELb1ELb1ELb1ELb0ELb0EEENS1_21CollectiveEpilogueFwdINS6_IJSA_SA_SB_EEES9_SE_SG_Li256ELb1ELb1ELb0ELb0EEENS1_36VarlenDynamicPersistentTileSchedulerILi128ELi96ELi256ELi128ELb0ELb1ELb1ELb1ELb0ELb1EEEEEEEEEvNT_6ParamsE)
        /*0068*/ 	.word	0x000000a8


	//----- nvinfo : EIATTR_FRAME_SIZE
	.align		4
.L_36:
        /*006c*/ 	.byte	0x04, 0x11
        /*006e*/ 	.short	(.L_38 - .L_37)
	.align		4
.L_37:
        /*0070*/ 	.word	index@(_ZN7cutlass13device_kernelIN5flash11enable_sm90INS1_16FlashAttnFwdSm90INS1_25CollectiveMainloopFwdSm90ILi2EN4cute5tupleIJNS5_1CILi1EEES8_S8_EEENS6_IJNS7_ILi128EEENS7_ILi96EEENS7_ILi192EEEEEELi128ENS_6half_tEfNS_4arch4Sm90ELb0ELb1ELb0ELb1ELb1ELb0ELb0ELb1ELb1ELb1ELb0ELb0EEENS1_21CollectiveEpilogueFwdINS6_IJSA_SA_SB_EEES9_SE_SG_Li256ELb1ELb1ELb0ELb0EEENS1_36VarlenDynamicPersistentTileSchedulerILi128ELi96ELi256ELi128ELb0ELb1ELb1ELb1ELb0ELb1EEEEEEEEEvNT_6ParamsE)
        /*0074*/ 	.word	0x00000020


	//----- nvinfo : EIATTR_REGCOUNT
	.align		4
.L_38:
        /*0078*/ 	.byte	0x04, 0x2f
        /*007a*/ 	.short	(.L_40 - .L_39)
	.align		4
.L_39:
        /*007c*/ 	.word	index@(_ZN7cutlass13device_kernelIN5flash11enable_sm90INS1_16FlashAttnFwdSm90INS1_25CollectiveMainloopFwdSm90ILi2EN4cute5tupleIJNS5_1CILi1EEES8_S8_EEENS6_IJNS7_ILi128EEENS7_ILi96EEENS7_ILi192EEEEEELi128ENS_6half_tEfNS_4arch4Sm90ELb0ELb1ELb0ELb0ELb1ELb0ELb0ELb1ELb1ELb1ELb0ELb0EEENS1_21CollectiveEpilogueFwdINS6_IJSA_SA_SB_EEES9_SE_SG_Li256ELb0ELb1ELb0ELb0EEENS1_30DynamicPersistentTileSchedulerILi256ELi128ELb0ELb1ELb1EEEEEEEEEvNT_6ParamsE)
        /*0080*/ 	.word	0x000000a8


	//----- nvinfo : EIATTR_FRAME_SIZE
	.align		4
.L_40:
        /*0084*/ 	.byte	0x04, 0x11
        /*0086*/ 	.short	(.L_42 - .L_41)
	.align		4
.L_41:
        /*0088*/ 	.word	index@(_ZN7cutlass13device_kernelIN5flash11enable_sm90INS1_16FlashAttnFwdSm90INS1_25CollectiveMainloopFwdSm90ILi2EN4cute5tupleIJNS5_1CILi1EEES8_S8_EEENS6_IJNS7_ILi128EEENS7_ILi96EEENS7_ILi192EEEEEELi128ENS_6half_tEfNS_4arch4Sm90ELb0ELb1ELb0ELb0ELb1ELb0ELb0ELb1ELb1ELb1ELb0ELb0EEENS1_21CollectiveEpilogueFwdINS6_IJSA_SA_SB_EEES9_SE_SG_Li256ELb0ELb1ELb0ELb0EEENS1_30DynamicPersistentTileSchedulerILi256ELi128ELb0ELb1ELb1EEEEEEEEEvNT_6ParamsE)
        /*008c*/ 	.word	0x00000008


	//----- nvinfo : EIATTR_REGCOUNT
	.align		4
.L_42:
        /*0090*/ 	.byte	0x04, 0x2f
        /*0092*/ 	.short	(.L_44 - .L_43)
	.align		4
.L_43:
        /*0094*/ 	.word	index@(_ZN7cutlass13device_kernelIN5flash11enable_sm90INS1_16FlashAttnFwdSm90INS1_25CollectiveMainloopFwdSm90ILi2EN4cute5tupleIJNS5_1CILi1EEES8_S8_EEENS6_IJNS7_ILi128EEENS7_ILi96EEENS7_ILi192EEEEEELi128ENS_6half_tEfNS_4arch4Sm90ELb0ELb0ELb0ELb1ELb1ELb1ELb0ELb1ELb1ELb1ELb0ELb0EEENS1_21CollectiveEpilogueFwdINS6_IJSA_SA_SB_EEES9_SE_SG_Li256ELb1ELb1ELb0ELb0EEENS1_36VarlenDynamicPersistentTileSchedulerILi128ELi96ELi256ELi128ELb0ELb1ELb1ELb0ELb1ELb1EEEEEEEEEvNT_6ParamsE)
        /*0098*/ 	.word	0x000000a8


	//----- nvinfo : EIATTR_FRAME_SIZE
	.align		4
.L_44:
        /*009c*/ 	.byte	0x04, 0x11
        /*009e*/ 	.short	(.L_46 - .L_45)
	.align		4
.L_45:
        /*00a0*/ 	.word	index@(_ZN7cutlass13device_kernelIN5flash11enable_sm90INS1_16FlashAttnFwdSm90INS1_25CollectiveMainloopFwdSm90ILi2EN4cute5tupleIJNS5_1CILi1EEES8_S8_EEENS6_IJNS7_ILi128EEENS7_ILi96EEENS7_ILi192EEEEEELi128ENS_6half_tEfNS_4arch4Sm90ELb0ELb0ELb0ELb1ELb1ELb1ELb0ELb1ELb1ELb1ELb0ELb0EEENS1_21CollectiveEpilogueFwdINS6_IJSA_SA_SB_EEES9_SE_SG_Li256ELb1ELb1ELb0ELb0EEENS1_36VarlenDynamicPersistentTileSchedulerILi128ELi96ELi256ELi128ELb0ELb1ELb1ELb0ELb1ELb1EEEEEEEEEvNT_6ParamsE)
        /*00a4*/ 	.word	0x00000058


	//----- nvinfo : EIATTR_REGCOUNT
	.align		4
.L_46:
        /*00a8*/ 	.byte	0x04, 0x2f
        /*00aa*/ 	.short	(.L_48 - .L_47)
	.align		4
.L_47:
        /*00ac*/ 	.word	index@(_ZN7cutlass13device_kernelIN5flash11enable_sm90INS1_16FlashAttnFwdSm90INS1_25CollectiveMainloopFwdSm90ILi2EN4cute5tupleIJNS5_1CILi1EEES8_S8_EEENS6_IJNS7_ILi128EEENS7_ILi96EEENS7_ILi192EEEEEELi128ENS_6half_tEfNS_4arch4Sm90ELb0ELb0ELb0ELb1ELb1ELb0ELb0ELb1ELb1ELb1ELb0ELb0EEENS1_21CollectiveEpilogueFwdINS6_IJSA_SA_SB_EEES9_SE_SG_Li256ELb1ELb1ELb0ELb0EEENS1_36VarlenDynamicPersistentTileSchedulerILi128ELi96ELi256ELi128ELb0ELb1ELb1ELb0ELb1ELb1EEEEEEEEEvNT_6ParamsE)
        /*00b0*/ 	.word	0x000000a8


	//----- nvinfo : EIATTR_FRAME_SIZE
	.align		4
.L_48:
        /*00b4*/ 	.byte	0x04, 0x11
        /*00b6*/ 	.short	(.L_50 - .L_49)
	.align		4
.L_49:
        /*00b8*/ 	.word	index@(_ZN7cutlass13device_kernelIN5flash11enable_sm90INS1_16FlashAttnFwdSm90INS1_25CollectiveMainloopFwdSm90ILi2EN4cute5tupleIJNS5_1CILi1EEES8_S8_EEENS6_IJNS7_ILi128EEENS7_ILi96EEENS7_ILi192EEEEEELi128ENS_6half_tEfNS_4arch4Sm90ELb0ELb0ELb0ELb1ELb1ELb0ELb0ELb1ELb1ELb1ELb0ELb0EEENS1_21CollectiveEpilogueFwdINS6_IJSA_SA_SB_EEES9_SE_SG_Li256ELb1ELb1ELb0ELb0EEENS1_36VarlenDynamicPersistentTileSchedulerILi128ELi96ELi256ELi128ELb0ELb1ELb1ELb0ELb1ELb1EEEEEEEEEvNT_6ParamsE)
        /*00bc*/ 	.word	0x00000028


	//----- nvinfo : EIATTR_REGCOUNT
	.align		4
.L_50:
        /*00c0*/ 	.byte	0x04, 0x2f
        /*00c2*/ 	.short	(.L_52 - .L_51)
	.align		4
.L_51:
        /*00c4*/ 	.word	index@(_ZN7cutlass13device_kernelIN5flash11enable_sm90INS1_16FlashAttnFwdSm90INS1_25CollectiveMainloopFwdSm90ILi2EN4cute5tupleIJNS5_1CILi1EEES8_S8_EEENS6_IJNS7_ILi128EEENS7_ILi96EEENS7_ILi192EEEEEELi128ENS_6half_tEfNS_4arch4Sm90ELb0ELb0ELb0ELb0ELb1ELb0ELb0ELb1ELb1ELb1ELb0ELb0EEENS1_21CollectiveEpilogueFwdINS6_IJSA_SA_SB_EEES9_SE_SG_Li256ELb0ELb1ELb0ELb0EEENS1_29StaticPersistentTileSchedulerILb0EEEEEEEEEvNT_6ParamsE)
        /*00c8*/ 	.word	0x000000a8


	//----- nvinfo : EIATTR_FRAME_SIZE
	.align		4
.L_52:
        /*00cc*/ 	.byte	0x04, 0x11
        /*00ce*/ 	.short	(.L_54 - .L_53)
	.align		4
.L_53:
        /*00d0*/ 	.word	index@(_ZN7cutlass13device_kernelIN5flash11enable_sm90INS1_16FlashAttnFwdSm90INS1_25CollectiveMainloopFwdSm90ILi2EN4cute5tupleIJNS5_1CILi1EEES8_S8_EEENS6_IJNS7_ILi128EEENS7_ILi96EEENS7_ILi192EEEEEELi128ENS_6half_tEfNS_4arch4Sm90ELb0ELb0ELb0ELb0ELb1ELb0ELb0ELb1ELb1ELb1ELb0ELb0EEENS1_21CollectiveEpilogueFwdINS6_IJSA_SA_SB_EEES9_SE_SG_Li256ELb0ELb1ELb0ELb0EEENS1_29StaticPersistentTileSchedulerILb0EEEEEEEEEvNT_6ParamsE)
        /*00d4*/ 	.word	0x00000008


	//----- nvinfo : EIATTR_MIN_STACK_SIZE
	.align		4
.L_54:
        /*00d8*/ 	.byte	0x04, 0x12
        /*00da*/ 	.short	(.L_56 - .L_55)
	.align		4
.L_55:
        /*00dc*/ 	.word	index@(_ZN7cutlass13device_kernelIN5flash11enable_sm90INS1_16FlashAttnFwdSm90INS1_25CollectiveMainloopFwdSm90ILi2EN4cute5tupleIJNS5_1CILi1EEES8_S8_EEENS6_IJNS7_ILi128EEENS7_ILi96EEENS7_ILi192EEEEEELi128ENS_6half_tEfNS_4arch4Sm90ELb0ELb0ELb0ELb0ELb1ELb0ELb0ELb1ELb1ELb1ELb0ELb0EEENS1_21CollectiveEpilogueFwdINS6_IJSA_SA_SB_EEES9_SE_SG_Li256ELb0ELb1ELb0ELb0EEENS1_29StaticPersistentTileSchedulerILb0EEEEEEEEEvNT_6ParamsE)
        /*00e0*/ 	.word	0x00000008


	//----- nvinfo : EIATTR_MIN_STACK_SIZE
	.align		4
.L_56:
        /*00e4*/ 	.byte	0x04, 0x12
        /*00e6*/ 	.short	(.L_58 - .L_57)
	.align		4
.L_57:
        /*00e8*/ 	.word	index@(_ZN7cutlass13device_kernelIN5flash11enable_sm90INS1_16FlashAttnFwdSm90INS1_25CollectiveMainloopFwdSm90ILi2EN4cute5tupleIJNS5_1CILi1EEES8_S8_EEENS6_IJNS7_ILi128EEENS7_ILi96EEENS7_ILi192EEEEEELi128ENS_6half_tEfNS_4arch4Sm90ELb0ELb0ELb0ELb1ELb1ELb0ELb0ELb1ELb1ELb1ELb0ELb0EEENS1_21CollectiveEpilogueFwdINS6_IJSA_SA_SB_EEES9_SE_SG_Li256ELb1ELb1ELb0ELb0EEENS1_36VarlenDynamicPersistentTileSchedulerILi128ELi96ELi256ELi128ELb0ELb1ELb1ELb0ELb1ELb1EEEEEEEEEvNT_6ParamsE)
        /*00ec*/ 	.word	0x00000028


	//----- nvinfo : EIATTR_MIN_STACK_SIZE
	.align		4
.L_58:
        /*00f0*/ 	.byte	0x04, 0x12
        /*00f2*/ 	.short	(.L_60 - .L_59)
	.align		4
.L_59:
        /*00f4*/ 	.word	index@(_ZN7cutlass13device_kernelIN5flash11enable_sm90INS1_16FlashAttnFwdSm90INS1_25CollectiveMainloopFwdSm90ILi2EN4cute5tupleIJNS5_1CILi1EEES8_S8_EEENS6_IJNS7_ILi128EEENS7_ILi96EEENS7_ILi192EEEEEELi128ENS_6half_tEfNS_4arch4Sm90ELb0ELb0ELb0ELb1ELb1ELb1ELb0ELb1ELb1ELb1ELb0ELb0EEENS1_21CollectiveEpilogueFwdINS6_IJSA_SA_SB_EEES9_SE_SG_Li256ELb1ELb1ELb0ELb0EEENS1_36VarlenDynamicPersistentTileSchedulerILi128ELi96ELi256ELi128ELb0ELb1ELb1ELb0ELb1ELb1EEEEEEEEEvNT_6ParamsE)
        /*00f8*/ 	.word	0x00000058


	//----- nvinfo : EIATTR_MIN_STACK_SIZE
	.align		4
.L_60:
        /*00fc*/ 	.byte	0x04, 0x12
        /*00fe*/ 	.short	(.L_62 - .L_61)
	.align		4
.L_61:
        /*0100*/ 	.word	index@(_ZN7cutlass13device_kernelIN5flash11enable_sm90INS1_16FlashAttnFwdSm90INS1_25CollectiveMainloopFwdSm90ILi2EN4cute5tupleIJNS5_1CILi1EEES8_S8_EEENS6_IJNS7_ILi128EEENS7_ILi96EEENS7_ILi192EEEEEELi128ENS_6half_tEfNS_4arch4Sm90ELb0ELb1ELb0ELb0ELb1ELb0ELb0ELb1ELb1ELb1ELb0ELb0EEENS1_21CollectiveEpilogueFwdINS6_IJSA_SA_SB_EEES9_SE_SG_Li256ELb0ELb1ELb0ELb0EEENS1_30DynamicPersistentTileSchedulerILi256ELi128ELb0ELb1ELb1EEEEEEEEEvNT_6ParamsE)
        /*0104*/ 	.word	0x00000008


	//----- nvinfo : EIATTR_MIN_STACK_SIZE
	.align		4
.L_62:
        /*0108*/ 	.byte	0x04, 0x12
        /*010a*/ 	.short	(.L_64 - .L_63)
	.align		4
.L_63:
        /*010c*/ 	.word	index@(_ZN7cutlass13device_kernelIN5flash11enable_sm90INS1_16FlashAttnFwdSm90INS1_25CollectiveMainloopFwdSm90ILi2EN4cute5tupleIJNS5_1CILi1EEES8_S8_EEENS6_IJNS7_ILi128EEENS7_ILi96EEENS7_ILi192EEEEEELi128ENS_6half_tEfNS_4arch4Sm90ELb0ELb1ELb0ELb1ELb1ELb0ELb0ELb1ELb1ELb1ELb0ELb0EEENS1_21CollectiveEpilogueFwdINS6_IJSA_SA_SB_EEES9_SE_SG_Li256ELb1ELb1ELb0ELb0EEENS1_36VarlenDynamicPersistentTileSchedulerILi128ELi96ELi256ELi128ELb0ELb1ELb1ELb1ELb0ELb1EEEEEEEEEvNT_6ParamsE)
        /*0110*/ 	.word	0x00000020


	//----- nvinfo : EIATTR_MIN_STACK_SIZE
	.align		4
.L_64:
        /*0114*/ 	.byte	0x04, 0x12
        /*0116*/ 	.short	(.L_66 - .L_65)
	.align		4
.L_65:
        /*0118*/ 	.word	index@(_ZN7cutlass13device_kernelIN5flash11enable_sm90INS1_16FlashAttnFwdSm90INS1_25CollectiveMainloopFwdSm90ILi2EN4cute5tupleIJNS5_1CILi1EEES8_S8_EEENS6_IJNS7_ILi128EEENS7_ILi96EEENS7_ILi192EEEEEELi128ENS_6half_tEfNS_4arch4Sm90ELb0ELb1ELb0ELb1ELb1ELb1ELb0ELb1ELb1ELb1ELb0ELb0EEENS1_21CollectiveEpilogueFwdINS6_IJSA_SA_SB_EEES9_SE_SG_Li256ELb1ELb1ELb0ELb0EEENS1_36VarlenDynamicPersistentTileSchedulerILi128ELi96ELi256ELi128ELb0ELb1ELb1ELb1ELb0ELb1EEEEEEEEEvNT_6ParamsE)
        /*011c*/ 	.word	0x00000050


	//----- nvinfo : EIATTR_MIN_STACK_SIZE
	.align		4
.L_66:
        /*0120*/ 	.byte	0x04, 0x12
        /*0122*/ 	.short	(.L_68 - .L_67)
	.align		4
.L_67:
        /*0124*/ 	.word	index@(_ZN7cutlass13device_kernelIN5flash11enable_sm90INS1_16FlashAttnFwdSm90INS1_25CollectiveMainloopFwdSm90ILi2EN4cute5tupleIJNS5_1CILi1EEES8_S8_EEENS6_IJNS7_ILi128EEENS7_ILi96EEENS7_ILi192EEEEEELi128ENS_6half_tEfNS_4arch4Sm90ELb1ELb0ELb0ELb0ELb1ELb0ELb0ELb1ELb1ELb1ELb0ELb0EEENS1_21CollectiveEpilogueFwdINS6_IJSA_SA_SB_EEES9_SE_SG_Li256ELb0ELb1ELb0ELb0EEENS1_30DynamicPersistentTileSchedulerILi256ELi128ELb0ELb1ELb1EEEEEEEEEvNT_6ParamsE)
        /*0128*/ 	.word	0x00000008


	//----- nvinfo : EIATTR_MIN_STACK_SIZE
	.align		4
.L_68:
        /*012c*/ 	.byte	0x04, 0x12
        /*012e*/ 	.short	(.L_70 - .L_69)
	.align		4
.L_69:
        /*0130*/ 	.word	index@(_ZN7cutlass13device_kernelIN5flash11enable_sm90INS1_16FlashAttnFwdSm90INS1_25CollectiveMainloopFwdSm90ILi2EN4cute5tupleIJNS5_1CILi1EEES8_S8_EEENS6_IJNS7_ILi128EEENS7_ILi96EEENS7_ILi192EEEEEELi128ENS_6half_tEfNS_4arch4Sm90ELb1ELb0ELb0ELb1ELb1ELb0ELb0ELb1ELb1ELb1ELb0ELb0EEENS1_21CollectiveEpilogueFwdINS6_IJSA_SA_SB_EEES9_SE_SG_Li256ELb1ELb1ELb0ELb0EEENS1_36VarlenDynamicPersistentTileSchedulerILi128ELi96ELi256ELi128ELb0ELb1ELb1ELb1ELb1ELb1EEEEEEEEEvNT_6ParamsE)
        /*0134*/ 	.word	0x00000020


	//----- nvinfo : EIATTR_MIN_STACK_SIZE
	.align		4
.L_70:
        /*0138*/ 	.byte	0x04, 0x12
        /*013a*/ 	.short	(.L_72 - .L_71)
	.align		4
.L_71:
        /*013c*/ 	.word	index@(_ZN7cutlass13device_kernelIN5flash11enable_sm90INS1_16FlashAttnFwdSm90INS1_25CollectiveMainloopFwdSm90ILi2EN4cute5tupleIJNS5_1CILi1EEES8_S8_EEENS6_IJNS7_ILi128EEENS7_ILi96EEENS7_ILi192EEEEEELi128ENS_6half_tEfNS_4arch4Sm90ELb1ELb0ELb0ELb1ELb1ELb1ELb0ELb1ELb1ELb1ELb0ELb0EEENS1_21CollectiveEpilogueFwdINS6_IJSA_SA_SB_EEES9_SE_SG_Li256ELb1ELb1ELb0ELb0EEENS1_36VarlenDynamicPersistentTileSchedulerILi128ELi96ELi256ELi128ELb0ELb1ELb1ELb1ELb1ELb1EEEEEEEEEvNT_6ParamsE)
        /*0140*/ 	.word	0x00000050
.L_72:


//--------------------- .nv.compat                --------------------------
	.section	.nv.compat,"",@"SHT_CUDA_COMPAT_INFO"
	.align	4
        /*0000*/ 	.byte	0x02, 0x09, 0x01, 0x00, 0x02, 0x02, 0x04, 0x00, 0x02, 0x05, 0x05, 0x00, 0x03, 0x07, 0x01, 0x01
        /*0010*/ 	.byte	0x02, 0x03, 0x01, 0x00, 0x02, 0x06, 0x01, 0x00, 0x04, 0x0b, 0x08, 0x00, 0x00, 0x00, 0x00, 0x00
        /*0020*/ 	.byte	0x00, 0x00, 0x00, 0x00


//--------------------- .nv.info._ZN7cutlass13device_kernelIN5flash11enable_sm90INS1_16FlashAttnFwdSm90INS1_25CollectiveMainloopFwdSm90ILi2EN4cute5tupleIJNS5_1CILi1EEES8_S8_EEENS6_IJNS7_ILi128EEENS7_ILi96EEENS7_ILi192EEEEEELi128ENS_6half_tEfNS_4arch4Sm90ELb0ELb0ELb0ELb0ELb1ELb0ELb0ELb1ELb1ELb1ELb0ELb0EEENS1_21CollectiveEpilogueFwdINS6_IJSA_SA_SB_EEES9_SE_SG_Li256ELb0ELb1ELb0ELb0EEENS1_29StaticPersistentTileSchedulerILb0EEEEEEEEEvNT_6ParamsE --------------------------
	.section	.nv.info._ZN7cutlass13device_kernelIN5flash11enable_sm90INS1_16FlashAttnFwdSm90INS1_25CollectiveMainloopFwdSm90ILi2EN4cute5tupleIJNS5_1CILi1EEES8_S8_EEENS6_IJNS7_ILi128EEENS7_ILi96EEENS7_ILi192EEEEEELi128ENS_6half_tEfNS_4arch4Sm90ELb0ELb0ELb0ELb0ELb1ELb0ELb0ELb1ELb1ELb1ELb0ELb0EEENS1_21CollectiveEpilogueFwdINS6_IJSA_SA_SB_EEES9_SE_SG_Li256ELb0ELb1ELb0ELb0EEENS1_29StaticPersistentTileSchedulerILb0EEEEEEEEEvNT_6ParamsE,"",@"SHT_CUDA_INFO"
	.sectionflags	@""
	.align	4


	//----- nvinfo : EIATTR_CUDA_API_VERSION
	.align		4
        /*0000*/ 	.byte	0x04, 0x37
        /*0002*/ 	.short	(.L_74 - .L_73)
.L_73:
        /*0004*/ 	.word	0x00000082


	//----- nvinfo : EIATTR_KPARAM_INFO
	.align		4
.L_74:
        /*0008*/ 	.byte	0x04, 0x17
        /*000a*/ 	.short	(.L_76 - .L_75)
.L_75:
        /*000c*/ 	.word	0x00000000
        /*0010*/ 	.short	0x0000
        /*0012*/ 	.short	0x0070
        /*0014*/ 	.byte	0x00, 0xf0, 0x01, 0x28


	//----- nvinfo : EIATTR_SPARSE_MMA_MASK
	.align		4
.L_76:
        /*0018*/ 	.byte	0x03, 0x50
        /*001a*/ 	.short	0x0000


	//----- nvinfo : EIATTR_MAXREG_COUNT
	.align		4
        /*001c*/ 	.byte	0x03, 0x1b
        /*001e*/ 	.short	0x00a8


	//----- nvinfo : EIATTR_NUM_BARRIERS
	.align		4
        /*0020*/ 	.byte	0x02, 0x4c
        /*0022*/ 	.byte	0x09
	.zero		1


	//----- nvinfo : EIATTR_EXTERNS
	.align		4
        /*0024*/ 	.byte	0x04, 0x0f
        /*0026*/ 	.short	(.L_78 - .L_77)


	//   ....[0]....
	.align		4
.L_77:
        /*0028*/ 	.word	index@(__assertfail)


	//----- nvinfo : EIATTR_ANNOTATIONS
	.align		4
.L_78:
        /*002c*/ 	.byte	0x04, 0x55
        /*002e*/ 	.short	(.L_80 - .L_79)


	//   ....[0]....
.L_79:
        /*0030*/ 	.word	0x00000001
        /*0034*/ 	.byte	0xa0, 0x08, 0x00, 0x00, 0x01, 0x00, 0x00, 0x00, 0x50, 0x09, 0x00, 0x00, 0x01, 0x00, 0x00, 0x00
        /*0044*/ 	.byte	0x80, 0x6f, 0x00, 0x00, 0x01, 0x00, 0x00, 0x00, 0xb0, 0x70, 0x00, 0x00, 0x01, 0x00, 0x00, 0x00
        /*0054*/ 	.byte	0xf0, 0x8c, 0x00, 0x00, 0x01, 0x00, 0x00, 0x00, 0x90, 0xa2, 0x00, 0x00, 0x01, 0x00, 0x00, 0x00
        /*0064*/ 	.byte	0x40, 0xa3, 0x00, 0x00, 0x01, 0x00, 0x00, 0x00, 0xc0, 0xa4, 0x00, 0x00


	//----- nvinfo : EIATTR_MERCURY_ISA_VERSION
	.align		4
.L_80:
        /*0070*/ 	.byte	0x03, 0x5f
        /*0072*/ 	.short	0x0101


	//----- nvinfo : EIATTR_INT_WARP_WIDE_INSTR_OFFSETS
	.align		4
        /*0074*/ 	.byte	0x04, 0x31
        /*0076*/ 	.short	(.L_82 - .L_81)


	//   ....[0]....
.L_81:
        /*0078*/ 	.word	0x000000c0


	//   ....[1]....
        /*007c*/ 	.word	0x000000d0


	//   ....[2]....
        /*0080*/ 	.word	0x00000170


	//----- nvinfo : EIATTR_COOP_GROUP_MASK_REGIDS
	.align		4
.L_82:
        /*0084*/ 	.byte	0x04, 0x29
        /*0086*/ 	.short	(.L_84 - .L_83)


	//   ....[0]....
.L_83:
        /*0088*/ 	.word	0xffffffff


	//   ....[1]....
        /*008c*/ 	.word	0xffffffff


	//   ....[2]....
        /*0090*/ 	.word	0xffffffff


	//   ....[3]....
        /*0094*/ 	.word	0xffffffff


	//   ....[4]....
        /*0098*/ 	.word	0xffffffff


	//   ....[5]....
        /*009c*/ 	.word	0xffffffff


	//   ....[6]....
        /*00a0*/ 	.word	0xffffffff


	//   ....[7]....
        /*00a4*/ 	.word	0xffffffff


	//   ....[8]....
        /*00a8*/ 	.word	0xffffffff


	//   ....[9]....
        /*00ac*/ 	.word	0xffffffff


	//   ....[10]....
        /*00b0*/ 	.word	0xffffffff


	//   ....[11]....
        /*00b4*/ 	.word	0xffffffff


	//   ....[12]....
        /*00b8*/ 	.word	0xffffffff


	//   ....[13]....
        /*00bc*/ 	.word	0xffffffff


	//   ....[14]....
        /*00c0*/ 	.word	0xffffffff


	//   ....[15]....
        /*00c4*/ 	.word	0xffffffff


	//   ....[16]....
        /*00c8*/ 	.word	0xffffffff


	//   ....[17]....
        /*00cc*/ 	.word	0xffffffff


	//   ....[18]....
        /*00d0*/ 	.word	0xffffffff


	//   ....[19]....
        /*00d4*/ 	.word	0xffffffff


	//   ....[20]....
        /*00d8*/ 	.word	0xffffffff


	//   ....[21]....
        /*00dc*/ 	.word	0xffffffff


	//   ....[22]....
        /*00e0*/ 	.word	0xffffffff


	//   ....[23]....
        /*00e4*/ 	.word	0xffffffff


	//   ....[24]....
        /*00e8*/ 	.word	0xffffffff


	//   ....[25]....
        /*00ec*/ 	.word	0xffffffff


	//   ....[26]....
        /*00f0*/ 	.word	0xffffffff


	//   ....[27]....
        /*00f4*/ 	.word	0xffffffff


	//   ....[28]....
        /*00f8*/ 	.word	0xffffffff


	//   ....[29]....
        /*00fc*/ 	.word	0xffffffff


	//   ....[30]....
        /*0100*/ 	.word	0xffffffff


	//   ....[31]....
        /*0104*/ 	.word	0xffffffff


	//   ....[32]....
        /*0108*/ 	.word	0xffffffff


	//   ....[33]....
        /*010c*/ 	.word	0xffffffff


	//   ....[34]....
        /*0110*/ 	.word	0xffffffff


	//   ....[35]....
        /*0114*/ 	.word	0xffffffff


	//   ....[36]....
        /*0118*/ 	.word	0xffffffff


	//   ....[37]....
        /*011c*/ 	.word	0xffffffff


	//   ....[38]....
        /*0120*/ 	.word	0xffffffff


	//   ....[39]....
        /*0124*/ 	.word	0xffffffff


	//   ....[40]....
        /*0128*/ 	.word	0xffffffff


	//   ....[41]....
        /*012c*/ 	.word	0xffffffff


	//   ....[42]....
        /*0130*/ 	.word	0xffffffff


	//   ....[43]....
        /*0134*/ 	.word	0xffffffff


	//   ....[44]....
        /*0138*/ 	.word	0xffffffff


	//   ....[45]....
        /*013c*/ 	.word	0xffffffff


	//   ....[46]....
        /*0140*/ 	.word	0xffffffff


	//   ....[47]....
        /*0144*/ 	.word	0xffffffff


	//   ....[48]....
        /*0148*/ 	.word	0xffffffff


	//   ....[49]....
        /*014c*/ 	.word	0xffffffff


	//   ....[50]....
        /*0150*/ 	.word	0xffffffff


	//   ....[51]....
        /*0154*/ 	.word	0xffffffff


	//   ....[52]....
        /*0158*/ 	.word	0xffffffff


	//   ....[53]....
        /*015c*/ 	.word	0xffffffff


	//   ....[54]....
        /*0160*/ 	.word	0xffffffff


	//   ....[55]....
        /*0164*/ 	.word	0xffffffff


	//   ....[56]....
        /*0168*/ 	.word	0xffffffff


	//   ....[57]....
        /*016c*/ 	.word	0xffffffff


	//   ....[58]....
        /*0170*/ 	.word	0xffffffff


	//   ....[59]....
        /*0174*/ 	.word	0xffffffff


	//   ....[60]....
        /*0178*/ 	.word	0xffffffff


	//   ....[61]....
        /*017c*/ 	.word	0xffffffff


	//   ....[62]....
        /*0180*/ 	.word	0xffffffff


	//   ....[63]....
        /*0184*/ 	.word	0xffffffff


	//   ....[64]....
        /*0188*/ 	.word	0xffffffff


	//   ....[65]....
        /*018c*/ 	.word	0xffffffff


	//   ....[66]....
        /*0190*/ 	.word	0xffffffff


	//   ....[67]....
        /*0194*/ 	.word	0xffffffff


	//   ....[68]....
        /*0198*/ 	.word	0xffffffff


	//   ....[69]....
        /*019c*/ 	.word	0xffffffff


	//   ....[70]....
        /*01a0*/ 	.word	0xffffffff


	//   ....[71]....
        /*01a4*/ 	.word	0xffffffff


	//   ....[72]....
        /*01a8*/ 	.word	0xffffffff


	//   ....[73]....
        /*01ac*/ 	.word	0xffffffff


	//   ....[74]....
        /*01b0*/ 	.word	0xffffffff


	//   ....[75]....
        /*01b4*/ 	.word	0xffffffff


	//   ....[76]....
        /*01b8*/ 	.word	0xffffffff


	//   ....[77]....
        /*01bc*/ 	.word	0xffffffff


	//   ....[78]....
        /*01c0*/ 	.word	0xffffffff


	//   ....[79]....
        /*01c4*/ 	.word	0xffffffff


	//   ....[80]....
        /*01c8*/ 	.word	0xffffffff


	//   ....[81]....
        /*01cc*/ 	.word	0xffffffff


	//   ....[82]....
        /*01d0*/ 	.word	0xffffffff


	//   ....[83]....
        /*01d4*/ 	.word	0xffffffff


	//   ....[84]....
        /*01d8*/ 	.word	0xffffffff


	//   ....[85]....
        /*01dc*/ 	.word	0xffffffff


	//   ....[86]....
        /*01e0*/ 	.word	0xffffffff


	//   ....[87]....
        /*01e4*/ 	.word	0xffffffff


	//   ....[88]....
        /*01e8*/ 	.word	0xffffffff


	//   ....[89]....
        /*01ec*/ 	.word	0xffffffff


	//   ....[90]....
        /*01f0*/ 	.word	0xffffffff


	//   ....[91]....
        /*01f4*/ 	.word	0xffffffff


	//   ....[92]....
        /*01f8*/ 	.word	0xffffffff


	//   ....[93]....
        /*01fc*/ 	.word	0xffffffff


	//   ....[94]....
        /*0200*/ 	.word	0xffffffff


	//   ....[95]....
        /*0204*/ 	.word	0xffffffff


	//   ....[96]....
        /*0208*/ 	.word	0x0500000f


	//   ....[97]....
        /*020c*/ 	.word	0x0500000f


	//   ....[98]....
        /*0210*/ 	.word	0x0500000f


	//   ....[99]....
        /*0214*/ 	.word	0x0500000f


	//   ....[100]....
        /*0218*/ 	.word	0x0500000f


	//   ....[101]....
        /*021c*/ 	.word	0x0500000f


	//   ....[102]....
        /*0220*/ 	.word	0x0500000f


	//   ....[103]....
        /*0224*/ 	.word	0x0500000f


	//   ....[104]....
        /*0228*/ 	.word	0x0500000f


	//   ....[105]....
        /*022c*/ 	.word	0x0500000f


	//   ....[106]....
        /*0230*/ 	.word	0x0500000f


	//   ....[107]....
        /*0234*/ 	.word	0x0500000f


	//   ....[108]....
        /*0238*/ 	.word	0x0500000f


	//   ....[109]....
        /*023c*/ 	.word	0x0500000f


	//   ....[110]....
        /*0240*/ 	.word	0x0500000f


	//   ....[111]....
        /*0244*/ 	.word	0x0500000f


	//   ....[112]....
        /*0248*/ 	.word	0x0500000f


	//   ....[113]....
        /*024c*/ 	.word	0x0500000f


	//   ....[114]....
        /*0250*/ 	.word	0x0500000f


	//   ....[115]....
        /*0254*/ 	.word	0x0500000f


	//   ....[116]....
        /*0258*/ 	.word	0x0500000f


	//   ....[117]....
        /*025c*/ 	.word	0x0500000f


	//   ....[118]....
        /*0260*/ 	.word	0x0500000f


	//   ....[119]....
        /*0264*/ 	.word	0x0500000f


	//   ....[120]....
        /*0268*/ 	.word	0x0500000f


	//   ....[121]....
        /*026c*/ 	.word	0x0500000f


	//   ....[122]....
        /*0270*/ 	.word	0x0500000f


	//   ....[123]....
        /*0274*/ 	.word	0x0500000f


	//   ....[124]....
        /*0278*/ 	.word	0x0500000f


	//   ....[125]....
        /*027c*/ 	.word	0x0500000f


	//   ....[126]....
        /*0280*/ 	.word	0x0500000f


	//   ....[127]....
        /*0284*/ 	.word	0x0500000f


	//   ....[128]....
        /*0288*/ 	.word	0x0500000f


	//   ....[129]....
        /*028c*/ 	.word	0x0500000f


	//   ....[130]....
        /*0290*/ 	.word	0x0500000f


	//   ....[131]....
        /*0294*/ 	.word	0x0500000f


	//   ....[132]....
        /*0298*/ 	.word	0x0500000f


	//   ....[133]....
        /*029c*/ 	.word	0x0500000f


	//   ....[134]....
        /*02a0*/ 	.word	0x0500000f


	//   ....[135]....
        /*02a4*/ 	.word	0x0500000f


	//   ....[136]....
        /*02a8*/ 	.word	0x0500000f


	//   ....[137]....
        /*02ac*/ 	.word	0x0500000f


	//   ....[138]....
        /*02b0*/ 	.word	0x0500000f


	//   ....[139]....
        /*02b4*/ 	.word	0x0500000f


	//   ....[140]....
        /*02b8*/ 	.word	0x0500000f


	//   ....[141]....
        /*02bc*/ 	.word	0x0500000f


	//   ....[142]....
        /*02c0*/ 	.word	0x0500000f


	//   ....[143]....
        /*02c4*/ 	.word	0x0500000f


	//   ....[144]....
        /*02c8*/ 	.word	0x0500000f


	//   ....[145]....
        /*02cc*/ 	.word	0x0500000f


	//   ....[146]....
        /*02d0*/ 	.word	0x0500000f


	//   ....[147]....
        /*02d4*/ 	.word	0x0500000f


	//   ....[148]....
        /*02d8*/ 	.word	0x0500000f


	//   ....[149]....
        /*02dc*/ 	.word	0x0500000f


	//   ....[150]....
        /*02e0*/ 	.word	0x0500000f


	//   ....[151]....
        /*02e4*/ 	.word	0x0500000f


	//   ....[152]....
        /*02e8*/ 	.word	0x0500000f


	//   ....[153]....
        /*02ec*/ 	.word	0x0500000f


	//   ....[154]....
        /*02f0*/ 	.word	0x0500000f


	//   ....[155]....
        /*02f4*/ 	.word	0x0500000f


	//   ....[156]....
        /*02f8*/ 	.word	0x0500000f


	//   ....[157]....
        /*02fc*/ 	.word	0x0500000f


	//   ....[158]....
        /*0300*/ 	.word	0x0500000f


	//   ....[159]....
        /*0304*/ 	.word	0x0500000f


	//   ....[160]....
        /*0308*/ 	.word	0x0500000f


	//   ....[161]....
        /*030c*/ 	.word	0x0500000f


	//----- nvinfo : EIATTR_COOP_GROUP_INSTR_OFFSETS
	.align		4
.L_84:
        /*0310*/ 	.byte	0x04, 0x28
        /*0312*/ 	.short	(.L_86 - .L_85)


	//   ....[0]....
.L_85:
        /*0314*/ 	.word	0x00000070


	//   ....[1]....
        /*0318*/ 	.word	0x000000b0


	//   ....[2]....
        /*031c*/ 	.word	0x000002d0


	//   ....[3]....
        /*0320*/ 	.word	0x00000430


	//   ....[4]....
        /*0324*/ 	.word	0x00000550


	//   ....[5]....
        /*0328*/ 	.word	0x000006b0


	//   ....[6]....
        /*032c*/ 	.word	0x00000cf0


	//   ....[7]....
        /*0330*/ 	.word	0x00001ee0


	//   ....[8]....
        /*0334*/ 	.word	0x00001f80


	//   ....[9]....
        /*0338*/ 	.word	0x00002410


	//   ....[10]....
        /*033c*/ 	.word	0x00002480


	//   ....[11]....
        /*0340*/ 	.word	0x000041b0


	//   ....[12]....
        /*0344*/ 	.word	0x000041c0


	//   ....[13]....
        /*0348*/ 	.word	0x00004200


	//   ....[14]....
        /*034c*/ 	.word	0x00004210


	//   ....[15]....
        /*0350*/ 	.word	0x00005340


	//   ....[16]....
        /*0354*/ 	.word	0x00005370


	//   ....[17]....
        /*0358*/ 	.word	0x00005420


	//   ....[18]....
        /*035c*/ 	.word	0x00005440


	//   ....[19]....
        /*0360*/ 	.word	0x00006420


	//   ....[20]....
        /*0364*/ 	.word	0x00006470


	//   ....[21]....
        /*0368*/ 	.word	0x00006500


	//   ....[22]....
        /*036c*/ 	.word	0x00006570


	//   ....[23]....
        /*0370*/ 	.word	0x00006af0


	//   ....[24]....
        /*0374*/ 	.word	0x00006b30


	//   ....[25]....
        /*0378*/ 	.word	0x00006c00


	//   ....[26]....
        /*037c*/ 	.word	0x00006c20


	//   ....[27]....
        /*0380*/ 	.word	0x00006cd0


	//   ....[28]....
        /*0384*/ 	.word	0x00006cf0


	//   ....[29]....
        /*0388*/ 	.word	0x00006db0


	//   ....[30]....
        /*038c*/ 	.word	0x00006df0


	//   ....[31]....
        /*0390*/ 	.word	0x00007ee0


	//   ....[32]....
        /*0394*/ 	.word	0x00007f00


	//   ....[33]....
        /*0398*/ 	.word	0x00007f10


	//   ....[34]....
        /*039c*/ 	.word	0x00007f60


	//   ....[35]....
        /*03a0*/ 	.word	0x00007fb0


	//   ....[36]....
        /*03a4*/ 	.word	0x00008000


	//   ....[37]....
        /*03a8*/ 	.word	0x000080a0


	//   ....[38]....
        /*03ac*/ 	.word	0x000080c0


	//   ....[39]....
        /*03b0*/ 	.word	0x00008150


	//   ....[40]....
        /*03b4*/ 	.word	0x00008170


	//   ....[41]....
        /*03b8*/ 	.word	0x00008200


	//   ....[42]....
        /*03bc*/ 	.word	0x00008220


	//   ....[43]....
        /*03c0*/ 	.word	0x00008810


	//   ....[44]....
        /*03c4*/ 	.word	0x00008830


	//   ....[45]....
        /*03c8*/ 	.word	0x00008850


	//   ....[46]....
        /*03cc*/ 	.word	0x000088a0


	//   ....[47]....
        /*03d0*/ 	.word	0x00008920


	//   ....[48]....
        /*03d4*/ 	.word	0x00008950


	//   ....[49]....
        /*03d8*/ 	.word	0x000089d0


	//   ....[50]....
        /*03dc*/ 	.word	0x00008a00


	//   ....[51]....
        /*03e0*/ 	.word	0x00008a80


	//   ....[52]....
        /*03e4*/ 	.word	0x00008ab0


	//   ....[53]....
        /*03e8*/ 	.word	0x00008b30


	//   ....[54]....
        /*03ec*/ 	.word	0x00008b60


	//   ....[55]....
        /*03f0*/ 	.word	0x00008be0


	//   ....[56]....
        /*03f4*/ 	.word	0x00008c10


	//   ....[57]....
        /*03f8*/ 	.word	0x00008c90


	//   ....[58]....
        /*03fc*/ 	.word	0x00008cb0


	//   ....[59]....
        /*0400*/ 	.word	0x00009300


	//   ....[60]....
        /*0404*/ 	.word	0x00009330


	//   ....[61]....
        /*0408*/ 	.word	0x00009340


	//   ....[62]....
        /*040c*/ 	.word	0x00009360


	//   ....[63]....
        /*0410*/ 	.word	0x000093b0


	//   ....[64]....
        /*0414*/ 	.word	0x000093d0


	//   ....[65]....
        /*0418*/ 	.word	0x00009430


	//   ....[66]....
        /*041c*/ 	.word	0x00009450


	//   ....[67]....
        /*0420*/ 	.word	0x000094a0


	//   ....[68]....
        /*0424*/ 	.word	0x000094c0


	//   ....[69]....
        /*0428*/ 	.word	0x00009510


	//   ....[70]....
        /*042c*/ 	.word	0x00009530


	//   ....[71]....
        /*0430*/ 	.word	0x000097c0


	//   ....[72]....
        /*0434*/ 	.word	0x000097e0


	//   ....[73]....
        /*0438*/ 	.word	0x00009800


	//   ....[74]....
        /*043c*/ 	.word	0x00009860


	//   ....[75]....
        /*0440*/ 	.word	0x00009880


	//   ....[76]....
        /*0444*/ 	.word	0x000098e0


	//   ....[77]....
        /*0448*/ 	.word	0x00009900


	//   ....[78]....
        /*044c*/ 	.word	0x00009960


	//   ....[79]....
        /*0450*/ 	.word	0x00009980


	//   ....[80]....
        /*0454*/ 	.word	0x000099e0


	//   ....[81]....
        /*0458*/ 	.word	0x00009a00


	//   ....[82]....
        /*045c*/ 	.word	0x00009a10


	//   ....[83]....
        /*0460*/ 	.word	0x00009e80


	//   ....[84]....
        /*0464*/ 	.word	0x00009ea0


	//   ....[85]....
        /*0468*/ 	.word	0x00009ec0


	//   ....[86]....
        /*046c*/ 	.word	0x00009f00


	//   ....[87]....
        /*0470*/ 	.word	0x00009f50


	//   ....[88]....
        /*0474*/ 	.word	0x00009f80


	//   ....[89]....
        /*0478*/ 	.word	0x00009fd0


	//   ....[90]....
        /*047c*/ 	.word	0x0000a000


	//   ....[91]....
        /*0480*/ 	.word	0x0000a050


	//   ....[92]....
        /*0484*/ 	.word	0x0000a080


	//   ....[93]....
        /*0488*/ 	.word	0x0000a0d0


	//   ....[94]....
        /*048c*/ 	.word	0x0000a100


	//   ....[95]....
        /*0490*/ 	.word	0x0000a440


	//   ....[96]....
        /*0494*/ 	.word	0x0000a940


	//   ....[97]....
        /*0498*/ 	.word	0x0000aa30


	//   ....[98]....
        /*049c*/ 	.word	0x0000aad0


	//   ....[99]....
        /*04a0*/ 	.word	0x0000ab60


	//   ....[100]....
        /*04a4*/ 	.word	0x0000ac20


	//   ....[101]....
        /*04a8*/ 	.word	0x0000acb0


	//   ....[102]....
        /*04ac*/ 	.word	0x0000ad80


	//   ....[103]....
        /*04b0*/ 	.word	0x0000ae10


	//   ....[104]....
        /*04b4*/ 	.word	0x0000aee0


	//   ....[105]....
        /*04b8*/ 	.word	0x0000af60


	//   ....[106]....
        /*04bc*/ 	.word	0x0000b040


	//   ....[107]....
        /*04c0*/ 	.word	0x0000b0c0


	//   ....[108]....
        /*04c4*/ 	.word	0x0000b190


	//   ....[109]....
        /*04c8*/ 	.word	0x0000b220


	//   ....[110]....
        /*04cc*/ 	.word	0x0000b290


	//   ....[111]....
        /*04d0*/ 	.word	0x0000b310


	//   ....[112]....
        /*04d4*/ 	.word	0x0000b3d0


	//   ....[113]....
        /*04d8*/ 	.word	0x0000b440


	//   ....[114]....
        /*04dc*/ 	.word	0x0000b530


	//   ....[115]....
        /*04e0*/ 	.word	0x0000b5a0


	//   ....[116]....
        /*04e4*/ 	.word	0x0000b690


	//   ....[117]....
        /*04e8*/ 	.word	0x0000b700


	//   ....[118]....
        /*04ec*/ 	.word	0x0000b7f0


	//   ....[119]....
        /*04f0*/ 	.word	0x0000b860


	//   ....[120]....
        /*04f4*/ 	.word	0x0000b950


	//   ....[121]....
        /*04f8*/ 	.word	0x0000b9c0


	//   ....[122]....
        /*04fc*/ 	.word	0x0000bab0


	//   ....[123]....
        /*0500*/ 	.word	0x0000bb20


	//   ....[124]....
        /*0504*/ 	.word	0x0000bbf0


	//   ....[125]....
        /*0508*/ 	.word	0x0000bd30


	//   ....[126]....
        /*050c*/ 	.word	0x0000bde0


	//   ....[127]....
        /*0510*/ 	.word	0x0000be40


	//   ....[128]....
        /*0514*/ 	.word	0x0000bf00


	//   ....[129]....
        /*0518*/ 	.word	0x0000bf60


	//   ....[130]....
        /*051c*/ 	.word	0x0000c020


	//   ....[131]....
        /*0520*/ 	.word	0x0000c080


	//   ....[132]....
        /*0524*/ 	.word	0x0000c140


	//   ....[133]....
        /*0528*/ 	.word	0x0000c1a0


	//   ....[134]....
        /*052c*/ 	.word	0x0000c260


	//   ....[135]....
        /*0530*/ 	.word	0x0000c2c0


	//   ....[136]....
        /*0534*/ 	.word	0x0000c380


	//   ....[137]....
        /*0538*/ 	.word	0x0000c460


	//   ....[138]....
        /*053c*/ 	.word	0x0000c500


	//   ....[139]....
        /*0540*/ 	.word	0x0000c560


	//   ....[140]....
        /*0544*/ 	.word	0x0000c630


	//   ....[141]....
        /*0548*/ 	.word	0x0000c690


	//   ....[142]....
        /*054c*/ 	.word	0x0000c760


	//   ....[143]....
        /*0550*/ 	.word	0x0000c7c0


	//   ....[144]....
        /*0554*/ 	.word	0x0000c890


	//   ....[145]....
        /*0558*/ 	.word	0x0000c8f0


	//   ....[146]....
        /*055c*/ 	.word	0x0000c9c0


	//   ....[147]....
        /*0560*/ 	.word	0x0000ca20


	//   ....[148]....
        /*0564*/ 	.word	0x0000cae0


	//   ....[149]....
        /*0568*/ 	.word	0x0000cc00


	//   ....[150]....
        /*056c*/ 	.word	0x0000cca0


	//   ....[151]....
        /*0570*/ 	.word	0x0000cd00


	//   ....[152]....
        /*0574*/ 	.word	0x0000cdd0


	//   ....[153]....
        /*0578*/ 	.word	0x0000ce70


	//   ....[154]....
        /*057c*/ 	.word	0x0000cf30


	//   ....[155]....
        /*0580*/ 	.word	0x0000cfd0


	//   ....[156]....
        /*0584*/ 	.word	0x0000d090


	//   ....[157]....
        /*0588*/ 	.word	0x0000d130


	//   ....[158]....
        /*058c*/ 	.word	0x0000d1f0


	//   ....[159]....
        /*0590*/ 	.word	0x0000d290


	//   ....[160]....
        /*0594*/ 	.word	0x0000d350


	//   ....[161]....
        /*0598*/ 	.word	0x0000d4a0


	//----- nvinfo : EIATTR_REG_RECONFIG
	.align		4
.L_86:
        /*059c*/ 	.byte	0x01, 0x54
	.zero		2


	//----- nvinfo : EIATTR_SYSCALL_OFFSETS
	.align		4
        /*05a0*/ 	.byte	0x04, 0x46
        /*05a2*/ 	.short	(.L_88 - .L_87)


	//   ....[0]....
.L_87:
        /*05a4*/ 	.word	0x00001090


	//   ....[1]....
        /*05a8*/ 	.word	0x00007690


	//   ....[2]....
        /*05ac*/ 	.word	0x000077d0


	//   ....[3]....
        /*05b0*/ 	.word	0x000078c0


	//   ....[4]....
        /*05b4*/ 	.word	0x00008520


	//----- nvinfo : EIATTR_MBARRIER_INSTR_OFFSETS
	.align		4
.L_88:
        /*05b8*/ 	.byte	0x04, 0x39
        /*05ba*/ 	.short	(.L_90 - .L_89)


	//   ....[0]....
.L_89:
        /*05bc*/ 	.word	0x00000180
        /*05c0*/ 	.word	0x000000ff
        /*05c4*/ 	.word	0x0002a800
        /*05c8*/ 	.short	0x0100
        /*05ca*/ 	.byte	0x08
	.zero		1


	//   ....[1]....
        /*05cc*/ 	.word	0x00000190
        /*05d0*/ 	.word	0x000000ff
        /*05d4*/ 	.word	0x0002a820
        /*05d8*/ 	.short	0x0100
        /*05da*/ 	.byte	0x08
	.zero		1


	//   ....[2]....
        /*05dc*/ 	.word	0x00000280
        /*05e0*/ 	.word	0x000000ff
        /*05e4*/ 	.word	0x0002a830
        /*05e8*/ 	.short	0x0100
        /*05ea*/ 	.byte	0x08
	.zero		1


	//   ....[3]....
        /*05ec*/ 	.word	0x00000290
        /*05f0*/ 	.word	0x000000ff
        /*05f4*/ 	.word	0x0002a840
        /*05f8*/ 	.short	0x0100
        /*05fa*/ 	.byte	0x08
	.zero		1


	//   ....[4]....
        /*05fc*/ 	.word	0x000002a0
        /*0600*/ 	.word	0x000000ff
        /*0604*/ 	.word	0x0002a838
        /*0608*/ 	.short	0x0100
        /*060a*/ 	.byte	0x08
	.zero		1


	//   ....[5]....
        /*060c*/ 	.word	0x000002b0
        /*0610*/ 	.word	0x000000ff
        /*0614*/ 	.word	0x0002a848
        /*0618*/ 	.short	0x0100
        /*061a*/ 	.byte	0x08
	.zero		1


	//   ....[6]....
        /*061c*/ 	.word	0x000003e0
        /*0620*/ 	.word	0x000000ff
        /*0624*/ 	.word	0x0002a850
        /*0628*/ 	.short	0x0100
        /*062a*/ 	.byte	0x08
	.zero		1


	//   ....[7]....
        /*062c*/ 	.word	0x000003f0
        /*0630*/ 	.word	0x000000ff
        /*0634*/ 	.word	0x0002a860
        /*0638*/ 	.short	0x0100
        /*063a*/ 	.byte	0x08
	.zero		1


	//   ....[8]....
        /*063c*/ 	.word	0x00000400
        /*0640*/ 	.word	0x000000ff
        /*0644*/ 	.word	0x0002a858
        /*0648*/ 	.short	0x0100
        /*064a*/ 	.byte	0x08
	.zero		1


	//   ....[9]....
        /*064c*/ 	.word	0x00000410
        /*0650*/ 	.word	0x000000ff
        /*0654*/ 	.word	0x0002a868
        /*0658*/ 	.short	0x0100
        /*065a*/ 	.byte	0x08
	.zero		1


	//   ....[10]....
        /*065c*/ 	.word	0x00000500
        /*0660*/ 	.word	0x000000ff
        /*0664*/ 	.word	0x0002a870
        /*0668*/ 	.short	0x0100
        /*066a*/ 	.byte	0x06
	.zero		1


	//   ....[11]....
        /*066c*/ 	.word	0x00000510
        /*0670*/ 	.word	0x000000ff
        /*0674*/ 	.word	0x0002a880
        /*0678*/ 	.short	0x0100
        /*067a*/ 	.byte	0x06
	.zero		1


	//   ....[12]....
        /*067c*/ 	.word	0x00000520
        /*0680*/ 	.word	0x000000ff
        /*0684*/ 	.word	0x0002a878
        /*0688*/ 	.short	0x0100
        /*068a*/ 	.byte	0x06
	.zero		1


	//   ....[13]....
        /*068c*/ 	.word	0x00000530
        /*0690*/ 	.word	0x000000ff
        /*0694*/ 	.word	0x0002a888
        /*0698*/ 	.short	0x0100
        /*069a*/ 	.byte	0x06
	.zero		1


	//   ....[14]....
        /*069c*/ 	.word	0x00000660
        /*06a0*/ 	.word	0x000000ff
        /*06a4*/ 	.word	0x0002a890
        /*06a8*/ 	.short	0x0100
        /*06aa*/ 	.byte	0x08
	.zero		1


	//   ....[15]....
        /*06ac*/ 	.word	0x00000670
        /*06b0*/ 	.word	0x000000ff
        /*06b4*/ 	.word	0x0002a8a0
        /*06b8*/ 	.short	0x0100
        /*06ba*/ 	.byte	0x08
	.zero		1


	//   ....[16]....
        /*06bc*/ 	.word	0x00000680
        /*06c0*/ 	.word	0x000000ff
        /*06c4*/ 	.word	0x0002a898
        /*06c8*/ 	.short	0x0100
        /*06ca*/ 	.byte	0x08
	.zero		1


	//   ....[17]....
        /*06cc*/ 	.word	0x00000690
        /*06d0*/ 	.word	0x000000ff
        /*06d4*/ 	.word	0x0002a8a8
        /*06d8*/ 	.short	0x0100
        /*06da*/ 	.byte	0x08
	.zero		1


	//   ....[18]....
        /*06dc*/ 	.word	0x000007d0
        /*06e0*/ 	.word	0x000000ff
        /*06e4*/ 	.word	0x0002a8b0
        /*06e8*/ 	.short	0x0100
        /*06ea*/ 	.byte	0x08
	.zero		1


	//   ....[19]....
        /*06ec*/ 	.word	0x000007e0
        /*06f0*/ 	.word	0x000000ff
        /*06f4*/ 	.word	0x0002a8c0
        /*06f8*/ 	.short	0x0100
        /*06fa*/ 	.byte	0x08
	.zero		1


	//   ....[20]....
        /*06fc*/ 	.word	0x000007f0
        /*0700*/ 	.word	0x000000ff
        /*0704*/ 	.word	0x0002a8b8
        /*0708*/ 	.short	0x0100
        /*070a*/ 	.byte	0x08
	.zero		1


	//   ....[21]....
        /*070c*/ 	.word	0x00000800
        /*0710*/ 	.word	0x000000ff
        /*0714*/ 	.word	0x0002a8c8
        /*0718*/ 	.short	0x0100
        /*071a*/ 	.byte	0x08
	.zero		1


	//   ....[22]....
        /*071c*/ 	.word	0x000010d0
        /*0720*/ 	.word	0x000000ff
        /*0724*/ 	.word	0x0002a800
        /*0728*/ 	.short	0x010a
        /*072a*/ 	.byte	0x29
	.zero		1


	//   ....[23]....
        /*072c*/ 	.word	0x00001170
        /*0730*/ 	.word	0x00000004
        /*0734*/ 	.word	0x0002a830
        /*0738*/ 	.short	0x010a
        /*073a*/ 	.byte	0x3f
	.zero		1


	//   ....[24]....
        /*073c*/ 	.word	0x000011c0
        /*0740*/ 	.word	0x00000004
        /*0744*/ 	.word	0x0002a830
        /*0748*/ 	.short	0x010a
        /*074a*/ 	.byte	0x3f
	.zero		1


	//   ....[25]....
        /*074c*/ 	.word	0x00001f70
        /*0750*/ 	.word	0x000000ff
        /*0754*/ 	.word	0x00000000
        /*0758*/ 	.short	0x0101
        /*075a*/ 	.byte	0x04
	.zero		1


	//   ....[26]....
        /*075c*/ 	.word	0x00003280
        /*0760*/ 	.word	0x000000ff
        /*0764*/ 	.word	0x0002a830
        /*0768*/ 	.short	0x010a
        /*076a*/ 	.byte	0x07
	.zero		1


	//   ....[27]....
        /*076c*/ 	.word	0x000032c0
        /*0770*/ 	.word	0x000000ff
        /*0774*/ 	.word	0x0002a830
        /*0778*/ 	.short	0x010a
        /*077a*/ 	.byte	0x07
	.zero		1


	//   ....[28]....
        /*077c*/ 	.word	0x00003bc0
        /*0780*/ 	.word	0x000000ff
        /*0784*/ 	.word	0x0002a850
        /*0788*/ 	.short	0x010a
        /*078a*/ 	.byte	0x0a
	.zero		1


	//   ....[29]....
        /*078c*/ 	.word	0x00003c00
        /*0790*/ 	.word	0x000000ff
        /*0794*/ 	.word	0x0002a850
        /*0798*/ 	.short	0x010a
        /*079a*/ 	.byte	0x0a
	.zero		1


	//   ....[30]....
        /*079c*/ 	.word	0x00003f20
        /*07a0*/ 	.word	0x000000ff
        /*07a4*/ 	.word	0x00000000
        /*07a8*/ 	.short	0x0101
        /*07aa*/ 	.byte	0x07
	.zero		1


	//   ....[31]....
        /*07ac*/ 	.word	0x00004c90
        /*07b0*/ 	.word	0x000000ff
        /*07b4*/ 	.word	0x00000000
        /*07b8*/ 	.short	0x0101
        /*07ba*/ 	.byte	0x0a
	.zero		1


	//   ....[32]....
        /*07bc*/ 	.word	0x00005290
        /*07c0*/ 	.word	0x000000ff
        /*07c4*/ 	.word	0x0002a850
        /*07c8*/ 	.short	0x010a
        /*07ca*/ 	.byte	0x0a
	.zero		1


	//   ....[33]....
        /*07cc*/ 	.word	0x000052d0
        /*07d0*/ 	.word	0x000000ff
        /*07d4*/ 	.word	0x0002a850
        /*07d8*/ 	.short	0x010a
        /*07da*/ 	.byte	0x0a
	.zero		1


	//   ....[34]....
        /*07dc*/ 	.word	0x00005ca0
        /*07e0*/ 	.word	0x000000ff
        /*07e4*/ 	.word	0x00000000
        /*07e8*/ 	.short	0x0101
        /*07ea*/ 	.byte	0x05
	.zero		1


	//   ....[35]....
        /*07ec*/ 	.word	0x00006b20
        /*07f0*/ 	.word	0x000000ff
        /*07f4*/ 	.word	0x00000000
        /*07f8*/ 	.short	0x0101
        /*07fa*/ 	.byte	0x04
	.zero		1


	//   ....[36]....
        /*07fc*/ 	.word	0x00007d30
        /*0800*/ 	.word	0x00000000
        /*0804*/ 	.word	0x0002a840
        /*0808*/ 	.short	0x010a
        /*080a*/ 	.byte	0x3f
	.zero		1


	//   ....[37]....
        /*080c*/ 	.word	0x00008310
        /*0810*/ 	.word	0x00000000
        /*0814*/ 	.word	0x0002a830
        /*0818*/ 	.short	0x0107
        /*081a*/ 	.byte	0x3f
	.zero		1


	//   ....[38]....
        /*081c*/ 	.word	0x000083c0
        /*0820*/ 	.word	0x00000000
        /*0824*/ 	.word	0x0002a830
        /*0828*/ 	.short	0x0101
        /*082a*/ 	.byte	0x3f
	.zero		1


	//   ....[39]....
        /*082c*/ 	.word	0x00008da0
        /*0830*/ 	.word	0x000000ff
        /*0834*/ 	.word	0x0002a800
        /*0838*/ 	.short	0x0107
        /*083a*/ 	.byte	0x27
	.zero		1


	//   ....[40]....
        /*083c*/ 	.word	0x00008e00
        /*0840*/ 	.word	0x000000ff
        /*0844*/ 	.word	0x0002a800
        /*0848*/ 	.short	0x0101
        /*084a*/ 	.byte	0x27
	.zero		1


	//   ....[41]....
        /*084c*/ 	.word	0x00008e20
        /*0850*/ 	.word	0x000000ff
        /*0854*/ 	.word	0x0002a820
        /*0858*/ 	.short	0x010a
        /*085a*/ 	.byte	0x27
	.zero		1


	//   ....[42]....
        /*085c*/ 	.word	0x00009130
        /*0860*/ 	.word	0x00000006
        /*0864*/ 	.word	0x0002a840
        /*0868*/ 	.short	0x010a
        /*086a*/ 	.byte	0x3f
	.zero		1


	//   ....[43]....
        /*086c*/ 	.word	0x00009600
        /*0870*/ 	.word	0x00000006
        /*0874*/ 	.word	0x0002a830
        /*0878*/ 	.short	0x0107
        /*087a*/ 	.byte	0x3f
	.zero		1


	//   ....[44]....
        /*087c*/ 	.word	0x000096b0
        /*0880*/ 	.word	0x00000006
        /*0884*/ 	.word	0x0002a830
        /*0888*/ 	.short	0x0101
        /*088a*/ 	.byte	0x3f
	.zero		1


	//   ....[45]....
        /*088c*/ 	.word	0x00009730
        /*0890*/ 	.word	0x00000006
        /*0894*/ 	.word	0x0002a860
        /*0898*/ 	.short	0x010a
        /*089a*/ 	.byte	0x3f
	.zero		1


	//   ....[46]....
        /*089c*/ 	.word	0x00009b40
        /*08a0*/ 	.word	0x00000006
        /*08a4*/ 	.word	0x0002a850
        /*08a8*/ 	.short	0x0107
        /*08aa*/ 	.byte	0x3f
	.zero		1


	//   ....[47]....
        /*08ac*/ 	.word	0x00009c80
        /*08b0*/ 	.word	0x00000006
        /*08b4*/ 	.word	0x0002a850
        /*08b8*/ 	.short	0x0101
        /*08ba*/ 	.byte	0x3f
	.zero		1


	//   ....[48]....
        /*08bc*/ 	.word	0x00009df0
        /*08c0*/ 	.word	0x00000004
        /*08c4*/ 	.word	0x0002a860
        /*08c8*/ 	.short	0x010a
        /*08ca*/ 	.byte	0x3f
	.zero		1


	//   ....[49]....
        /*08cc*/ 	.word	0x0000a1e0
        /*08d0*/ 	.word	0x00000004
        /*08d4*/ 	.word	0x0002a850
        /*08d8*/ 	.short	0x0107
        /*08da*/ 	.byte	0x3f
	.zero		1


	//   ....[50]....
        /*08dc*/ 	.word	0x0000a2d0
        /*08e0*/ 	.word	0x00000004
        /*08e4*/ 	.word	0x0002a850
        /*08e8*/ 	.short	0x0101
        /*08ea*/ 	.byte	0x3f
	.zero		1


	//   ....[51]....
        /*08ec*/ 	.word	0x0000a3c0
        /*08f0*/ 	.word	0x00000005
        /*08f4*/ 	.word	0x0002a820
        /*08f8*/ 	.short	0x010a
        /*08fa*/ 	.byte	0x3f
	.zero		1


	//   ....[52]....
        /*08fc*/ 	.word	0x0000a560
        /*0900*/ 	.word	0x00000003
        /*0904*/ 	.word	0x0002a840
        /*0908*/ 	.short	0x010a
        /*090a*/ 	.byte	0x3f
	.zero		1


	//   ....[53]....
        /*090c*/ 	.word	0x0000a600
        /*0910*/ 	.word	0x00000005
        /*0914*/ 	.word	0x0002a840
        /*0918*/ 	.short	0x010a
        /*091a*/ 	.byte	0x3f
	.zero		1


	//   ....[54]....
        /*091c*/ 	.word	0x0000a640
        /*0920*/ 	.word	0x00000003
        /*0924*/ 	.word	0x0002a860
        /*0928*/ 	.short	0x010a
        /*092a*/ 	.byte	0x3f
	.zero		1


	//   ....[55]....
        /*092c*/ 	.word	0x0000a680
        /*0930*/ 	.word	0x00000005
        /*0934*/ 	.word	0x0002a860
        /*0938*/ 	.short	0x010a
        /*093a*/ 	.byte	0x3f
	.zero		1


	//   ....[56]....
        /*093c*/ 	.word	0x0000a6f0
        /*0940*/ 	.word	0x00000003
        /*0944*/ 	.word	0x0002a800
        /*0948*/ 	.short	0x010a
        /*094a*/ 	.byte	0x3f
	.zero		1


	//   ....[57]....
        /*094c*/ 	.word	0x0000a740
        /*0950*/ 	.word	0x00000004
        /*0954*/ 	.word	0x0002a830
        /*0958*/ 	.short	0x010a
        /*095a*/ 	.byte	0x3f
	.zero		1


	//   ....[58]....
        /*095c*/ 	.word	0x0000a7a0
        /*0960*/ 	.word	0x00000003
        /*0964*/ 	.word	0x0002a830
        /*0968*/ 	.short	0x010a
        /*096a*/ 	.byte	0x3f
	.zero		1


	//   ....[59]....
        /*096c*/ 	.word	0x0000a800
        /*0970*/ 	.word	0x00000003
        /*0974*/ 	.word	0x0002a850
        /*0978*/ 	.short	0x010a
        /*097a*/ 	.byte	0x3f
	.zero		1


	//   ....[60]....
        /*097c*/ 	.word	0x0000a860
        /*0980*/ 	.word	0x00000007
        /*0984*/ 	.word	0x0002a850
        /*0988*/ 	.short	0x010a
        /*098a*/ 	.byte	0x3f
	.zero		1


	//   ....[61]....
        /*098c*/ 	.word	0x0000a980
        /*0990*/ 	.word	0x00000000
        /*0994*/ 	.word	0x0002a840
        /*0998*/ 	.short	0x010a
        /*099a*/ 	.byte	0x3f
	.zero		1


	//   ....[62]....
        /*099c*/ 	.word	0x0000bc30
        /*09a0*/ 	.word	0x00000003
        /*09a4*/ 	.word	0x0002a820
        /*09a8*/ 	.short	0x010a
        /*09aa*/ 	.byte	0x3f
	.zero		1


	//   ....[63]....
        /*09ac*/ 	.word	0x0000bc80
        /*09b0*/ 	.word	0x00000006
        /*09b4*/ 	.word	0x0002a840
        /*09b8*/ 	.short	0x010a
        /*09ba*/ 	.byte	0x3f
	.zero		1


	//   ....[64]....
        /*09bc*/ 	.word	0x0000c3b0
        /*09c0*/ 	.word	0x00000006
        /*09c4*/ 	.word	0x0002a860
        /*09c8*/ 	.short	0x010a
        /*09ca*/ 	.byte	0x3f
	.zero		1


	//   ....[65]....
        /*09cc*/ 	.word	0x0000cb50
        /*09d0*/ 	.word	0x00000004
        /*09d4*/ 	.word	0x0002a860
        /*09d8*/ 	.short	0x010a
        /*09da*/ 	.byte	0x3f
	.zero		1


	//   ....[66]....
        /*09dc*/ 	.word	0x0000d3c0
        /*09e0*/ 	.word	0x00000005
        /*09e4*/ 	.word	0x0002a820
        /*09e8*/ 	.short	0x010a
        /*09ea*/ 	.byte	0x3f
	.zero		1


	//   ....[67]....
        /*09ec*/ 	.word	0x0000d560
        /*09f0*/ 	.word	0x00000003
        /*09f4*/ 	.word	0x0002a840
        /*09f8*/ 	.short	0x010a
        /*09fa*/ 	.byte	0x3f
	.zero		1


	//   ....[68]....
        /*09fc*/ 	.word	0x0000d5b0
        /*0a00*/ 	.word	0x00000005
        /*0a04*/ 	.word	0x0002a840
        /*0a08*/ 	.short	0x010a
        /*0a0a*/ 	.byte	0x3f
	.zero		1


	//   ....[69]....
        /*0a0c*/ 	.word	0x0000d600
        /*0a10*/ 	.word	0x00000003
        /*0a14*/ 	.word	0x0002a860
        /*0a18*/ 	.short	0x010a
        /*0a1a*/ 	.byte	0x3f
	.zero		1


	//----- nvinfo : EIATTR_NUM_MBARRIERS
	.align		4
.L_90:
        /*0a1c*/ 	.byte	0x03, 0x38
        /*0a1e*/ 	.short	0x0016


	//----- nvinfo : EIATTR_EXIT_INSTR_OFFSETS
	.align		4
        /*0a20*/ 	.byte	0x04, 0x1c
        /*0a22*/ 	.short	(.L_92 - .L_91)


	//   ....[0]....
.L_91:
        /*0a24*/ 	.word	0x00000940


	//   ....[1]....
        /*0a28*/ 	.word	0x00006ee0


	//   ....[2]....
        /*0a2c*/ 	.word	0x0000a6d0


	//----- nvinfo : EIATTR_MAX_THREADS
	.align		4
.L_92:
        /*0a30*/ 	.byte	0x04, 0x05
        /*0a32*/ 	.short	(.L_94 - .L_93)
.L_93:
        /*0a34*/ 	.word	0x00000180
        /*0a38*/ 	.word	0x00000001
        /*0a3c*/ 	.word	0x00000001


	//----- nvinfo : EIATTR_CRS_STACK_SIZE
	.align		4
.L_94:
        /*0a40*/ 	.byte	0x04, 0x1e
        /*0a42*/ 	.short	(.L_96 - .L_95)
.L_95:
        /*0a44*/ 	.word	0x00000000


	//----- nvinfo : EIATTR_CBANK_PARAM_SIZE
	.align		4
.L_96:
        /*0a48*/ 	.byte	0x03, 0x19
        /*0a4a*/ 	.short	0x0a70


	//----- nvinfo : EIATTR_PARAM_CBANK
	.align		4
        /*0a4c*/ 	.byte	0x04, 0x0a
        /*0a4e*/ 	.short	(.L_98 - .L_97)
	.align		4
.L_97:
        /*0a50*/ 	.word	index@(.nv.constant0._ZN7cutlass13device_kernelIN5flash11enable_sm90INS1_16FlashAttnFwdSm90INS1_25CollectiveMainloopFwdSm90ILi2EN4cute5tupleIJNS5_1CILi1EEES8_S8_EEENS6_IJNS7_ILi128EEENS7_ILi96EEENS7_ILi192EEEEEELi128ENS_6half_tEfNS_4arch4Sm90ELb0ELb0ELb0ELb0ELb1ELb0ELb0ELb1ELb1ELb1ELb0ELb0EEENS1_21CollectiveEpilogueFwdINS6_IJSA_SA_SB_EEES9_SE_SG_Li256ELb0ELb1ELb0ELb0EEENS1_29StaticPersistentTileSchedulerILb0EEEEEEEEEvNT_6ParamsE)
        /*0a54*/ 	.short	0x0210
        /*0a56*/ 	.short	0x0a70


	//----- nvinfo : EIATTR_SW_WAR
	.align		4
.L_98:
        /*0a58*/ 	.byte	0x04, 0x36
        /*0a5a*/ 	.short	(.L_100 - .L_99)
.L_99:
        /*0a5c*/ 	.word	0x00000008
.L_100:


//--------------------- .nv.info._ZN7cutlass13device_kernelIN5flash11enable_sm90INS1_16FlashAttnFwdSm90INS1_25CollectiveMainloopFwdSm90ILi2EN4cute5tupleIJNS5_1CILi1EEES8_S8_EEENS6_IJNS7_ILi128EEENS7_ILi96EEENS7_ILi192EEEEEELi128ENS_6half_tEfNS_4arch4Sm90ELb0ELb0ELb0ELb1ELb1ELb0ELb0ELb1ELb1ELb1ELb0ELb0EEENS1_21CollectiveEpilogueFwdINS6_IJSA_SA_SB_EEES9_SE_SG_Li256ELb1ELb1ELb0ELb0EEENS1_36VarlenDynamicPersistentTileSchedulerILi128ELi96ELi256ELi128ELb0ELb1ELb1ELb0ELb1ELb1EEEEEEEEEvNT_6ParamsE --------------------------
	.section	.nv.info._ZN7cutlass13device_kernelIN5flash11enable_sm90INS1_16FlashAttnFwdSm90INS1_25CollectiveMainloopFwdSm90ILi2EN4cute5tupleIJNS5_1CILi1EEES8_S8_EEENS6_IJNS7_ILi128EEENS7_ILi96EEENS7_ILi192EEEEEELi128ENS_6half_tEfNS_4arch4Sm90ELb0ELb0ELb0ELb1ELb1ELb0ELb0ELb1ELb1ELb1ELb0ELb0EEENS1_21CollectiveEpilogueFwdINS6_IJSA_SA_SB_EEES9_SE_SG_Li256ELb1ELb1ELb0ELb0EEENS1_36VarlenDynamicPersistentTileSchedulerILi128ELi96ELi256ELi128ELb0ELb1ELb1ELb0ELb1ELb1EEEEEEEEEvNT_6ParamsE,"",@"SHT_CUDA_INFO"
	.sectionflags	@""
	.align	4


	//----- nvinfo : EIATTR_CUDA_API_VERSION
	.align		4
        /*0000*/ 	.byte	0x04, 0x37
        /*0002*/ 	.short	(.L_102 - .L_101)
.L_101:
        /*0004*/ 	.word	0x00000082


	//----- nvinfo : EIATTR_KPARAM_INFO
	.align		4
.L_102:
        /*0008*/ 	.byte	0x04, 0x17
        /*000a*/ 	.short	(.L_104 - .L_103)
.L_103:
        /*000c*/ 	.word	0x00000000
        /*0010*/ 	.short	0x0000
        /*0012*/ 	.short	0x0070
        /*0014*/ 	.byte	0x00, 0xf0, 0x01, 0x2a


	//----- nvinfo : EIATTR_SPARSE_MMA_MASK
	.align		4
.L_104:
        /*0018*/ 	.byte	0x03, 0x50
        /*001a*/ 	.short	0x0000


	//----- nvinfo : EIATTR_MAXREG_COUNT
	.align		4
        /*001c*/ 	.byte	0x03, 0x1b
        /*001e*/ 	.short	0x00a8


	//----- nvinfo : EIATTR_NUM_BARRIERS
	.align		4
        /*0020*/ 	.byte	0x02, 0x4c
        /*0022*/ 	.byte	0x09
	.zero		1


	//----- nvinfo : EIATTR_EXTERNS
	.align		4
        /*0024*/ 	.byte	0x04, 0x0f
        /*0026*/ 	.short	(.L_106 - .L_105)


	//   ....[0]....
	.align		4
.L_105:
        /*0028*/ 	.word	index@(__assertfail)


	//----- nvinfo : EIATTR_ANNOTATIONS
	.align		4
.L_106:
        /*002c*/ 	.byte	0x04, 0x55
        /*002e*/ 	.short	(.L_108 - .L_107)


	//   ....[0]....
.L_107:
        /*0030*/ 	.word	0x00000001
        /*0034*/ 	.byte	0x60, 0x08, 0x00, 0x00, 0x01, 0x00, 0x00, 0x00, 0x70, 0x09, 0x00, 0x00, 0x01, 0x00, 0x00, 0x00
        /* <DEDUP_REMOVED lines=14> */
        /*0124*/ 	.byte	0x80, 0xcf, 0x00, 0x00


	//----- nvinfo : EIATTR_MERCURY_ISA_VERSION
	.align		4
.L_108:
        /*0128*/ 	.byte	0x03, 0x5f
        /*012a*/ 	.short	0x0101


	//----- nvinfo : EIATTR_UNUSED_LOAD_BYTE_OFFSET
	.align		4
        /*012c*/ 	.byte	0x04, 0x44
        /*012e*/ 	.short	(.L_110 - .L_109)


	//   ....[0]....
.L_109:
        /*0130*/ 	.word	0x00000920
        /*0134*/ 	.word	0x0000fff0


	//   ....[1]....
        /*0138*/ 	.word	0x00005e50
        /*013c*/ 	.word	0x0000fff0


	//----- nvinfo : EIATTR_INT_WARP_WIDE_INSTR_OFFSETS
	.align		4
.L_110:
        /*0140*/ 	.byte	0x04, 0x31
        /*0142*/ 	.short	(.L_112 - .L_111)


	//   ....[0]....
.L_111:
        /*0144*/ 	.word	0x000000c0


	//   ....[1]....
        /*0148*/ 	.word	0x000000d0


	//   ....[2]....
        /*014c*/ 	.word	0x00000170


	//   ....[3]....
        /*0150*/ 	.word	0x00008da0


	//   ....[4]....
        /*0154*/ 	.word	0x00008e30


	//   ....[5]....
        /*0158*/ 	.word	0x0000bd20


	//   ....[6]....
        /*015c*/ 	.word	0x0000bdb0


	//----- nvinfo : EIATTR_COOP_GROUP_MASK_REGIDS
	.align		4
.L_112:
        /*0160*/ 	.byte	0x04, 0x29
        /*0162*/ 	.short	(.L_114 - .L_113)


	//   ....[0]....
.L_113:
        /*0164*/ 	.word	0xffffffff


	//   ....[1]....
        /*0168*/ 	.word	0xffffffff


	//   ....[2]....
        /*016c*/ 	.word	0xffffffff


	//   ....[3]....
        /*0170*/ 	.word	0xffffffff


	//   ....[4]....
        /*0174*/ 	.word	0xffffffff


	//   ....[5]....
        /*0178*/ 	.word	0xffffffff


	//   ....[6]....
        /*017c*/ 	.word	0xffffffff


	//   ....[7]....
        /*0180*/ 	.word	0xffffffff


	//   ....[8]....
        /*0184*/ 	.word	0xffffffff


	//   ....[9]....
        /*0188*/ 	.word	0xffffffff


	//   ....[10]....
        /*018c*/ 	.word	0xffffffff


	//   ....[11]....
        /*0190*/ 	.word	0xffffffff


	//   ....[12]....
        /*0194*/ 	.word	0xffffffff


	//   ....[13]....
        /*0198*/ 	.word	0xffffffff


	//   ....[14]....
        /*019c*/ 	.word	0xffffffff


	//   ....[15]....
        /*01a0*/ 	.word	0xffffffff


	//   ....[16]....
        /*01a4*/ 	.word	0xffffffff


	//   ....[17]....
        /*01a8*/ 	.word	0xffffffff


	//   ....[18]....
        /*01ac*/ 	.word	0xffffffff


	//   ....[19]....
        /*01b0*/ 	.word	0xffffffff


	//   ....[20]....
        /*01b4*/ 	.word	0xffffffff


	//   ....[21]....
        /*01b8*/ 	.word	0xffffffff


	//   ....[22]....
        /*01bc*/ 	.word	0xffffffff


	//   ....[23]....
        /*01c0*/ 	.word	0xffffffff


	//   ....[24]....
        /*01c4*/ 	.word	0xffffffff


	//   ....[25]....
        /*01c8*/ 	.word	0xffffffff


	//   ....[26]....
        /*01cc*/ 	.word	0xffffffff


	//   ....[27]....
        /*01d0*/ 	.word	0xffffffff


	//   ....[28]....
        /*01d4*/ 	.word	0xffffffff


	//   ....[29]....
        /*01d8*/ 	.word	0xffffffff


	//   ....[30]....
        /*01dc*/ 	.word	0xffffffff


	//   ....[31]....
        /*01e0*/ 	.word	0xffffffff


	//   ....[32]....
        /*01e4*/ 	.word	0xffffffff


	//   ....[33]....
        /*01e8*/ 	.word	0xffffffff


	//   ....[34]....
        /*01ec*/ 	.word	0xffffffff


	//   ....[35]....
        /*01f0*/ 	.word	0xffffffff


	//   ....[36]....
        /*01f4*/ 	.word	0xffffffff


	//   ....[37]....
        /*01f8*/ 	.word	0xffffffff


	//   ....[38]....
        /*01fc*/ 	.word	0xffffffff


	//   ....[39]....
        /*0200*/ 	.word	0xffffffff


	//   ....[40]....
        /*0204*/ 	.word	0xffffffff


	//   ....[41]....
        /*0208*/ 	.word	0xffffffff


	//   ....[42]....
        /*020c*/ 	.word	0xffffffff


	//   ....[43]....
        /*0210*/ 	.word	0xffffffff


	//   ....[44]....
        /*0214*/ 	.word	0xffffffff


	//   ....[45]....
        /*0218*/ 	.word	0xffffffff


	//   ....[46]....
        /*021c*/ 	.word	0xffffffff


	//   ....[47]....
        /*0220*/ 	.word	0xffffffff


	//   ....[48]....
        /*0224*/ 	.word	0xffffffff


	//   ....[49]....
        /*0228*/ 	.word	0xffffffff


	//   ....[50]....
        /*022c*/ 	.word	0xffffffff


	//   ....[51]....
        /*0230*/ 	.word	0xffffffff


	//   ....[52]....
        /*0234*/ 	.word	0xffffffff


	//   ....[53]....
        /*0238*/ 	.word	0xffffffff


	//   ....[54]....
        /*023c*/ 	.word	0xffffffff


	//   ....[55]....
        /*0240*/ 	.word	0xffffffff


	//   ....[56]....
        /*0244*/ 	.word	0xffffffff


	//   ....[57]....
        /*0248*/ 	.word	0xffffffff


	//   ....[58]....
        /*024c*/ 	.word	0xffffffff


	//   ....[59]....
        /*0250*/ 	.word	0xffffffff


	//   ....[60]....
        /*0254*/ 	.word	0xffffffff


	//   ....[61]....
        /*0258*/ 	.word	0xffffffff


	//   ....[62]....
        /*025c*/ 	.word	0xffffffff


	//   ....[63]....
        /*0260*/ 	.word	0xffffffff


	//   ....[64]....
        /*0264*/ 	.word	0xffffffff


	//   ....[65]....
        /*0268*/ 	.word	0xffffffff


	//   ....[66]....
        /*026c*/ 	.word	0xffffffff


	//   ....[67]....
        /*0270*/ 	.word	0xffffffff


	//   ....[68]....
        /*0274*/ 	.word	0xffffffff


	//   ....[69]....
        /*0278*/ 	.word	0xffffffff


	//   ....[70]....
        /*027c*/ 	.word	0xffffffff


	//   ....[71]....
        /*0280*/ 	.word	0xffffffff


	//   ....[72]....
        /*0284*/ 	.word	0xffffffff


	//   ....[73]....
        /*0288*/ 	.word	0xffffffff


	//   ....[74]....
        /*028c*/ 	.word	0xffffffff


	//   ....[75]....
        /*0290*/ 	.word	0xffffffff


	//   ....[76]....
        /*0294*/ 	.word	0xffffffff


	//   ....[77]....
        /*0298*/ 	.word	0xffffffff


	//   ....[78]....
        /*029c*/ 	.word	0xffffffff


	//   ....[79]....
        /*02a0*/ 	.word	0xffffffff


	//   ....[80]....
        /*02a4*/ 	.word	0xffffffff


	//   ....[81]....
        /*02a8*/ 	.word	0xffffffff


	//   ....[82]....
        /*02ac*/ 	.word	0xffffffff


	//   ....[83]....
        /*02b0*/ 	.word	0xffffffff


	//   ....[84]....
        /*02b4*/ 	.word	0xffffffff


	//   ....[85]....
        /*02b8*/ 	.word	0xffffffff


	//   ....[86]....
        /*02bc*/ 	.word	0xffffffff


	//   ....[87]....
        /*02c0*/ 	.word	0xffffffff


	//   ....[88]....
        /*02c4*/ 	.word	0xffffffff


	//   ....[89]....
        /*02c8*/ 	.word	0xffffffff


	//   ....[90]....
        /*02cc*/ 	.word	0xffffffff


	//   ....[91]....
        /*02d0*/ 	.word	0xffffffff


	//   ....[92]....
        /*02d4*/ 	.word	0xffffffff


	//   ....[93]....
        /*02d8*/ 	.word	0xffffffff


	//   ....[94]....
        /*02dc*/ 	.word	0xffffffff


	//   ....[95]....
        /*02e0*/ 	.word	0xffffffff


	//   ....[96]....
        /*02e4*/ 	.word	0xffffffff


	//   ....[97]....
        /*02e8*/ 	.word	0xffffffff


	//   ....[98]....
        /*02ec*/ 	.word	0xffffffff


	//   ....[99]....
        /*02f0*/ 	.word	0xffffffff


	//   ....[100]....
        /*02f4*/ 	.word	0xffffffff


	//   ....[101]....
        /*02f8*/ 	.word	0xffffffff


	//   ....[102]....
        /*02fc*/ 	.word	0xffffffff


	//   ....[103]....
        /*0300*/ 	.word	0xffffffff


	//   ....[104]....
        /*0304*/ 	.word	0xffffffff


	//   ....[105]....
        /*0308*/ 	.word	0xffffffff


	//   ....[106]....
        /*030c*/ 	.word	0xffffffff


	//   ....[107]....
        /*0310*/ 	.word	0xffffffff


	//   ....[108]....
        /*0314*/ 	.word	0xffffffff


	//   ....[109]....
        /*0318*/ 	.word	0xffffffff


	//   ....[110]....
        /*031c*/ 	.word	0xffffffff


	//   ....[111]....
        /*0320*/ 	.word	0xffffffff


	//   ....[112]....
        /*0324*/ 	.word	0xffffffff


	//   ....[113]....
        /*0328*/ 	.word	0xffffffff


	//   ....[114]....
        /*032c*/ 	.word	0xffffffff


	//   ....[115]....
        /*0330*/ 	.word	0xffffffff


	//   ....[116]....
        /*0334*/ 	.word	0xffffffff


	//   ....[117]....
        /*0338*/ 	.word	0xffffffff


	//   ....[118]....
        /*033c*/ 	.word	0xffffffff


	//   ....[119]....
        /*0340*/ 	.word	0xffffffff


	//   ....[120]....
        /*0344*/ 	.word	0xffffffff


	//   ....[121]....
        /*0348*/ 	.word	0xffffffff


	//   ....[122]....
        /*034c*/ 	.word	0xffffffff


	//   ....[123]....
        /*0350*/ 	.word	0xffffffff


	//   ....[124]....
        /*0354*/ 	.word	0xffffffff


	//   ....[125]....
        /*0358*/ 	.word	0xffffffff


	//   ....[126]....
        /*035c*/ 	.word	0xffffffff


	//   ....[127]....
        /*0360*/ 	.word	0xffffffff


	//   ....[128]....
        /*0364*/ 	.word	0xffffffff


	//   ....[129]....
        /*0368*/ 	.word	0xffffffff


	//   ....[130]....
        /*036c*/ 	.word	0xffffffff


	//   ....[131]....
        /*0370*/ 	.word	0xffffffff


	//   ....[132]....
        /*0374*/ 	.word	0xffffffff


	//   ....[133]....
        /*0378*/ 	.word	0xffffffff


	//   ....[134]....
        /*037c*/ 	.word	0xffffffff


	//   ....[135]....
        /*0380*/ 	.word	0xffffffff


	//   ....[136]....
        /*0384*/ 	.word	0xffffffff


	//   ....[137]....
        /*0388*/ 	.word	0x0500000f


	//   ....[138]....
        /*038c*/ 	.word	0x0500000f


	//   ....[139]....
        /*0390*/ 	.word	0x0500000f


	//   ....[140]....
        /*0394*/ 	.word	0x0500000f


	//   ....[141]....
        /*0398*/ 	.word	0x0500000f


	//   ....[142]....
        /*039c*/ 	.word	0x0500000f


	//   ....[143]....
        /*03a0*/ 	.word	0x0500000f


	//   ....[144]....
        /*03a4*/ 	.word	0x0500000f


	//   ....[145]....
        /*03a8*/ 	.word	0x0500000f


	//   ....[146]....
        /*03ac*/ 	.word	0x0500000f


	//   ....[147]....
        /*03b0*/ 	.word	0x0500000f


	//   ....[148]....
        /*03b4*/ 	.word	0x0500000f


	//   ....[149]....
        /*03b8*/ 	.word	0x0500000f


	//   ....[150]....
        /*03bc*/ 	.word	0x0500000f


	//   ....[151]....
        /*03c0*/ 	.word	0x0500000f


	//   ....[152]....
        /*03c4*/ 	.word	0x0500000f


	//   ....[153]....
        /*03c8*/ 	.word	0x0500000f


	//   ....[154]....
        /*03cc*/ 	.word	0x0500000f


	//   ....[155]....
        /*03d0*/ 	.word	0x0500000f


	//   ....[156]....
        /*03d4*/ 	.word	0x0500000f


	//   ....[157]....
        /*03d8*/ 	.word	0x0500000f


	//   ....[158]....
        /*03dc*/ 	.word	0x0500000f


	//   ....[159]....
        /*03e0*/ 	.word	0x0500000f


	//   ....[160]....
        /*03e4*/ 	.word	0x0500000f


	//   ....[161]....
        /*03e8*/ 	.word	0x0500000f


	//   ....[162]....
        /*03ec*/ 	.word	0x0500000f


	//   ....[163]....
        /*03f0*/ 	.word	0x0500000f


	//   ....[164]....
        /*03f4*/ 	.word	0x0500000f


	//   ....[165]....
        /*03f8*/ 	.word	0x0500000f


	//   ....[166]....
        /*03fc*/ 	.word	0x0500000f


	//   ....[167]....
        /*0400*/ 	.word	0x0500000f


	//   ....[168]....
        /*0404*/ 	.word	0x0500000f


	//   ....[169]....
        /*0408*/ 	.word	0x0500000f


	//   ....[170]....
        /*040c*/ 	.word	0x0500000f


	//   ....[171]....
        /*0410*/ 	.word	0x0500000f


	//   ....[172]....
        /*0414*/ 	.word	0x0500000f


	//   ....[173]....
        /*0418*/ 	.word	0x0500000f


	//   ....[174]....
        /*041c*/ 	.word	0x0500000f


	//   ....[175]....
        /*0420*/ 	.word	0x0500000f


	//   ....[176]....
        /*0424*/ 	.word	0x0500000f


	//   ....[177]....
        /*0428*/ 	.word	0x0500000f


	//   ....[178]....
        /*042c*/ 	.word	0x0500000f


	//   ....[179]....
        /*0430*/ 	.word	0x0500000f


	//   ....[180]....
        /*0434*/ 	.word	0x0500000f


	//   ....[181]....
        /*0438*/ 	.word	0x0500000f


	//   ....[182]....
        /*043c*/ 	.word	0x0500000f


	//   ....[183]....
        /*0440*/ 	.word	0x0500000f


	//   ....[184]....
        /*0444*/ 	.word	0x0500000f


	//   ....[185]....
        /*0448*/ 	.word	0x0500000f


	//   ....[186]....
        /*044c*/ 	.word	0x0500000f


	//   ....[187]....
        /*0450*/ 	.word	0x0500000f


	//   ....[188]....
        /*0454*/ 	.word	0x0500000f


	//   ....[189]....
        /*0458*/ 	.word	0x0500000f


	//   ....[190]....
        /*045c*/ 	.word	0x0500000f


	//   ....[191]....
        /*0460*/ 	.word	0x0500000f


	//   ....[192]....
        /*0464*/ 	.word	0x0500000f


	//   ....[193]....
        /*0468*/ 	.word	0x0500000f


	//   ....[194]....
        /*046c*/ 	.word	0x0500000f


	//   ....[195]....
        /*0470*/ 	.word	0x0500000f


	//   ....[196]....
        /*0474*/ 	.word	0x0500000f


	//   ....[197]....
        /*0478*/ 	.word	0x0500000f


	//   ....[198]....
        /*047c*/ 	.word	0x0500000f


	//   ....[199]....
        /*0480*/ 	.word	0x0500000f


	//   ....[200]....
        /*0484*/ 	.word	0x0500000f


	//   ....[201]....
        /*0488*/ 	.word	0x0500000f


	//   ....[202]....
        /*048c*/ 	.word	0x0500000f


	//   ....[203]....
        /*0490*/ 	.word	0x0500000f


	//   ....[204]....
        /*0494*/ 	.word	0x0500000f


	//   ....[205]....
        /*0498*/ 	.word	0x0500000f


	//   ....[206]....
        /*049c*/ 	.word	0x0500000f


	//   ....[207]....
        /*04a0*/ 	.word	0x0500000f


	//   ....[208]....
        /*04a4*/ 	.word	0x0500000f


	//   ....[209]....
        /*04a8*/ 	.word	0x0500000f


	//   ....[210]....
        /*04ac*/ 	.word	0x0500000f


	//   ....[211]....
        /*04b0*/ 	.word	0x0500000f


	//   ....[212]....
        /*04b4*/ 	.word	0x0500000f


	//   ....[213]....
        /*04b8*/ 	.word	0x0500000f


	//   ....[214]....
        /*04bc*/ 	.word	0x0500000f


	//   ....[215]....
        /*04c0*/ 	.word	0x0500000f


	//   ....[216]....
        /*04c4*/ 	.word	0x0500000f


	//   ....[217]....
        /*04c8*/ 	.word	0x0500000f


	//   ....[218]....
        /*04cc*/ 	.word	0x0500000f


	//   ....[219]....
        /*04d0*/ 	.word	0x0500000f


	//----- nvinfo : EIATTR_COOP_GROUP_INSTR_OFFSETS
	.align		4
.L_114:
        /*04d4*/ 	.byte	0x04, 0x28
        /*04d6*/ 	.short	(.L_116 - .L_115)


	//   ....[0]....
.L_115:
        /*04d8*/ 	.word	0x00000070


	//   ....[1]....
        /*04dc*/ 	.word	0x000000b0


	//   ....[2]....
        /*04e0*/ 	.word	0x000002d0


	//   ....[3]....
        /*04e4*/ 	.word	0x00000430


	//   ....[4]....
        /*04e8*/ 	.word	0x00000550


	//   ....[5]....
        /*04ec*/ 	.word	0x000006b0


	//   ....[6]....
        /*04f0*/ 	.word	0x00001230


	//   ....[7]....
        /*04f4*/ 	.word	0x00002250


	//   ....[8]....
        /*04f8*/ 	.word	0x000022b0


	//   ....[9]....
        /*04fc*/ 	.word	0x00002750


	//   ....[10]....
        /*0500*/ 	.word	0x000027d0


	//   ....[11]....
        /*0504*/ 	.word	0x00004400


	//   ....[12]....
        /*0508*/ 	.word	0x00004410


	//   ....[13]....
        /*050c*/ 	.word	0x00004450


	//   ....[14]....
        /*0510*/ 	.word	0x00004460


	//   ....[15]....
        /*0514*/ 	.word	0x00005570


	//   ....[16]....
        /*0518*/ 	.word	0x000055b0


	//   ....[17]....
        /*051c*/ 	.word	0x00005690


	//   ....[18]....
        /*0520*/ 	.word	0x000056a0


	//   ....[19]....
        /*0524*/ 	.word	0x000068b0


	//   ....[20]....
        /*0528*/ 	.word	0x000068f0


	//   ....[21]....
        /*052c*/ 	.word	0x00006930


	//   ....[22]....
        /*0530*/ 	.word	0x00006970


	//   ....[23]....
        /*0534*/ 	.word	0x00006ef0


	//   ....[24]....
        /*0538*/ 	.word	0x00006f20


	//   ....[25]....
        /*053c*/ 	.word	0x00006fe0


	//   ....[26]....
        /*0540*/ 	.word	0x00007000


	//   ....[27]....
        /*0544*/ 	.word	0x000070c0


	//   ....[28]....
        /*0548*/ 	.word	0x000070e0


	//   ....[29]....
        /*054c*/ 	.word	0x000071b0


	//   ....[30]....
        /*0550*/ 	.word	0x000071d0


	//   ....[31]....
        /*0554*/ 	.word	0x000079f0


	//   ....[32]....
        /*0558*/ 	.word	0x00007a00


	//   ....[33]....
        /*055c*/ 	.word	0x00007ac0


	//   ....[34]....
        /*0560*/ 	.word	0x00007ae0


	//   ....[35]....
        /*0564*/ 	.word	0x00007ba0


	//   ....[36]....
        /*0568*/ 	.word	0x00007bc0


	//   ....[37]....
        /*056c*/ 	.word	0x00007c90


	//   ....[38]....
        /*0570*/ 	.word	0x00007cb0


	//   ....[39]....
        /*0574*/ 	.word	0x00007df0


	//   ....[40]....
        /*0578*/ 	.word	0x00007fc0


	//   ....[41]....
        /*057c*/ 	.word	0x00007ff0


	//   ....[42]....
        /*0580*/ 	.word	0x00008020


	//   ....[43]....
        /*0584*/ 	.word	0x00008050


	//   ....[44]....
        /*0588*/ 	.word	0x00008080


	//   ....[45]....
        /*058c*/ 	.word	0x000080b0


	//   ....[46]....
        /*0590*/ 	.word	0x00008200


	//   ....[47]....
        /*0594*/ 	.word	0x00008230


	//   ....[48]....
        /*0598*/ 	.word	0x00008260


	//   ....[49]....
        /*059c*/ 	.word	0x00008290


	//   ....[50]....
        /*05a0*/ 	.word	0x000082c0


	//   ....[51]....
        /*05a4*/ 	.word	0x000082f0


	//   ....[52]....
        /*05a8*/ 	.word	0x00008380


	//   ....[53]....
        /*05ac*/ 	.word	0x000083b0


	//   ....[54]....
        /*05b0*/ 	.word	0x00008430


	//   ....[55]....
        /*05b4*/ 	.word	0x00009a40


	//   ....[56]....
        /*05b8*/ 	.word	0x00009a60


	//   ....[57]....
        /*05bc*/ 	.word	0x00009b10


	//   ....[58]....
        /*05c0*/ 	.word	0x00009b30


	//   ....[59]....
        /*05c4*/ 	.word	0x00009bd0


	//   ....[60]....
        /*05c8*/ 	.word	0x00009bf0


	//   ....[61]....
        /*05cc*/ 	.word	0x00009c90


	//   ....[62]....
        /*05d0*/ 	.word	0x00009cb0


	//   ....[63]....
        /*05d4*/ 	.word	0x00009d50


	//   ....[64]....
        /*05d8*/ 	.word	0x00009d70


	//   ....[65]....
        /*05dc*/ 	.word	0x00009d80


	//   ....[66]....
        /*05e0*/ 	.word	0x00009e10


	//   ....[67]....
        /*05e4*/ 	.word	0x0000a5a0


	//   ....[68]....
        /*05e8*/ 	.word	0x0000a5d0


	//   ....[69]....
        /*05ec*/ 	.word	0x0000a5f0


	//   ....[70]....
        /*05f0*/ 	.word	0x0000a680


	//   ....[71]....
        /*05f4*/ 	.word	0x0000a690


	//   ....[72]....
        /*05f8*/ 	.word	0x0000a730


	//   ....[73]....
        /*05fc*/ 	.word	0x0000a740


	//   ....[74]....
        /*0600*/ 	.word	0x0000a7e0


	//   ....[75]....
        /*0604*/ 	.word	0x0000a7f0


	//   ....[76]....
        /*0608*/ 	.word	0x0000a890


	//   ....[77]....
        /*060c*/ 	.word	0x0000a8a0


	//   ....[78]....
        /*0610*/ 	.word	0x0000a940


	//   ....[79]....
        /*0614*/ 	.word	0x0000a950


	//   ....[80]....
        /*0618*/ 	.word	0x0000a9f0


	//   ....[81]....
        /*061c*/ 	.word	0x0000aa00


	//   ....[82]....
        /*0620*/ 	.word	0x0000aa10


	//   ....[83]....
        /*0624*/ 	.word	0x0000b1f0


	//   ....[84]....
        /*0628*/ 	.word	0x0000b200


	//   ....[85]....
        /*062c*/ 	.word	0x0000b220


	//   ....[86]....
        /*0630*/ 	.word	0x0000b2a0


	//   ....[87]....
        /*0634*/ 	.word	0x0000b2b0


	//   ....[88]....
        /*0638*/ 	.word	0x0000b310


	//   ....[89]....
        /*063c*/ 	.word	0x0000b340


	//   ....[90]....
        /*0640*/ 	.word	0x0000b380


	//   ....[91]....
        /*0644*/ 	.word	0x0000b3b0


	//   ....[92]....
        /*0648*/ 	.word	0x0000b3f0


	//   ....[93]....
        /*064c*/ 	.word	0x0000b420


	//   ....[94]....
        /*0650*/ 	.word	0x0000b460


	//   ....[95]....
        /*0654*/ 	.word	0x0000b6e0


	//   ....[96]....
        /*0658*/ 	.word	0x0000b700


	//   ....[97]....
        /*065c*/ 	.word	0x0000b790


	//   ....[98]....
        /*0660*/ 	.word	0x0000b7a0


	//   ....[99]....
        /*0664*/ 	.word	0x0000b810


	//   ....[100]....
        /*0668*/ 	.word	0x0000b820


	//   ....[101]....
        /*066c*/ 	.word	0x0000b890


	//   ....[102]....
        /*0670*/ 	.word	0x0000b8a0


	//   ....[103]....
        /*0674*/ 	.word	0x0000b910


	//   ....[104]....
        /*0678*/ 	.word	0x0000b920


	//   ....[105]....
        /*067c*/ 	.word	0x0000b930


	//   ....[106]....
        /*0680*/ 	.word	0x0000b9a0


	//   ....[107]....
        /*0684*/ 	.word	0x0000bf30


	//   ....[108]....
        /*0688*/ 	.word	0x0000bf50


	//   ....[109]....
        /*068c*/ 	.word	0x0000bf60


	//   ....[110]....
        /*0690*/ 	.word	0x0000bf70


	//   ....[111]....
        /*0694*/ 	.word	0x0000bfe0


	//   ....[112]....
        /*0698*/ 	.word	0x0000c000


	//   ....[113]....
        /*069c*/ 	.word	0x0000c070


	//   ....[114]....
        /*06a0*/ 	.word	0x0000c090


	//   ....[115]....
        /*06a4*/ 	.word	0x0000c0f0


	//   ....[116]....
        /*06a8*/ 	.word	0x0000c110


	//   ....[117]....
        /*06ac*/ 	.word	0x0000c160


	//   ....[118]....
        /*06b0*/ 	.word	0x0000c180


	//   ....[119]....
        /*06b4*/ 	.word	0x0000c580


	//   ....[120]....
        /*06b8*/ 	.word	0x0000c5d0


	//   ....[121]....
        /*06bc*/ 	.word	0x0000c600


	//   ....[122]....
        /*06c0*/ 	.word	0x0000c610


	//   ....[123]....
        /*06c4*/ 	.word	0x0000c640


	//   ....[124]....
        /*06c8*/ 	.word	0x0000c670


	//   ....[125]....
        /*06cc*/ 	.word	0x0000c6a0


	//   ....[126]....
        /*06d0*/ 	.word	0x0000c6d0


	//   ....[127]....
        /*06d4*/ 	.word	0x0000c850


	//   ....[128]....
        /*06d8*/ 	.word	0x0000c880


	//   ....[129]....
        /*06dc*/ 	.word	0x0000c8b0


	//   ....[130]....
        /*06e0*/ 	.word	0x0000c8e0


	//   ....[131]....
        /*06e4*/ 	.word	0x0000c910


	//   ....[132]....
        /*06e8*/ 	.word	0x0000c940


	//   ....[133]....
        /*06ec*/ 	.word	0x0000ca00


	//   ....[134]....
        /*06f0*/ 	.word	0x0000ca20


	//   ....[135]....
        /*06f4*/ 	.word	0x0000ca90


	//   ....[136]....
        /*06f8*/ 	.word	0x0000cf00


	//   ....[137]....
        /*06fc*/ 	.word	0x0000d3e0


	//   ....[138]....
        /*0700*/ 	.word	0x0000d4d0


	//   ....[139]....
        /*0704*/ 	.word	0x0000d570


	//   ....[140]....
        /*0708*/ 	.word	0x0000d5d0


	//   ....[141]....
        /*070c*/ 	.word	0x0000d6f0


	//   ....[142]....
        /*0710*/ 	.word	0x0000d750


	//   ....[143]....
        /*0714*/ 	.word	0x0000d860


	//   ....[144]....
        /*0718*/ 	.word	0x0000d8d0


	//   ....[145]....
        /*071c*/ 	.word	0x0000d9e0


	//   ....[146]....
        /*0720*/ 	.word	0x0000da50


	//   ....[147]....
        /*0724*/ 	.word	0x0000db60


	//   ....[148]....
        /*0728*/ 	.word	0x0000dbd0


	//   ....[149]....
        /*072c*/ 	.word	0x0000dc70


	//   ....[150]....
        /*0730*/ 	.word	0x0000dd80


	//   ....[151]....
        /*0734*/ 	.word	0x0000dde0


	//   ....[152]....
        /*0738*/ 	.word	0x0000de40


	//   ....[153]....
        /*073c*/ 	.word	0x0000df40


	//   ....[154]....
        /*0740*/ 	.word	0x0000dfa0


	//   ....[155]....
        /*0744*/ 	.word	0x0000e0b0


	//   ....[156]....
        /*0748*/ 	.word	0x0000e110


	//   ....[157]....
        /*074c*/ 	.word	0x0000e220


	//   ....[158]....
        /*0750*/ 	.word	0x0000e280


	//   ....[159]....
        /*0754*/ 	.word	0x0000e390


	//   ....[160]....
        /*0758*/ 	.word	0x0000e3f0


	//   ....[161]....
        /*075c*/ 	.word	0x0000e500


	//   ....[162]....
        /*0760*/ 	.word	0x0000e560


	//   ....[163]....
        /*0764*/ 	.word	0x0000e670


	//   ....[164]....
        /*0768*/ 	.word	0x0000e6d0


	//   ....[165]....
        /*076c*/ 	.word	0x0000e7c0


	//   ....[166]....
        /*0770*/ 	.word	0x0000e8f0


	//   ....[167]....
        /*0774*/ 	.word	0x0000e9a0


	//   ....[168]....
        /*0778*/ 	.word	0x0000ea10


	//   ....[169]....
        /*077c*/ 	.word	0x0000eb00


	//   ....[170]....
        /*0780*/ 	.word	0x0000eb60


	//   ....[171]....
        /*0784*/ 	.word	0x0000ec30


	//   ....[172]....
        /*0788*/ 	.word	0x0000ec90


	//   ....[173]....
        /*078c*/ 	.word	0x0000ed60


	//   ....[174]....
        /*0790*/ 	.word	0x0000edc0


	//   ....[175]....
        /*0794*/ 	.word	0x0000ee90


	//   ....[176]....
        /*0798*/ 	.word	0x0000eef0


	//   ....[177]....
        /*079c*/ 	.word	0x0000efc0


	//   ....[178]....
        /*07a0*/ 	.word	0x0000f0b0


	//   ....[179]....
        /*07a4*/ 	.word	0x0000f150


	//   ....[180]....
        /*07a8*/ 	.word	0x0000f1b0


	//   ....[181]....
        /*07ac*/ 	.word	0x0000f2a0


	//   ....[182]....
        /*07b0*/ 	.word	0x0000f300


	//   ....[183]....
        /*07b4*/ 	.word	0x0000f3e0


	//   ....[184]....
        /*07b8*/ 	.word	0x0000f440


	//   ....[185]....
        /*07bc*/ 	.word	0x0000f520


	//   ....[186]....
        /*07c0*/ 	.word	0x0000f580


	//   ....[187]....
        /*07c4*/ 	.word	0x0000f660


	//   ....[188]....
        /*07c8*/ 	.word	0x0000f6c0


	//   ....[189]....
        /*07cc*/ 	.word	0x0000f790


	//   ....[190]....
        /*07d0*/ 	.word	0x0000f8c0


	//   ....[191]....
        /*07d4*/ 	.word	0x0000f990


	//   ....[192]....
        /*07d8*/ 	.word	0x0000fa50


	//   ....[193]....
        /*07dc*/ 	.word	0x0000fb20


	//   ....[194]....
        /*07e0*/ 	.word	0x0000fb80


	//   ....[195]....
        /*07e4*/ 	.word	0x0000fc50


	//   ....[196]....
        /*07e8*/ 	.word	0x0000fcb0


	//   ....[197]....
        /*07ec*/ 	.word	0x0000fd90


	//   ....[198]....
        /*07f0*/ 	.word	0x0000fdf0


	//   ....[199]....
        /*07f4*/ 	.word	0x0000fec0


	//   ....[200]....
        /*07f8*/ 	.word	0x0000ff20


	//   ....[201]....
        /*07fc*/ 	.word	0x0000ffe0


	//   ....[202]....
        /*0800*/ 	.word	0x00010070


	//   ....[203]....
        /*0804*/ 	.word	0x00010110


	//   ....[204]....
        /*0808*/ 	.word	0x00010230


	//   ....[205]....
        /*080c*/ 	.word	0x000102a0


	//   ....[206]....
        /*0810*/ 	.word	0x00010310


	//   ....[207]....
        /*0814*/ 	.word	0x00010380


	//   ....[208]....
        /*0818*/ 	.word	0x000103f0


	//   ....[209]....
        /*081c*/ 	.word	0x00010470


	//   ....[210]....
        /*0820*/ 	.word	0x00010500


	//   ....[211]....
        /*0824*/ 	.word	0x00010590


	//   ....[212]....
        /*0828*/ 	.word	0x00010600


	//   ....[213]....
        /*082c*/ 	.word	0x00010670


	//   ....[214]....
        /*0830*/ 	.word	0x000106e0


	//   ....[215]....
        /*0834*/ 	.word	0x00010760


	//   ....[216]....
        /*0838*/ 	.word	0x000107d0


	//   ....[217]....
        /*083c*/ 	.word	0x00010870


	//   ....[218]....
        /*0840*/ 	.word	0x00010900


	//   ....[219]....
        /*0844*/ 	.word	0x00010a20


	//----- nvinfo : EIATTR_REG_RECONFIG
	.align		4
.L_116:
        /*0848*/ 	.byte	0x01, 0x54
	.zero		2


	//----- nvinfo : EIATTR_SYSCALL_OFFSETS
	.align		4
        /*084c*/ 	.byte	0x04, 0x46
        /*084e*/ 	.short	(.L_118 - .L_117)


	//   ....[0]....
.L_117:
        /*0850*/ 	.word	0x00001410


	//   ....[1]....
        /*0854*/ 	.word	0x00008f90


	//   ....[2]....
        /*0858*/ 	.word	0x000090e0


	//   ....[3]....
        /*085c*/ 	.word	0x000091d0


	//   ....[4]....
        /*0860*/ 	.word	0x0000a1b0


	//----- nvinfo : EIATTR_MBARRIER_INSTR_OFFSETS
	.align		4
.L_118:
        /*0864*/ 	.byte	0x04, 0x39
        /*0866*/ 	.short	(.L_120 - .L_119)


	//   ....[0]....
.L_119:
        /*0868*/ 	.word	0x00000180
        /*086c*/ 	.word	0x000000ff
        /*0870*/ 	.word	0x0002a800
        /*0874*/ 	.short	0x0100
        /*0876*/ 	.byte	0x08
	.zero		1


	//   ....[1]....
        /*0878*/ 	.word	0x00000190
        /*087c*/ 	.word	0x000000ff
        /*0880*/ 	.word	0x0002a820
        /*0884*/ 	.short	0x0100
        /*0886*/ 	.byte	0x08
	.zero		1


	//   ....[2]....
        /*0888*/ 	.word	0x00000280
        /*088c*/ 	.word	0x000000ff
        /*0890*/ 	.word	0x0002a830
        /*0894*/ 	.short	0x0100
        /*0896*/ 	.byte	0x08
	.zero		1


	//   ....[3]....
        /*0898*/ 	.word	0x00000290
        /*089c*/ 	.word	0x000000ff
        /*08a0*/ 	.word	0x0002a840
        /*08a4*/ 	.short	0x0100
        /*08a6*/ 	.byte	0x08
	.zero		1


	//   ....[4]....
        /*08a8*/ 	.word	0x000002a0
        /*08ac*/ 	.word	0x000000ff
        /*08b0*/ 	.word	0x0002a838
        /*08b4*/ 	.short	0x0100
        /*08b6*/ 	.byte	0x08
	.zero		1


	//   ....[5]....
        /*08b8*/ 	.word	0x000002b0
        /*08bc*/ 	.word	0x000000ff
        /*08c0*/ 	.word	0x0002a848
        /*08c4*/ 	.short	0x0100
        /*08c6*/ 	.byte	0x08
	.zero		1


	//   ....[6]....
        /*08c8*/ 	.word	0x000003e0
        /*08cc*/ 	.word	0x000000ff
        /*08d0*/ 	.word	0x0002a850
        /*08d4*/ 	.short	0x0100
        /*08d6*/ 	.byte	0x08
	.zero		1


	//   ....[7]....
        /*08d8*/ 	.word	0x000003f0
        /*08dc*/ 	.word	0x000000ff
        /*08e0*/ 	.word	0x0002a860
        /*08e4*/ 	.short	0x0100
        /*08e6*/ 	.byte	0x08
	.zero		1


	//   ....[8]....
        /*08e8*/ 	.word	0x00000400
        /*08ec*/ 	.word	0x000000ff
        /*08f0*/ 	.word	0x0002a858
        /*08f4*/ 	.short	0x0100
        /*08f6*/ 	.byte	0x08
	.zero		1


	//   ....[9]....
        /*08f8*/ 	.word	0x00000410
        /*08fc*/ 	.word	0x000000ff
        /*0900*/ 	.word	0x0002a868
        /*0904*/ 	.short	0x0100
        /*0906*/ 	.byte	0x08
	.zero		1


	//   ....[10]....
        /*0908*/ 	.word	0x00000500
        /*090c*/ 	.word	0x000000ff
        /*0910*/ 	.word	0x0002a870
        /*0914*/ 	.short	0x0100
        /*0916*/ 	.byte	0x06
	.zero		1


	//   ....[11]....
        /*0918*/ 	.word	0x00000510
        /*091c*/ 	.word	0x000000ff
        /*0920*/ 	.word	0x0002a880
        /*0924*/ 	.short	0x0100
        /*0926*/ 	.byte	0x06
	.zero		1


	//   ....[12]....
        /*0928*/ 	.word	0x00000520
        /*092c*/ 	.word	0x000000ff
        /*0930*/ 	.word	0x0002a878
        /*0934*/ 	.short	0x0100
        /*0936*/ 	.byte	0x06
	.zero		1


	//   ....[13]....
        /*0938*/ 	.word	0x00000530
        /*093c*/ 	.word	0x000000ff
        /*0940*/ 	.word	0x0002a888
        /*0944*/ 	.short	0x0100
        /*0946*/ 	.byte	0x06
	.zero		1


	//   ....[14]....
        /*0948*/ 	.word	0x00000660
        /*094c*/ 	.word	0x000000ff
        /*0950*/ 	.word	0x0002a890
        /*0954*/ 	.short	0x0100
        /*0956*/ 	.byte	0x08
	.zero		1


	//   ....[15]....
        /*0958*/ 	.word	0x00000670
        /*095c*/ 	.word	0x000000ff
        /*0960*/ 	.word	0x0002a8a0
        /*0964*/ 	.short	0x0100
        /*0966*/ 	.byte	0x08
	.zero		1


	//   ....[16]....
        /*0968*/ 	.word	0x00000680
        /*096c*/ 	.word	0x000000ff
        /*0970*/ 	.word	0x0002a898
        /*0974*/ 	.short	0x0100
        /*0976*/ 	.byte	0x08
	.zero		1


	//   ....[17]....
        /*0978*/ 	.word	0x00000690
        /*097c*/ 	.word	0x000000ff
        /*0980*/ 	.word	0x0002a8a8
        /*0984*/ 	.short	0x0100
        /*0986*/ 	.byte	0x08
	.zero		1


	//   ....[18]....
        /*0988*/ 	.word	0x000007c0
        /*098c*/ 	.word	0x000000ff
        /*0990*/ 	.word	0x0002a8b0
        /*0994*/ 	.short	0x0100
        /*0996*/ 	.byte	0x08
	.zero		1


	//   ....[19]....
        /*0998*/ 	.word	0x000007d0
        /*099c*/ 	.word	0x000000ff
        /*09a0*/ 	.word	0x0002a8c0
        /*09a4*/ 	.short	0x0100
        /*09a6*/ 	.byte	0x08
	.zero		1


	//   ....[20]....
        /*09a8*/ 	.word	0x000007e0
        /*09ac*/ 	.word	0x000000ff
        /*09b0*/ 	.word	0x0002a8b8
        /*09b4*/ 	.short	0x0100
        /*09b6*/ 	.byte	0x08
	.zero		1


	//   ....[21]....
        /*09b8*/ 	.word	0x000007f0
        /*09bc*/ 	.word	0x000000ff
        /*09c0*/ 	.word	0x0002a8c8
        /*09c4*/ 	.short	0x0100
        /*09c6*/ 	.byte	0x08
	.zero		1


	//   ....[22]....
        /*09c8*/ 	.word	0x00001470
        /*09cc*/ 	.word	0x000000ff
        /*09d0*/ 	.word	0x0002a800
        /*09d4*/ 	.short	0x010a
        /*09d6*/ 	.byte	0x26
	.zero		1


	//   ....[23]....
        /*09d8*/ 	.word	0x000014f0
        /*09dc*/ 	.word	0x00000004
        /*09e0*/ 	.word	0x0002a830
        /*09e4*/ 	.short	0x010a
        /*09e6*/ 	.byte	0x3f
	.zero		1


	//   ....[24]....
        /*09e8*/ 	.word	0x00001540
        /*09ec*/ 	.word	0x00000004
        /*09f0*/ 	.word	0x0002a830
        /*09f4*/ 	.short	0x010a
        /*09f6*/ 	.byte	0x3f
	.zero		1


	//   ....[25]....
        /*09f8*/ 	.word	0x000022c0
        /*09fc*/ 	.word	0x000000ff
        /*0a00*/ 	.word	0x00000000
        /*0a04*/ 	.short	0x0101
        /*0a06*/ 	.byte	0x06
	.zero		1


	//   ....[26]....
        /*0a08*/ 	.word	0x000035c0
        /*0a0c*/ 	.word	0x000000ff
        /*0a10*/ 	.word	0x0002a830
        /*0a14*/ 	.short	0x010a
        /*0a16*/ 	.byte	0x3b
	.zero		1


	//   ....[27]....
        /*0a18*/ 	.word	0x00003600
        /*0a1c*/ 	.word	0x000000ff
        /*0a20*/ 	.word	0x0002a830
        /*0a24*/ 	.short	0x010a
        /*0a26*/ 	.byte	0x3b
	.zero		1


	//   ....[28]....
        /*0a28*/ 	.word	0x00003e30
        /*0a2c*/ 	.word	0x000000ff
        /*0a30*/ 	.word	0x0002a850
        /*0a34*/ 	.short	0x010a
        /*0a36*/ 	.byte	0x06
	.zero		1


	//   ....[29]....
        /*0a38*/ 	.word	0x00003e70
        /*0a3c*/ 	.word	0x000000ff
        /*0a40*/ 	.word	0x0002a850
        /*0a44*/ 	.short	0x010a
        /*0a46*/ 	.byte	0x06
	.zero		1


	//   ....[30]....
        /*0a48*/ 	.word	0x00004170
        /*0a4c*/ 	.word	0x000000ff
        /*0a50*/ 	.word	0x00000000
        /*0a54*/ 	.short	0x0101
        /*0a56*/ 	.byte	0x3b
	.zero		1


	//   ....[31]....
        /*0a58*/ 	.word	0x00004ee0
        /*0a5c*/ 	.word	0x000000ff
        /*0a60*/ 	.word	0x00000000
        /*0a64*/ 	.short	0x0101
        /*0a66*/ 	.byte	0x06
	.zero		1


	//   ....[32]....
        /*0a68*/ 	.word	0x000054e0
        /*0a6c*/ 	.word	0x000000ff
        /*0a70*/ 	.word	0x0002a850
        /*0a74*/ 	.short	0x010a
        /*0a76*/ 	.byte	0x05
	.zero		1


	//   ....[33]....
        /*0a78*/ 	.word	0x00005520
        /*0a7c*/ 	.word	0x000000ff
        /*0a80*/ 	.word	0x0002a850
        /*0a84*/ 	.short	0x010a
        /*0a86*/ 	.byte	0x05
	.zero		1


	//   ....[34]....
        /*0a88*/ 	.word	0x00005a30
        /*0a8c*/ 	.word	0x000000ff
        /*0a90*/ 	.word	0x00000000
        /*0a94*/ 	.short	0x0101
        /*0a96*/ 	.byte	0x04
	.zero		1


	//   ....[35]....
        /*0a98*/ 	.word	0x00006f00
        /*0a9c*/ 	.word	0x00000000
        /*0aa0*/ 	.word	0x00000000
        /*0aa4*/ 	.short	0x0101
        /*0aa6*/ 	.byte	0x3f
	.zero		1


	//   ....[36]....
        /*0aa8*/ 	.word	0x00009800
        /*0aac*/ 	.word	0x00000007
        /*0ab0*/ 	.word	0x0002a840
        /*0ab4*/ 	.short	0x010a
        /*0ab6*/ 	.byte	0x3f
	.zero		1


	//   ....[37]....
        /*0ab8*/ 	.word	0x00009ed0
        /*0abc*/ 	.word	0x00000007
        /*0ac0*/ 	.word	0x0002a830
        /*0ac4*/ 	.short	0x0107
        /*0ac6*/ 	.byte	0x3f
	.zero		1


	//   ....[38]....
        /*0ac8*/ 	.word	0x00009fb0
        /*0acc*/ 	.word	0x00000007
        /*0ad0*/ 	.word	0x0002a830
        /*0ad4*/ 	.short	0x0101
        /*0ad6*/ 	.byte	0x3f
	.zero		1


	//   ....[39]....
        /*0ad8*/ 	.word	0x0000ab60
        /*0adc*/ 	.word	0x00000016
        /*0ae0*/ 	.word	0x0002a800
        /*0ae4*/ 	.short	0x0107
        /*0ae6*/ 	.byte	0x3f
	.zero		1


	//   ....[40]....
        /*0ae8*/ 	.word	0x0000ac60
        /*0aec*/ 	.word	0x00000016
        /*0af0*/ 	.word	0x0002a800
        /*0af4*/ 	.short	0x0101
        /*0af6*/ 	.byte	0x3f
	.zero		1


	//   ....[41]....
        /*0af8*/ 	.word	0x0000ac80
        /*0afc*/ 	.word	0x00000016
        /*0b00*/ 	.word	0x0002a820
        /*0b04*/ 	.short	0x010a
        /*0b06*/ 	.byte	0x3f
	.zero		1


	//   ....[42]....
        /*0b08*/ 	.word	0x0000b000
        /*0b0c*/ 	.word	0x00000006
        /*0b10*/ 	.word	0x0002a840
        /*0b14*/ 	.short	0x010a
        /*0b16*/ 	.byte	0x3f
	.zero		1


	//   ....[43]....
        /*0b18*/ 	.word	0x0000b500
        /*0b1c*/ 	.word	0x00000006
        /*0b20*/ 	.word	0x0002a830
        /*0b24*/ 	.short	0x0107
        /*0b26*/ 	.byte	0x3f
	.zero		1


	//   ....[44]....
        /*0b28*/ 	.word	0x0000b5c0
        /*0b2c*/ 	.word	0x00000006
        /*0b30*/ 	.word	0x0002a830
        /*0b34*/ 	.short	0x0101
        /*0b36*/ 	.byte	0x3f
	.zero		1


	//   ....[45]....
        /*0b38*/ 	.word	0x0000b620
        /*0b3c*/ 	.word	0x00000004
        /*0b40*/ 	.word	0x0002a860
        /*0b44*/ 	.short	0x010a
        /*0b46*/ 	.byte	0x3f
	.zero		1


	//   ....[46]....
        /*0b48*/ 	.word	0x0000ba80
        /*0b4c*/ 	.word	0x00000004
        /*0b50*/ 	.word	0x0002a850
        /*0b54*/ 	.short	0x0107
        /*0b56*/ 	.byte	0x3f
	.zero		1


	//   ....[47]....
        /*0b58*/ 	.word	0x0000bbd0
        /*0b5c*/ 	.word	0x00000004
        /*0b60*/ 	.word	0x0002a850
        /*0b64*/ 	.short	0x0101
        /*0b66*/ 	.byte	0x3f
	.zero		1


	//   ....[48]....
        /*0b68*/ 	.word	0x0000be60
        /*0b6c*/ 	.word	0x00000000
        /*0b70*/ 	.word	0x0002a860
        /*0b74*/ 	.short	0x010a
        /*0b76*/ 	.byte	0x3f
	.zero		1


	//   ....[49]....
        /*0b78*/ 	.word	0x0000c2c0
        /*0b7c*/ 	.word	0x00000000
        /*0b80*/ 	.word	0x0002a850
        /*0b84*/ 	.short	0x0107
        /*0b86*/ 	.byte	0x3f
	.zero		1


	//   ....[50]....
        /*0b88*/ 	.word	0x0000c380
        /*0b8c*/ 	.word	0x00000000
        /*0b90*/ 	.word	0x0002a850
        /*0b94*/ 	.short	0x0101
        /*0b96*/ 	.byte	0x3f
	.zero		1


	//   ....[51]....
        /*0b98*/ 	.word	0x0000ce80
        /*0b9c*/ 	.word	0x00000004
        /*0ba0*/ 	.word	0x0002a820
        /*0ba4*/ 	.short	0x010a
        /*0ba6*/ 	.byte	0x3f
	.zero		1


	//   ....[52]....
        /*0ba8*/ 	.word	0x0000d000
        /*0bac*/ 	.word	0x00000005
        /*0bb0*/ 	.word	0x0002a840
        /*0bb4*/ 	.short	0x010a
        /*0bb6*/ 	.byte	0x3f
	.zero		1


	//   ....[53]....
        /*0bb8*/ 	.word	0x0000d0a0
        /*0bbc*/ 	.word	0x0000001b
        /*0bc0*/ 	.word	0x0002a840
        /*0bc4*/ 	.short	0x010a
        /*0bc6*/ 	.byte	0x3f
	.zero		1


	//   ....[54]....
        /*0bc8*/ 	.word	0x0000d0e0
        /*0bcc*/ 	.word	0x00000005
        /*0bd0*/ 	.word	0x0002a860
        /*0bd4*/ 	.short	0x010a
        /*0bd6*/ 	.byte	0x3f
	.zero		1


	//   ....[55]....
        /*0bd8*/ 	.word	0x0000d120
        /*0bdc*/ 	.word	0x0000001b
        /*0be0*/ 	.word	0x0002a860
        /*0be4*/ 	.short	0x010a
        /*0be6*/ 	.byte	0x3f
	.zero		1


	//   ....[56]....
        /*0be8*/ 	.word	0x0000d190
        /*0bec*/ 	.word	0x00000003
        /*0bf0*/ 	.word	0x0002a800
        /*0bf4*/ 	.short	0x010a
        /*0bf6*/ 	.byte	0x3f
	.zero		1


	//   ....[57]....
        /*0bf8*/ 	.word	0x0000d1e0
        /*0bfc*/ 	.word	0x00000004
        /*0c00*/ 	.word	0x0002a830
        /*0c04*/ 	.short	0x010a
        /*0c06*/ 	.byte	0x3f
	.zero		1


	//   ....[58]....
        /*0c08*/ 	.word	0x0000d240
        /*0c0c*/ 	.word	0x00000003
        /*0c10*/ 	.word	0x0002a830
        /*0c14*/ 	.short	0x010a
        /*0c16*/ 	.byte	0x3f
	.zero		1


	//   ....[59]....
        /*0c18*/ 	.word	0x0000d2a0
        /*0c1c*/ 	.word	0x00000003
        /*0c20*/ 	.word	0x0002a850
        /*0c24*/ 	.short	0x010a
        /*0c26*/ 	.byte	0x3f
	.zero		1


	//   ....[60]....
        /*0c28*/ 	.word	0x0000d300
        /*0c2c*/ 	.word	0x00000008
        /*0c30*/ 	.word	0x0002a850
        /*0c34*/ 	.short	0x010a
        /*0c36*/ 	.byte	0x3f
	.zero		1


	//   ....[61]....
        /*0c38*/ 	.word	0x0000d420
        /*0c3c*/ 	.word	0x00000007
        /*0c40*/ 	.word	0x0002a840
        /*0c44*/ 	.short	0x010a
        /*0c46*/ 	.byte	0x3f
	.zero		1


	//   ....[62]....
        /*0c48*/ 	.word	0x0000e7f0
        /*0c4c*/ 	.word	0x00000016
        /*0c50*/ 	.word	0x0002a820
        /*0c54*/ 	.short	0x010a
        /*0c56*/ 	.byte	0x3f
	.zero		1


	//   ....[63]....
        /*0c58*/ 	.word	0x0000e840
        /*0c5c*/ 	.word	0x00000006
        /*0c60*/ 	.word	0x0002a840
        /*0c64*/ 	.short	0x010a
        /*0c66*/ 	.byte	0x3f
	.zero		1


	//   ....[64]....
        /*0c68*/ 	.word	0x0000f000
        /*0c6c*/ 	.word	0x00000004
        /*0c70*/ 	.word	0x0002a860
        /*0c74*/ 	.short	0x010a
        /*0c76*/ 	.byte	0x3f
	.zero		1


	//   ....[65]....
        /*0c78*/ 	.word	0x0000f810
        /*0c7c*/ 	.word	0x00000000
        /*0c80*/ 	.word	0x0002a860
        /*0c84*/ 	.short	0x010a
        /*0c86*/ 	.byte	0x3f
	.zero		1


	//   ....[66]....
        /*0c88*/ 	.word	0x00010940
        /*0c8c*/ 	.word	0x00000004
        /*0c90*/ 	.word	0x0002a820
        /*0c94*/ 	.short	0x010a
        /*0c96*/ 	.byte	0x3f
	.zero		1


	//   ....[67]....
        /*0c98*/ 	.word	0x00010ae0
        /*0c9c*/ 	.word	0x00000005
        /*0ca0*/ 	.word	0x0002a840
        /*0ca4*/ 	.short	0x010a
        /*0ca6*/ 	.byte	0x3f
	.zero		1


	//   ....[68]....
        /*0ca8*/ 	.word	0x00010b30
        /*0cac*/ 	.word	0x0000001b
        /*0cb0*/ 	.word	0x0002a840
        /*0cb4*/ 	.short	0x010a
        /*0cb6*/ 	.byte	0x3f
	.zero		1


	//   ....[69]....
        /*0cb8*/ 	.word	0x00010b80
        /*0cbc*/ 	.word	0x00000005
        /*0cc0*/ 	.word	0x0002a860
        /*0cc4*/ 	.short	0x010a
        /*0cc6*/ 	.byte	0x3f
	.zero		1


	//----- nvinfo : EIATTR_NUM_MBARRIERS
	.align		4
.L_120:
        /*0cc8*/ 	.byte	0x03, 0x38
        /*0cca*/ 	.short	0x0016


	//----- nvinfo : EIATTR_EXIT_INSTR_OFFSETS
	.align		4
        /*0ccc*/ 	.byte	0x04, 0x1c
        /*0cce*/ 	.short	(.L_122 - .L_121)


	//   ....[0]....
.L_121:
        /*0cd0*/ 	.word	0x00000960


	//   ....[1]....
        /*0cd4*/ 	.word	0x00007da0


	//   ....[2]....
        /*0cd8*/ 	.word	0x0000d170


	//----- nvinfo : EIATTR_MAX_THREADS
	.align		4
.L_122:
        /*0cdc*/ 	.byte	0x04, 0x05
        /*0cde*/ 	.short	(.L_124 - .L_123)
.L_123:
        /*0ce0*/ 	.word	0x00000180
        /*0ce4*/ 	.word	0x00000001
        /*0ce8*/ 	.word	0x00000001


	//----- nvinfo : EIATTR_CRS_STACK_SIZE
	.align		4
.L_124:
        /*0cec*/ 	.byte	0x04, 0x1e
        /*0cee*/ 	.short	(.L_126 - .L_125)
.L_125:
        /*0cf0*/ 	.word	0x00000000


	//----- nvinfo : EIATTR_CBANK_PARAM_SIZE
	.align		4
.L_126:
        /*0cf4*/ 	.byte	0x03, 0x19
        /*0cf6*/ 	.short	0x0af0


	//----- nvinfo : EIATTR_PARAM_CBANK
	.align		4
        /*0cf8*/ 	.byte	0x04, 0x0a
        /*0cfa*/ 	.short	(.L_128 - .L_127)
	.align		4
.L_127:
        /*0cfc*/ 	.word	index@(.nv.constant0._ZN7cutlass13device_kernelIN5flash11enable_sm90INS1_16FlashAttnFwdSm90INS1_25CollectiveMainloopFwdSm90ILi2EN4cute5tupleIJNS5_1CILi1EEES8_S8_EEENS6_IJNS7_ILi128EEENS7_ILi96EEENS7_ILi192EEEEEELi128ENS_6half_tEfNS_4arch4Sm90ELb0ELb0ELb0ELb1ELb1ELb0ELb0ELb1ELb1ELb1ELb0ELb0EEENS1_21CollectiveEpilogueFwdINS6_IJSA_SA_SB_EEES9_SE_SG_Li256ELb1ELb1ELb0ELb0EEENS1_36VarlenDynamicPersistentTileSchedulerILi128ELi96ELi256ELi128ELb0ELb1ELb1ELb0ELb1ELb1EEEEEEEEEvNT_6ParamsE)
        /*0d00*/ 	.short	0x0210
        /*0d02*/ 	.short	0x0af0


	//----- nvinfo : EIATTR_SW_WAR
	.align		4
.L_128:
        /*0d04*/ 	.byte	0x04, 0x36
        /*0d06*/ 	.short	(.L_130 - .L_129)
.L_129:
        /*0d08*/ 	.word	0x00000008
.L_130:


//--------------------- .nv.info._ZN7cutlass13device_kernelIN5flash11enable_sm90INS1_16FlashAttnFwdSm90INS1_25CollectiveMainloopFwdSm90ILi2EN4cute5tupleIJNS5_1CILi1EEES8_S8_EEENS6_IJNS7_ILi128EEENS7_ILi96EEENS7_ILi192EEEEEELi128ENS_6half_tEfNS_4arch4Sm90ELb0ELb0ELb0ELb1ELb1ELb1ELb0ELb1ELb1ELb1ELb0ELb0EEENS1_21CollectiveEpilogueFwdINS6_IJSA_SA_SB_EEES9_SE_SG_Li256ELb1ELb1ELb0ELb0EEENS1_36VarlenDynamicPersistentTileSchedulerILi128ELi96ELi256ELi128ELb0ELb1ELb1ELb0ELb1ELb1EEEEEEEEEvNT_6ParamsE --------------------------
	.section	.nv.info._ZN7cutlass13device_kernelIN5flash11enable_sm90INS1_16FlashAttnFwdSm90INS1_25CollectiveMainloopFwdSm90ILi2EN4cute5tupleIJNS5_1CILi1EEES8_S8_EEENS6_IJNS7_ILi128EEENS7_ILi96EEENS7_ILi192EEEEEELi128ENS_6half_tEfNS_4arch4Sm90ELb0ELb0ELb0ELb1ELb1ELb1ELb0ELb1ELb1ELb1ELb0ELb0EEENS1_21CollectiveEpilogueFwdINS6_IJSA_SA_SB_EEES9_SE_SG_Li256ELb1ELb1ELb0ELb0EEENS1_36VarlenDynamicPersistentTileSchedulerILi128ELi96ELi256ELi128ELb0ELb1ELb1ELb0ELb1ELb1EEEEEEEEEvNT_6ParamsE,"",@"SHT_CUDA_INFO"
	.sectionflags	@""
	.align	4


	//----- nvinfo : EIATTR_CUDA_API_VERSION
	.align		4
        /*0000*/ 	.byte	0x04, 0x37
        /*0002*/ 	.short	(.L_132 - .L_131)
.L_131:
        /*0004*/ 	.word	0x00000082


	//----- nvinfo : EIATTR_KPARAM_INFO
	.align		4
.L_132:
        /*0008*/ 	.byte	0x04, 0x17
        /*000a*/ 	.short	(.L_134 - .L_133)
.L_133:
        /*000c*/ 	.word	0x00000000
        /*0010*/ 	.short	0x0000
        /*0012*/ 	.short	0x0070
        /*0014*/ 	.byte	0x00, 0xf0, 0x01, 0x2a


	//----- nvinfo : EIATTR_SPARSE_MMA_MASK
	.align		4
.L_134:
        /*0018*/ 	.byte	0x03, 0x50
        /*001a*/ 	.short	0x0000


	//----- nvinfo : EIATTR_MAXREG_COUNT
	.align		4
        /*001c*/ 	.byte	0x03, 0x1b
        /*001e*/ 	.short	0x00a8


	//----- nvinfo : EIATTR_NUM_BARRIERS
	.align		4
        /*0020*/ 	.byte	0x02, 0x4c
        /*0022*/ 	.byte	0x10
	.zero		1


	//----- nvinfo : EIATTR_EXTERNS
	.align		4
        /*0024*/ 	.byte	0x04, 0x0f
        /*0026*/ 	.short	(.L_136 - .L_135)


	//   ....[0]....
	.align		4
.L_135:
        /*0028*/ 	.word	index@(__assertfail)


	//----- nvinfo : EIATTR_ANNOTATIONS
	.align		4
.L_136:
        /*002c*/ 	.byte	0x04, 0x55
        /*002e*/ 	.short	(.L_138 - .L_137)


	//   ....[0]....
.L_137:
        /* <DEDUP_REMOVED lines=41> */


	//----- nvinfo : EIATTR_MERCURY_ISA_VERSION
	.align		4
.L_138:
        /*02a8*/ 	.byte	0x03, 0x5f
        /*02aa*/ 	.short	0x0101


	//----- nvinfo : EIATTR_UNUSED_LOAD_BYTE_OFFSET
	.align		4
        /*02ac*/ 	.byte	0x04, 0x44
        /*02ae*/ 	.short	(.L_140 - .L_139)


	//   ....[0]....
.L_139:
        /*02b0*/ 	.word	0x00000a50
        /*02b4*/ 	.word	0x0000fff0


	//   ....[1]....
        /*02b8*/ 	.word	0x00015a60
        /*02bc*/ 	.word	0x0000fff0


	//----- nvinfo : EIATTR_INT_WARP_WIDE_INSTR_OFFSETS
	.align		4
.L_140:
        /*02c0*/ 	.byte	0x04, 0x31
        /*02c2*/ 	.short	(.L_142 - .L_141)


	//   ....[0]....
.L_141:
        /*02c4*/ 	.word	0x00000130


	//   ....[1]....
        /*02c8*/ 	.word	0x00000170


	//   ....[2]....
        /*02cc*/ 	.word	0x000001e0


	//   ....[3]....
        /*02d0*/ 	.word	0x00019e30


	//   ....[4]....
        /*02d4*/ 	.word	0x00019ec0


	//   ....[5]....
        /*02d8*/ 	.word	0x0001cdf0


	//   ....[6]....
        /*02dc*/ 	.word	0x0001ce80


	//----- nvinfo : EIATTR_COOP_GROUP_MASK_REGIDS
	.align		4
.L_142:
        /*02e0*/ 	.byte	0x04, 0x29
        /*02e2*/ 	.short	(.L_144 - .L_143)


	//   ....[0]....
.L_143:
        /*02e4*/ 	.word	0xffffffff


	//   ....[1]....
        /*02e8*/ 	.word	0xffffffff


	//   ....[2]....
        /*02ec*/ 	.word	0xffffffff


	//   ....[3]....
        /*02f0*/ 	.word	0xffffffff


	//   ....[4]....
        /*02f4*/ 	.word	0xffffffff


	//   ....[5]....
        /*02f8*/ 	.word	0xffffffff


	//   ....[6]....
        /*02fc*/ 	.word	0xffffffff


	//   ....[7]....
        /*0300*/ 	.word	0xffffffff


	//   ....[8]....
        /*0304*/ 	.word	0xffffffff


	//   ....[9]....
        /*0308*/ 	.word	0xffffffff


	//   ....[10]....
        /*030c*/ 	.word	0xffffffff


	//   ....[11]....
        /*0310*/ 	.word	0xffffffff


	//   ....[12]....
        /*0314*/ 	.word	0xffffffff


	//   ....[13]....
        /*0318*/ 	.word	0xffffffff


	//   ....[14]....
        /*031c*/ 	.word	0xffffffff


	//   ....[15]....
        /*0320*/ 	.word	0xffffffff


	//   ....[16]....
        /*0324*/ 	.word	0xffffffff


	//   ....[17]....
        /*0328*/ 	.word	0xffffffff


	//   ....[18]....
        /*032c*/ 	.word	0xffffffff


	//   ....[19]....
        /*0330*/ 	.word	0xffffffff


	//   ....[20]....
        /*0334*/ 	.word	0xffffffff


	//   ....[21]....
        /*0338*/ 	.word	0xffffffff


	//   ....[22]....
        /*033c*/ 	.word	0xffffffff


	//   ....[23]....
        /*0340*/ 	.word	0xffffffff


	//   ....[24]....
        /*0344*/ 	.word	0xffffffff


	//   ....[25]....
        /*0348*/ 	.word	0xffffffff


	//   ....[26]....
        /*034c*/ 	.word	0xffffffff


	//   ....[27]....
        /*0350*/ 	.word	0xffffffff


	//   ....[28]....
        /*0354*/ 	.word	0xffffffff


	//   ....[29]....
        /*0358*/ 	.word	0xffffffff


	//   ....[30]....
        /*035c*/ 	.word	0xffffffff


	//   ....[31]....
        /*0360*/ 	.word	0xffffffff


	//   ....[32]....
        /*0364*/ 	.word	0xffffffff


	//   ....[33]....
        /*0368*/ 	.word	0xffffffff


	//   ....[34]....
        /*036c*/ 	.word	0xffffffff


	//   ....[35]....
        /*0370*/ 	.word	0xffffffff


	//   ....[36]....
        /*0374*/ 	.word	0xffffffff


	//   ....[37]....
        /*0378*/ 	.word	0xffffffff


	//   ....[38]....
        /*037c*/ 	.word	0xffffffff


	//   ....[39]....
        /*0380*/ 	.word	0xffffffff


	//   ....[40]....
        /*0384*/ 	.word	0xffffffff


	//   ....[41]....
        /*0388*/ 	.word	0xffffffff


	//   ....[42]....
        /*038c*/ 	.word	0xffffffff


	//   ....[43]....
        /*0390*/ 	.word	0xffffffff


	//   ....[44]....
        /*0394*/ 	.word	0xffffffff


	//   ....[45]....
        /*0398*/ 	.word	0xffffffff


	//   ....[46]....
        /*039c*/ 	.word	0xffffffff


	//   ....[47]....
        /*03a0*/ 	.word	0xffffffff


	//   ....[48]....
        /*03a4*/ 	.word	0xffffffff


	//   ....[49]....
        /*03a8*/ 	.word	0xffffffff


	//   ....[50]....
        /*03ac*/ 	.word	0xffffffff


	//   ....[51]....
        /*03b0*/ 	.word	0xffffffff


	//   ....[52]....
        /*03b4*/ 	.word	0xffffffff


	//   ....[53]....
        /*03b8*/ 	.word	0xffffffff


	//   ....[54]....
        /*03bc*/ 	.word	0xffffffff


	//   ....[55]....
        /*03c0*/ 	.word	0xffffffff


	//   ....[56]....
        /*03c4*/ 	.word	0xffffffff


	//   ....[57]....
        /*03c8*/ 	.word	0xffffffff


	//   ....[58]....
        /*03cc*/ 	.word	0xffffffff


	//   ....[59]....
        /*03d0*/ 	.word	0xffffffff


	//   ....[60]....
        /*03d4*/ 	.word	0xffffffff


	//   ....[61]....
        /*03d8*/ 	.word	0xffffffff


	//   ....[62]....
        /*03dc*/ 	.word	0xffffffff


	//   ....[63]....
        /*03e0*/ 	.word	0xffffffff


	//   ....[64]....
        /*03e4*/ 	.word	0xffffffff


	//   ....[65]....
        /*03e8*/ 	.word	0xffffffff


	//   ....[66]....
        /*03ec*/ 	.word	0xffffffff


	//   ....[67]....
        /*03f0*/ 	.word	0xffffffff


	//   ....[68]....
        /*03f4*/ 	.word	0xffffffff


	//   ....[69]....
        /*03f8*/ 	.word	0xffffffff


	//   ....[70]....
        /*03fc*/ 	.word	0xffffffff


	//   ....[71]....
        /*0400*/ 	.word	0xffffffff


	//   ....[72]....
        /*0404*/ 	.word	0xffffffff


	//   ....[73]....
        /*0408*/ 	.word	0xffffffff


	//   ....[74]....
        /*040c*/ 	.word	0xffffffff


	//   ....[75]....
        /*0410*/ 	.word	0xffffffff


	//   ....[76]....
        /*0414*/ 	.word	0xffffffff


	//   ....[77]....
        /*0418*/ 	.word	0xffffffff


	//   ....[78]....
        /*041c*/ 	.word	0xffffffff


	//   ....[79]....
        /*0420*/ 	.word	0xffffffff


	//   ....[80]....
        /*0424*/ 	.word	0xffffffff


	//   ....[81]....
        /*0428*/ 	.word	0xffffffff


	//   ....[82]....
        /*042c*/ 	.word	0xffffffff


	//   ....[83]....
        /*0430*/ 	.word	0xffffffff


	//   ....[84]....
        /*0434*/ 	.word	0xffffffff


	//   ....[85]....
        /*0438*/ 	.word	0xffffffff


	//   ....[86]....
        /*043c*/ 	.word	0xffffffff


	//   ....[87]....
        /*0440*/ 	.word	0xffffffff


	//   ....[88]....
        /*0444*/ 	.word	0xffffffff


	//   ....[89]....
        /*0448*/ 	.word	0xffffffff


	//   ....[90]....
        /*044c*/ 	.word	0xffffffff


	//   ....[91]....
        /*0450*/ 	.word	0xffffffff


	//   ....[92]....
        /*0454*/ 	.word	0xffffffff


	//   ....[93]....
        /*0458*/ 	.word	0xffffffff


	//   ....[94]....
        /*045c*/ 	.word	0xffffffff


	//   ....[95]....
        /*0460*/ 	.word	0xffffffff


	//   ....[96]....
        /*0464*/ 	.word	0xffffffff


	//   ....[97]....
        /*0468*/ 	.word	0xffffffff


	//   ....[98]....
        /*046c*/ 	.word	0xffffffff


	//   ....[99]....
        /*0470*/ 	.word	0xffffffff


	//   ....[100]....
        /*0474*/ 	.word	0xffffffff


	//   ....[101]....
        /*0478*/ 	.word	0xffffffff


	//   ....[102]....
        /*047c*/ 	.word	0xffffffff


	//   ....[103]....
        /*0480*/ 	.word	0xffffffff


	//   ....[104]....
        /*0484*/ 	.word	0xffffffff


	//   ....[105]....
        /*0488*/ 	.word	0xffffffff


	//   ....[106]....
        /*048c*/ 	.word	0xffffffff


	//   ....[107]....
        /*0490*/ 	.word	0xffffffff


	//   ....[108]....
        /*0494*/ 	.word	0xffffffff


	//   ....[109]....
        /*0498*/ 	.word	0xffffffff


	//   ....[110]....
        /*049c*/ 	.word	0xffffffff


	//   ....[111]....
        /*04a0*/ 	.word	0xffffffff


	//   ....[112]....
        /*04a4*/ 	.word	0xffffffff


	//   ....[113]....
        /*04a8*/ 	.word	0xffffffff


	//   ....[114]....
        /*04ac*/ 	.word	0xffffffff


	//   ....[115]....
        /*04b0*/ 	.word	0xffffffff


	//   ....[116]....
        /*04b4*/ 	.word	0xffffffff


	//   ....[117]....
        /*04b8*/ 	.word	0xffffffff


	//   ....[118]....
        /*04bc*/ 	.word	0xffffffff


	//   ....[119]....
        /*04c0*/ 	.word	0xffffffff


	//   ....[120]....
        /*04c4*/ 	.word	0xffffffff


	//   ....[121]....
        /*04c8*/ 	.word	0xffffffff


	//   ....[122]....
        /*04cc*/ 	.word	0xffffffff


	//   ....[123]....
        /*04d0*/ 	.word	0xffffffff


	//   ....[124]....
        /*04d4*/ 	.word	0xffffffff


	//   ....[125]....
        /*04d8*/ 	.word	0xffffffff


	//   ....[126]....
        /*04dc*/ 	.word	0xffffffff


	//   ....[127]....
        /*04e0*/ 	.word	0xffffffff


	//   ....[128]....
        /*04e4*/ 	.word	0xffffffff


	//   ....[129]....
        /*04e8*/ 	.word	0xffffffff


	//   ....[130]....
        /*04ec*/ 	.word	0xffffffff


	//   ....[131]....
        /*04f0*/ 	.word	0xffffffff


	//   ....[132]....
        /*04f4*/ 	.word	0xffffffff


	//   ....[133]....
        /*04f8*/ 	.word	0xffffffff


	//   ....[134]....
        /*04fc*/ 	.word	0xffffffff


	//   ....[135]....
        /*0500*/ 	.word	0xffffffff


	//   ....[136]....
        /*0504*/ 	.word	0xffffffff


	//   ....[137]....
        /*0508*/ 	.word	0xffffffff


	//   ....[138]....
        /*050c*/ 	.word	0xffffffff


	//   ....[139]....
        /*0510*/ 	.word	0xffffffff


	//   ....[140]....
        /*0514*/ 	.word	0xffffffff


	//   ....[141]....
        /*0518*/ 	.word	0xffffffff


	//   ....[142]....
        /*051c*/ 	.word	0xffffffff


	//   ....[143]....
        /*0520*/ 	.word	0xffffffff


	//   ....[144]....
        /*0524*/ 	.word	0xffffffff


	//   ....[145]....
        /*0528*/ 	.word	0xffffffff


	//   ....[146]....
        /*052c*/ 	.word	0xffffffff


	//   ....[147]....
        /*0530*/ 	.word	0xffffffff


	//   ....[148]....
        /*0534*/ 	.word	0xffffffff


	//   ....[149]....
        /*0538*/ 	.word	0xffffffff


	//   ....[150]....
        /*053c*/ 	.word	0xffffffff


	//   ....[151]....
        /*0540*/ 	.word	0xffffffff


	//   ....[152]....
        /*0544*/ 	.word	0xffffffff


	//   ....[153]....
        /*0548*/ 	.word	0xffffffff


	//   ....[154]....
        /*054c*/ 	.word	0xffffffff


	//   ....[155]....
        /*0550*/ 	.word	0xffffffff


	//   ....[156]....
        /*0554*/ 	.word	0xffffffff


	//   ....[157]....
        /*0558*/ 	.word	0xffffffff


	//   ....[158]....
        /*055c*/ 	.word	0xffffffff


	//   ....[159]....
        /*0560*/ 	.word	0xffffffff


	//   ....[160]....
        /*0564*/ 	.word	0xffffffff


	//   ....[161]....
        /*0568*/ 	.word	0xffffffff


	//   ....[162]....
        /*056c*/ 	.word	0xffffffff


	//   ....[163]....
        /*0570*/ 	.word	0x0500000f


	//   ....[164]....
        /*0574*/ 	.word	0x0500000f


	//   ....[165]....
        /*0578*/ 	.word	0x0500000f


	//   ....[166]....
        /*057c*/ 	.word	0x0500000f


	//   ....[167]....
        /*0580*/ 	.word	0x0500000f


	//   ....[168]....
        /*0584*/ 	.word	0x0500000f


	//   ....[169]....
        /*0588*/ 	.word	0x0500000f


	//   ....[170]....
        /*058c*/ 	.word	0x0500000f


	//   ....[171]....
        /*0590*/ 	.word	0x0500000f


	//   ....[172]....
        /*0594*/ 	.word	0x0500000f


	//   ....[173]....
        /*0598*/ 	.word	0x0500000f


	//   ....[174]....
        /*059c*/ 	.word	0x0500000f


	//   ....[175]....
        /*05a0*/ 	.word	0x0500000f


	//   ....[176]....
        /*05a4*/ 	.word	0x0500000f


	//   ....[177]....
        /*05a8*/ 	.word	0x0500000f


	//   ....[178]....
        /*05ac*/ 	.word	0x0500000f


	//   ....[179]....
        /*05b0*/ 	.word	0x0500000f


	//   ....[180]....
        /*05b4*/ 	.word	0x0500000f


	//   ....[181]....
        /*05b8*/ 	.word	0x0500000f


	//   ....[182]....
        /*05bc*/ 	.word	0x0500000f


	//   ....[183]....
        /*05c0*/ 	.word	0x0500000f


	//   ....[184]....
        /*05c4*/ 	.word	0x0500000f


	//   ....[185]....
        /*05c8*/ 	.word	0x0500000f


	//   ....[186]....
        /*05cc*/ 	.word	0x0500000f


	//   ....[187]....
        /*05d0*/ 	.word	0x0500000f


	//   ....[188]....
        /*05d4*/ 	.word	0x0500000f


	//   ....[189]....
        /*05d8*/ 	.word	0x0500000f


	//   ....[190]....
        /*05dc*/ 	.word	0x0500000f


	//   ....[191]....
        /*05e0*/ 	.word	0x0500000f


	//   ....[192]....
        /*05e4*/ 	.word	0x0500000f


	//   ....[193]....
        /*05e8*/ 	.word	0x0500000f


	//   ....[194]....
        /*05ec*/ 	.word	0x0500000f


	//   ....[195]....
        /*05f0*/ 	.word	0x0500000f


	//   ....[196]....
        /*05f4*/ 	.word	0x0500000f


	//   ....[197]....
        /*05f8*/ 	.word	0x0500000f


	//   ....[198]....
        /*05fc*/ 	.word	0x0500000f


	//   ....[199]....
        /*0600*/ 	.word	0x0500000f


	//   ....[200]....
        /*0604*/ 	.word	0x0500000f


	//   ....[201]....
        /*0608*/ 	.word	0x0500000f


	//   ....[202]....
        /*060c*/ 	.word	0x0500000f


	//   ....[203]....
        /*0610*/ 	.word	0x0500000f


	//   ....[204]....
        /*0614*/ 	.word	0x0500000f


	//   ....[205]....
        /*0618*/ 	.word	0x0500000f


	//   ....[206]....
        /*061c*/ 	.word	0x0500000f


	//   ....[207]....
        /*0620*/ 	.word	0x0500000f


	//   ....[208]....
        /*0624*/ 	.word	0x0500000f


	//   ....[209]....
        /*0628*/ 	.word	0x0500000f


	//   ....[210]....
        /*062c*/ 	.word	0x0500000f


	//   ....[211]....
        /*0630*/ 	.word	0x0500000f


	//   ....[212]....
        /*0634*/ 	.word	0x0500000f


	//   ....[213]....
        /*0638*/ 	.word	0x0500000f


	//   ....[214]....
        /*063c*/ 	.word	0x0500000f


	//   ....[215]....
        /*0640*/ 	.word	0x0500000f


	//   ....[216]....
        /*0644*/ 	.word	0x0500000f


	//   ....[217]....
        /*0648*/ 	.word	0x0500000f


	//   ....[218]....
        /*064c*/ 	.word	0x0500000f


	//   ....[219]....
        /*0650*/ 	.word	0x0500000f


	//   ....[220]....
        /*0654*/ 	.word	0x0500000f


	//   ....[221]....
        /*0658*/ 	.word	0x0500000f


	//   ....[222]....
        /*065c*/ 	.word	0x0500000f


	//   ....[223]....
        /*0660*/ 	.word	0x0500000f


	//   ....[224]....
        /*0664*/ 	.word	0x0500000f


	//   ....[225]....
        /*0668*/ 	.word	0x0500000f


	//   ....[226]....
        /*066c*/ 	.word	0x0500000f


	//   ....[227]....
        /*0670*/ 	.word	0x0500000f


	//   ....[228]....
        /*0674*/ 	.word	0x0500000f


	//   ....[229]....
        /*0678*/ 	.word	0x0500000f


	//   ....[230]....
        /*067c*/ 	.word	0x0500000f


	//   ....[231]....
        /*0680*/ 	.word	0x0500000f


	//   ....[232]....
        /*0684*/ 	.word	0x0500000f


	//   ....[233]....
        /*0688*/ 	.word	0x0500000f


	//   ....[234]....
        /*068c*/ 	.word	0x0500000f


	//   ....[235]....
        /*0690*/ 	.word	0x0500000f


	//   ....[236]....
        /*0694*/ 	.word	0x0500000f


	//   ....[237]....
        /*0698*/ 	.word	0x0500000f


	//   ....[238]....
        /*069c*/ 	.word	0x0500000f


	//   ....[239]....
        /*06a0*/ 	.word	0x0500000f


	//   ....[240]....
        /*06a4*/ 	.word	0x0500000f


	//   ....[241]....
        /*06a8*/ 	.word	0x0500000f


	//   ....[242]....
        /*06ac*/ 	.word	0x0500000f


	//   ....[243]....
        /*06b0*/ 	.word	0x0500000f


	//   ....[244]....
        /*06b4*/ 	.word	0x0500000f


	//   ....[245]....
        /*06b8*/ 	.word	0x0500000f


	//   ....[246]....
        /*06bc*/ 	.word	0x0500000f


	//   ....[247]....
        /*06c0*/ 	.word	0x0500000f


	//   ....[248]....
        /*06c4*/ 	.word	0x0500000f


	//   ....[249]....
        /*06c8*/ 	.word	0x0500000f


	//   ....[250]....
        /*06cc*/ 	.word	0x0500000f


	//   ....[251]....
        /*06d0*/ 	.word	0x0500000f


	//   ....[252]....
        /*06d4*/ 	.word	0x0500000f


	//   ....[253]....
        /*06d8*/ 	.word	0x0500000f


	//   ....[254]....
        /*06dc*/ 	.word	0x0500000f


	//   ....[255]....
        /*06e0*/ 	.word	0x0500000f


	//   ....[0]....
        /*06e4*/ 	.word	0x0500000f


	//   ....[1]....
        /*06e8*/ 	.word	0x0500000f


	//   ....[2]....
        /*06ec*/ 	.word	0x0500000f


	//   ....[3]....
        /*06f0*/ 	.word	0x0500000f


	//   ....[4]....
        /*06f4*/ 	.word	0x0500000f


	//   ....[5]....
        /*06f8*/ 	.word	0x0500000f


	//   ....[6]....
        /*06fc*/ 	.word	0x0500000f


	//   ....[7]....
        /*0700*/ 	.word	0x0500000f


	//   ....[8]....
        /*0704*/ 	.word	0x0500000f


	//   ....[9]....
        /*0708*/ 	.word	0x0500000f


	//   ....[10]....
        /*070c*/ 	.word	0x0500000f


	//----- nvinfo : EIATTR_COOP_GROUP_INSTR_OFFSETS
	.align		4
.L_144:
        /*0710*/ 	.byte	0x04, 0x28
        /*0712*/ 	.short	(.L_146 - .L_145)


	//   ....[0]....
.L_145:
        /*0714*/ 	.word	0x00000060


	//   ....[1]....
        /*0718*/ 	.word	0x00000140


	//   ....[2]....
        /*071c*/ 	.word	0x00000190


	//   ....[3]....
        /*0720*/ 	.word	0x000003c0


	//   ....[4]....
        /*0724*/ 	.word	0x00000520


	//   ....[5]....
        /*0728*/ 	.word	0x00000640


	//   ....[6]....
        /*072c*/ 	.word	0x000007a0


	//   ....[7]....
        /*0730*/ 	.word	0x00003720


	//   ....[8]....
        /*0734*/ 	.word	0x00003730


	//   ....[9]....
        /*0738*/ 	.word	0x00004d20


	//   ....[10]....
        /*073c*/ 	.word	0x00004d30


	//   ....[11]....
        /*0740*/ 	.word	0x00006d30


	//   ....[12]....
        /*0744*/ 	.word	0x00006d40


	//   ....[13]....
        /*0748*/ 	.word	0x00008500


	//   ....[14]....
        /*074c*/ 	.word	0x00008510


	//   ....[15]....
        /*0750*/ 	.word	0x00009d90


	//   ....[16]....
        /*0754*/ 	.word	0x00009da0


	//   ....[17]....
        /*0758*/ 	.word	0x0000a030


	//   ....[18]....
        /*075c*/ 	.word	0x0000a040


	//   ....[19]....
        /*0760*/ 	.word	0x0000a5a0


	//   ....[20]....
        /*0764*/ 	.word	0x0000a5b0


	//   ....[21]....
        /*0768*/ 	.word	0x0000a730


	//   ....[22]....
        /*076c*/ 	.word	0x0000a750


	//   ....[23]....
        /*0770*/ 	.word	0x0000acd0


	//   ....[24]....
        /*0774*/ 	.word	0x0000b270


	//   ....[25]....
        /*0778*/ 	.word	0x0000b280


	//   ....[26]....
        /*077c*/ 	.word	0x0000b290


	//   ....[27]....
        /*0780*/ 	.word	0x0000b2a0


	//   ....[28]....
        /*0784*/ 	.word	0x0000dce0


	//   ....[29]....
        /*0788*/ 	.word	0x0000dcf0


	//   ....[30]....
        /*078c*/ 	.word	0x0000dd00


	//   ....[31]....
        /*0790*/ 	.word	0x0000dd10


	//   ....[32]....
        /*0794*/ 	.word	0x000119b0


	//   ....[33]....
        /*0798*/ 	.word	0x00011a00


	//   ....[34]....
        /*079c*/ 	.word	0x00011e80


	//   ....[35]....
        /*07a0*/ 	.word	0x00011ee0


	//   ....[36]....
        /*07a4*/ 	.word	0x00013f70


	//   ....[37]....
        /*07a8*/ 	.word	0x00013f80


	//   ....[38]....
        /*07ac*/ 	.word	0x00013fc0


	//   ....[39]....
        /*07b0*/ 	.word	0x00013fd0


	//   ....[40]....
        /*07b4*/ 	.word	0x00015150


	//   ....[41]....
        /*07b8*/ 	.word	0x00015360


	//   ....[42]....
        /*07bc*/ 	.word	0x000153e0


	//   ....[43]....
        /*07c0*/ 	.word	0x00015400


	//   ....[44]....
        /*07c4*/ 	.word	0x000164c0


	//   ....[45]....
        /*07c8*/ 	.word	0x00016500


	//   ....[46]....
        /*07cc*/ 	.word	0x00016530


	//   ....[47]....
        /*07d0*/ 	.word	0x00016560


	//   ....[48]....
        /*07d4*/ 	.word	0x00016ae0


	//   ....[49]....
        /*07d8*/ 	.word	0x00016b30


	//   ....[50]....
        /*07dc*/ 	.word	0x00016bf0


	//   ....[51]....
        /*07e0*/ 	.word	0x00016c10


	//   ....[52]....
        /*07e4*/ 	.word	0x00016cd0


	//   ....[53]....
        /*07e8*/ 	.word	0x00016cf0


	//   ....[54]....
        /*07ec*/ 	.word	0x00016dc0


	//   ....[55]....
        /*07f0*/ 	.word	0x00016de0


	//   ....[56]....
        /*07f4*/ 	.word	0x00017640


	//   ....[57]....
        /*07f8*/ 	.word	0x00017650


	//   ....[58]....
        /*07fc*/ 	.word	0x00017710


	//   ....[59]....
        /*0800*/ 	.word	0x00017730


	//   ....[60]....
        /*0804*/ 	.word	0x000177f0


	//   ....[61]....
        /*0808*/ 	.word	0x00017810


	//   ....[62]....
        /*080c*/ 	.word	0x000178e0


	//   ....[63]....
        /*0810*/ 	.word	0x00017900


	//   ....[64]....
        /*0814*/ 	.word	0x00017a50


	//   ....[65]....
        /*0818*/ 	.word	0x00017c00


	//   ....[66]....
        /*081c*/ 	.word	0x00017c30


	//   ....[67]....
        /*0820*/ 	.word	0x00017c60


	//   ....[68]....
        /*0824*/ 	.word	0x00017c90


	//   ....[69]....
        /*0828*/ 	.word	0x00017cc0


	//   ....[70]....
        /*082c*/ 	.word	0x00017cf0


	//   ....[71]....
        /*0830*/ 	.word	0x00017e60


	//   ....[72]....
        /*0834*/ 	.word	0x00017e90


	//   ....[73]....
        /*0838*/ 	.word	0x00017ec0


	//   ....[74]....
        /*083c*/ 	.word	0x00017ef0


	//   ....[75]....
        /*0840*/ 	.word	0x00017f20


	//   ....[76]....
        /*0844*/ 	.word	0x00017f50


	//   ....[77]....
        /*0848*/ 	.word	0x00017fe0


	//   ....[78]....
        /*084c*/ 	.word	0x00018010


	//   ....[79]....
        /*0850*/ 	.word	0x00018090


	//   ....[80]....
        /*0854*/ 	.word	0x00018bb0


	//   ....[81]....
        /*0858*/ 	.word	0x0001aaf0


	//   ....[82]....
        /*085c*/ 	.word	0x0001ab10


	//   ....[83]....
        /*0860*/ 	.word	0x0001abc0


	//   ....[84]....
        /*0864*/ 	.word	0x0001abe0


	//   ....[85]....
        /*0868*/ 	.word	0x0001ac80


	//   ....[86]....
        /*086c*/ 	.word	0x0001aca0


	//   ....[87]....
        /*0870*/ 	.word	0x0001ad40


	//   ....[88]....
        /*0874*/ 	.word	0x0001ad60


	//   ....[89]....
        /*0878*/ 	.word	0x0001ae00


	//   ....[90]....
        /*087c*/ 	.word	0x0001ae20


	//   ....[91]....
        /*0880*/ 	.word	0x0001ae30


	//   ....[92]....
        /*0884*/ 	.word	0x0001aec0


	//   ....[93]....
        /*0888*/ 	.word	0x0001b680


	//   ....[94]....
        /*088c*/ 	.word	0x0001b6b0


	//   ....[95]....
        /*0890*/ 	.word	0x0001b6d0


	//   ....[96]....
        /*0894*/ 	.word	0x0001b760


	//   ....[97]....
        /*0898*/ 	.word	0x0001b770


	//   ....[98]....
        /*089c*/ 	.word	0x0001b810


	//   ....[99]....
        /*08a0*/ 	.word	0x0001b820


	//   ....[100]....
        /*08a4*/ 	.word	0x0001b8c0


	//   ....[101]....
        /*08a8*/ 	.word	0x0001b8d0


	//   ....[102]....
        /*08ac*/ 	.word	0x0001b970


	//   ....[103]....
        /*08b0*/ 	.word	0x0001b980


	//   ....[104]....
        /*08b4*/ 	.word	0x0001ba20


	//   ....[105]....
        /*08b8*/ 	.word	0x0001ba30


	//   ....[106]....
        /*08bc*/ 	.word	0x0001bad0


	//   ....[107]....
        /*08c0*/ 	.word	0x0001bae0


	//   ....[108]....
        /*08c4*/ 	.word	0x0001baf0


	//   ....[109]....
        /*08c8*/ 	.word	0x0001c2d0


	//   ....[110]....
        /*08cc*/ 	.word	0x0001c2e0


	//   ....[111]....
        /*08d0*/ 	.word	0x0001c2f0


	//   ....[112]....
        /*08d4*/ 	.word	0x0001c380


	//   ....[113]....
        /*08d8*/ 	.word	0x0001c390


	//   ....[114]....
        /*08dc*/ 	.word	0x0001c3f0


	//   ....[115]....
        /*08e0*/ 	.word	0x0001c420


	//   ....[116]....
        /*08e4*/ 	.word	0x0001c460


	//   ....[117]....
        /*08e8*/ 	.word	0x0001c490


	//   ....[118]....
        /*08ec*/ 	.word	0x0001c4d0


	//   ....[119]....
        /*08f0*/ 	.word	0x0001c500


	//   ....[120]....
        /*08f4*/ 	.word	0x0001c540


	//   ....[121]....
        /*08f8*/ 	.word	0x0001c7c0


	//   ....[122]....
        /*08fc*/ 	.word	0x0001c7e0


	//   ....[123]....
        /*0900*/ 	.word	0x0001c870


	//   ....[124]....
        /*0904*/ 	.word	0x0001c880


	//   ....[125]....
        /*0908*/ 	.word	0x0001c8f0


	//   ....[126]....
        /*090c*/ 	.word	0x0001c900


	//   ....[127]....
        /*0910*/ 	.word	0x0001c970


	//   ....[128]....
        /*0914*/ 	.word	0x0001c980


	//   ....[129]....
        /*0918*/ 	.word	0x0001c9f0


	//   ....[130]....
        /*091c*/ 	.word	0x0001ca00


	//   ....[131]....
        /*0920*/ 	.word	0x0001ca10


	//   ....[132]....
        /*0924*/ 	.word	0x0001ca80


	//   ....[133]....
        /*0928*/ 	.word	0x0001d010


	//   ....[134]....
        /*092c*/ 	.word	0x0001d040


	//   ....[135]....
        /*0930*/ 	.word	0x0001d060


	//   ....[136]....
        /*0934*/ 	.word	0x0001d070


	//   ....[137]....
        /*0938*/ 	.word	0x0001d0b0


	//   ....[138]....
        /*093c*/ 	.word	0x0001d0d0


	//   ....[139]....
        /*0940*/ 	.word	0x0001d140


	//   ....[140]....
        /*0944*/ 	.word	0x0001d160


	//   ....[141]....
        /*0948*/ 	.word	0x0001d1c0


	//   ....[142]....
        /*094c*/ 	.word	0x0001d1e0


	//   ....[143]....
        /*0950*/ 	.word	0x0001d230


	//   ....[144]....
        /*0954*/ 	.word	0x0001d250


	//   ....[145]....
        /*0958*/ 	.word	0x0001d630


	//   ....[146]....
        /*095c*/ 	.word	0x0001d690


	//   ....[147]....
        /*0960*/ 	.word	0x0001d6c0


	//   ....[148]....
        /*0964*/ 	.word	0x0001d6d0


	//   ....[149]....
        /*0968*/ 	.word	0x0001d700


	//   ....[150]....
        /*096c*/ 	.word	0x0001d730


	//   ....[151]....
        /*0970*/ 	.word	0x0001d760


	//   ....[152]....
        /*0974*/ 	.word	0x0001d790


	//   ....[153]....
        /*0978*/ 	.word	0x0001d910


	//   ....[154]....
        /*097c*/ 	.word	0x0001d940


	//   ....[155]....
        /*0980*/ 	.word	0x0001d970


	//   ....[156]....
        /*0984*/ 	.word	0x0001d9a0


	//   ....[157]....
        /*0988*/ 	.word	0x0001d9d0


	//   ....[158]....
        /*098c*/ 	.word	0x0001da00


	//   ....[159]....
        /*0990*/ 	.word	0x0001dac0


	//   ....[160]....
        /*0994*/ 	.word	0x0001dae0


	//   ....[161]....
        /*0998*/ 	.word	0x0001db50


	//   ....[162]....
        /*099c*/ 	.word	0x0001dfc0


	//   ....[163]....
        /*09a0*/ 	.word	0x0001e300


	//   ....[164]....
        /*09a4*/ 	.word	0x0001e390


	//   ....[165]....
        /*09a8*/ 	.word	0x0001e430


	//   ....[166]....
        /*09ac*/ 	.word	0x0001e4c0


	//   ....[167]....
        /*09b0*/ 	.word	0x0001e5b0


	//   ....[168]....
        /*09b4*/ 	.word	0x0001e640


	//   ....[169]....
        /*09b8*/ 	.word	0x0001e6e0


	//   ....[170]....
        /*09bc*/ 	.word	0x0001e770


	//   ....[171]....
        /*09c0*/ 	.word	0x0001e860


	//   ....[172]....
        /*09c4*/ 	.word	0x0001e8f0


	//   ....[173]....
        /*09c8*/ 	.word	0x0001e990


	//   ....[174]....
        /*09cc*/ 	.word	0x0001ea20


	//   ....[175]....
        /*09d0*/ 	.word	0x0001eb10


	//   ....[176]....
        /*09d4*/ 	.word	0x0001eba0


	//   ....[177]....
        /*09d8*/ 	.word	0x0001ebf0


	//   ....[178]....
        /*09dc*/ 	.word	0x0001ec40


	//   ....[179]....
        /*09e0*/ 	.word	0x0001ed20


	//   ....[180]....
        /*09e4*/ 	.word	0x0001edb0


	//   ....[181]....
        /*09e8*/ 	.word	0x0001ee00


	//   ....[182]....
        /*09ec*/ 	.word	0x0001ee50


	//   ....[183]....
        /*09f0*/ 	.word	0x0001f0b0


	//   ....[184]....
        /*09f4*/ 	.word	0x0001f390


	//   ....[185]....
        /*09f8*/ 	.word	0x0001f480


	//   ....[186]....
        /*09fc*/ 	.word	0x0001f520


	//   ....[187]....
        /*0a00*/ 	.word	0x0001f580


	//   ....[188]....
        /*0a04*/ 	.word	0x0001f690


	//   ....[189]....
        /*0a08*/ 	.word	0x0001f700


	//   ....[190]....
        /*0a0c*/ 	.word	0x0001f810


	//   ....[191]....
        /*0a10*/ 	.word	0x0001f880


	//   ....[192]....
        /*0a14*/ 	.word	0x0001f990


	//   ....[193]....
        /*0a18*/ 	.word	0x0001fa00


	//   ....[194]....
        /*0a1c*/ 	.word	0x0001fb10


	//   ....[195]....
        /*0a20*/ 	.word	0x0001fb80


	//   ....[196]....
        /*0a24*/ 	.word	0x0001fc60


	//   ....[197]....
        /*0a28*/ 	.word	0x0001fd60


	//   ....[198]....
        /*0a2c*/ 	.word	0x0001fdc0


	//   ....[199]....
        /*0a30*/ 	.word	0x0001fe20


	//   ....[200]....
        /*0a34*/ 	.word	0x0001ff20


	//   ....[201]....
        /*0a38*/ 	.word	0x0001ff80


	//   ....[202]....
        /*0a3c*/ 	.word	0x00020090


	//   ....[203]....
        /*0a40*/ 	.word	0x000200f0


	//   ....[204]....
        /*0a44*/ 	.word	0x00020200


	//   ....[205]....
        /*0a48*/ 	.word	0x00020260


	//   ....[206]....
        /*0a4c*/ 	.word	0x00020370


	//   ....[207]....
        /*0a50*/ 	.word	0x000203d0


	//   ....[208]....
        /*0a54*/ 	.word	0x000204e0


	//   ....[209]....
        /*0a58*/ 	.word	0x00020540


	//   ....[210]....
        /*0a5c*/ 	.word	0x00020650


	//   ....[211]....
        /*0a60*/ 	.word	0x000206b0


	//   ....[212]....
        /*0a64*/ 	.word	0x000207a0


	//   ....[213]....
        /*0a68*/ 	.word	0x000208d0


	//   ....[214]....
        /*0a6c*/ 	.word	0x00020980


	//   ....[215]....
        /*0a70*/ 	.word	0x000209f0


	//   ....[216]....
        /*0a74*/ 	.word	0x00020ae0


	//   ....[217]....
        /*0a78*/ 	.word	0x00020b40


	//   ....[218]....
        /*0a7c*/ 	.word	0x00020c10


	//   ....[219]....
        /*0a80*/ 	.word	0x00020c70


	//   ....[220]....
        /*0a84*/ 	.word	0x00020d40


	//   ....[221]....
        /*0a88*/ 	.word	0x00020da0


	//   ....[222]....
        /*0a8c*/ 	.word	0x00020e70


	//   ....[223]....
        /*0a90*/ 	.word	0x00020ed0


	//   ....[224]....
        /*0a94*/ 	.word	0x00020fa0


	//   ....[225]....
        /*0a98*/ 	.word	0x00021090


	//   ....[226]....
        /*0a9c*/ 	.word	0x00021130


	//   ....[227]....
        /*0aa0*/ 	.word	0x00021190


	//   ....[228]....
        /*0aa4*/ 	.word	0x00021280


	//   ....[229]....
        /*0aa8*/ 	.word	0x000212e0


	//   ....[230]....
        /*0aac*/ 	.word	0x000213c0


	//   ....[231]....
        /*0ab0*/ 	.word	0x00021420


	//   ....[232]....
        /*0ab4*/ 	.word	0x00021500


	//   ....[233]....
        /*0ab8*/ 	.word	0x00021560


	//   ....[234]....
        /*0abc*/ 	.word	0x00021640


	//   ....[235]....
        /*0ac0*/ 	.word	0x000216a0


	//   ....[236]....
        /*0ac4*/ 	.word	0x00021770


	//   ....[237]....
        /*0ac8*/ 	.word	0x000218a0


	//   ....[238]....
        /*0acc*/ 	.word	0x00021970


	//   ....[239]....
        /*0ad0*/ 	.word	0x00021a30


	//   ....[240]....
        /*0ad4*/ 	.word	0x00021b00


	//   ....[241]....
        /*0ad8*/ 	.word	0x00021b60


	//   ....[242]....
        /*0adc*/ 	.word	0x00021c30


	//   ....[243]....
        /*0ae0*/ 	.word	0x00021c90


	//   ....[244]....
        /*0ae4*/ 	.word	0x00021d70


	//   ....[245]....
        /*0ae8*/ 	.word	0x00021dd0


	//   ....[246]....
        /*0aec*/ 	.word	0x00021ea0


	//   ....[247]....
        /*0af0*/ 	.word	0x00021f00


	//   ....[248]....
        /*0af4*/ 	.word	0x00021fc0


	//   ....[249]....
        /*0af8*/ 	.word	0x00022050


	//   ....[250]....
        /*0afc*/ 	.word	0x000220f0


	//   ....[251]....
        /*0b00*/ 	.word	0x00022210


	//   ....[252]....
        /*0b04*/ 	.word	0x00022280


	//   ....[253]....
        /*0b08*/ 	.word	0x000222f0


	//   ....[254]....
        /*0b0c*/ 	.word	0x00022360


	//   ....[255]....
        /*0b10*/ 	.word	0x000223d0


	//   ....[0]....
        /*0b14*/ 	.word	0x00022450


	//   ....[1]....
        /*0b18*/ 	.word	0x000224e0


	//   ....[2]....
        /*0b1c*/ 	.word	0x00022570


	//   ....[3]....
        /*0b20*/ 	.word	0x000225e0


	//   ....[4]....
        /*0b24*/ 	.word	0x00022650


	//   ....[5]....
        /*0b28*/ 	.word	0x000226c0


	//   ....[6]....
        /*0b2c*/ 	.word	0x00022740


	//   ....[7]....
        /*0b30*/ 	.word	0x000227b0


	//   ....[8]....
        /*0b34*/ 	.word	0x00022850


	//   ....[9]....
        /*0b38*/ 	.word	0x000228e0


	//   ....[10]....
        /*0b3c*/ 	.word	0x00022a00


	//----- nvinfo : EIATTR_REG_RECONFIG
	.align		4
.L_146:
        /*0b40*/ 	.byte	0x01, 0x54
	.zero		2


	//----- nvinfo : EIATTR_SYSCALL_OFFSETS
	.align		4
        /*0b44*/ 	.byte	0x04, 0x46
        /*0b46*/ 	.short	(.L_148 - .L_147)


	//   ....[0]....
.L_147:
        /*0b48*/ 	.word	0x00001b00


	//   ....[1]....
        /*0b4c*/ 	.word	0x00001c50


	//   ....[2]....
        /*0b50*/ 	.word	0x0000ae70


	//   ....[3]....
        /*0b54*/ 	.word	0x0000b1f0


	//   ....[4]....
        /*0b58*/ 	.word	0x0001a020


	//   ....[5]....
        /*0b5c*/ 	.word	0x0001a170


	//   ....[6]....
        /*0b60*/ 	.word	0x0001a260


	//   ....[7]....
        /*0b64*/ 	.word	0x0001b270


	//----- nvinfo : EIATTR_MBARRIER_INSTR_OFFSETS
	.align		4
.L_148:
        /*0b68*/ 	.byte	0x04, 0x39
        /*0b6a*/ 	.short	(.L_150 - .L_149)


	//   ....[0]....
.L_149:
        /*0b6c*/ 	.word	0x00000270
        /*0b70*/ 	.word	0x000000ff
        /*0b74*/ 	.word	0x0002a800
        /*0b78*/ 	.short	0x0100
        /*0b7a*/ 	.byte	0x08
	.zero		1


	//   ....[1]....
        /*0b7c*/ 	.word	0x00000280
        /*0b80*/ 	.word	0x000000ff
        /*0b84*/ 	.word	0x0002a820
        /*0b88*/ 	.short	0x0100
        /*0b8a*/ 	.byte	0x08
	.zero		1


	//   ....[2]....
        /*0b8c*/ 	.word	0x00000370
        /*0b90*/ 	.word	0x000000ff
        /*0b94*/ 	.word	0x0002a830
        /*0b98*/ 	.short	0x0100
        /*0b9a*/ 	.byte	0x08
	.zero		1


	//   ....[3]....
        /*0b9c*/ 	.word	0x00000380
        /*0ba0*/ 	.word	0x000000ff
        /*0ba4*/ 	.word	0x0002a840
        /*0ba8*/ 	.short	0x0100
        /*0baa*/ 	.byte	0x08
	.zero		1


	//   ....[4]....
        /*0bac*/ 	.word	0x00000390
        /*0bb0*/ 	.word	0x000000ff
        /*0bb4*/ 	.word	0x0002a838
        /*0bb8*/ 	.short	0x0100
        /*0bba*/ 	.byte	0x08
	.zero		1


	//   ....[5]....
        /*0bbc*/ 	.word	0x000003a0
        /*0bc0*/ 	.word	0x000000ff
        /*0bc4*/ 	.word	0x0002a848
        /*0bc8*/ 	.short	0x0100
        /*0bca*/ 	.byte	0x08
	.zero		1


	//   ....[6]....
        /*0bcc*/ 	.word	0x000004d0
        /*0bd0*/ 	.word	0x000000ff
        /*0bd4*/ 	.word	0x0002a850
        /*0bd8*/ 	.short	0x0100
        /*0bda*/ 	.byte	0x08
	.zero		1


	//   ....[7]....
        /*0bdc*/ 	.word	0x000004e0
        /*0be0*/ 	.word	0x000000ff
        /*0be4*/ 	.word	0x0002a860
        /*0be8*/ 	.short	0x0100
        /*0bea*/ 	.byte	0x08
	.zero		1


	//   ....[8]....
        /*0bec*/ 	.word	0x000004f0
        /*0bf0*/ 	.word	0x000000ff
        /*0bf4*/ 	.word	0x0002a858
        /*0bf8*/ 	.short	0x0100
        /*0bfa*/ 	.byte	0x08
	.zero		1


	//   ....[9]....
        /*0bfc*/ 	.word	0x00000500
        /*0c00*/ 	.word	0x000000ff
        /*0c04*/ 	.word	0x0002a868
        /*0c08*/ 	.short	0x0100
        /*0c0a*/ 	.byte	0x08
	.zero		1


	//   ....[10]....
        /*0c0c*/ 	.word	0x000005f0
        /*0c10*/ 	.word	0x000000ff
        /*0c14*/ 	.word	0x0002a870
        /*0c18*/ 	.short	0x0100
        /*0c1a*/ 	.byte	0x06
	.zero		1


	//   ....[11]....
        /*0c1c*/ 	.word	0x00000600
        /*0c20*/ 	.word	0x000000ff
        /*0c24*/ 	.word	0x0002a880
        /*0c28*/ 	.short	0x0100
        /*0c2a*/ 	.byte	0x06
	.zero		1


	//   ....[12]....
        /*0c2c*/ 	.word	0x00000610
        /*0c30*/ 	.word	0x000000ff
        /*0c34*/ 	.word	0x0002a878
        /*0c38*/ 	.short	0x0100
        /*0c3a*/ 	.byte	0x06
	.zero		1


	//   ....[13]....
        /*0c3c*/ 	.word	0x00000620
        /*0c40*/ 	.word	0x000000ff
        /*0c44*/ 	.word	0x0002a888
        /*0c48*/ 	.short	0x0100
        /*0c4a*/ 	.byte	0x06
	.zero		1


	//   ....[14]....
        /*0c4c*/ 	.word	0x00000750
        /*0c50*/ 	.word	0x000000ff
        /*0c54*/ 	.word	0x0002a890
        /*0c58*/ 	.short	0x0100
        /*0c5a*/ 	.byte	0x08
	.zero		1


	//   ....[15]....
        /*0c5c*/ 	.word	0x00000760
        /*0c60*/ 	.word	0x000000ff
        /*0c64*/ 	.word	0x0002a8a0
        /*0c68*/ 	.short	0x0100
        /*0c6a*/ 	.byte	0x08
	.zero		1


	//   ....[16]....
        /*0c6c*/ 	.word	0x00000770
        /*0c70*/ 	.word	0x000000ff
        /*0c74*/ 	.word	0x0002a898
        /*0c78*/ 	.short	0x0100
        /*0c7a*/ 	.byte	0x08
	.zero		1


	//   ....[17]....
        /*0c7c*/ 	.word	0x00000780
        /*0c80*/ 	.word	0x000000ff
        /*0c84*/ 	.word	0x0002a8a8
        /*0c88*/ 	.short	0x0100
        /*0c8a*/ 	.byte	0x08
	.zero		1


	//   ....[18]....
        /*0c8c*/ 	.word	0x000008b0
        /*0c90*/ 	.word	0x000000ff
        /*0c94*/ 	.word	0x0002a8b0
        /*0c98*/ 	.short	0x0100
        /*0c9a*/ 	.byte	0x08
	.zero		1


	//   ....[19]....
        /*0c9c*/ 	.word	0x000008c0
        /*0ca0*/ 	.word	0x000000ff
        /*0ca4*/ 	.word	0x0002a8c0
        /*0ca8*/ 	.short	0x0100
        /*0caa*/ 	.byte	0x08
	.zero		1


	//   ....[20]....
        /*0cac*/ 	.word	0x000008d0
        /*0cb0*/ 	.word	0x000000ff
        /*0cb4*/ 	.word	0x0002a8b8
        /*0cb8*/ 	.short	0x0100
        /*0cba*/ 	.byte	0x08
	.zero		1


	//   ....[21]....
        /*0cbc*/ 	.word	0x000008e0
        /*0cc0*/ 	.word	0x000000ff
        /*0cc4*/ 	.word	0x0002a8c8
        /*0cc8*/ 	.short	0x0100
        /*0cca*/ 	.byte	0x08
	.zero		1


	//   ....[22]....
        /*0ccc*/ 	.word	0x000036d0
        /*0cd0*/ 	.word	0x00000058
        /*0cd4*/ 	.word	0x0002a890
        /*0cd8*/ 	.short	0x010a
        /*0cda*/ 	.byte	0x3f
	.zero		1


	//   ....[23]....
        /*0cdc*/ 	.word	0x00006cd0
        /*0ce0*/ 	.word	0x00000058
        /*0ce4*/ 	.word	0x0002a890
        /*0ce8*/ 	.short	0x010a
        /*0cea*/ 	.byte	0x3f
	.zero		1


	//   ....[24]....
        /*0cec*/ 	.word	0x00009bd0
        /*0cf0*/ 	.word	0x00000058
        /*0cf4*/ 	.word	0x0002a890
        /*0cf8*/ 	.short	0x010a
        /*0cfa*/ 	.byte	0x3f
	.zero		1


	//   ....[25]....
        /*0cfc*/ 	.word	0x0000a390
        /*0d00*/ 	.word	0x0000000b
        /*0d04*/ 	.word	0x00000000
        /*0d08*/ 	.short	0x0101
        /*0d0a*/ 	.byte	0x3f
	.zero		1


	//   ....[26]....
        /*0d0c*/ 	.word	0x0000a3d0
        /*0d10*/ 	.word	0x00000058
        /*0d14*/ 	.word	0x0002a8b0
        /*0d18*/ 	.short	0x010a
        /*0d1a*/ 	.byte	0x3f
	.zero		1


	//   ....[27]....
        /*0d1c*/ 	.word	0x0000a980
        /*0d20*/ 	.word	0x00000058
        /*0d24*/ 	.word	0x00000000
        /*0d28*/ 	.short	0x0101
        /*0d2a*/ 	.byte	0x3f
	.zero		1


	//   ....[28]....
        /*0d2c*/ 	.word	0x0000aef0
        /*0d30*/ 	.word	0x00000002
        /*0d34*/ 	.word	0x0002a800
        /*0d38*/ 	.short	0x010a
        /*0d3a*/ 	.byte	0x3f
	.zero		1


	//   ....[29]....
        /*0d3c*/ 	.word	0x0000af40
        /*0d40*/ 	.word	0x00000002
        /*0d44*/ 	.word	0x0002a800
        /*0d48*/ 	.short	0x010a
        /*0d4a*/ 	.byte	0x3f
	.zero		1


	//   ....[30]....
        /*0d4c*/ 	.word	0x0000b970
        /*0d50*/ 	.word	0x00000002
        /*0d54*/ 	.word	0x0002a800
        /*0d58*/ 	.short	0x010a
        /*0d5a*/ 	.byte	0x3f
	.zero		1


	//   ....[31]....
        /*0d5c*/ 	.word	0x0000e280
        /*0d60*/ 	.word	0x00000002
        /*0d64*/ 	.word	0x0002a800
        /*0d68*/ 	.short	0x010a
        /*0d6a*/ 	.byte	0x3f
	.zero		1


	//   ....[32]....
        /*0d6c*/ 	.word	0x00010950
        /*0d70*/ 	.word	0x00000005
        /*0d74*/ 	.word	0x0002a830
        /*0d78*/ 	.short	0x010a
        /*0d7a*/ 	.byte	0x3f
	.zero		1


	//   ....[33]....
        /*0d7c*/ 	.word	0x000109a0
        /*0d80*/ 	.word	0x00000005
        /*0d84*/ 	.word	0x0002a830
        /*0d88*/ 	.short	0x010a
        /*0d8a*/ 	.byte	0x3f
	.zero		1


	//   ....[34]....
        /*0d8c*/ 	.word	0x00012420
        /*0d90*/ 	.word	0x00000018
        /*0d94*/ 	.word	0x00000000
        /*0d98*/ 	.short	0x0101
        /*0d9a*/ 	.byte	0x3f
	.zero		1


	//   ....[35]....
        /*0d9c*/ 	.word	0x00012d00
        /*0da0*/ 	.word	0x00000015
        /*0da4*/ 	.word	0x0002a830
        /*0da8*/ 	.short	0x010a
        /*0daa*/ 	.byte	0x3f
	.zero		1


	//   ....[36]....
        /*0dac*/ 	.word	0x00012d70
        /*0db0*/ 	.word	0x00000015
        /*0db4*/ 	.word	0x0002a830
        /*0db8*/ 	.short	0x010a
        /*0dba*/ 	.byte	0x3f
	.zero		1


	//   ....[37]....
        /*0dbc*/ 	.word	0x000138e0
        /*0dc0*/ 	.word	0x0000000a
        /*0dc4*/ 	.word	0x0002a850
        /*0dc8*/ 	.short	0x010a
        /*0dca*/ 	.byte	0x3f
	.zero		1


	//   ....[38]....
        /*0dcc*/ 	.word	0x00013980
        /*0dd0*/ 	.word	0x0000000a
        /*0dd4*/ 	.word	0x0002a850
        /*0dd8*/ 	.short	0x010a
        /*0dda*/ 	.byte	0x3f
	.zero		1


	//   ....[39]....
        /*0ddc*/ 	.word	0x00014820
        /*0de0*/ 	.word	0x00000006
        /*0de4*/ 	.word	0x00000000
        /*0de8*/ 	.short	0x0101
        /*0dea*/ 	.byte	0x3f
	.zero		1


	//   ....[40]....
        /*0dec*/ 	.word	0x00014a60
        /*0df0*/ 	.word	0x0000000a
        /*0df4*/ 	.word	0x00000000
        /*0df8*/ 	.short	0x0101
        /*0dfa*/ 	.byte	0x3f
	.zero		1


	//   ....[41]....
        /*0dfc*/ 	.word	0x00015050
        /*0e00*/ 	.word	0x0000000a
        /*0e04*/ 	.word	0x0002a850
        /*0e08*/ 	.short	0x010a
        /*0e0a*/ 	.byte	0x3f
	.zero		1


	//   ....[42]....
        /*0e0c*/ 	.word	0x000150f0
        /*0e10*/ 	.word	0x0000000a
        /*0e14*/ 	.word	0x0002a850
        /*0e18*/ 	.short	0x010a
        /*0e1a*/ 	.byte	0x3f
	.zero		1


	//   ....[43]....
        /*0e1c*/ 	.word	0x000155e0
        /*0e20*/ 	.word	0x000000b5
        /*0e24*/ 	.word	0x00000000
        /*0e28*/ 	.short	0x0101
        /*0e2a*/ 	.byte	0x3f
	.zero		1


	//   ....[44]....
        /*0e2c*/ 	.word	0x00016af0
        /*0e30*/ 	.word	0x00000000
        /*0e34*/ 	.word	0x00000000
        /*0e38*/ 	.short	0x0101
        /*0e3a*/ 	.byte	0x3f
	.zero		1


	//   ....[45]....
        /*0e3c*/ 	.word	0x00018c90
        /*0e40*/ 	.word	0x00000016
        /*0e44*/ 	.word	0x0002a820
        /*0e48*/ 	.short	0x010a
        /*0e4a*/ 	.byte	0x3f
	.zero		1


	//   ....[46]....
        /*0e4c*/ 	.word	0x00018d20
        /*0e50*/ 	.word	0x00000009
        /*0e54*/ 	.word	0x0002a8a0
        /*0e58*/ 	.short	0x010a
        /*0e5a*/ 	.byte	0x3f
	.zero		1


	//   ....[47]....
        /*0e5c*/ 	.word	0x00019160
        /*0e60*/ 	.word	0x00000009
        /*0e64*/ 	.word	0x0002a8c0
        /*0e68*/ 	.short	0x010a
        /*0e6a*/ 	.byte	0x3f
	.zero		1


	//   ....[48]....
        /*0e6c*/ 	.word	0x00019590
        /*0e70*/ 	.word	0x00000006
        /*0e74*/ 	.word	0x0002a8a0
        /*0e78*/ 	.short	0x010a
        /*0e7a*/ 	.byte	0x3f
	.zero		1


	//   ....[49]....
        /*0e7c*/ 	.word	0x000199c0
        /*0e80*/ 	.word	0x00000006
        /*0e84*/ 	.word	0x0002a8c0
        /*0e88*/ 	.short	0x010a
        /*0e8a*/ 	.byte	0x3f
	.zero		1


	//   ....[50]....
        /*0e8c*/ 	.word	0x0001a8a0
        /*0e90*/ 	.word	0x00000007
        /*0e94*/ 	.word	0x0002a840
        /*0e98*/ 	.short	0x010a
        /*0e9a*/ 	.byte	0x3f
	.zero		1


	//   ....[51]....
        /*0e9c*/ 	.word	0x0001af80
        /*0ea0*/ 	.word	0x00000007
        /*0ea4*/ 	.word	0x0002a830
        /*0ea8*/ 	.short	0x0107
        /*0eaa*/ 	.byte	0x3f
	.zero		1


	//   ....[52]....
        /*0eac*/ 	.word	0x0001b040
        /*0eb0*/ 	.word	0x00000007
        /*0eb4*/ 	.word	0x0002a830
        /*0eb8*/ 	.short	0x0101
        /*0eba*/ 	.byte	0x3f
	.zero		1


	//   ....[53]....
        /*0ebc*/ 	.word	0x0001bc40
        /*0ec0*/ 	.word	0x00000016
        /*0ec4*/ 	.word	0x0002a800
        /*0ec8*/ 	.short	0x0107
        /*0eca*/ 	.byte	0x3f
	.zero		1


	//   ....[54]....
        /*0ecc*/ 	.word	0x0001bd40
        /*0ed0*/ 	.word	0x00000016
        /*0ed4*/ 	.word	0x0002a800
        /*0ed8*/ 	.short	0x0101
        /*0eda*/ 	.byte	0x3f
	.zero		1


	//   ....[55]....
        /*0edc*/ 	.word	0x0001bd60
        /*0ee0*/ 	.word	0x00000016
        /*0ee4*/ 	.word	0x0002a820
        /*0ee8*/ 	.short	0x010a
        /*0eea*/ 	.byte	0x3f
	.zero		1


	//   ....[56]....
        /*0eec*/ 	.word	0x0001c0e0
        /*0ef0*/ 	.word	0x00000005
        /*0ef4*/ 	.word	0x0002a840
        /*0ef8*/ 	.short	0x010a
        /*0efa*/ 	.byte	0x3f
	.zero		1


	//   ....[57]....
        /*0efc*/ 	.word	0x0001c5e0
        /*0f00*/ 	.word	0x00000005
        /*0f04*/ 	.word	0x0002a830
        /*0f08*/ 	.short	0x0107
        /*0f0a*/ 	.byte	0x3f
	.zero		1


	//   ....[58]....
        /*0f0c*/ 	.word	0x0001c690
        /*0f10*/ 	.word	0x00000005
        /*0f14*/ 	.word	0x0002a830
        /*0f18*/ 	.short	0x0101
        /*0f1a*/ 	.byte	0x3f
	.zero		1


	//   ....[59]....
        /*0f1c*/ 	.word	0x0001c6f0
        /*0f20*/ 	.word	0x00000005
        /*0f24*/ 	.word	0x0002a860
        /*0f28*/ 	.short	0x010a
        /*0f2a*/ 	.byte	0x3f
	.zero		1


	//   ....[60]....
        /*0f2c*/ 	.word	0x0001cb60
        /*0f30*/ 	.word	0x00000005
        /*0f34*/ 	.word	0x0002a850
        /*0f38*/ 	.short	0x0107
        /*0f3a*/ 	.byte	0x3f
	.zero		1


	//   ....[61]....
        /*0f3c*/ 	.word	0x0001cca0
        /*0f40*/ 	.word	0x00000005
        /*0f44*/ 	.word	0x0002a850
        /*0f48*/ 	.short	0x0101
        /*0f4a*/ 	.byte	0x3f
	.zero		1


	//   ....[62]....
        /*0f4c*/ 	.word	0x0001cf20
        /*0f50*/ 	.word	0x00000000
        /*0f54*/ 	.word	0x0002a860
        /*0f58*/ 	.short	0x010a
        /*0f5a*/ 	.byte	0x3f
	.zero		1


	//   ....[63]....
        /*0f5c*/ 	.word	0x0001d390
        /*0f60*/ 	.word	0x00000000
        /*0f64*/ 	.word	0x0002a850
        /*0f68*/ 	.short	0x0107
        /*0f6a*/ 	.byte	0x3f
	.zero		1


	//   ....[64]....
        /*0f6c*/ 	.word	0x0001d450
        /*0f70*/ 	.word	0x00000000
        /*0f74*/ 	.word	0x0002a850
        /*0f78*/ 	.short	0x0101
        /*0f7a*/ 	.byte	0x3f
	.zero		1


	//   ....[65]....
        /*0f7c*/ 	.word	0x0001df40
        /*0f80*/ 	.word	0x00000005
        /*0f84*/ 	.word	0x0002a820
        /*0f88*/ 	.short	0x010a
        /*0f8a*/ 	.byte	0x3f
	.zero		1


	//   ....[66]....
        /*0f8c*/ 	.word	0x0001e0d0
        /*0f90*/ 	.word	0x00000003
        /*0f94*/ 	.word	0x0002a840
        /*0f98*/ 	.short	0x010a
        /*0f9a*/ 	.byte	0x3f
	.zero		1


	//   ....[67]....
        /*0f9c*/ 	.word	0x0001e170
        /*0fa0*/ 	.word	0x00000005
        /*0fa4*/ 	.word	0x0002a840
        /*0fa8*/ 	.short	0x010a
        /*0faa*/ 	.byte	0x3f
	.zero		1


	//   ....[68]....
        /*0fac*/ 	.word	0x0001e1b0
        /*0fb0*/ 	.word	0x00000003
        /*0fb4*/ 	.word	0x0002a860
        /*0fb8*/ 	.short	0x010a
        /*0fba*/ 	.byte	0x3f
	.zero		1


	//   ....[69]....
        /*0fbc*/ 	.word	0x0001e1f0
        /*0fc0*/ 	.word	0x00000005
        /*0fc4*/ 	.word	0x0002a860
        /*0fc8*/ 	.short	0x010a
        /*0fca*/ 	.byte	0x3f
	.zero		1


	//   ....[70]....
        /*0fcc*/ 	.word	0x0001e250
        /*0fd0*/ 	.word	0x00000058
        /*0fd4*/ 	.word	0x0002a890
        /*0fd8*/ 	.short	0x010a
        /*0fda*/ 	.byte	0x3f
	.zero		1


	//   ....[71]....
        /*0fdc*/ 	.word	0x0001e500
        /*0fe0*/ 	.word	0x00000058
        /*0fe4*/ 	.word	0x0002a890
        /*0fe8*/ 	.short	0x010a
        /*0fea*/ 	.byte	0x3f
	.zero		1


	//   ....[72]....
        /*0fec*/ 	.word	0x0001e7b0
        /*0ff0*/ 	.word	0x00000058
        /*0ff4*/ 	.word	0x0002a890
        /*0ff8*/ 	.short	0x010a
        /*0ffa*/ 	.byte	0x3f
	.zero		1


	//   ....[73]....
        /*0ffc*/ 	.word	0x0001ea60
        /*1000*/ 	.word	0x00000058
        /*1004*/ 	.word	0x0002a8b0
        /*1008*/ 	.short	0x010a
        /*100a*/ 	.byte	0x3f
	.zero		1


	//   ....[74]....
        /*100c*/ 	.word	0x0001ec70
        /*1010*/ 	.word	0x00000002
        /*1014*/ 	.word	0x0002a800
        /*1018*/ 	.short	0x010a
        /*101a*/ 	.byte	0x3f
	.zero		1


	//   ....[75]....
        /*101c*/ 	.word	0x0001ee90
        /*1020*/ 	.word	0x00000002
        /*1024*/ 	.word	0x0002a800
        /*1028*/ 	.short	0x010a
        /*102a*/ 	.byte	0x3f
	.zero		1


	//   ....[76]....
        /*102c*/ 	.word	0x0001eee0
        /*1030*/ 	.word	0x00000005
        /*1034*/ 	.word	0x0002a830
        /*1038*/ 	.short	0x010a
        /*103a*/ 	.byte	0x3f
	.zero		1


	//   ....[77]....
        /*103c*/ 	.word	0x0001ef30
        /*1040*/ 	.word	0x00000015
        /*1044*/ 	.word	0x0002a830
        /*1048*/ 	.short	0x010a
        /*104a*/ 	.byte	0x3f
	.zero		1


	//   ....[78]....
        /*104c*/ 	.word	0x0001ef80
        /*1050*/ 	.word	0x0000000a
        /*1054*/ 	.word	0x0002a850
        /*1058*/ 	.short	0x010a
        /*105a*/ 	.byte	0x3f
	.zero		1


	//   ....[79]....
        /*105c*/ 	.word	0x0001efd0
        /*1060*/ 	.word	0x0000000a
        /*1064*/ 	.word	0x0002a850
        /*1068*/ 	.short	0x010a
        /*106a*/ 	.byte	0x3f
	.zero		1


	//   ....[80]....
        /*106c*/ 	.word	0x0001f170
        /*1070*/ 	.word	0x00000016
        /*1074*/ 	.word	0x0002a820
        /*1078*/ 	.short	0x010a
        /*107a*/ 	.byte	0x3f
	.zero		1


	//   ....[81]....
        /*107c*/ 	.word	0x0001f1c0
        /*1080*/ 	.word	0x00000009
        /*1084*/ 	.word	0x0002a8a0
        /*1088*/ 	.short	0x010a
        /*108a*/ 	.byte	0x3f
	.zero		1


	//   ....[82]....
        /*108c*/ 	.word	0x0001f210
        /*1090*/ 	.word	0x00000009
        /*1094*/ 	.word	0x0002a8c0
        /*1098*/ 	.short	0x010a
        /*109a*/ 	.byte	0x3f
	.zero		1


	//   ....[83]....
        /*109c*/ 	.word	0x0001f260
        /*10a0*/ 	.word	0x00000006
        /*10a4*/ 	.word	0x0002a8a0
        /*10a8*/ 	.short	0x010a
        /*10aa*/ 	.byte	0x3f
	.zero		1


	//   ....[84]....
        /*10ac*/ 	.word	0x0001f2b0
        /*10b0*/ 	.word	0x00000006
        /*10b4*/ 	.word	0x0002a8c0
        /*10b8*/ 	.short	0x010a
        /*10ba*/ 	.byte	0x3f
	.zero		1


	//   ....[85]....
        /*10bc*/ 	.word	0x0001f3d0
        /*10c0*/ 	.word	0x00000007
        /*10c4*/ 	.word	0x0002a840
        /*10c8*/ 	.short	0x010a
        /*10ca*/ 	.byte	0x3f
	.zero		1


	//   ....[86]....
        /*10cc*/ 	.word	0x000207d0
        /*10d0*/ 	.word	0x00000016
        /*10d4*/ 	.word	0x0002a820
        /*10d8*/ 	.short	0x010a
        /*10da*/ 	.byte	0x3f
	.zero		1


	//   ....[87]....
        /*10dc*/ 	.word	0x00020820
        /*10e0*/ 	.word	0x00000005
        /*10e4*/ 	.word	0x0002a840
        /*10e8*/ 	.short	0x010a
        /*10ea*/ 	.byte	0x3f
	.zero		1


	//   ....[88]....
        /*10ec*/ 	.word	0x00020fe0
        /*10f0*/ 	.word	0x00000005
        /*10f4*/ 	.word	0x0002a860
        /*10f8*/ 	.short	0x010a
        /*10fa*/ 	.byte	0x3f
	.zero		1


	//   ....[89]....
        /*10fc*/ 	.word	0x000217f0
        /*1100*/ 	.word	0x00000000
        /*1104*/ 	.word	0x0002a860
        /*1108*/ 	.short	0x010a
        /*110a*/ 	.byte	0x3f
	.zero		1


	//   ....[90]....
        /*110c*/ 	.word	0x00022920
        /*1110*/ 	.word	0x00000005
        /*1114*/ 	.word	0x0002a820
        /*1118*/ 	.short	0x010a
        /*111a*/ 	.byte	0x3f
	.zero		1


	//   ....[91]....
        /*111c*/ 	.word	0x00022ac0
        /*1120*/ 	.word	0x00000003
        /*1124*/ 	.word	0x0002a840
        /*1128*/ 	.short	0x010a
        /*112a*/ 	.byte	0x3f
	.zero		1


	//   ....[92]....
        /*112c*/ 	.word	0x00022b10
        /*1130*/ 	.word	0x00000005
        /*1134*/ 	.word	0x0002a840
        /*1138*/ 	.short	0x010a
        /*113a*/ 	.byte	0x3f
	.zero		1


	//   ....[93]....
        /*113c*/ 	.word	0x00022b60
        /*1140*/ 	.word	0x00000003
        /*1144*/ 	.word	0x0002a860
        /*1148*/ 	.short	0x010a
        /*114a*/ 	.byte	0x3f
	.zero		1


	//----- nvinfo : EIATTR_NUM_MBARRIERS
	.align		4
.L_150:
        /*114c*/ 	.byte	0x03, 0x38
        /*114e*/ 	.short	0x0016


	//----- nvinfo : EIATTR_EXIT_INSTR_OFFSETS
	.align		4
        /*1150*/ 	.byte	0x04, 0x1c
        /*1152*/ 	.short	(.L_152 - .L_151)


	//   ....[0]....
.L_151:
        /*1154*/ 	.word	0x0001e240


	//----- nvinfo : EIATTR_MAX_THREADS
	.align		4
.L_152:
        /*1158*/ 	.byte	0x04, 0x05
        /*115a*/ 	.short	(.L_154 - .L_153)
.L_153:
        /*115c*/ 	.word	0x00000180
        /*1160*/ 	.word	0x00000001
        /*1164*/ 	.word	0x00000001


	//----- nvinfo : EIATTR_CRS_STACK_SIZE
	.align		4
.L_154:
        /*1168*/ 	.byte	0x04, 0x1e
        /*116a*/ 	.short	(.L_156 - .L_155)
.L_155:
        /*116c*/ 	.word	0x00000000


	//----- nvinfo : EIATTR_CBANK_PARAM_SIZE
	.align		4
.L_156:
        /*1170*/ 	.byte	0x03, 0x19
        /*1172*/ 	.short	0x0af0


	//----- nvinfo : EIATTR_PARAM_CBANK
	.align		4
        /*1174*/ 	.byte	0x04, 0x0a
        /*1176*/ 	.short	(.L_158 - .L_157)
	.align		4
.L_157:
        /*1178*/ 	.word	index@(.nv.constant0._ZN7cutlass13device_kernelIN5flash11enable_sm90INS1_16FlashAttnFwdSm90INS1_25CollectiveMainloopFwdSm90ILi2EN4cute5tupleIJNS5_1CILi1EEES8_S8_EEENS6_IJNS7_ILi128EEENS7_ILi96EEENS7_ILi192EEEEEELi128ENS_6half_tEfNS_4arch4Sm90ELb0ELb0ELb0ELb1ELb1ELb1ELb0ELb1ELb1ELb1ELb0ELb0EEENS1_21CollectiveEpilogueFwdINS6_IJSA_SA_SB_EEES9_SE_SG_Li256ELb1ELb1ELb0ELb0EEENS1_36VarlenDynamicPersistentTileSchedulerILi128ELi96ELi256ELi128ELb0ELb1ELb1ELb0ELb1ELb1EEEEEEEEEvNT_6ParamsE)
        /*117c*/ 	.short	0x0210
        /*117e*/ 	.short	0x0af0


	//----- nvinfo : EIATTR_SW_WAR
	.align		4
.L_158:
        /*1180*/ 	.byte	0x04, 0x36
        /*1182*/ 	.short	(.L_160 - .L_159)
.L_159:
        /*1184*/ 	.word	0x00000008
.L_160:


//--------------------- .nv.info._ZN7cutlass13device_kernelIN5flash11enable_sm90INS1_16FlashAttnFwdSm90INS1_25CollectiveMainloopFwdSm90ILi2EN4cute5tupleIJNS5_1CILi1EEES8_S8_EEENS6_IJNS7_ILi128EEENS7_ILi96EEENS7_ILi192EEEEEELi128ENS_6half_tEfNS_4arch4Sm90ELb0ELb1ELb0ELb0ELb1ELb0ELb0ELb1ELb1ELb1ELb0ELb0EEENS1_21CollectiveEpilogueFwdINS6_IJSA_SA_SB_EEES9_SE_SG_Li256ELb0ELb1ELb0ELb0EEENS1_30DynamicPersistentTileSchedulerILi256ELi128ELb0ELb1ELb1EEEEEEEEEvNT_6ParamsE --------------------------
	.section	.nv.info._ZN7cutlass13device_kernelIN5flash11enable_sm90INS1_16FlashAttnFwdSm90INS1_25CollectiveMainloopFwdSm90ILi2EN4cute5tupleIJNS5_1CILi1EEES8_S8_EEENS6_IJNS7_ILi128EEENS7_ILi96EEENS7_ILi192EEEEEELi128ENS_6half_tEfNS_4arch4Sm90ELb0ELb1ELb0ELb0ELb1ELb0ELb0ELb1ELb1ELb1ELb0ELb0EEENS1_21CollectiveEpilogueFwdINS6_IJSA_SA_SB_EEES9_SE_SG_Li256ELb0ELb1ELb0ELb0EEENS1_30DynamicPersistentTileSchedulerILi256ELi128ELb0ELb1ELb1EEEEEEEEEvNT_6ParamsE,"",@"SHT_CUDA_INFO"
	.sectionflags	@""
	.align	4


	//----- nvinfo : EIATTR_CUDA_API_VERSION
	.align		4
        /*0000*/ 	.byte	0x04, 0x37
        /*0002*/ 	.short	(.L_162 - .L_161)
.L_161:
        /*0004*/ 	.word	0x00000082


	//----- nvinfo : EIATTR_KPARAM_INFO
	.align		4
.L_162:
        /*0008*/ 	.byte	0x04, 0x17
        /*000a*/ 	.short	(.L_164 - .L_163)
.L_163:
        /*000c*/ 	.word	0x00000000
        /*0010*/ 	.short	0x0000
        /*0012*/ 	.short	0x0070
        /*0014*/ 	.byte	0x00, 0xf0, 0x01, 0x2a


	//----- nvinfo : EIATTR_SPARSE_MMA_MASK
	.align		4
.L_164:
        /*0018*/ 	.byte	0x03, 0x50
        /*001a*/ 	.short	0x0000


	//----- nvinfo : EIATTR_MAXREG_COUNT
	.align		4
        /*001c*/ 	.byte	0x03, 0x1b
        /*001e*/ 	.short	0x00a8


	//----- nvinfo : EIATTR_NUM_BARRIERS
	.align		4
        /*0020*/ 	.byte	0x02, 0x4c
        /*0022*/ 	.byte	0x09
	.zero		1


	//----- nvinfo : EIATTR_EXTERNS
	.align		4
        /*0024*/ 	.byte	0x04, 0x0f
        /*0026*/ 	.short	(.L_166 - .L_165)


	//   ....[0]....
	.align		4
.L_165:
        /*0028*/ 	.word	index@(__assertfail)


	//----- nvinfo : EIATTR_ANNOTATIONS
	.align		4
.L_166:
        /*002c*/ 	.byte	0x04, 0x55
        /*002e*/ 	.short	(.L_168 - .L_167)


	//   ....[0]....
.L_167:
        /*0030*/ 	.word	0x00000001
        /*0034*/ 	.byte	0xa0, 0x08, 0x00, 0x00, 0x01, 0x00, 0x00, 0x00, 0x60, 0x09, 0x00, 0x00, 0x01, 0x00, 0x00, 0x00
        /*0044*/ 	.byte	0x00, 0xe9, 0x00, 0x00, 0x01, 0x00, 0x00, 0x00, 0xa0, 0xe9, 0x00, 0x00, 0x01, 0x00, 0x00, 0x00
        /*0054*/ 	.byte	0x30, 0xea, 0x00, 0x00, 0x01, 0x00, 0x00, 0x00, 0x00, 0x11, 0x01, 0x00, 0x01, 0x00, 0x00, 0x00
        /*0064*/ 	.byte	0x20, 0x11, 0x01, 0x00, 0x01, 0x00, 0x00, 0x00, 0x70, 0x29, 0x01, 0x00, 0x01, 0x00, 0x00, 0x00
        /*0074*/ 	.byte	0x10, 0x2b, 0x01, 0x00


	//----- nvinfo : EIATTR_MERCURY_ISA_VERSION
	.align		4
.L_168:
        /*0078*/ 	.byte	0x03, 0x5f
        /*007a*/ 	.short	0x0101


	//----- nvinfo : EIATTR_INT_WARP_WIDE_INSTR_OFFSETS
	.align		4
        /*007c*/ 	.byte	0x04, 0x31
        /*007e*/ 	.short	(.L_170 - .L_169)


	//   ....[0]....
.L_169:
        /*0080*/ 	.word	0x000000c0


	//   ....[1]....
        /*0084*/ 	.word	0x000000d0


	//   ....[2]....
        /*0088*/ 	.word	0x00000170


	//   ....[3]....
        /*008c*/ 	.word	0x0000f620


	//   ....[4]....
        /*0090*/ 	.word	0x0000f6b0


	//   ....[5]....
        /*0094*/ 	.word	0x00012190


	//   ....[6]....
        /*0098*/ 	.word	0x00012220


	//----- nvinfo : EIATTR_COOP_GROUP_MASK_REGIDS
	.align		4
.L_170:
        /*009c*/ 	.byte	0x04, 0x29
        /*009e*/ 	.short	(.L_172 - .L_171)


	//   ....[0]....
.L_171:
        /*00a0*/ 	.word	0xffffffff


	//   ....[1]....
        /*00a4*/ 	.word	0xffffffff


	//   ....[2]....
        /*00a8*/ 	.word	0xffffffff


	//   ....[3]....
        /*00ac*/ 	.word	0xffffffff


	//   ....[4]....
        /*00b0*/ 	.word	0xffffffff


	//   ....[5]....
        /*00b4*/ 	.word	0xffffffff


	//   ....[6]....
        /*00b8*/ 	.word	0xffffffff


	//   ....[7]....
        /*00bc*/ 	.word	0xffffffff


	//   ....[8]....
        /*00c0*/ 	.word	0xffffffff


	//   ....[9]....
        /*00c4*/ 	.word	0xffffffff


	//   ....[10]....
        /*00c8*/ 	.word	0xffffffff


	//   ....[11]....
        /*00cc*/ 	.word	0xffffffff


	//   ....[12]....
        /*00d0*/ 	.word	0xffffffff


	//   ....[13]....
        /*00d4*/ 	.word	0xffffffff


	//   ....[14]....
        /*00d8*/ 	.word	0xffffffff


	//   ....[15]....
        /*00dc*/ 	.word	0xffffffff


	//   ....[16]....
        /*00e0*/ 	.word	0xffffffff


	//   ....[17]....
        /*00e4*/ 	.word	0xffffffff


	//   ....[18]....
        /*00e8*/ 	.word	0xffffffff


	//   ....[19]....
        /*00ec*/ 	.word	0xffffffff


	//   ....[20]....
        /*00f0*/ 	.word	0xffffffff


	//   ....[21]....
        /*00f4*/ 	.word	0xffffffff


	//   ....[22]....
        /*00f8*/ 	.word	0xffffffff


	//   ....[23]....
        /*00fc*/ 	.word	0xffffffff


	//   ....[24]....
        /*0100*/ 	.word	0xffffffff


	//   ....[25]....
        /*0104*/ 	.word	0xffffffff


	//   ....[26]....
        /*0108*/ 	.word	0xffffffff


	//   ....[27]....
        /*010c*/ 	.word	0xffffffff


	//   ....[28]....
        /*0110*/ 	.word	0xffffffff


	//   ....[29]....
        /*0114*/ 	.word	0xffffffff


	//   ....[30]....
        /*0118*/ 	.word	0xffffffff


	//   ....[31]....
        /*011c*/ 	.word	0xffffffff


	//   ....[32]....
        /*0120*/ 	.word	0xffffffff


	//   ....[33]....
        /*0124*/ 	.word	0xffffffff


	//   ....[34]....
        /*0128*/ 	.word	0xffffffff


	//   ....[35]....
        /*012c*/ 	.word	0xffffffff


	//   ....[36]....
        /*0130*/ 	.word	0xffffffff


	//   ....[37]....
        /*0134*/ 	.word	0xffffffff


	//   ....[38]....
        /*0138*/ 	.word	0xffffffff


	//   ....[39]....
        /*013c*/ 	.word	0xffffffff


	//   ....[40]....
        /*0140*/ 	.word	0xffffffff


	//   ....[41]....
        /*0144*/ 	.word	0xffffffff


	//   ....[42]....
        /*0148*/ 	.word	0xffffffff


	//   ....[43]....
        /*014c*/ 	.word	0xffffffff


	//   ....[44]....
        /*0150*/ 	.word	0xffffffff


	//   ....[45]....
        /*0154*/ 	.word	0xffffffff


	//   ....[46]....
        /*0158*/ 	.word	0xffffffff


	//   ....[47]....
        /*015c*/ 	.word	0xffffffff


	//   ....[48]....
        /*0160*/ 	.word	0xffffffff


	//   ....[49]....
        /*0164*/ 	.word	0xffffffff


	//   ....[50]....
        /*0168*/ 	.word	0xffffffff


	//   ....[51]....
        /*016c*/ 	.word	0xffffffff


	//   ....[52]....
        /*0170*/ 	.word	0xffffffff


	//   ....[53]....
        /*0174*/ 	.word	0xffffffff


	//   ....[54]....
        /*0178*/ 	.word	0xffffffff


	//   ....[55]....
        /*017c*/ 	.word	0xffffffff


	//   ....[56]....
        /*0180*/ 	.word	0xffffffff


	//   ....[57]....
        /*0184*/ 	.word	0xffffffff


	//   ....[58]....
        /*0188*/ 	.word	0xffffffff


	//   ....[59]....
        /*018c*/ 	.word	0xffffffff


	//   ....[60]....
        /*0190*/ 	.word	0xffffffff


	//   ....[61]....
        /*0194*/ 	.word	0xffffffff


	//   ....[62]....
        /*0198*/ 	.word	0xffffffff


	//   ....[63]....
        /*019c*/ 	.word	0xffffffff


	//   ....[64]....
        /*01a0*/ 	.word	0xffffffff


	//   ....[65]....
        /*01a4*/ 	.word	0xffffffff


	//   ....[66]....
        /*01a8*/ 	.word	0xffffffff


	//   ....[67]....
        /*01ac*/ 	.word	0xffffffff


	//   ....[68]....
        /*01b0*/ 	.word	0xffffffff


	//   ....[69]....
        /*01b4*/ 	.word	0xffffffff


	//   ....[70]....
        /*01b8*/ 	.word	0xffffffff


	//   ....[71]....
        /*01bc*/ 	.word	0xffffffff


	//   ....[72]....
        /*01c0*/ 	.word	0xffffffff


	//   ....[73]....
        /*01c4*/ 	.word	0xffffffff


	//   ....[74]....
        /*01c8*/ 	.word	0xffffffff


	//   ....[75]....
        /*01cc*/ 	.word	0xffffffff


	//   ....[76]....
        /*01d0*/ 	.word	0xffffffff


	//   ....[77]....
        /*01d4*/ 	.word	0xffffffff


	//   ....[78]....
        /*01d8*/ 	.word	0xffffffff


	//   ....[79]....
        /*01dc*/ 	.word	0xffffffff


	//   ....[80]....
        /*01e0*/ 	.word	0xffffffff


	//   ....[81]....
        /*01e4*/ 	.word	0xffffffff


	//   ....[82]....
        /*01e8*/ 	.word	0xffffffff


	//   ....[83]....
        /*01ec*/ 	.word	0xffffffff


	//   ....[84]....
        /*01f0*/ 	.word	0xffffffff


	//   ....[85]....
        /*01f4*/ 	.word	0xffffffff


	//   ....[86]....
        /*01f8*/ 	.word	0xffffffff


	//   ....[87]....
        /*01fc*/ 	.word	0xffffffff


	//   ....[88]....
        /*0200*/ 	.word	0xffffffff


	//   ....[89]....
        /*0204*/ 	.word	0xffffffff


	//   ....[90]....
        /*0208*/ 	.word	0xffffffff


	//   ....[91]....
        /*020c*/ 	.word	0xffffffff


	//   ....[92]....
        /*0210*/ 	.word	0xffffffff


	//   ....[93]....
        /*0214*/ 	.word	0xffffffff


	//   ....[94]....
        /*0218*/ 	.word	0xffffffff


	//   ....[95]....
        /*021c*/ 	.word	0xffffffff


	//   ....[96]....
        /*0220*/ 	.word	0xffffffff


	//   ....[97]....
        /*0224*/ 	.word	0xffffffff


	//   ....[98]....
        /*0228*/ 	.word	0xffffffff


	//   ....[99]....
        /*022c*/ 	.word	0xffffffff


	//   ....[100]....
        /*0230*/ 	.word	0xffffffff


	//   ....[101]....
        /*0234*/ 	.word	0xffffffff


	//   ....[102]....
        /*0238*/ 	.word	0xffffffff


	//   ....[103]....
        /*023c*/ 	.word	0xffffffff


	//   ....[104]....
        /*0240*/ 	.word	0xffffffff


	//   ....[105]....
        /*0244*/ 	.word	0xffffffff


	//   ....[106]....
        /*0248*/ 	.word	0xffffffff


	//   ....[107]....
        /*024c*/ 	.word	0xffffffff


	//   ....[108]....
        /*0250*/ 	.word	0xffffffff


	//   ....[109]....
        /*0254*/ 	.word	0xffffffff


	//   ....[110]....
        /*0258*/ 	.word	0xffffffff


	//   ....[111]....
        /*025c*/ 	.word	0xffffffff


	//   ....[112]....
        /*0260*/ 	.word	0xffffffff


	//   ....[113]....
        /*0264*/ 	.word	0xffffffff


	//   ....[114]....
        /*0268*/ 	.word	0xffffffff


	//   ....[115]....
        /*026c*/ 	.word	0xffffffff


	//   ....[116]....
        /*0270*/ 	.word	0xffffffff


	//   ....[117]....
        /*0274*/ 	.word	0xffffffff


	//   ....[118]....
        /*0278*/ 	.word	0xffffffff


	//   ....[119]....
        /*027c*/ 	.word	0xffffffff


	//   ....[120]....
        /*0280*/ 	.word	0x0500000f


	//   ....[121]....
        /*0284*/ 	.word	0x0500000f


	//   ....[122]....
        /*0288*/ 	.word	0x0500000f


	//   ....[123]....
        /*028c*/ 	.word	0x0500000f


	//   ....[124]....
        /*0290*/ 	.word	0x0500000f


	//   ....[125]....
        /*0294*/ 	.word	0x0500000f


	//   ....[126]....
        /*0298*/ 	.word	0x0500000f


	//   ....[127]....
        /*029c*/ 	.word	0x0500000f


	//   ....[128]....
        /*02a0*/ 	.word	0x0500000f


	//   ....[129]....
        /*02a4*/ 	.word	0x0500000f


	//   ....[130]....
        /*02a8*/ 	.word	0x0500000f


	//   ....[131]....
        /*02ac*/ 	.word	0x0500000f


	//   ....[132]....
        /*02b0*/ 	.word	0x0500000f


	//   ....[133]....
        /*02b4*/ 	.word	0x0500000f


	//   ....[134]....
        /*02b8*/ 	.word	0x0500000f


	//   ....[135]....
        /*02bc*/ 	.word	0x0500000f


	//   ....[136]....
        /*02c0*/ 	.word	0x0500000f


	//   ....[137]....
        /*02c4*/ 	.word	0x0500000f


	//   ....[138]....
        /*02c8*/ 	.word	0x0500000f


	//   ....[139]....
        /*02cc*/ 	.word	0x0500000f


	//   ....[140]....
        /*02d0*/ 	.word	0x0500000f


	//   ....[141]....
        /*02d4*/ 	.word	0x0500000f


	//   ....[142]....
        /*02d8*/ 	.word	0x0500000f


	//   ....[143]....
        /*02dc*/ 	.word	0x0500000f


	//   ....[144]....
        /*02e0*/ 	.word	0x0500000f


	//   ....[145]....
        /*02e4*/ 	.word	0x0500000f


	//   ....[146]....
        /*02e8*/ 	.word	0x0500000f


	//   ....[147]....
        /*02ec*/ 	.word	0x0500000f


	//   ....[148]....
        /*02f0*/ 	.word	0x0500000f


	//   ....[149]....
        /*02f4*/ 	.word	0x0500000f


	//   ....[150]....
        /*02f8*/ 	.word	0x0500000f


	//   ....[151]....
        /*02fc*/ 	.word	0x0500000f


	//   ....[152]....
        /*0300*/ 	.word	0x0500000f


	//   ....[153]....
        /*0304*/ 	.word	0x0500000f


	//   ....[154]....
        /*0308*/ 	.word	0x0500000f


	//   ....[155]....
        /*030c*/ 	.word	0x0500000f


	//   ....[156]....
        /*0310*/ 	.word	0x0500000f


	//   ....[157]....
        /*0314*/ 	.word	0x0500000f


	//   ....[158]....
        /*0318*/ 	.word	0x0500000f


	//   ....[159]....
        /*031c*/ 	.word	0x0500000f


	//   ....[160]....
        /*0320*/ 	.word	0x0500000f


	//   ....[161]....
        /*0324*/ 	.word	0x0500000f


	//   ....[162]....
        /*0328*/ 	.word	0x0500000f


	//   ....[163]....
        /*032c*/ 	.word	0x0500000f


	//   ....[164]....
        /*0330*/ 	.word	0x0500000f


	//   ....[165]....
        /*0334*/ 	.word	0x0500000f


	//   ....[166]....
        /*0338*/ 	.word	0x0500000f


	//   ....[167]....
        /*033c*/ 	.word	0x0500000f


	//   ....[168]....
        /*0340*/ 	.word	0x0500000f


	//   ....[169]....
        /*0344*/ 	.word	0x0500000f


	//   ....[170]....
        /*0348*/ 	.word	0x0500000f


	//   ....[171]....
        /*034c*/ 	.word	0x0500000f


	//   ....[172]....
        /*0350*/ 	.word	0x0500000f


	//   ....[173]....
        /*0354*/ 	.word	0x0500000f


	//   ....[174]....
        /*0358*/ 	.word	0x0500000f


	//   ....[175]....
        /*035c*/ 	.word	0x0500000f


	//   ....[176]....
        /*0360*/ 	.word	0x0500000f


	//   ....[177]....
        /*0364*/ 	.word	0x0500000f


	//   ....[178]....
        /*0368*/ 	.word	0x0500000f


	//   ....[179]....
        /*036c*/ 	.word	0x0500000f


	//   ....[180]....
        /*0370*/ 	.word	0x0500000f


	//   ....[181]....
        /*0374*/ 	.word	0x0500000f


	//   ....[182]....
        /*0378*/ 	.word	0x0500000f


	//   ....[183]....
        /*037c*/ 	.word	0x0500000f


	//   ....[184]....
        /*0380*/ 	.word	0x0500000f


	//   ....[185]....
        /*0384*/ 	.word	0x0500000f


	//   ....[186]....
        /*0388*/ 	.word	0x0500000f


	//----- nvinfo : EIATTR_COOP_GROUP_INSTR_OFFSETS
	.align		4
.L_172:
        /*038c*/ 	.byte	0x04, 0x28
        /*038e*/ 	.short	(.L_174 - .L_173)


	//   ....[0]....
.L_173:
        /*0390*/ 	.word	0x00000070


	//   ....[1]....
        /*0394*/ 	.word	0x000000b0


	//   ....[2]....
        /*0398*/ 	.word	0x000002d0


	//   ....[3]....
        /*039c*/ 	.word	0x00000430


	//   ....[4]....
        /*03a0*/ 	.word	0x00000550


	//   ....[5]....
        /*03a4*/ 	.word	0x000006b0


	//   ....[6]....
        /*03a8*/ 	.word	0x00001720


	//   ....[7]....
        /*03ac*/ 	.word	0x000021a0


	//   ....[8]....
        /*03b0*/ 	.word	0x00002ae0


	//   ....[9]....
        /*03b4*/ 	.word	0x00003140


	//   ....[10]....
        /*03b8*/ 	.word	0x00003250


	//   ....[11]....
        /*03bc*/ 	.word	0x000037a0


	//   ....[12]....
        /*03c0*/ 	.word	0x00003860


	//   ....[13]....
        /*03c4*/ 	.word	0x000052e0


	//   ....[14]....
        /*03c8*/ 	.word	0x000054d0


	//   ....[15]....
        /*03cc*/ 	.word	0x00006220


	//   ....[16]....
        /*03d0*/ 	.word	0x00006470


	//   ....[17]....
        /*03d4*/ 	.word	0x000068b0


	//   ....[18]....
        /*03d8*/ 	.word	0x00006910


	//   ....[19]....
        /*03dc*/ 	.word	0x00008510


	//   ....[20]....
        /*03e0*/ 	.word	0x00008520


	//   ....[21]....
        /*03e4*/ 	.word	0x00008550


	//   ....[22]....
        /*03e8*/ 	.word	0x00008560


	//   ....[23]....
        /*03ec*/ 	.word	0x00009f30


	//   ....[24]....
        /*03f0*/ 	.word	0x0000a120


	//   ....[25]....
        /*03f4*/ 	.word	0x0000ae70


	//   ....[26]....
        /*03f8*/ 	.word	0x0000af90


	//   ....[27]....
        /*03fc*/ 	.word	0x0000b530


	//   ....[28]....
        /*0400*/ 	.word	0x0000b5a0


	//   ....[29]....
        /*0404*/ 	.word	0x0000c430


	//   ....[30]....
        /*0408*/ 	.word	0x0000c460


	//   ....[31]....
        /*040c*/ 	.word	0x0000c520


	//   ....[32]....
        /*0410*/ 	.word	0x0000c530


	//   ....[33]....
        /*0414*/ 	.word	0x0000d630


	//   ....[34]....
        /*0418*/ 	.word	0x0000d670


	//   ....[35]....
        /*041c*/ 	.word	0x0000d6a0


	//   ....[36]....
        /*0420*/ 	.word	0x0000d700


	//   ....[37]....
        /*0424*/ 	.word	0x0000dba0


	//   ....[38]....
        /*0428*/ 	.word	0x0000dbe0


	//   ....[39]....
        /*042c*/ 	.word	0x0000dca0


	//   ....[40]....
        /*0430*/ 	.word	0x0000dcc0


	//   ....[41]....
        /*0434*/ 	.word	0x0000dd80


	//   ....[42]....
        /*0438*/ 	.word	0x0000dda0


	//   ....[43]....
        /*043c*/ 	.word	0x0000de70


	//   ....[44]....
        /*0440*/ 	.word	0x0000de90


	//   ....[45]....
        /*0444*/ 	.word	0x0000e4e0


	//   ....[46]....
        /*0448*/ 	.word	0x0000e500


	//   ....[47]....
        /*044c*/ 	.word	0x0000e5c0


	//   ....[48]....
        /*0450*/ 	.word	0x0000e5e0


	//   ....[49]....
        /*0454*/ 	.word	0x0000e6a0


	//   ....[50]....
        /*0458*/ 	.word	0x0000e6c0


	//   ....[51]....
        /*045c*/ 	.word	0x0000e790


	//   ....[52]....
        /*0460*/ 	.word	0x0000e7b0


	//   ....[53]....
        /*0464*/ 	.word	0x0000e930


	//   ....[54]....
        /*0468*/ 	.word	0x00010190


	//   ....[55]....
        /*046c*/ 	.word	0x000101b0


	//   ....[56]....
        /*0470*/ 	.word	0x000101c0


	//   ....[57]....
        /*0474*/ 	.word	0x00010200


	//   ....[58]....
        /*0478*/ 	.word	0x00010290


	//   ....[59]....
        /*047c*/ 	.word	0x000102b0


	//   ....[60]....
        /*0480*/ 	.word	0x00010340


	//   ....[61]....
        /*0484*/ 	.word	0x00010360


	//   ....[62]....
        /*0488*/ 	.word	0x000103f0


	//   ....[63]....
        /*048c*/ 	.word	0x00010410


	//   ....[64]....
        /*0490*/ 	.word	0x000104a0


	//   ....[65]....
        /*0494*/ 	.word	0x000104c0


	//   ....[66]....
        /*0498*/ 	.word	0x00010b00


	//   ....[67]....
        /*049c*/ 	.word	0x00010b20


	//   ....[68]....
        /*04a0*/ 	.word	0x00010b50


	//   ....[69]....
        /*04a4*/ 	.word	0x00010b90


	//   ....[70]....
        /*04a8*/ 	.word	0x00010c10


	//   ....[71]....
        /*04ac*/ 	.word	0x00010c40


	//   ....[72]....
        /*04b0*/ 	.word	0x00010cc0


	//   ....[73]....
        /*04b4*/ 	.word	0x00010cf0


	//   ....[74]....
        /*04b8*/ 	.word	0x00010d70


	//   ....[75]....
        /*04bc*/ 	.word	0x00010da0


	//   ....[76]....
        /*04c0*/ 	.word	0x00010e20


	//   ....[77]....
        /*04c4*/ 	.word	0x00010e50


	//   ....[78]....
        /*04c8*/ 	.word	0x00010ed0


	//   ....[79]....
        /*04cc*/ 	.word	0x00010f00


	//   ....[80]....
        /*04d0*/ 	.word	0x00010f80


	//   ....[81]....
        /*04d4*/ 	.word	0x00010fa0


	//   ....[82]....
        /*04d8*/ 	.word	0x000116c0


	//   ....[83]....
        /*04dc*/ 	.word	0x000116f0


	//   ....[84]....
        /*04e0*/ 	.word	0x00011700


	//   ....[85]....
        /*04e4*/ 	.word	0x00011720


	//   ....[86]....
        /*04e8*/ 	.word	0x00011770


	//   ....[87]....
        /*04ec*/ 	.word	0x00011790


	//   ....[88]....
        /*04f0*/ 	.word	0x000117f0


	//   ....[89]....
        /*04f4*/ 	.word	0x00011810


	//   ....[90]....
        /*04f8*/ 	.word	0x00011860


	//   ....[91]....
        /*04fc*/ 	.word	0x00011880


	//   ....[92]....
        /*0500*/ 	.word	0x000118d0


	//   ....[93]....
        /*0504*/ 	.word	0x000118f0


	//   ....[94]....
        /*0508*/ 	.word	0x00011b80


	//   ....[95]....
        /*050c*/ 	.word	0x00011ba0


	//   ....[96]....
        /*0510*/ 	.word	0x00011bc0


	//   ....[97]....
        /*0514*/ 	.word	0x00011c20


	//   ....[98]....
        /*0518*/ 	.word	0x00011c40


	//   ....[99]....
        /*051c*/ 	.word	0x00011ca0


	//   ....[100]....
        /*0520*/ 	.word	0x00011cc0


	//   ....[101]....
        /*0524*/ 	.word	0x00011d20


	//   ....[102]....
        /*0528*/ 	.word	0x00011d40


	//   ....[103]....
        /*052c*/ 	.word	0x00011da0


	//   ....[104]....
        /*0530*/ 	.word	0x00011dc0


	//   ....[105]....
        /*0534*/ 	.word	0x00011dd0


	//   ....[106]....
        /*0538*/ 	.word	0x00012360


	//   ....[107]....
        /*053c*/ 	.word	0x00012380


	//   ....[108]....
        /*0540*/ 	.word	0x000123a0


	//   ....[109]....
        /*0544*/ 	.word	0x000123e0


	//   ....[110]....
        /*0548*/ 	.word	0x00012430


	//   ....[111]....
        /*054c*/ 	.word	0x00012460


	//   ....[112]....
        /*0550*/ 	.word	0x000124b0


	//   ....[113]....
        /*0554*/ 	.word	0x000124e0


	//   ....[114]....
        /*0558*/ 	.word	0x00012530


	//   ....[115]....
        /*055c*/ 	.word	0x00012560


	//   ....[116]....
        /*0560*/ 	.word	0x000125b0


	//   ....[117]....
        /*0564*/ 	.word	0x000125e0


	//   ....[118]....
        /*0568*/ 	.word	0x000128b0


	//   ....[119]....
        /*056c*/ 	.word	0x00012a90


	//   ....[120]....
        /*0570*/ 	.word	0x00013100


	//   ....[121]....
        /*0574*/ 	.word	0x000131e0


	//   ....[122]....
        /*0578*/ 	.word	0x00013280


	//   ....[123]....
        /*057c*/ 	.word	0x00013300


	//   ....[124]....
        /*0580*/ 	.word	0x000133c0


	//   ....[125]....
        /*0584*/ 	.word	0x00013440


	//   ....[126]....
        /*0588*/ 	.word	0x00013520


	//   ....[127]....
        /*058c*/ 	.word	0x000135a0


	//   ....[128]....
        /*0590*/ 	.word	0x00013680


	//   ....[129]....
        /*0594*/ 	.word	0x00013700


	//   ....[130]....
        /*0598*/ 	.word	0x000137e0


	//   ....[131]....
        /*059c*/ 	.word	0x00013860


	//   ....[132]....
        /*05a0*/ 	.word	0x00013930


	//   ....[133]....
        /*05a4*/ 	.word	0x000139c0


	//   ....[134]....
        /*05a8*/ 	.word	0x00013a30


	//   ....[135]....
        /*05ac*/ 	.word	0x00013ab0


	//   ....[136]....
        /*05b0*/ 	.word	0x00013b70


	//   ....[137]....
        /*05b4*/ 	.word	0x00013be0


	//   ....[138]....
        /*05b8*/ 	.word	0x00013cd0


	//   ....[139]....
        /*05bc*/ 	.word	0x00013d40


	//   ....[140]....
        /*05c0*/ 	.word	0x00013e30


	//   ....[141]....
        /*05c4*/ 	.word	0x00013ea0


	//   ....[142]....
        /*05c8*/ 	.word	0x00013f90


	//   ....[143]....
        /*05cc*/ 	.word	0x00014000


	//   ....[144]....
        /*05d0*/ 	.word	0x000140f0


	//   ....[145]....
        /*05d4*/ 	.word	0x00014160


	//   ....[146]....
        /*05d8*/ 	.word	0x00014250


	//   ....[147]....
        /*05dc*/ 	.word	0x000142c0


	//   ....[148]....
        /*05e0*/ 	.word	0x00014390


	//   ....[149]....
        /*05e4*/ 	.word	0x000144c0


	//   ....[150]....
        /*05e8*/ 	.word	0x00014560


	//   ....[151]....
        /*05ec*/ 	.word	0x000145d0


	//   ....[152]....
        /*05f0*/ 	.word	0x00014690


	//   ....[153]....
        /*05f4*/ 	.word	0x000146f0


	//   ....[154]....
        /*05f8*/ 	.word	0x000147b0


	//   ....[155]....
        /*05fc*/ 	.word	0x00014810


	//   ....[156]....
        /*0600*/ 	.word	0x000148d0


	//   ....[157]....
        /*0604*/ 	.word	0x00014930


	//   ....[158]....
        /*0608*/ 	.word	0x000149f0


	//   ....[159]....
        /*060c*/ 	.word	0x00014a50


	//   ....[160]....
        /*0610*/ 	.word	0x00014b10


	//   ....[161]....
        /*0614*/ 	.word	0x00014bf0


	//   ....[162]....
        /*0618*/ 	.word	0x00014c90


	//   ....[163]....
        /*061c*/ 	.word	0x00014cf0


	//   ....[164]....
        /*0620*/ 	.word	0x00014dc0


	//   ....[165]....
        /*0624*/ 	.word	0x00014e20


	//   ....[166]....
        /*0628*/ 	.word	0x00014ef0


	//   ....[167]....
        /*062c*/ 	.word	0x00014f50


	//   ....[168]....
        /*0630*/ 	.word	0x00015020


	//   ....[169]....
        /*0634*/ 	.word	0x00015080


	//   ....[170]....
        /*0638*/ 	.word	0x00015150


	//   ....[171]....
        /*063c*/ 	.word	0x000151b0


	//   ....[172]....
        /*0640*/ 	.word	0x00015270


	//   ....[173]....
        /*0644*/ 	.word	0x00015390


	//   ....[174]....
        /*0648*/ 	.word	0x00015430


	//   ....[175]....
        /*064c*/ 	.word	0x00015490


	//   ....[176]....
        /*0650*/ 	.word	0x00015560


	//   ....[177]....
        /*0654*/ 	.word	0x00015600


	//   ....[178]....
        /*0658*/ 	.word	0x000156c0


	//   ....[179]....
        /*065c*/ 	.word	0x00015760


	//   ....[180]....
        /*0660*/ 	.word	0x00015820


	//   ....[181]....
        /*0664*/ 	.word	0x000158c0


	//   ....[182]....
        /*0668*/ 	.word	0x00015980


	//   ....[183]....
        /*066c*/ 	.word	0x00015a20


	//   ....[184]....
        /*0670*/ 	.word	0x00015ae0


	//   ....[185]....
        /*0674*/ 	.word	0x00015bb0


	//   ....[186]....
        /*0678*/ 	.word	0x00015cd0


	//----- nvinfo : EIATTR_REG_RECONFIG
	.align		4
.L_174:
        /*067c*/ 	.byte	0x01, 0x54
	.zero		2


	//----- nvinfo : EIATTR_SYSCALL_OFFSETS
	.align		4
        /*0680*/ 	.byte	0x04, 0x46
        /*0682*/ 	.short	(.L_176 - .L_175)


	//   ....[0]....
.L_175:
        /*0684*/ 	.word	0x00001900


	//   ....[1]....
        /*0688*/ 	.word	0x0000f810


	//   ....[2]....
        /*068c*/ 	.word	0x0000f960


	//   ....[3]....
        /*0690*/ 	.word	0x0000fa50


	//   ....[4]....
        /*0694*/ 	.word	0x000107c0


	//----- nvinfo : EIATTR_MBARRIER_INSTR_OFFSETS
	.align		4
.L_176:
        /*0698*/ 	.byte	0x04, 0x39
        /*069a*/ 	.short	(.L_178 - .L_177)


	//   ....[0]....
.L_177:
        /*069c*/ 	.word	0x00000180
        /*06a0*/ 	.word	0x000000ff
        /*06a4*/ 	.word	0x0002a800
        /*06a8*/ 	.short	0x0100
        /*06aa*/ 	.byte	0x08
	.zero		1


	//   ....[1]....
        /*06ac*/ 	.word	0x00000190
        /*06b0*/ 	.word	0x000000ff
        /*06b4*/ 	.word	0x0002a820
        /*06b8*/ 	.short	0x0100
        /*06ba*/ 	.byte	0x08
	.zero		1


	//   ....[2]....
        /*06bc*/ 	.word	0x00000280
        /*06c0*/ 	.word	0x000000ff
        /*06c4*/ 	.word	0x0002a830
        /*06c8*/ 	.short	0x0100
        /*06ca*/ 	.byte	0x08
	.zero		1


	//   ....[3]....
        /*06cc*/ 	.word	0x00000290
        /*06d0*/ 	.word	0x000000ff
        /*06d4*/ 	.word	0x0002a840
        /*06d8*/ 	.short	0x0100
        /*06da*/ 	.byte	0x08
	.zero		1


	//   ....[4]....
        /*06dc*/ 	.word	0x000002a0
        /*06e0*/ 	.word	0x000000ff
        /*06e4*/ 	.word	0x0002a838
        /*06e8*/ 	.short	0x0100
        /*06ea*/ 	.byte	0x08
	.zero		1


	//   ....[5]....
        /*06ec*/ 	.word	0x000002b0
        /*06f0*/ 	.word	0x000000ff
        /*06f4*/ 	.word	0x0002a848
        /*06f8*/ 	.short	0x0100
        /*06fa*/ 	.byte	0x08
	.zero		1


	//   ....[6]....
        /*06fc*/ 	.word	0x000003e0
        /*0700*/ 	.word	0x000000ff
        /*0704*/ 	.word	0x0002a850
        /*0708*/ 	.short	0x0100
        /*070a*/ 	.byte	0x08
	.zero		1


	//   ....[7]....
        /*070c*/ 	.word	0x000003f0
        /*0710*/ 	.word	0x000000ff
        /*0714*/ 	.word	0x0002a860
        /*0718*/ 	.short	0x0100
        /*071a*/ 	.byte	0x08
	.zero		1


	//   ....[8]....
        /*071c*/ 	.word	0x00000400
        /*0720*/ 	.word	0x000000ff
        /*0724*/ 	.word	0x0002a858
        /*0728*/ 	.short	0x0100
        /*072a*/ 	.byte	0x08
	.zero		1


	//   ....[9]....
        /*072c*/ 	.word	0x00000410
        /*0730*/ 	.word	0x000000ff
        /*0734*/ 	.word	0x0002a868
        /*0738*/ 	.short	0x0100
        /*073a*/ 	.byte	0x08
	.zero		1


	//   ....[10]....
        /*073c*/ 	.word	0x00000500
        /*0740*/ 	.word	0x000000ff
        /*0744*/ 	.word	0x0002a870
        /*0748*/ 	.short	0x0100
        /*074a*/ 	.byte	0x06
	.zero		1


	//   ....[11]....
        /*074c*/ 	.word	0x00000510
        /*0750*/ 	.word	0x000000ff
        /*0754*/ 	.word	0x0002a880
        /*0758*/ 	.short	0x0100
        /*075a*/ 	.byte	0x06
	.zero		1


	//   ....[12]....
        /*075c*/ 	.word	0x00000520
        /*0760*/ 	.word	0x000000ff
        /*0764*/ 	.word	0x0002a878
        /*0768*/ 	.short	0x0100
        /*076a*/ 	.byte	0x06
	.zero		1


	//   ....[13]....
        /*076c*/ 	.word	0x00000530
        /*0770*/ 	.word	0x000000ff
        /*0774*/ 	.word	0x0002a888
        /*0778*/ 	.short	0x0100
        /*077a*/ 	.byte	0x06
	.zero		1


	//   ....[14]....
        /*077c*/ 	.word	0x00000660
        /*0780*/ 	.word	0x000000ff
        /*0784*/ 	.word	0x0002a890
        /*0788*/ 	.short	0x0100
        /*078a*/ 	.byte	0x08
	.zero		1


	//   ....[15]....
        /*078c*/ 	.word	0x00000670
        /*0790*/ 	.word	0x000000ff
        /*0794*/ 	.word	0x0002a8a0
        /*0798*/ 	.short	0x0100
        /*079a*/ 	.byte	0x08
	.zero		1


	//   ....[16]....
        /*079c*/ 	.word	0x00000680
        /*07a0*/ 	.word	0x000000ff
        /*07a4*/ 	.word	0x0002a898
        /*07a8*/ 	.short	0x0100
        /*07aa*/ 	.byte	0x08
	.zero		1


	//   ....[17]....
        /*07ac*/ 	.word	0x00000690
        /*07b0*/ 	.word	0x000000ff
        /*07b4*/ 	.word	0x0002a8a8
        /*07b8*/ 	.short	0x0100
        /*07ba*/ 	.byte	0x08
	.zero		1


	//   ....[18]....
        /*07bc*/ 	.word	0x000007d0
        /*07c0*/ 	.word	0x000000ff
        /*07c4*/ 	.word	0x0002a8b0
        /*07c8*/ 	.short	0x0100
        /*07ca*/ 	.byte	0x08
	.zero		1


	//   ....[19]....
        /*07cc*/ 	.word	0x000007e0
        /*07d0*/ 	.word	0x000000ff
        /*07d4*/ 	.word	0x0002a8c0
        /*07d8*/ 	.short	0x0100
        /*07da*/ 	.byte	0x08
	.zero		1


	//   ....[20]....
        /*07dc*/ 	.word	0x000007f0
        /*07e0*/ 	.word	0x000000ff
        /*07e4*/ 	.word	0x0002a8b8
        /*07e8*/ 	.short	0x0100
        /*07ea*/ 	.byte	0x08
	.zero		1


	//   ....[21]....
        /*07ec*/ 	.word	0x00000800
        /*07f0*/ 	.word	0x000000ff
        /*07f4*/ 	.word	0x0002a8c8
        /*07f8*/ 	.short	0x0100
        /*07fa*/ 	.byte	0x08
	.zero		1


	//   ....[22]....
        /*07fc*/ 	.word	0x00001970
        /*0800*/ 	.word	0x000000ff
        /*0804*/ 	.word	0x0002a800
        /*0808*/ 	.short	0x010a
        /*080a*/ 	.byte	0x28
	.zero		1


	//   ....[23]....
        /*080c*/ 	.word	0x000019f0
        /*0810*/ 	.word	0x00000003
        /*0814*/ 	.word	0x0002a830
        /*0818*/ 	.short	0x010a
        /*081a*/ 	.byte	0x3f
	.zero		1


	//   ....[24]....
        /*081c*/ 	.word	0x00001a30
        /*0820*/ 	.word	0x00000003
        /*0824*/ 	.word	0x0002a830
        /*0828*/ 	.short	0x010a
        /*082a*/ 	.byte	0x3f
	.zero		1


	//   ....[25]....
        /*082c*/ 	.word	0x00002130
        /*0830*/ 	.word	0x000000ff
        /*0834*/ 	.word	0x00000000
        /*0838*/ 	.short	0x0101
        /*083a*/ 	.byte	0x04
	.zero		1


	//   ....[26]....
        /*083c*/ 	.word	0x00004640
        /*0840*/ 	.word	0x000000ff
        /*0844*/ 	.word	0x0002a830
        /*0848*/ 	.short	0x010a
        /*084a*/ 	.byte	0x06
	.zero		1


	//   ....[27]....
        /*084c*/ 	.word	0x00004680
        /*0850*/ 	.word	0x000000ff
        /*0854*/ 	.word	0x0002a830
        /*0858*/ 	.short	0x010a
        /*085a*/ 	.byte	0x06
	.zero		1


	//   ....[28]....
        /*085c*/ 	.word	0x00004f40
        /*0860*/ 	.word	0x000000ff
        /*0864*/ 	.word	0x0002a850
        /*0868*/ 	.short	0x010a
        /*086a*/ 	.byte	0x05
	.zero		1


	//   ....[29]....
        /*086c*/ 	.word	0x00004f80
        /*0870*/ 	.word	0x000000ff
        /*0874*/ 	.word	0x0002a850
        /*0878*/ 	.short	0x010a
        /*087a*/ 	.byte	0x05
	.zero		1


	//   ....[30]....
        /*087c*/ 	.word	0x000052a0
        /*0880*/ 	.word	0x000000ff
        /*0884*/ 	.word	0x00000000
        /*0888*/ 	.short	0x0101
        /*088a*/ 	.byte	0x06
	.zero		1


	//   ....[31]....
        /*088c*/ 	.word	0x00007190
        /*0890*/ 	.word	0x000000ff
        /*0894*/ 	.word	0x00000000
        /*0898*/ 	.short	0x0101
        /*089a*/ 	.byte	0x05
	.zero		1


	//   ....[32]....
        /*089c*/ 	.word	0x00007610
        /*08a0*/ 	.word	0x000000ff
        /*08a4*/ 	.word	0x0002a830
        /*08a8*/ 	.short	0x010a
        /*08aa*/ 	.byte	0x06
	.zero		1


	//   ....[33]....
        /*08ac*/ 	.word	0x00007650
        /*08b0*/ 	.word	0x000000ff
        /*08b4*/ 	.word	0x0002a830
        /*08b8*/ 	.short	0x010a
        /*08ba*/ 	.byte	0x06
	.zero		1


	//   ....[34]....
        /*08bc*/ 	.word	0x00007f10
        /*08c0*/ 	.word	0x000000ff
        /*08c4*/ 	.word	0x0002a850
        /*08c8*/ 	.short	0x010a
        /*08ca*/ 	.byte	0x05
	.zero		1


	//   ....[35]....
        /*08cc*/ 	.word	0x00007f50
        /*08d0*/ 	.word	0x000000ff
        /*08d4*/ 	.word	0x0002a850
        /*08d8*/ 	.short	0x010a
        /*08da*/ 	.byte	0x05
	.zero		1


	//   ....[36]....
        /*08dc*/ 	.word	0x00008290
        /*08e0*/ 	.word	0x000000ff
        /*08e4*/ 	.word	0x00000000
        /*08e8*/ 	.short	0x0101
        /*08ea*/ 	.byte	0x06
	.zero		1


	//   ....[37]....
        /*08ec*/ 	.word	0x00008ff0
        /*08f0*/ 	.word	0x000000ff
        /*08f4*/ 	.word	0x00000000
        /*08f8*/ 	.short	0x0101
        /*08fa*/ 	.byte	0x05
	.zero		1


	//   ....[38]....
        /*08fc*/ 	.word	0x000092a0
        /*0900*/ 	.word	0x000000ff
        /*0904*/ 	.word	0x0002a830
        /*0908*/ 	.short	0x010a
        /*090a*/ 	.byte	0x05
	.zero		1


	//   ....[39]....
        /*090c*/ 	.word	0x000092e0
        /*0910*/ 	.word	0x000000ff
        /*0914*/ 	.word	0x0002a830
        /*0918*/ 	.short	0x010a
        /*091a*/ 	.byte	0x05
	.zero		1


	//   ....[40]....
        /*091c*/ 	.word	0x00009ba0
        /*0920*/ 	.word	0x000000ff
        /*0924*/ 	.word	0x0002a850
        /*0928*/ 	.short	0x010a
        /*092a*/ 	.byte	0x05
	.zero		1


	//   ....[41]....
        /*092c*/ 	.word	0x00009be0
        /*0930*/ 	.word	0x000000ff
        /*0934*/ 	.word	0x0002a850
        /*0938*/ 	.short	0x010a
        /*093a*/ 	.byte	0x05
	.zero		1


	//   ....[42]....
        /*093c*/ 	.word	0x00009ee0
        /*0940*/ 	.word	0x000000ff
        /*0944*/ 	.word	0x00000000
        /*0948*/ 	.short	0x0101
        /*094a*/ 	.byte	0x04
	.zero		1


	//   ....[43]....
        /*094c*/ 	.word	0x0000bdf0
        /*0950*/ 	.word	0x000000ff
        /*0954*/ 	.word	0x00000000
        /*0958*/ 	.short	0x0101
        /*095a*/ 	.byte	0x05
	.zero		1


	//   ....[44]....
        /*095c*/ 	.word	0x0000c3a0
        /*0960*/ 	.word	0x000000ff
        /*0964*/ 	.word	0x0002a850
        /*0968*/ 	.short	0x010a
        /*096a*/ 	.byte	0x05
	.zero		1


	//   ....[45]....
        /*096c*/ 	.word	0x0000c3e0
        /*0970*/ 	.word	0x000000ff
        /*0974*/ 	.word	0x0002a850
        /*0978*/ 	.short	0x010a
        /*097a*/ 	.byte	0x05
	.zero		1


	//   ....[46]....
        /*097c*/ 	.word	0x0000c8b0
        /*0980*/ 	.word	0x000000ff
        /*0984*/ 	.word	0x00000000
        /*0988*/ 	.short	0x0101
        /*098a*/ 	.byte	0x04
	.zero		1


	//   ....[47]....
        /*098c*/ 	.word	0x0000dbd0
        /*0990*/ 	.word	0x00000017
        /*0994*/ 	.word	0x00000000
        /*0998*/ 	.short	0x0101
        /*099a*/ 	.byte	0x3f
	.zero		1


	//   ....[48]....
        /*099c*/ 	.word	0x0000ffa0
        /*09a0*/ 	.word	0x00000000
        /*09a4*/ 	.word	0x0002a840
        /*09a8*/ 	.short	0x010a
        /*09aa*/ 	.byte	0x3f
	.zero		1


	//   ....[49]....
        /*09ac*/ 	.word	0x000105b0
        /*09b0*/ 	.word	0x00000000
        /*09b4*/ 	.word	0x0002a830
        /*09b8*/ 	.short	0x0107
        /*09ba*/ 	.byte	0x3f
	.zero		1


	//   ....[50]....
        /*09bc*/ 	.word	0x00010660
        /*09c0*/ 	.word	0x00000000
        /*09c4*/ 	.word	0x0002a830
        /*09c8*/ 	.short	0x0101
        /*09ca*/ 	.byte	0x3f
	.zero		1


	//   ....[51]....
        /*09cc*/ 	.word	0x00011090
        /*09d0*/ 	.word	0x00000010
        /*09d4*/ 	.word	0x0002a800
        /*09d8*/ 	.short	0x0107
        /*09da*/ 	.byte	0x3f
	.zero		1


	//   ....[52]....
        /*09dc*/ 	.word	0x00011180
        /*09e0*/ 	.word	0x00000010
        /*09e4*/ 	.word	0x0002a800
        /*09e8*/ 	.short	0x0101
        /*09ea*/ 	.byte	0x3f
	.zero		1


	//   ....[53]....
        /*09ec*/ 	.word	0x000111a0
        /*09f0*/ 	.word	0x00000010
        /*09f4*/ 	.word	0x0002a820
        /*09f8*/ 	.short	0x010a
        /*09fa*/ 	.byte	0x3f
	.zero		1


	//   ....[54]....
        /*09fc*/ 	.word	0x000114f0
        /*0a00*/ 	.word	0x00000006
        /*0a04*/ 	.word	0x0002a840
        /*0a08*/ 	.short	0x010a
        /*0a0a*/ 	.byte	0x3f
	.zero		1


	//   ....[55]....
        /*0a0c*/ 	.word	0x000119c0
        /*0a10*/ 	.word	0x00000006
        /*0a14*/ 	.word	0x0002a830
        /*0a18*/ 	.short	0x0107
        /*0a1a*/ 	.byte	0x3f
	.zero		1


	//   ....[56]....
        /*0a1c*/ 	.word	0x00011a70
        /*0a20*/ 	.word	0x00000006
        /*0a24*/ 	.word	0x0002a830
        /*0a28*/ 	.short	0x0101
        /*0a2a*/ 	.byte	0x3f
	.zero		1


	//   ....[57]....
        /*0a2c*/ 	.word	0x00011ad0
        /*0a30*/ 	.word	0x00000006
        /*0a34*/ 	.word	0x0002a860
        /*0a38*/ 	.short	0x010a
        /*0a3a*/ 	.byte	0x3f
	.zero		1


	//   ....[58]....
        /*0a3c*/ 	.word	0x00011f00
        /*0a40*/ 	.word	0x00000006
        /*0a44*/ 	.word	0x0002a850
        /*0a48*/ 	.short	0x0107
        /*0a4a*/ 	.byte	0x3f
	.zero		1


	//   ....[59]....
        /*0a4c*/ 	.word	0x00012040
        /*0a50*/ 	.word	0x00000006
        /*0a54*/ 	.word	0x0002a850
        /*0a58*/ 	.short	0x0101
        /*0a5a*/ 	.byte	0x3f
	.zero		1


	//   ....[60]....
        /*0a5c*/ 	.word	0x000122c0
        /*0a60*/ 	.word	0x00000004
        /*0a64*/ 	.word	0x0002a860
        /*0a68*/ 	.short	0x010a
        /*0a6a*/ 	.byte	0x3f
	.zero		1


	//   ....[61]....
        /*0a6c*/ 	.word	0x000126c0
        /*0a70*/ 	.word	0x00000004
        /*0a74*/ 	.word	0x0002a850
        /*0a78*/ 	.short	0x0107
        /*0a7a*/ 	.byte	0x3f
	.zero		1


	//   ....[62]....
        /*0a7c*/ 	.word	0x00012770
        /*0a80*/ 	.word	0x00000004
        /*0a84*/ 	.word	0x0002a850
        /*0a88*/ 	.short	0x0101
        /*0a8a*/ 	.byte	0x3f
	.zero		1


	//   ....[63]....
        /*0a8c*/ 	.word	0x00012a10
        /*0a90*/ 	.word	0x00000004
        /*0a94*/ 	.word	0x0002a820
        /*0a98*/ 	.short	0x010a
        /*0a9a*/ 	.byte	0x3f
	.zero		1


	//   ....[64]....
        /*0a9c*/ 	.word	0x00012bb0
        /*0aa0*/ 	.word	0x00000005
        /*0aa4*/ 	.word	0x0002a840
        /*0aa8*/ 	.short	0x010a
        /*0aaa*/ 	.byte	0x3f
	.zero		1


	//   ....[65]....
        /*0aac*/ 	.word	0x00012c50
        /*0ab0*/ 	.word	0x00000017
        /*0ab4*/ 	.word	0x0002a840
        /*0ab8*/ 	.short	0x010a
        /*0aba*/ 	.byte	0x3f
	.zero		1


	//   ....[66]....
        /*0abc*/ 	.word	0x00012c90
        /*0ac0*/ 	.word	0x00000005
        /*0ac4*/ 	.word	0x0002a860
        /*0ac8*/ 	.short	0x010a
        /*0aca*/ 	.byte	0x3f
	.zero		1


	//   ....[67]....
        /*0acc*/ 	.word	0x00012cd0
        /*0ad0*/ 	.word	0x00000017
        /*0ad4*/ 	.word	0x0002a860
        /*0ad8*/ 	.short	0x010a
        /*0ada*/ 	.byte	0x3f
	.zero		1


	//   ....[68]....
        /*0adc*/ 	.word	0x00012d40
        /*0ae0*/ 	.word	0x00000003
        /*0ae4*/ 	.word	0x0002a800
        /*0ae8*/ 	.short	0x010a
        /*0aea*/ 	.byte	0x3f
	.zero		1


	//   ....[69]....
        /*0aec*/ 	.word	0x00012d90
        /*0af0*/ 	.word	0x00000003
        /*0af4*/ 	.word	0x0002a830
        /*0af8*/ 	.short	0x010a
        /*0afa*/ 	.byte	0x3f
	.zero		1


	//   ....[70]....
        /*0afc*/ 	.word	0x00012df0
        /*0b00*/ 	.word	0x0000000a
        /*0b04*/ 	.word	0x0002a830
        /*0b08*/ 	.short	0x010a
        /*0b0a*/ 	.byte	0x3f
	.zero		1


	//   ....[71]....
        /*0b0c*/ 	.word	0x00012e50
        /*0b10*/ 	.word	0x00000009
        /*0b14*/ 	.word	0x0002a850
        /*0b18*/ 	.short	0x010a
        /*0b1a*/ 	.byte	0x3f
	.zero		1


	//   ....[72]....
        /*0b1c*/ 	.word	0x00012eb0
        /*0b20*/ 	.word	0x0000000a
        /*0b24*/ 	.word	0x0002a830
        /*0b28*/ 	.short	0x010a
        /*0b2a*/ 	.byte	0x3f
	.zero		1


	//   ....[73]....
        /*0b2c*/ 	.word	0x00012f10
        /*0b30*/ 	.word	0x00000009
        /*0b34*/ 	.word	0x0002a850
        /*0b38*/ 	.short	0x010a
        /*0b3a*/ 	.byte	0x3f
	.zero		1


	//   ....[74]....
        /*0b3c*/ 	.word	0x00012f70
        /*0b40*/ 	.word	0x0000000a
        /*0b44*/ 	.word	0x0002a830
        /*0b48*/ 	.short	0x010a
        /*0b4a*/ 	.byte	0x3f
	.zero		1


	//   ....[75]....
        /*0b4c*/ 	.word	0x00012fd0
        /*0b50*/ 	.word	0x00000009
        /*0b54*/ 	.word	0x0002a850
        /*0b58*/ 	.short	0x010a
        /*0b5a*/ 	.byte	0x3f
	.zero		1


	//   ....[76]....
        /*0b5c*/ 	.word	0x00013030
        /*0b60*/ 	.word	0x00000005
        /*0b64*/ 	.word	0x0002a850
        /*0b68*/ 	.short	0x010a
        /*0b6a*/ 	.byte	0x3f
	.zero		1


	//   ....[77]....
        /*0b6c*/ 	.word	0x00013130
        /*0b70*/ 	.word	0x00000000
        /*0b74*/ 	.word	0x0002a840
        /*0b78*/ 	.short	0x010a
        /*0b7a*/ 	.byte	0x3f
	.zero		1


	//   ....[78]....
        /*0b7c*/ 	.word	0x000143c0
        /*0b80*/ 	.word	0x00000010
        /*0b84*/ 	.word	0x0002a820
        /*0b88*/ 	.short	0x010a
        /*0b8a*/ 	.byte	0x3f
	.zero		1


	//   ....[79]....
        /*0b8c*/ 	.word	0x00014410
        /*0b90*/ 	.word	0x00000006
        /*0b94*/ 	.word	0x0002a840
        /*0b98*/ 	.short	0x010a
        /*0b9a*/ 	.byte	0x3f
	.zero		1


	//   ....[80]....
        /*0b9c*/ 	.word	0x00014b40
        /*0ba0*/ 	.word	0x00000006
        /*0ba4*/ 	.word	0x0002a860
        /*0ba8*/ 	.short	0x010a
        /*0baa*/ 	.byte	0x3f
	.zero		1


	//   ....[81]....
        /*0bac*/ 	.word	0x000152e0
        /*0bb0*/ 	.word	0x00000004
        /*0bb4*/ 	.word	0x0002a860
        /*0bb8*/ 	.short	0x010a
        /*0bba*/ 	.byte	0x3f
	.zero		1


	//   ....[82]....
        /*0bbc*/ 	.word	0x00015bf0
        /*0bc0*/ 	.word	0x00000004
        /*0bc4*/ 	.word	0x0002a820
        /*0bc8*/ 	.short	0x010a
        /*0bca*/ 	.byte	0x3f
	.zero		1


	//   ....[83]....
        /*0bcc*/ 	.word	0x00015d90
        /*0bd0*/ 	.word	0x00000005
        /*0bd4*/ 	.word	0x0002a840
        /*0bd8*/ 	.short	0x010a
        /*0bda*/ 	.byte	0x3f
	.zero		1


	//   ....[84]....
        /*0bdc*/ 	.word	0x00015de0
        /*0be0*/ 	.word	0x00000017
        /*0be4*/ 	.word	0x0002a840
        /*0be8*/ 	.short	0x010a
        /*0bea*/ 	.byte	0x3f
	.zero		1


	//   ....[85]....
        /*0bec*/ 	.word	0x00015e30
        /*0bf0*/ 	.word	0x00000005
        /*0bf4*/ 	.word	0x0002a860
        /*0bf8*/ 	.short	0x010a
        /*0bfa*/ 	.byte	0x3f
	.zero		1


	//----- nvinfo : EIATTR_NUM_MBARRIERS
	.align		4
.L_178:
        /*0bfc*/ 	.byte	0x03, 0x38
        /*0bfe*/ 	.short	0x0016


	//----- nvinfo : EIATTR_EXIT_INSTR_OFFSETS
	.align		4
        /*0c00*/ 	.byte	0x04, 0x1c
        /*0c02*/ 	.short	(.L_180 - .L_179)


	//   ....[0]....
.L_179:
        /*0c04*/ 	.word	0x00000950


	//   ....[1]....
        /*0c08*/ 	.word	0x0000e8a0


	//   ....[2]....
        /*0c0c*/ 	.word	0x00012d20


	//----- nvinfo : EIATTR_MAX_THREADS
	.align		4
.L_180:
        /*0c10*/ 	.byte	0x04, 0x05
        /*0c12*/ 	.short	(.L_182 - .L_181)
.L_181:
        /*0c14*/ 	.word	0x00000180
        /*0c18*/ 	.word	0x00000001
        /*0c1c*/ 	.word	0x00000001


	//----- nvinfo : EIATTR_CRS_STACK_SIZE
	.align		4
.L_182:
        /*0c20*/ 	.byte	0x04, 0x1e
        /*0c22*/ 	.short	(.L_184 - .L_183)
.L_183:
        /*0c24*/ 	.word	0x00000000


	//----- nvinfo : EIATTR_CBANK_PARAM_SIZE
	.align		4
.L_184:
        /*0c28*/ 	.byte	0x03, 0x19
        /*0c2a*/ 	.short	0x0af0


	//----- nvinfo : EIATTR_PARAM_CBANK
	.align		4
        /*0c2c*/ 	.byte	0x04, 0x0a
        /*0c2e*/ 	.short	(.L_186 - .L_185)
	.align		4
.L_185:
        /*0c30*/ 	.word	index@(.nv.constant0._ZN7cutlass13device_kernelIN5flash11enable_sm90INS1_16FlashAttnFwdSm90INS1_25CollectiveMainloopFwdSm90ILi2EN4cute5tupleIJNS5_1CILi1EEES8_S8_EEENS6_IJNS7_ILi128EEENS7_ILi96EEENS7_ILi192EEEEEELi128ENS_6half_tEfNS_4arch4Sm90ELb0ELb1ELb0ELb0ELb1ELb0ELb0ELb1ELb1ELb1ELb0ELb0EEENS1_21CollectiveEpilogueFwdINS6_IJSA_SA_SB_EEES9_SE_SG_Li256ELb0ELb1ELb0ELb0EEENS1_30DynamicPersistentTileSchedulerILi256ELi128ELb0ELb1ELb1EEEEEEEEEvNT_6ParamsE)
        /*0c34*/ 	.short	0x0210
        /*0c36*/ 	.short	0x0af0


	//----- nvinfo : EIATTR_SW_WAR
	.align		4
.L_186:
        /*0c38*/ 	.byte	0x04, 0x36
        /*0c3a*/ 	.short	(.L_188 - .L_187)
.L_187:
        /*0c3c*/ 	.word	0x00000008
.L_188:


//--------------------- .nv.info._ZN7cutlass13device_kernelIN5flash11enable_sm90INS1_16FlashAttnFwdSm90INS1_25CollectiveMainloopFwdSm90ILi2EN4cute5tupleIJNS5_1CILi1EEES8_S8_EEENS6_IJNS7_ILi128EEENS7_ILi96EEENS7_ILi192EEEEEELi128ENS_6half_tEfNS_4arch4Sm90ELb0ELb1ELb0ELb1ELb1ELb0ELb0ELb1ELb1ELb1ELb0ELb0EEENS1_21CollectiveEpilogueFwdINS6_IJSA_SA_SB_EEES9_SE_SG_Li256ELb1ELb1ELb0ELb0EEENS1_36VarlenDynamicPersistentTileSchedulerILi128ELi96ELi256ELi128ELb0ELb1ELb1ELb1ELb0ELb1EEEEEEEEEvNT_6ParamsE --------------------------
	.section	.nv.info._ZN7cutlass13device_kernelIN5flash11enable_sm90INS1_16FlashAttnFwdSm90INS1_25CollectiveMainloopFwdSm90ILi2EN4cute5tupleIJNS5_1CILi1EEES8_S8_EEENS6_IJNS7_ILi128EEENS7_ILi96EEENS7_ILi192EEEEEELi128ENS_6half_tEfNS_4arch4Sm90ELb0ELb1ELb0ELb1ELb1ELb0ELb0ELb1ELb1ELb1ELb0ELb0EEENS1_21CollectiveEpilogueFwdINS6_IJSA_SA_SB_EEES9_SE_SG_Li256ELb1ELb1ELb0ELb0EEENS1_36VarlenDynamicPersistentTileSchedulerILi128ELi96ELi256ELi128ELb0ELb1ELb1ELb1ELb0ELb1EEEEEEEEEvNT_6ParamsE,"",@"SHT_CUDA_INFO"
	.sectionflags	@""
	.align	4


	//----- nvinfo : EIATTR_CUDA_API_VERSION
	.align		4
        /*0000*/ 	.byte	0x04, 0x37
        /*0002*/ 	.short	(.L_190 - .L_189)
.L_189:
        /*0004*/ 	.word	0x00000082


	//----- nvinfo : EIATTR_KPARAM_INFO
	.align		4
.L_190:
        /*0008*/ 	.byte	0x04, 0x17
        /*000a*/ 	.short	(.L_192 - .L_191)
.L_191:
        /*000c*/ 	.word	0x00000000
        /*0010*/ 	.short	0x0000
        /*0012*/ 	.short	0x0070
        /*0014*/ 	.byte	0x00, 0xf0, 0x01, 0x2a


	//----- nvinfo : EIATTR_SPARSE_MMA_MASK
	.align		4
.L_192:
        /*0018*/ 	.byte	0x03, 0x50
        /*001a*/ 	.short	0x0000


	//----- nvinfo : EIATTR_MAXREG_COUNT
	.align		4
        /*001c*/ 	.byte	0x03, 0x1b
        /*001e*/ 	.short	0x00a8


	//----- nvinfo : EIATTR_NUM_BARRIERS
	.align		4
        /*0020*/ 	.byte	0x02, 0x4c
        /*0022*/ 	.byte	0x09
	.zero		1


	//----- nvinfo : EIATTR_EXTERNS
	.align		4
        /*0024*/ 	.byte	0x04, 0x0f
        /*0026*/ 	.short	(.L_194 - .L_193)


	//   ....[0]....
	.align		4
.L_193:
        /*0028*/ 	.word	index@(__assertfail)


	//----- nvinfo : EIATTR_ANNOTATIONS
	.align		4
.L_194:
        /*002c*/ 	.byte	0x04, 0x55
        /*002e*/ 	.short	(.L_196 - .L_195)


	//   ....[0]....
.L_195:
        /* <DEDUP_REMOVED lines=19> */
        /*0154*/ 	.byte	0xc0, 0x45, 0x01, 0x00, 0x01, 0x00, 0x00, 0x00, 0x60, 0x47, 0x01, 0x00


	//----- nvinfo : EIATTR_MERCURY_ISA_VERSION
	.align		4
.L_196:
        /*0160*/ 	.byte	0x03, 0x5f
        /*0162*/ 	.short	0x0101


	//----- nvinfo : EIATTR_UNUSED_LOAD_BYTE_OFFSET
	.align		4
        /*0164*/ 	.byte	0x04, 0x44
        /*0166*/ 	.short	(.L_198 - .L_197)


	//   ....[0]....
.L_197:
        /*0168*/ 	.word	0x00000950
        /*016c*/ 	.word	0x0000fff0


	//   ....[1]....
        /*0170*/ 	.word	0x0000cd50
        /*0174*/ 	.word	0x0000fff0


	//----- nvinfo : EIATTR_INT_WARP_WIDE_INSTR_OFFSETS
	.align		4
.L_198:
        /*0178*/ 	.byte	0x04, 0x31
        /*017a*/ 	.short	(.L_200 - .L_199)


	//   ....[0]....
.L_199:
        /*017c*/ 	.word	0x000000c0


	//   ....[1]....
        /*0180*/ 	.word	0x000000d0


	//   ....[2]....
        /*0184*/ 	.word	0x00000170


	//   ....[3]....
        /*0188*/ 	.word	0x000102c0


	//   ....[4]....
        /*018c*/ 	.word	0x00010350


	//   ....[5]....
        /*0190*/ 	.word	0x000132c0


	//   ....[6]....
        /*0194*/ 	.word	0x00013350


	//----- nvinfo : EIATTR_COOP_GROUP_MASK_REGIDS
	.align		4
.L_200:
        /*0198*/ 	.byte	0x04, 0x29
        /*019a*/ 	.short	(.L_202 - .L_201)


	//   ....[0]....
.L_201:
        /*019c*/ 	.word	0xffffffff


	//   ....[1]....
        /*01a0*/ 	.word	0xffffffff


	//   ....[2]....
        /*01a4*/ 	.word	0xffffffff


	//   ....[3]....
        /*01a8*/ 	.word	0xffffffff


	//   ....[4]....
        /*01ac*/ 	.word	0xffffffff


	//   ....[5]....
        /*01b0*/ 	.word	0xffffffff


	//   ....[6]....
        /*01b4*/ 	.word	0xffffffff


	//   ....[7]....
        /*01b8*/ 	.word	0xffffffff


	//   ....[8]....
        /*01bc*/ 	.word	0xffffffff


	//   ....[9]....
        /*01c0*/ 	.word	0xffffffff


	//   ....[10]....
        /*01c4*/ 	.word	0xffffffff


	//   ....[11]....
        /*01c8*/ 	.word	0xffffffff


	//   ....[12]....
        /*01cc*/ 	.word	0xffffffff


	//   ....[13]....
        /*01d0*/ 	.word	0xffffffff


	//   ....[14]....
        /*01d4*/ 	.word	0xffffffff


	//   ....[15]....
        /*01d8*/ 	.word	0xffffffff


	//   ....[16]....
        /*01dc*/ 	.word	0xffffffff


	//   ....[17]....
        /*01e0*/ 	.word	0xffffffff


	//   ....[18]....
        /*01e4*/ 	.word	0xffffffff


	//   ....[19]....
        /*01e8*/ 	.word	0xffffffff


	//   ....[20]....
        /*01ec*/ 	.word	0xffffffff


	//   ....[21]....
        /*01f0*/ 	.word	0xffffffff


	//   ....[22]....
        /*01f4*/ 	.word	0xffffffff


	//   ....[23]....
        /*01f8*/ 	.word	0xffffffff


	//   ....[24]....
        /*01fc*/ 	.word	0xffffffff


	//   ....[25]....
        /*0200*/ 	.word	0xffffffff


	//   ....[26]....
        /*0204*/ 	.word	0xffffffff


	//   ....[27]....
        /*0208*/ 	.word	0xffffffff


	//   ....[28]....
        /*020c*/ 	.word	0xffffffff


	//   ....[29]....
        /*0210*/ 	.word	0xffffffff


	//   ....[30]....
        /*0214*/ 	.word	0xffffffff


	//   ....[31]....
        /*0218*/ 	.word	0xffffffff


	//   ....[32]....
        /*021c*/ 	.word	0xffffffff


	//   ....[33]....
        /*0220*/ 	.word	0xffffffff


	//   ....[34]....
        /*0224*/ 	.word	0xffffffff


	//   ....[35]....
        /*0228*/ 	.word	0xffffffff


	//   ....[36]....
        /*022c*/ 	.word	0xffffffff


	//   ....[37]....
        /*0230*/ 	.word	0xffffffff


	//   ....[38]....
        /*0234*/ 	.word	0xffffffff


	//   ....[39]....
        /*0238*/ 	.word	0xffffffff


	//   ....[40]....
        /*023c*/ 	.word	0xffffffff


	//   ....[41]....
        /*0240*/ 	.word	0xffffffff


	//   ....[42]....
        /*0244*/ 	.word	0xffffffff


	//   ....[43]....
        /*0248*/ 	.word	0xffffffff


	//   ....[44]....
        /*024c*/ 	.word	0xffffffff


	//   ....[45]....
        /*0250*/ 	.word	0xffffffff


	//   ....[46]....
        /*0254*/ 	.word	0xffffffff


	//   ....[47]....
        /*0258*/ 	.word	0xffffffff


	//   ....[48]....
        /*025c*/ 	.word	0xffffffff


	//   ....[49]....
        /*0260*/ 	.word	0xffffffff


	//   ....[50]....
        /*0264*/ 	.word	0xffffffff


	//   ....[51]....
        /*0268*/ 	.word	0xffffffff


	//   ....[52]....
        /*026c*/ 	.word	0xffffffff


	//   ....[53]....
        /*0270*/ 	.word	0xffffffff


	//   ....[54]....
        /*0274*/ 	.word	0xffffffff


	//   ....[55]....
        /*0278*/ 	.word	0xffffffff


	//   ....[56]....
        /*027c*/ 	.word	0xffffffff


	//   ....[57]....
        /*0280*/ 	.word	0xffffffff


	//   ....[58]....
        /*0284*/ 	.word	0xffffffff


	//   ....[59]....
        /*0288*/ 	.word	0xffffffff


	//   ....[60]....
        /*028c*/ 	.word	0xffffffff


	//   ....[61]....
        /*0290*/ 	.word	0xffffffff


	//   ....[62]....
        /*0294*/ 	.word	0xffffffff


	//   ....[63]....
        /*0298*/ 	.word	0xffffffff


	//   ....[64]....
        /*029c*/ 	.word	0xffffffff


	//   ....[65]....
        /*02a0*/ 	.word	0xffffffff


	//   ....[66]....
        /*02a4*/ 	.word	0xffffffff


	//   ....[67]....
        /*02a8*/ 	.word	0xffffffff


	//   ....[68]....
        /*02ac*/ 	.word	0xffffffff


	//   ....[69]....
        /*02b0*/ 	.word	0xffffffff


	//   ....[70]....
        /*02b4*/ 	.word	0xffffffff


	//   ....[71]....
        /*02b8*/ 	.word	0xffffffff


	//   ....[72]....
        /*02bc*/ 	.word	0xffffffff


	//   ....[73]....
        /*02c0*/ 	.word	0xffffffff


	//   ....[74]....
        /*02c4*/ 	.word	0xffffffff


	//   ....[75]....
        /*02c8*/ 	.word	0xffffffff


	//   ....[76]....
        /*02cc*/ 	.word	0xffffffff


	//   ....[77]....
        /*02d0*/ 	.word	0xffffffff


	//   ....[78]....
        /*02d4*/ 	.word	0xffffffff


	//   ....[79]....
        /*02d8*/ 	.word	0xffffffff


	//   ....[80]....
        /*02dc*/ 	.word	0xffffffff


	//   ....[81]....
        /*02e0*/ 	.word	0xffffffff


	//   ....[82]....
        /*02e4*/ 	.word	0xffffffff


	//   ....[83]....
        /*02e8*/ 	.word	0xffffffff


	//   ....[84]....
        /*02ec*/ 	.word	0xffffffff


	//   ....[85]....
        /*02f0*/ 	.word	0xffffffff


	//   ....[86]....
        /*02f4*/ 	.word	0xffffffff


	//   ....[87]....
        /*02f8*/ 	.word	0xffffffff


	//   ....[88]....
        /*02fc*/ 	.word	0xffffffff


	//   ....[89]....
        /*0300*/ 	.word	0xffffffff


	//   ....[90]....
        /*0304*/ 	.word	0xffffffff


	//   ....[91]....
        /*0308*/ 	.word	0xffffffff


	//   ....[92]....
        /*030c*/ 	.word	0xffffffff


	//   ....[93]....
        /*0310*/ 	.word	0xffffffff


	//   ....[94]....
        /*0314*/ 	.word	0xffffffff


	//   ....[95]....
        /*0318*/ 	.word	0xffffffff


	//   ....[96]....
        /*031c*/ 	.word	0xffffffff


	//   ....[97]....
        /*0320*/ 	.word	0xffffffff


	//   ....[98]....
        /*0324*/ 	.word	0xffffffff


	//   ....[99]....
        /*0328*/ 	.word	0xffffffff


	//   ....[100]....
        /*032c*/ 	.word	0xffffffff


	//   ....[101]....
        /*0330*/ 	.word	0xffffffff


	//   ....[102]....
        /*0334*/ 	.word	0xffffffff


	//   ....[103]....
        /*0338*/ 	.word	0xffffffff


	//   ....[104]....
        /*033c*/ 	.word	0xffffffff


	//   ....[105]....
        /*0340*/ 	.word	0xffffffff


	//   ....[106]....
        /*0344*/ 	.word	0xffffffff


	//   ....[107]....
        /*0348*/ 	.word	0xffffffff


	//   ....[108]....
        /*034c*/ 	.word	0xffffffff


	//   ....[109]....
        /*0350*/ 	.word	0xffffffff


	//   ....[110]....
        /*0354*/ 	.word	0xffffffff


	//   ....[111]....
        /*0358*/ 	.word	0xffffffff


	//   ....[112]....
        /*035c*/ 	.word	0xffffffff


	//   ....[113]....
        /*0360*/ 	.word	0xffffffff


	//   ....[114]....
        /*0364*/ 	.word	0xffffffff


	//   ....[115]....
        /*0368*/ 	.word	0xffffffff


	//   ....[116]....
        /*036c*/ 	.word	0xffffffff


	//   ....[117]....
        /*0370*/ 	.word	0xffffffff


	//   ....[118]....
        /*0374*/ 	.word	0xffffffff


	//   ....[119]....
        /*0378*/ 	.word	0xffffffff


	//   ....[120]....
        /*037c*/ 	.word	0xffffffff


	//   ....[121]....
        /*0380*/ 	.word	0xffffffff


	//   ....[122]....
        /*0384*/ 	.word	0xffffffff


	//   ....[123]....
        /*0388*/ 	.word	0xffffffff


	//   ....[124]....
        /*038c*/ 	.word	0xffffffff


	//   ....[125]....
        /*0390*/ 	.word	0xffffffff


	//   ....[126]....
        /*0394*/ 	.word	0xffffffff


	//   ....[127]....
        /*0398*/ 	.word	0xffffffff


	//   ....[128]....
        /*039c*/ 	.word	0xffffffff


	//   ....[129]....
        /*03a0*/ 	.word	0xffffffff


	//   ....[130]....
        /*03a4*/ 	.word	0xffffffff


	//   ....[131]....
        /*03a8*/ 	.word	0xffffffff


	//   ....[132]....
        /*03ac*/ 	.word	0xffffffff


	//   ....[133]....
        /*03b0*/ 	.word	0xffffffff


	//   ....[134]....
        /*03b4*/ 	.word	0xffffffff


	//   ....[135]....
        /*03b8*/ 	.word	0xffffffff


	//   ....[136]....
        /*03bc*/ 	.word	0xffffffff


	//   ....[137]....
        /*03c0*/ 	.word	0xffffffff


	//   ....[138]....
        /*03c4*/ 	.word	0xffffffff


	//   ....[139]....
        /*03c8*/ 	.word	0xffffffff


	//   ....[140]....
        /*03cc*/ 	.word	0xffffffff


	//   ....[141]....
        /*03d0*/ 	.word	0xffffffff


	//   ....[142]....
        /*03d4*/ 	.word	0xffffffff


	//   ....[143]....
        /*03d8*/ 	.word	0xffffffff


	//   ....[144]....
        /*03dc*/ 	.word	0xffffffff


	//   ....[145]....
        /*03e0*/ 	.word	0xffffffff


	//   ....[146]....
        /*03e4*/ 	.word	0xffffffff


	//   ....[147]....
        /*03e8*/ 	.word	0xffffffff


	//   ....[148]....
        /*03ec*/ 	.word	0xffffffff


	//   ....[149]....
        /*03f0*/ 	.word	0xffffffff


	//   ....[150]....
        /*03f4*/ 	.word	0xffffffff


	//   ....[151]....
        /*03f8*/ 	.word	0x0500000f


	//   ....[152]....
        /*03fc*/ 	.word	0x0500000f


	//   ....[153]....
        /*0400*/ 	.word	0x0500000f


	//   ....[154]....
        /*0404*/ 	.word	0x0500000f


	//   ....[155]....
        /*0408*/ 	.word	0x0500000f


	//   ....[156]....
        /*040c*/ 	.word	0x0500000f


	//   ....[157]....
        /*0410*/ 	.word	0x0500000f


	//   ....[158]....
        /*0414*/ 	.word	0x0500000f


	//   ....[159]....
        /*0418*/ 	.word	0x0500000f


	//   ....[160]....
        /*041c*/ 	.word	0x0500000f


	//   ....[161]....
        /*0420*/ 	.word	0x0500000f


	//   ....[162]....
        /*0424*/ 	.word	0x0500000f


	//   ....[163]....
        /*0428*/ 	.word	0x0500000f


	//   ....[164]....
        /*042c*/ 	.word	0x0500000f


	//   ....[165]....
        /*0430*/ 	.word	0x0500000f


	//   ....[166]....
        /*0434*/ 	.word	0x0500000f


	//   ....[167]....
        /*0438*/ 	.word	0x0500000f


	//   ....[168]....
        /*043c*/ 	.word	0x0500000f


	//   ....[169]....
        /*0440*/ 	.word	0x0500000f


	//   ....[170]....
        /*0444*/ 	.word	0x0500000f


	//   ....[171]....
        /*0448*/ 	.word	0x0500000f


	//   ....[172]....
        /*044c*/ 	.word	0x0500000f


	//   ....[173]....
        /*0450*/ 	.word	0x0500000f


	//   ....[174]....
        /*0454*/ 	.word	0x0500000f


	//   ....[175]....
        /*0458*/ 	.word	0x0500000f


	//   ....[176]....
        /*045c*/ 	.word	0x0500000f


	//   ....[177]....
        /*0460*/ 	.word	0x0500000f


	//   ....[178]....
        /*0464*/ 	.word	0x0500000f


	//   ....[179]....
        /*0468*/ 	.word	0x0500000f


	//   ....[180]....
        /*046c*/ 	.word	0x0500000f


	//   ....[181]....
        /*0470*/ 	.word	0x0500000f


	//   ....[182]....
        /*0474*/ 	.word	0x0500000f


	//   ....[183]....
        /*0478*/ 	.word	0x0500000f


	//   ....[184]....
        /*047c*/ 	.word	0x0500000f


	//   ....[185]....
        /*0480*/ 	.word	0x0500000f


	//   ....[186]....
        /*0484*/ 	.word	0x0500000f


	//   ....[187]....
        /*0488*/ 	.word	0x0500000f


	//   ....[188]....
        /*048c*/ 	.word	0x0500000f


	//   ....[189]....
        /*0490*/ 	.word	0x0500000f


	//   ....[190]....
        /*0494*/ 	.word	0x0500000f


	//   ....[191]....
        /*0498*/ 	.word	0x0500000f


	//   ....[192]....
        /*049c*/ 	.word	0x0500000f


	//   ....[193]....
        /*04a0*/ 	.word	0x0500000f


	//   ....[194]....
        /*04a4*/ 	.word	0x0500000f


	//   ....[195]....
        /*04a8*/ 	.word	0x0500000f


	//   ....[196]....
        /*04ac*/ 	.word	0x0500000f


	//   ....[197]....
        /*04b0*/ 	.word	0x0500000f


	//   ....[198]....
        /*04b4*/ 	.word	0x0500000f


	//   ....[199]....
        /*04b8*/ 	.word	0x0500000f


	//   ....[200]....
        /*04bc*/ 	.word	0x0500000f


	//   ....[201]....
        /*04c0*/ 	.word	0x0500000f


	//   ....[202]....
        /*04c4*/ 	.word	0x0500000f


	//   ....[203]....
        /*04c8*/ 	.word	0x0500000f


	//   ....[204]....
        /*04cc*/ 	.word	0x0500000f


	//   ....[205]....
        /*04d0*/ 	.word	0x0500000f


	//   ....[206]....
        /*04d4*/ 	.word	0x0500000f


	//   ....[207]....
        /*04d8*/ 	.word	0x0500000f


	//   ....[208]....
        /*04dc*/ 	.word	0x0500000f


	//   ....[209]....
        /*04e0*/ 	.word	0x0500000f


	//   ....[210]....
        /*04e4*/ 	.word	0x0500000f


	//   ....[211]....
        /*04e8*/ 	.word	0x0500000f


	//   ....[212]....
        /*04ec*/ 	.word	0x0500000f


	//   ....[213]....
        /*04f0*/ 	.word	0x0500000f


	//   ....[214]....
        /*04f4*/ 	.word	0x0500000f


	//   ....[215]....
        /*04f8*/ 	.word	0x0500000f


	//   ....[216]....
        /*04fc*/ 	.word	0x0500000f


	//   ....[217]....
        /*0500*/ 	.word	0x0500000f


	//   ....[218]....
        /*0504*/ 	.word	0x0500000f


	//   ....[219]....
        /*0508*/ 	.word	0x0500000f


	//   ....[220]....
        /*050c*/ 	.word	0x0500000f


	//   ....[221]....
        /*0510*/ 	.word	0x0500000f


	//   ....[222]....
        /*0514*/ 	.word	0x0500000f


	//   ....[223]....
        /*0518*/ 	.word	0x0500000f


	//   ....[224]....
        /*051c*/ 	.word	0x0500000f


	//   ....[225]....
        /*0520*/ 	.word	0x0500000f


	//   ....[226]....
        /*0524*/ 	.word	0x0500000f


	//   ....[227]....
        /*0528*/ 	.word	0x0500000f


	//   ....[228]....
        /*052c*/ 	.word	0x0500000f


	//   ....[229]....
        /*0530*/ 	.word	0x0500000f


	//   ....[230]....
        /*0534*/ 	.word	0x0500000f


	//   ....[231]....
        /*0538*/ 	.word	0x0500000f


	//   ....[232]....
        /*053c*/ 	.word	0x0500000f


	//   ....[233]....
        /*0540*/ 	.word	0x0500000f


	//----- nvinfo : EIATTR_COOP_GROUP_INSTR_OFFSETS
	.align		4
.L_202:
        /*0544*/ 	.byte	0x04, 0x28
        /*0546*/ 	.short	(.L_204 - .L_203)


	//   ....[0]....
.L_203:
        /*0548*/ 	.word	0x00000070


	//   ....[1]....
        /*054c*/ 	.word	0x000000b0


	//   ....[2]....
        /*0550*/ 	.word	0x000002d0


	//   ....[3]....
        /*0554*/ 	.word	0x00000430


	//   ....[4]....
        /*0558*/ 	.word	0x00000550


	//   ....[5]....
        /*055c*/ 	.word	0x000006b0


	//   ....[6]....
        /*0560*/ 	.word	0x00001780


	//   ....[7]....
        /*0564*/ 	.word	0x00002250


	//   ....[8]....
        /*0568*/ 	.word	0x00002b40


	//   ....[9]....
        /*056c*/ 	.word	0x000031a0


	//   ....[10]....
        /*0570*/ 	.word	0x000032b0


	//   ....[11]....
        /*0574*/ 	.word	0x00003800


	//   ....[12]....
        /*0578*/ 	.word	0x000038b0


	//   ....[13]....
        /*057c*/ 	.word	0x00005330


	//   ....[14]....
        /*0580*/ 	.word	0x00005530


	//   ....[15]....
        /*0584*/ 	.word	0x00006280


	//   ....[16]....
        /*0588*/ 	.word	0x000064d0


	//   ....[17]....
        /*058c*/ 	.word	0x000068f0


	//   ....[18]....
        /*0590*/ 	.word	0x00006960


	//   ....[19]....
        /*0594*/ 	.word	0x00008580


	//   ....[20]....
        /*0598*/ 	.word	0x00008590


	//   ....[21]....
        /*059c*/ 	.word	0x000085c0


	//   ....[22]....
        /*05a0*/ 	.word	0x000085d0


	//   ....[23]....
        /*05a4*/ 	.word	0x00009fa0


	//   ....[24]....
        /*05a8*/ 	.word	0x0000a1a0


	//   ....[25]....
        /*05ac*/ 	.word	0x0000aef0


	//   ....[26]....
        /*05b0*/ 	.word	0x0000b010


	//   ....[27]....
        /*05b4*/ 	.word	0x0000b5b0


	//   ....[28]....
        /*05b8*/ 	.word	0x0000b620


	//   ....[29]....
        /*05bc*/ 	.word	0x0000c4b0


	//   ....[30]....
        /*05c0*/ 	.word	0x0000c4e0


	//   ....[31]....
        /*05c4*/ 	.word	0x0000c590


	//   ....[32]....
        /*05c8*/ 	.word	0x0000c5a0


	//   ....[33]....
        /*05cc*/ 	.word	0x0000d7c0


	//   ....[34]....
        /*05d0*/ 	.word	0x0000d800


	//   ....[35]....
        /*05d4*/ 	.word	0x0000d840


	//   ....[36]....
        /*05d8*/ 	.word	0x0000d870


	//   ....[37]....
        /*05dc*/ 	.word	0x0000ddd0


	//   ....[38]....
        /*05e0*/ 	.word	0x0000de10


	//   ....[39]....
        /*05e4*/ 	.word	0x0000ded0


	//   ....[40]....
        /*05e8*/ 	.word	0x0000def0


	//   ....[41]....
        /*05ec*/ 	.word	0x0000dfb0


	//   ....[42]....
        /*05f0*/ 	.word	0x0000dfd0


	//   ....[43]....
        /*05f4*/ 	.word	0x0000e0a0


	//   ....[44]....
        /*05f8*/ 	.word	0x0000e0c0


	//   ....[45]....
        /*05fc*/ 	.word	0x0000e8d0


	//   ....[46]....
        /*0600*/ 	.word	0x0000e8f0


	//   ....[47]....
        /*0604*/ 	.word	0x0000e9b0


	//   ....[48]....
        /*0608*/ 	.word	0x0000e9d0


	//   ....[49]....
        /*060c*/ 	.word	0x0000ea90


	//   ....[50]....
        /*0610*/ 	.word	0x0000eab0


	//   ....[51]....
        /*0614*/ 	.word	0x0000eb80


	//   ....[52]....
        /*0618*/ 	.word	0x0000eba0


	//   ....[53]....
        /*061c*/ 	.word	0x0000ece0


	//   ....[54]....
        /*0620*/ 	.word	0x0000eed0


	//   ....[55]....
        /*0624*/ 	.word	0x0000ef00


	//   ....[56]....
        /*0628*/ 	.word	0x0000ef30


	//   ....[57]....
        /*062c*/ 	.word	0x0000ef60


	//   ....[58]....
        /*0630*/ 	.word	0x0000ef90


	//   ....[59]....
        /*0634*/ 	.word	0x0000efc0


	//   ....[60]....
        /*0638*/ 	.word	0x0000f110


	//   ....[61]....
        /*063c*/ 	.word	0x0000f140


	//   ....[62]....
        /*0640*/ 	.word	0x0000f170


	//   ....[63]....
        /*0644*/ 	.word	0x0000f1a0


	//   ....[64]....
        /*0648*/ 	.word	0x0000f1d0


	//   ....[65]....
        /*064c*/ 	.word	0x0000f200


	//   ....[66]....
        /*0650*/ 	.word	0x0000f290


	//   ....[67]....
        /*0654*/ 	.word	0x0000f2f0


	//   ....[68]....
        /*0658*/ 	.word	0x0000f380


	//   ....[69]....
        /*065c*/ 	.word	0x00010fd0


	//   ....[70]....
        /*0660*/ 	.word	0x00010ff0


	//   ....[71]....
        /*0664*/ 	.word	0x000110a0


	//   ....[72]....
        /*0668*/ 	.word	0x000110c0


	//   ....[73]....
        /*066c*/ 	.word	0x00011160


	//   ....[74]....
        /*0670*/ 	.word	0x00011180


	//   ....[75]....
        /*0674*/ 	.word	0x00011220


	//   ....[76]....
        /*0678*/ 	.word	0x00011240


	//   ....[77]....
        /*067c*/ 	.word	0x000112e0


	//   ....[78]....
        /*0680*/ 	.word	0x00011300


	//   ....[79]....
        /*0684*/ 	.word	0x00011310


	//   ....[80]....
        /*0688*/ 	.word	0x000113a0


	//   ....[81]....
        /*068c*/ 	.word	0x00011b20


	//   ....[82]....
        /*0690*/ 	.word	0x00011b50


	//   ....[83]....
        /*0694*/ 	.word	0x00011b70


	//   ....[84]....
        /*0698*/ 	.word	0x00011c00


	//   ....[85]....
        /*069c*/ 	.word	0x00011c10


	//   ....[86]....
        /*06a0*/ 	.word	0x00011cb0


	//   ....[87]....
        /*06a4*/ 	.word	0x00011cc0


	//   ....[88]....
        /*06a8*/ 	.word	0x00011d60


	//   ....[89]....
        /*06ac*/ 	.word	0x00011d70


	//   ....[90]....
        /*06b0*/ 	.word	0x00011e10


	//   ....[91]....
        /*06b4*/ 	.word	0x00011e20


	//   ....[92]....
        /*06b8*/ 	.word	0x00011ec0


	//   ....[93]....
        /*06bc*/ 	.word	0x00011ed0


	//   ....[94]....
        /*06c0*/ 	.word	0x00011f70


	//   ....[95]....
        /*06c4*/ 	.word	0x00011f80


	//   ....[96]....
        /*06c8*/ 	.word	0x00011f90


	//   ....[97]....
        /*06cc*/ 	.word	0x00012790


	//   ....[98]....
        /*06d0*/ 	.word	0x000127a0


	//   ....[99]....
        /*06d4*/ 	.word	0x000127c0


	//   ....[100]....
        /*06d8*/ 	.word	0x00012840


	//   ....[101]....
        /*06dc*/ 	.word	0x00012850


	//   ....[102]....
        /*06e0*/ 	.word	0x000128b0


	//   ....[103]....
        /*06e4*/ 	.word	0x000128e0


	//   ....[104]....
        /*06e8*/ 	.word	0x00012920


	//   ....[105]....
        /*06ec*/ 	.word	0x00012950


	//   ....[106]....
        /*06f0*/ 	.word	0x00012990


	//   ....[107]....
        /*06f4*/ 	.word	0x000129c0


	//   ....[108]....
        /*06f8*/ 	.word	0x00012a00


	//   ....[109]....
        /*06fc*/ 	.word	0x00012c80


	//   ....[110]....
        /*0700*/ 	.word	0x00012ca0


	//   ....[111]....
        /*0704*/ 	.word	0x00012d30


	//   ....[112]....
        /*0708*/ 	.word	0x00012d40


	//   ....[113]....
        /*070c*/ 	.word	0x00012db0


	//   ....[114]....
        /*0710*/ 	.word	0x00012dc0


	//   ....[115]....
        /*0714*/ 	.word	0x00012e30


	//   ....[116]....
        /*0718*/ 	.word	0x00012e40


	//   ....[117]....
        /*071c*/ 	.word	0x00012eb0


	//   ....[118]....
        /*0720*/ 	.word	0x00012ec0


	//   ....[119]....
        /*0724*/ 	.word	0x00012ed0


	//   ....[120]....
        /*0728*/ 	.word	0x00012f40


	//   ....[121]....
        /*072c*/ 	.word	0x000134d0


	//   ....[122]....
        /*0730*/ 	.word	0x000134f0


	//   ....[123]....
        /*0734*/ 	.word	0x00013500


	//   ....[124]....
        /*0738*/ 	.word	0x00013510


	//   ....[125]....
        /*073c*/ 	.word	0x00013580


	//   ....[126]....
        /*0740*/ 	.word	0x000135a0


	//   ....[127]....
        /*0744*/ 	.word	0x00013610


	//   ....[128]....
        /*0748*/ 	.word	0x00013630


	//   ....[129]....
        /*074c*/ 	.word	0x00013690


	//   ....[130]....
        /*0750*/ 	.word	0x000136b0


	//   ....[131]....
        /*0754*/ 	.word	0x00013700


	//   ....[132]....
        /*0758*/ 	.word	0x00013720


	//   ....[133]....
        /*075c*/ 	.word	0x00013b30


	//   ....[134]....
        /*0760*/ 	.word	0x00013b60


	//   ....[135]....
        /*0764*/ 	.word	0x00013b90


	//   ....[136]....
        /*0768*/ 	.word	0x00013bc0


	//   ....[137]....
        /*076c*/ 	.word	0x00013bf0


	//   ....[138]....
        /*0770*/ 	.word	0x00013c20


	//   ....[139]....
        /*0774*/ 	.word	0x00013c50


	//   ....[140]....
        /*0778*/ 	.word	0x00013c80


	//   ....[141]....
        /*077c*/ 	.word	0x00013e00


	//   ....[142]....
        /*0780*/ 	.word	0x00013e30


	//   ....[143]....
        /*0784*/ 	.word	0x00013e60


	//   ....[144]....
        /*0788*/ 	.word	0x00013e90


	//   ....[145]....
        /*078c*/ 	.word	0x00013ec0


	//   ....[146]....
        /*0790*/ 	.word	0x00013ef0


	//   ....[147]....
        /*0794*/ 	.word	0x00013fb0


	//   ....[148]....
        /*0798*/ 	.word	0x00013fd0


	//   ....[149]....
        /*079c*/ 	.word	0x00014040


	//   ....[150]....
        /*07a0*/ 	.word	0x000146e0


	//   ....[151]....
        /*07a4*/ 	.word	0x00014d50


	//   ....[152]....
        /*07a8*/ 	.word	0x00014e40


	//   ....[153]....
        /*07ac*/ 	.word	0x00014ee0


	//   ....[154]....
        /*07b0*/ 	.word	0x00014f40


	//   ....[155]....
        /*07b4*/ 	.word	0x00015050


	//   ....[156]....
        /*07b8*/ 	.word	0x000150c0


	//   ....[157]....
        /*07bc*/ 	.word	0x000151d0


	//   ....[158]....
        /*07c0*/ 	.word	0x00015240


	//   ....[159]....
        /*07c4*/ 	.word	0x00015350


	//   ....[160]....
        /*07c8*/ 	.word	0x000153c0


	//   ....[161]....
        /*07cc*/ 	.word	0x000154d0


	//   ....[162]....
        /*07d0*/ 	.word	0x00015540


	//   ....[163]....
        /*07d4*/ 	.word	0x000155e0


	//   ....[164]....
        /*07d8*/ 	.word	0x000156f0


	//   ....[165]....
        /*07dc*/ 	.word	0x00015760


	//   ....[166]....
        /*07e0*/ 	.word	0x000157c0


	//   ....[167]....
        /*07e4*/ 	.word	0x000158b0


	//   ....[168]....
        /*07e8*/ 	.word	0x00015910


	//   ....[169]....
        /*07ec*/ 	.word	0x00015a20


	//   ....[170]....
        /*07f0*/ 	.word	0x00015a80


	//   ....[171]....
        /*07f4*/ 	.word	0x00015b90


	//   ....[172]....
        /*07f8*/ 	.word	0x00015bf0


	//   ....[173]....
        /*07fc*/ 	.word	0x00015d00


	//   ....[174]....
        /*0800*/ 	.word	0x00015d60


	//   ....[175]....
        /*0804*/ 	.word	0x00015e70


	//   ....[176]....
        /*0808*/ 	.word	0x00015ed0


	//   ....[177]....
        /*080c*/ 	.word	0x00015fe0


	//   ....[178]....
        /*0810*/ 	.word	0x00016040


	//   ....[179]....
        /*0814*/ 	.word	0x00016130


	//   ....[180]....
        /*0818*/ 	.word	0x00016260


	//   ....[181]....
        /*081c*/ 	.word	0x00016310


	//   ....[182]....
        /*0820*/ 	.word	0x00016390


	//   ....[183]....
        /*0824*/ 	.word	0x00016470


	//   ....[184]....
        /*0828*/ 	.word	0x000164d0


	//   ....[185]....
        /*082c*/ 	.word	0x000165a0


	//   ....[186]....
        /*0830*/ 	.word	0x00016600


	//   ....[187]....
        /*0834*/ 	.word	0x000166d0


	//   ....[188]....
        /*0838*/ 	.word	0x00016730


	//   ....[189]....
        /*083c*/ 	.word	0x00016800


	//   ....[190]....
        /*0840*/ 	.word	0x00016860


	//   ....[191]....
        /*0844*/ 	.word	0x00016930


	//   ....[192]....
        /*0848*/ 	.word	0x00016a20


	//   ....[193]....
        /*084c*/ 	.word	0x00016ac0


	//   ....[194]....
        /*0850*/ 	.word	0x00016b20


	//   ....[195]....
        /*0854*/ 	.word	0x00016c10


	//   ....[196]....
        /*0858*/ 	.word	0x00016c70


	//   ....[197]....
        /*085c*/ 	.word	0x00016d50


	//   ....[198]....
        /*0860*/ 	.word	0x00016db0


	//   ....[199]....
        /*0864*/ 	.word	0x00016e90


	//   ....[200]....
        /*0868*/ 	.word	0x00016ef0


	//   ....[201]....
        /*086c*/ 	.word	0x00016fd0


	//   ....[202]....
        /*0870*/ 	.word	0x00017030


	//   ....[203]....
        /*0874*/ 	.word	0x00017100


	//   ....[204]....
        /*0878*/ 	.word	0x00017230


	//   ....[205]....
        /*087c*/ 	.word	0x00017320


	//   ....[206]....
        /*0880*/ 	.word	0x000173c0


	//   ....[207]....
        /*0884*/ 	.word	0x00017490


	//   ....[208]....
        /*0888*/ 	.word	0x000174f0


	//   ....[209]....
        /*088c*/ 	.word	0x000175c0


	//   ....[210]....
        /*0890*/ 	.word	0x00017620


	//   ....[211]....
        /*0894*/ 	.word	0x00017700


	//   ....[212]....
        /*0898*/ 	.word	0x00017760


	//   ....[213]....
        /*089c*/ 	.word	0x00017830


	//   ....[214]....
        /*08a0*/ 	.word	0x00017890


	//   ....[215]....
        /*08a4*/ 	.word	0x00017950


	//   ....[216]....
        /*08a8*/ 	.word	0x000179e0


	//   ....[217]....
        /*08ac*/ 	.word	0x00017a80


	//   ....[218]....
        /*08b0*/ 	.word	0x00017ba0


	//   ....[219]....
        /*08b4*/ 	.word	0x00017c10


	//   ....[220]....
        /*08b8*/ 	.word	0x00017c80


	//   ....[221]....
        /*08bc*/ 	.word	0x00017cf0


	//   ....[222]....
        /*08c0*/ 	.word	0x00017d60


	//   ....[223]....
        /*08c4*/ 	.word	0x00017de0


	//   ....[224]....
        /*08c8*/ 	.word	0x00017e70


	//   ....[225]....
        /*08cc*/ 	.word	0x00017f00


	//   ....[226]....
        /*08d0*/ 	.word	0x00017f70


	//   ....[227]....
        /*08d4*/ 	.word	0x00017fe0


	//   ....[228]....
        /*08d8*/ 	.word	0x00018050


	//   ....[229]....
        /*08dc*/ 	.word	0x000180d0


	//   ....[230]....
        /*08e0*/ 	.word	0x00018140


	//   ....[231]....
        /*08e4*/ 	.word	0x000181e0


	//   ....[232]....
        /*08e8*/ 	.word	0x00018270


	//   ....[233]....
        /*08ec*/ 	.word	0x00018390


	//----- nvinfo : EIATTR_REG_RECONFIG
	.align		4
.L_204:
        /*08f0*/ 	.byte	0x01, 0x54
	.zero		2


	//----- nvinfo : EIATTR_SYSCALL_OFFSETS
	.align		4
        /*08f4*/ 	.byte	0x04, 0x46
        /*08f6*/ 	.short	(.L_206 - .L_205)


	//   ....[0]....
.L_205:
        /*08f8*/ 	.word	0x00001960


	//   ....[1]....
        /*08fc*/ 	.word	0x000104b0


	//   ....[2]....
        /*0900*/ 	.word	0x00010600


	//   ....[3]....
        /*0904*/ 	.word	0x000106f0


	//   ....[4]....
        /*0908*/ 	.word	0x000116f0


	//----- nvinfo : EIATTR_MBARRIER_INSTR_OFFSETS
	.align		4
.L_206:
        /*090c*/ 	.byte	0x04, 0x39
        /*090e*/ 	.short	(.L_208 - .L_207)


	//   ....[0]....
.L_207:
        /*0910*/ 	.word	0x00000180
        /*0914*/ 	.word	0x000000ff
        /*0918*/ 	.word	0x0002a800
        /*091c*/ 	.short	0x0100
        /*091e*/ 	.byte	0x08
	.zero		1


	//   ....[1]....
        /*0920*/ 	.word	0x00000190
        /*0924*/ 	.word	0x000000ff
        /*0928*/ 	.word	0x0002a820
        /*092c*/ 	.short	0x0100
        /*092e*/ 	.byte	0x08
	.zero		1


	//   ....[2]....
        /*0930*/ 	.word	0x00000280
        /*0934*/ 	.word	0x000000ff
        /*0938*/ 	.word	0x0002a830
        /*093c*/ 	.short	0x0100
        /*093e*/ 	.byte	0x08
	.zero		1


	//   ....[3]....
        /*0940*/ 	.word	0x00000290
        /*0944*/ 	.word	0x000000ff
        /*0948*/ 	.word	0x0002a840
        /*094c*/ 	.short	0x0100
        /*094e*/ 	.byte	0x08
	.zero		1


	//   ....[4]....
        /*0950*/ 	.word	0x000002a0
        /*0954*/ 	.word	0x000000ff
        /*0958*/ 	.word	0x0002a838
        /*095c*/ 	.short	0x0100
        /*095e*/ 	.byte	0x08
	.zero		1


	//   ....[5]....
        /*0960*/ 	.word	0x000002b0
        /*0964*/ 	.word	0x000000ff
        /*0968*/ 	.word	0x0002a848
        /*096c*/ 	.short	0x0100
        /*096e*/ 	.byte	0x08
	.zero		1


	//   ....[6]....
        /*0970*/ 	.word	0x000003e0
        /*0974*/ 	.word	0x000000ff
        /*0978*/ 	.word	0x0002a850
        /*097c*/ 	.short	0x0100
        /*097e*/ 	.byte	0x08
	.zero		1


	//   ....[7]....
        /*0980*/ 	.word	0x000003f0
        /*0984*/ 	.word	0x000000ff
        /*0988*/ 	.word	0x0002a860
        /*098c*/ 	.short	0x0100
        /*098e*/ 	.byte	0x08
	.zero		1


	//   ....[8]....
        /*0990*/ 	.word	0x00000400
        /*0994*/ 	.word	0x000000ff
        /*0998*/ 	.word	0x0002a858
        /*099c*/ 	.short	0x0100
        /*099e*/ 	.byte	0x08
	.zero		1


	//   ....[9]....
        /*09a0*/ 	.word	0x00000410
        /*09a4*/ 	.word	0x000000ff
        /*09a8*/ 	.word	0x0002a868
        /*09ac*/ 	.short	0x0100
        /*09ae*/ 	.byte	0x08
	.zero		1


	//   ....[10]....
        /*09b0*/ 	.word	0x00000500
        /*09b4*/ 	.word	0x000000ff
        /*09b8*/ 	.word	0x0002a870
        /*09bc*/ 	.short	0x0100
        /*09be*/ 	.byte	0x06
	.zero		1


	//   ....[11]....
        /*09c0*/ 	.word	0x00000510
        /*09c4*/ 	.word	0x000000ff
        /*09c8*/ 	.word	0x0002a880
        /*09cc*/ 	.short	0x0100
        /*09ce*/ 	.byte	0x06
	.zero		1


	//   ....[12]....
        /*09d0*/ 	.word	0x00000520
        /*09d4*/ 	.word	0x000000ff
        /*09d8*/ 	.word	0x0002a878
        /*09dc*/ 	.short	0x0100
        /*09de*/ 	.byte	0x06
	.zero		1


	//   ....[13]....
        /*09e0*/ 	.word	0x00000530
        /*09e4*/ 	.word	0x000000ff
        /*09e8*/ 	.word	0x0002a888
        /*09ec*/ 	.short	0x0100
        /*09ee*/ 	.byte	0x06
	.zero		1


	//   ....[14]....
        /*09f0*/ 	.word	0x00000660
        /*09f4*/ 	.word	0x000000ff
        /*09f8*/ 	.word	0x0002a890
        /*09fc*/ 	.short	0x0100
        /*09fe*/ 	.byte	0x08
	.zero		1


	//   ....[15]....
        /*0a00*/ 	.word	0x00000670
        /*0a04*/ 	.word	0x000000ff
        /*0a08*/ 	.word	0x0002a8a0
        /*0a0c*/ 	.short	0x0100
        /*0a0e*/ 	.byte	0x08
	.zero		1


	//   ....[16]....
        /*0a10*/ 	.word	0x00000680
        /*0a14*/ 	.word	0x000000ff
        /*0a18*/ 	.word	0x0002a898
        /*0a1c*/ 	.short	0x0100
        /*0a1e*/ 	.byte	0x08
	.zero		1


	//   ....[17]....
        /*0a20*/ 	.word	0x00000690
        /*0a24*/ 	.word	0x000000ff
        /*0a28*/ 	.word	0x0002a8a8
        /*0a2c*/ 	.short	0x0100
        /*0a2e*/ 	.byte	0x08
	.zero		1


	//   ....[18]....
        /*0a30*/ 	.word	0x000007d0
        /*0a34*/ 	.word	0x000000ff
        /*0a38*/ 	.word	0x0002a8b0
        /*0a3c*/ 	.short	0x0100
        /*0a3e*/ 	.byte	0x08
	.zero		1


	//   ....[19]....
        /*0a40*/ 	.word	0x000007e0
        /*0a44*/ 	.word	0x000000ff
        /*0a48*/ 	.word	0x0002a8c0
        /*0a4c*/ 	.short	0x0100
        /*0a4e*/ 	.byte	0x08
	.zero		1


	//   ....[20]....
        /*0a50*/ 	.word	0x000007f0
        /*0a54*/ 	.word	0x000000ff
        /*0a58*/ 	.word	0x0002a8b8
        /*0a5c*/ 	.short	0x0100
        /*0a5e*/ 	.byte	0x08
	.zero		1


	//   ....[21]....
        /*0a60*/ 	.word	0x00000800
        /*0a64*/ 	.word	0x000000ff
        /*0a68*/ 	.word	0x0002a8c8
        /*0a6c*/ 	.short	0x0100
        /*0a6e*/ 	.byte	0x08
	.zero		1


	//   ....[22]....
        /*0a70*/ 	.word	0x000019d0
        /*0a74*/ 	.word	0x000000ff
        /*0a78*/ 	.word	0x0002a800
        /*0a7c*/ 	.short	0x010a
        /*0a7e*/ 	.byte	0x28
	.zero		1


	//   ....[23]....
        /*0a80*/ 	.word	0x00001a50
        /*0a84*/ 	.word	0x00000003
        /*0a88*/ 	.word	0x0002a830
        /*0a8c*/ 	.short	0x010a
        /*0a8e*/ 	.byte	0x3f
	.zero		1


	//   ....[24]....
        /*0a90*/ 	.word	0x00001a90
        /*0a94*/ 	.word	0x00000003
        /*0a98*/ 	.word	0x0002a830
        /*0a9c*/ 	.short	0x010a
        /*0a9e*/ 	.byte	0x3f
	.zero		1


	//   ....[25]....
        /*0aa0*/ 	.word	0x000021d0
        /*0aa4*/ 	.word	0x000000ff
        /*0aa8*/ 	.word	0x00000000
        /*0aac*/ 	.short	0x0101
        /*0aae*/ 	.byte	0x04
	.zero		1


	//   ....[26]....
        /*0ab0*/ 	.word	0x000046a0
        /*0ab4*/ 	.word	0x000000ff
        /*0ab8*/ 	.word	0x0002a830
        /*0abc*/ 	.short	0x010a
        /*0abe*/ 	.byte	0x06
	.zero		1


	//   ....[27]....
        /*0ac0*/ 	.word	0x000046e0
        /*0ac4*/ 	.word	0x000000ff
        /*0ac8*/ 	.word	0x0002a830
        /*0acc*/ 	.short	0x010a
        /*0ace*/ 	.byte	0x06
	.zero		1


	//   ....[28]....
        /*0ad0*/ 	.word	0x00004fa0
        /*0ad4*/ 	.word	0x000000ff
        /*0ad8*/ 	.word	0x0002a850
        /*0adc*/ 	.short	0x010a
        /*0ade*/ 	.byte	0x05
	.zero		1


	//   ....[29]....
        /*0ae0*/ 	.word	0x00004fe0
        /*0ae4*/ 	.word	0x000000ff
        /*0ae8*/ 	.word	0x0002a850
        /*0aec*/ 	.short	0x010a
        /*0aee*/ 	.byte	0x05
	.zero		1


	//   ....[30]....
        /*0af0*/ 	.word	0x000052f0
        /*0af4*/ 	.word	0x000000ff
        /*0af8*/ 	.word	0x00000000
        /*0afc*/ 	.short	0x0101
        /*0afe*/ 	.byte	0x06
	.zero		1


	//   ....[31]....
        /*0b00*/ 	.word	0x000071e0
        /*0b04*/ 	.word	0x000000ff
        /*0b08*/ 	.word	0x00000000
        /*0b0c*/ 	.short	0x0101
        /*0b0e*/ 	.byte	0x05
	.zero		1


	//   ....[32]....
        /*0b10*/ 	.word	0x00007680
        /*0b14*/ 	.word	0x000000ff
        /*0b18*/ 	.word	0x0002a830
        /*0b1c*/ 	.short	0x010a
        /*0b1e*/ 	.byte	0x06
	.zero		1


	//   ....[33]....
        /*0b20*/ 	.word	0x000076c0
        /*0b24*/ 	.word	0x000000ff
        /*0b28*/ 	.word	0x0002a830
        /*0b2c*/ 	.short	0x010a
        /*0b2e*/ 	.byte	0x06
	.zero		1


	//   ....[34]....
        /*0b30*/ 	.word	0x00007f80
        /*0b34*/ 	.word	0x000000ff
        /*0b38*/ 	.word	0x0002a850
        /*0b3c*/ 	.short	0x010a
        /*0b3e*/ 	.byte	0x05
	.zero		1


	//   ....[35]....
        /*0b40*/ 	.word	0x00007fc0
        /*0b44*/ 	.word	0x000000ff
        /*0b48*/ 	.word	0x0002a850
        /*0b4c*/ 	.short	0x010a
        /*0b4e*/ 	.byte	0x05
	.zero		1


	//   ....[36]....
        /*0b50*/ 	.word	0x00008300
        /*0b54*/ 	.word	0x000000ff
        /*0b58*/ 	.word	0x00000000
        /*0b5c*/ 	.short	0x0101
        /*0b5e*/ 	.byte	0x06
	.zero		1


	//   ....[37]....
        /*0b60*/ 	.word	0x00009060
        /*0b64*/ 	.word	0x000000ff
        /*0b68*/ 	.word	0x00000000
        /*0b6c*/ 	.short	0x0101
        /*0b6e*/ 	.byte	0x05
	.zero		1


	//   ....[38]....
        /*0b70*/ 	.word	0x00009300
        /*0b74*/ 	.word	0x000000ff
        /*0b78*/ 	.word	0x0002a830
        /*0b7c*/ 	.short	0x010a
        /*0b7e*/ 	.byte	0x05
	.zero		1


	//   ....[39]....
        /*0b80*/ 	.word	0x00009340
        /*0b84*/ 	.word	0x000000ff
        /*0b88*/ 	.word	0x0002a830
        /*0b8c*/ 	.short	0x010a
        /*0b8e*/ 	.byte	0x05
	.zero		1


	//   ....[40]....
        /*0b90*/ 	.word	0x00009c00
        /*0b94*/ 	.word	0x000000ff
        /*0b98*/ 	.word	0x0002a850
        /*0b9c*/ 	.short	0x010a
        /*0b9e*/ 	.byte	0x05
	.zero		1


	//   ....[41]....
        /*0ba0*/ 	.word	0x00009c40
        /*0ba4*/ 	.word	0x000000ff
        /*0ba8*/ 	.word	0x0002a850
        /*0bac*/ 	.short	0x010a
        /*0bae*/ 	.byte	0x05
	.zero		1


	//   ....[42]....
        /*0bb0*/ 	.word	0x00009f50
        /*0bb4*/ 	.word	0x000000ff
        /*0bb8*/ 	.word	0x00000000
        /*0bbc*/ 	.short	0x0101
        /*0bbe*/ 	.byte	0x04
	.zero		1


	//   ....[43]....
        /*0bc0*/ 	.word	0x0000be60
        /*0bc4*/ 	.word	0x000000ff
        /*0bc8*/ 	.word	0x00000000
        /*0bcc*/ 	.short	0x0101
        /*0bce*/ 	.byte	0x05
	.zero		1


	//   ....[44]....
        /*0bd0*/ 	.word	0x0000c420
        /*0bd4*/ 	.word	0x000000ff
        /*0bd8*/ 	.word	0x0002a850
        /*0bdc*/ 	.short	0x010a
        /*0bde*/ 	.byte	0x05
	.zero		1


	//   ....[45]....
        /*0be0*/ 	.word	0x0000c460
        /*0be4*/ 	.word	0x000000ff
        /*0be8*/ 	.word	0x0002a850
        /*0bec*/ 	.short	0x010a
        /*0bee*/ 	.byte	0x05
	.zero		1


	//   ....[46]....
        /*0bf0*/ 	.word	0x0000c930
        /*0bf4*/ 	.word	0x000000ff
        /*0bf8*/ 	.word	0x00000000
        /*0bfc*/ 	.short	0x0101
        /*0bfe*/ 	.byte	0x04
	.zero		1


	//   ....[47]....
        /*0c00*/ 	.word	0x0000de00
        /*0c04*/ 	.word	0x00000003
        /*0c08*/ 	.word	0x00000000
        /*0c0c*/ 	.short	0x0101
        /*0c0e*/ 	.byte	0x3f
	.zero		1


	//   ....[48]....
        /*0c10*/ 	.word	0x00010d80
        /*0c14*/ 	.word	0x00000007
        /*0c18*/ 	.word	0x0002a840
        /*0c1c*/ 	.short	0x010a
        /*0c1e*/ 	.byte	0x3f
	.zero		1


	//   ....[49]....
        /*0c20*/ 	.word	0x00011460
        /*0c24*/ 	.word	0x00000007
        /*0c28*/ 	.word	0x0002a830
        /*0c2c*/ 	.short	0x0107
        /*0c2e*/ 	.byte	0x3f
	.zero		1


	//   ....[50]....
        /*0c30*/ 	.word	0x00011520
        /*0c34*/ 	.word	0x00000007
        /*0c38*/ 	.word	0x0002a830
        /*0c3c*/ 	.short	0x0101
        /*0c3e*/ 	.byte	0x3f
	.zero		1


	//   ....[51]....
        /*0c40*/ 	.word	0x000120e0
        /*0c44*/ 	.word	0x00000016
        /*0c48*/ 	.word	0x0002a800
        /*0c4c*/ 	.short	0x0107
        /*0c4e*/ 	.byte	0x3f
	.zero		1


	//   ....[52]....
        /*0c50*/ 	.word	0x00012200
        /*0c54*/ 	.word	0x00000016
        /*0c58*/ 	.word	0x0002a800
        /*0c5c*/ 	.short	0x0101
        /*0c5e*/ 	.byte	0x3f
	.zero		1


	//   ....[53]....
        /*0c60*/ 	.word	0x00012220
        /*0c64*/ 	.word	0x00000016
        /*0c68*/ 	.word	0x0002a820
        /*0c6c*/ 	.short	0x010a
        /*0c6e*/ 	.byte	0x3f
	.zero		1


	//   ....[54]....
        /*0c70*/ 	.word	0x00012590
        /*0c74*/ 	.word	0x00000006
        /*0c78*/ 	.word	0x0002a840
        /*0c7c*/ 	.short	0x010a
        /*0c7e*/ 	.byte	0x3f
	.zero		1


	//   ....[55]....
        /*0c80*/ 	.word	0x00012aa0
        /*0c84*/ 	.word	0x00000006
        /*0c88*/ 	.word	0x0002a830
        /*0c8c*/ 	.short	0x0107
        /*0c8e*/ 	.byte	0x3f
	.zero		1


	//   ....[56]....
        /*0c90*/ 	.word	0x00012b60
        /*0c94*/ 	.word	0x00000006
        /*0c98*/ 	.word	0x0002a830
        /*0c9c*/ 	.short	0x0101
        /*0c9e*/ 	.byte	0x3f
	.zero		1


	//   ....[57]....
        /*0ca0*/ 	.word	0x00012bc0
        /*0ca4*/ 	.word	0x00000005
        /*0ca8*/ 	.word	0x0002a860
        /*0cac*/ 	.short	0x010a
        /*0cae*/ 	.byte	0x3f
	.zero		1


	//   ....[58]....
        /*0cb0*/ 	.word	0x00013020
        /*0cb4*/ 	.word	0x00000005
        /*0cb8*/ 	.word	0x0002a850
        /*0cbc*/ 	.short	0x0107
        /*0cbe*/ 	.byte	0x3f
	.zero		1


	//   ....[59]....
        /*0cc0*/ 	.word	0x00013170
        /*0cc4*/ 	.word	0x00000005
        /*0cc8*/ 	.word	0x0002a850
        /*0ccc*/ 	.short	0x0101
        /*0cce*/ 	.byte	0x3f
	.zero		1


	//   ....[60]....
        /*0cd0*/ 	.word	0x00013400
        /*0cd4*/ 	.word	0x00000000
        /*0cd8*/ 	.word	0x0002a860
        /*0cdc*/ 	.short	0x010a
        /*0cde*/ 	.byte	0x3f
	.zero		1


	//   ....[61]....
        /*0ce0*/ 	.word	0x00013860
        /*0ce4*/ 	.word	0x00000000
        /*0ce8*/ 	.word	0x0002a850
        /*0cec*/ 	.short	0x0107
        /*0cee*/ 	.byte	0x3f
	.zero		1


	//   ....[62]....
        /*0cf0*/ 	.word	0x00013930
        /*0cf4*/ 	.word	0x00000000
        /*0cf8*/ 	.word	0x0002a850
        /*0cfc*/ 	.short	0x0101
        /*0cfe*/ 	.byte	0x3f
	.zero		1


	//   ....[63]....
        /*0d00*/ 	.word	0x00014660
        /*0d04*/ 	.word	0x00000005
        /*0d08*/ 	.word	0x0002a820
        /*0d0c*/ 	.short	0x010a
        /*0d0e*/ 	.byte	0x3f
	.zero		1


	//   ....[64]....
        /*0d10*/ 	.word	0x00014800
        /*0d14*/ 	.word	0x00000003
        /*0d18*/ 	.word	0x0002a840
        /*0d1c*/ 	.short	0x010a
        /*0d1e*/ 	.byte	0x3f
	.zero		1


	//   ....[65]....
        /*0d20*/ 	.word	0x000148a0
        /*0d24*/ 	.word	0x00000019
        /*0d28*/ 	.word	0x0002a840
        /*0d2c*/ 	.short	0x010a
        /*0d2e*/ 	.byte	0x3f
	.zero		1


	//   ....[66]....
        /*0d30*/ 	.word	0x000148e0
        /*0d34*/ 	.word	0x00000003
        /*0d38*/ 	.word	0x0002a860
        /*0d3c*/ 	.short	0x010a
        /*0d3e*/ 	.byte	0x3f
	.zero		1


	//   ....[67]....
        /*0d40*/ 	.word	0x00014920
        /*0d44*/ 	.word	0x00000019
        /*0d48*/ 	.word	0x0002a860
        /*0d4c*/ 	.short	0x010a
        /*0d4e*/ 	.byte	0x3f
	.zero		1


	//   ....[68]....
        /*0d50*/ 	.word	0x00014990
        /*0d54*/ 	.word	0x00000003
        /*0d58*/ 	.word	0x0002a800
        /*0d5c*/ 	.short	0x010a
        /*0d5e*/ 	.byte	0x3f
	.zero		1


	//   ....[69]....
        /*0d60*/ 	.word	0x000149e0
        /*0d64*/ 	.word	0x00000003
        /*0d68*/ 	.word	0x0002a830
        /*0d6c*/ 	.short	0x010a
        /*0d6e*/ 	.byte	0x3f
	.zero		1


	//   ....[70]....
        /*0d70*/ 	.word	0x00014a40
        /*0d74*/ 	.word	0x0000000a
        /*0d78*/ 	.word	0x0002a830
        /*0d7c*/ 	.short	0x010a
        /*0d7e*/ 	.byte	0x3f
	.zero		1


	//   ....[71]....
        /*0d80*/ 	.word	0x00014aa0
        /*0d84*/ 	.word	0x00000009
        /*0d88*/ 	.word	0x0002a850
        /*0d8c*/ 	.short	0x010a
        /*0d8e*/ 	.byte	0x3f
	.zero		1


	//   ....[72]....
        /*0d90*/ 	.word	0x00014b00
        /*0d94*/ 	.word	0x0000000a
        /*0d98*/ 	.word	0x0002a830
        /*0d9c*/ 	.short	0x010a
        /*0d9e*/ 	.byte	0x3f
	.zero		1


	//   ....[73]....
        /*0da0*/ 	.word	0x00014b60
        /*0da4*/ 	.word	0x00000009
        /*0da8*/ 	.word	0x0002a850
        /*0dac*/ 	.short	0x010a
        /*0dae*/ 	.byte	0x3f
	.zero		1


	//   ....[74]....
        /*0db0*/ 	.word	0x00014bc0
        /*0db4*/ 	.word	0x0000000a
        /*0db8*/ 	.word	0x0002a830
        /*0dbc*/ 	.short	0x010a
        /*0dbe*/ 	.byte	0x3f
	.zero		1


	//   ....[75]....
        /*0dc0*/ 	.word	0x00014c20
        /*0dc4*/ 	.word	0x00000009
        /*0dc8*/ 	.word	0x0002a850
        /*0dcc*/ 	.short	0x010a
        /*0dce*/ 	.byte	0x3f
	.zero		1


	//   ....[76]....
        /*0dd0*/ 	.word	0x00014c80
        /*0dd4*/ 	.word	0x00000005
        /*0dd8*/ 	.word	0x0002a850
        /*0ddc*/ 	.short	0x010a
        /*0dde*/ 	.byte	0x3f
	.zero		1


	//   ....[77]....
        /*0de0*/ 	.word	0x00014d90
        /*0de4*/ 	.word	0x00000007
        /*0de8*/ 	.word	0x0002a840
        /*0dec*/ 	.short	0x010a
        /*0dee*/ 	.byte	0x3f
	.zero		1


	//   ....[78]....
        /*0df0*/ 	.word	0x00016160
        /*0df4*/ 	.word	0x00000016
        /*0df8*/ 	.word	0x0002a820
        /*0dfc*/ 	.short	0x010a
        /*0dfe*/ 	.byte	0x3f
	.zero		1


	//   ....[79]....
        /*0e00*/ 	.word	0x000161b0
        /*0e04*/ 	.word	0x00000006
        /*0e08*/ 	.word	0x0002a840
        /*0e0c*/ 	.short	0x010a
        /*0e0e*/ 	.byte	0x3f
	.zero		1


	//   ....[80]....
        /*0e10*/ 	.word	0x00016970
        /*0e14*/ 	.word	0x00000005
        /*0e18*/ 	.word	0x0002a860
        /*0e1c*/ 	.short	0x010a
        /*0e1e*/ 	.byte	0x3f
	.zero		1


	//   ....[81]....
        /*0e20*/ 	.word	0x00017180
        /*0e24*/ 	.word	0x00000000
        /*0e28*/ 	.word	0x0002a860
        /*0e2c*/ 	.short	0x010a
        /*0e2e*/ 	.byte	0x3f
	.zero		1


	//   ....[82]....
        /*0e30*/ 	.word	0x000182b0
        /*0e34*/ 	.word	0x00000005
        /*0e38*/ 	.word	0x0002a820
        /*0e3c*/ 	.short	0x010a
        /*0e3e*/ 	.byte	0x3f
	.zero		1


	//   ....[83]....
        /*0e40*/ 	.word	0x00018450
        /*0e44*/ 	.word	0x00000003
        /*0e48*/ 	.word	0x0002a840
        /*0e4c*/ 	.short	0x010a
        /*0e4e*/ 	.byte	0x3f
	.zero		1


	//   ....[84]....
        /*0e50*/ 	.word	0x000184a0
        /*0e54*/ 	.word	0x00000019
        /*0e58*/ 	.word	0x0002a840
        /*0e5c*/ 	.short	0x010a
        /*0e5e*/ 	.byte	0x3f
	.zero		1


	//   ....[85]....
        /*0e60*/ 	.word	0x000184f0
        /*0e64*/ 	.word	0x00000003
        /*0e68*/ 	.word	0x0002a860
        /*0e6c*/ 	.short	0x010a
        /*0e6e*/ 	.byte	0x3f
	.zero		1


	//----- nvinfo : EIATTR_NUM_MBARRIERS
	.align		4
.L_208:
        /*0e70*/ 	.byte	0x03, 0x38
        /*0e72*/ 	.short	0x0016


	//----- nvinfo : EIATTR_EXIT_INSTR_OFFSETS
	.align		4
        /*0e74*/ 	.byte	0x04, 0x1c
        /*0e76*/ 	.short	(.L_210 - .L_209)


	//   ....[0]....
.L_209:
        /*0e78*/ 	.word	0x00000990


	//   ....[1]....
        /*0e7c*/ 	.word	0x0000ec90


	//   ....[2]....
        /*0e80*/ 	.word	0x00014970


	//----- nvinfo : EIATTR_MAX_THREADS
	.align		4
.L_210:
        /*0e84*/ 	.byte	0x04, 0x05
        /*0e86*/ 	.short	(.L_212 - .L_211)
.L_211:
        /*0e88*/ 	.word	0x00000180
        /*0e8c*/ 	.word	0x00000001
        /*0e90*/ 	.word	0x00000001


	//----- nvinfo : EIATTR_CRS_STACK_SIZE
	.align		4
.L_212:
        /*0e94*/ 	.byte	0x04, 0x1e
        /*0e96*/ 	.short	(.L_214 - .L_213)
.L_213:
        /*0e98*/ 	.word	0x00000000


	//----- nvinfo : EIATTR_CBANK_PARAM_SIZE
	.align		4
.L_214:
        /*0e9c*/ 	.byte	0x03, 0x19
        /*0e9e*/ 	.short	0x0af0


	//----- nvinfo : EIATTR_PARAM_CBANK
	.align		4
        /*0ea0*/ 	.byte	0x04, 0x0a
        /*0ea2*/ 	.short	(.L_216 - .L_215)
	.align		4
.L_215:
        /*0ea4*/ 	.word	index@(.nv.constant0._ZN7cutlass13device_kernelIN5flash11enable_sm90INS1_16FlashAttnFwdSm90INS1_25CollectiveMainloopFwdSm90ILi2EN4cute5tupleIJNS5_1CILi1EEES8_S8_EEENS6_IJNS7_ILi128EEENS7_ILi96EEENS7_ILi192EEEEEELi128ENS_6half_tEfNS_4arch4Sm90ELb0ELb1ELb0ELb1ELb1ELb0ELb0ELb1ELb1ELb1ELb0ELb0EEENS1_21CollectiveEpilogueFwdINS6_IJSA_SA_SB_EEES9_SE_SG_Li256ELb1ELb1ELb0ELb0EEENS1_36VarlenDynamicPersistentTileSchedulerILi128ELi96ELi256ELi128ELb0ELb1ELb1ELb1ELb0ELb1EEEEEEEEEvNT_6ParamsE)
        /*0ea8*/ 	.short	0x0210
        /*0eaa*/ 	.short	0x0af0


	//----- nvinfo : EIATTR_SW_WAR
	.align		4
.L_216:
        /*0eac*/ 	.byte	0x04, 0x36
        /*0eae*/ 	.short	(.L_218 - .L_217)
.L_217:
        /*0eb0*/ 	.word	0x00000008
.L_218:


//--------------------- .nv.info._ZN7cutlass13device_kernelIN5flash11enable_sm90INS1_16FlashAttnFwdSm90INS1_25CollectiveMainloopFwdSm90ILi2EN4cute5tupleIJNS5_1CILi1EEES8_S8_EEENS6_IJNS7_ILi128EEENS7_ILi96EEENS7_ILi192EEEEEELi128ENS_6half_tEfNS_4arch4Sm90ELb0ELb1ELb0ELb1ELb1ELb1ELb0ELb1ELb1ELb1ELb0ELb0EEENS1_21CollectiveEpilogueFwdINS6_IJSA_SA_SB_EEES9_SE_SG_Li256ELb1ELb1ELb0ELb0EEENS1_36VarlenDynamicPersistentTileSchedulerILi128ELi96ELi256ELi128ELb0ELb1ELb1ELb1ELb0ELb1EEEEEEEEEvNT_6ParamsE --------------------------
	.section	.nv.info._ZN7cutlass13device_kernelIN5flash11enable_sm90INS1_16FlashAttnFwdSm90INS1_25CollectiveMainloopFwdSm90ILi2EN4cute5tupleIJNS5_1CILi1EEES8_S8_EEENS6_IJNS7_ILi128EEENS7_ILi96EEENS7_ILi192EEEEEELi128ENS_6half_tEfNS_4arch4Sm90ELb0ELb1ELb0ELb1ELb1ELb1ELb0ELb1ELb1ELb1ELb0ELb0EEENS1_21CollectiveEpilogueFwdINS6_IJSA_SA_SB_EEES9_SE_SG_Li256ELb1ELb1ELb0ELb0EEENS1_36VarlenDynamicPersistentTileSchedulerILi128ELi96ELi256ELi128ELb0ELb1ELb1ELb1ELb0ELb1EEEEEEEEEvNT_6ParamsE,"",@"SHT_CUDA_INFO"
	.sectionflags	@""
	.align	4


	//----- nvinfo : EIATTR_CUDA_API_VERSION
	.align		4
        /*0000*/ 	.byte	0x04, 0x37
        /*0002*/ 	.short	(.L_220 - .L_219)
.L_219:
        /*0004*/ 	.word	0x00000082


	//----- nvinfo : EIATTR_KPARAM_INFO
	.align		4
.L_220:
        /*0008*/ 	.byte	0x04, 0x17
        /*000a*/ 	.short	(.L_222 - .L_221)
.L_221:
        /*000c*/ 	.word	0x00000000
        /*0010*/ 	.short	0x0000
        /*0012*/ 	.short	0x0070
        /*0014*/ 	.byte	0x00, 0xf0, 0x01, 0x2a


	//----- nvinfo : EIATTR_SPARSE_MMA_MASK
	.align		4
.L_222:
        /*0018*/ 	.byte	0x03, 0x50
        /*001a*/ 	.short	0x0000


	//----- nvinfo : EIATTR_MAXREG_COUNT
	.align		4
        /*001c*/ 	.byte	0x03, 0x1b
        /*001e*/ 	.short	0x00a8


	//----- nvinfo : EIATTR_NUM_BARRIERS
	.align		4
        /*0020*/ 	.byte	0x02, 0x4c
        /*0022*/ 	.byte	0x10
	.zero		1


	//----- nvinfo : EIATTR_EXTERNS
	.align		4
        /*0024*/ 	.byte	0x04, 0x0f
        /*0026*/ 	.short	(.L_224 - .L_223)


	//   ....[0]....
	.align		4
.L_223:
        /*0028*/ 	.word	index@(__assertfail)


	//----- nvinfo : EIATTR_ANNOTATIONS
	.align		4
.L_224:
        /*002c*/ 	.byte	0x04, 0x55
        /*002e*/ 	.short	(.L_226 - .L_225)


	//   ....[0]....
.L_225:
        /* <DEDUP_REMOVED lines=40> */


	//----- nvinfo : EIATTR_MERCURY_ISA_VERSION
	.align		4
.L_226:
        /*0298*/ 	.byte	0x03, 0x5f
        /*029a*/ 	.short	0x0101


	//----- nvinfo : EIATTR_UNUSED_LOAD_BYTE_OFFSET
	.align		4
        /*029c*/ 	.byte	0x04, 0x44
        /*029e*/ 	.short	(.L_228 - .L_227)


	//   ....[0]....
.L_227:
        /*02a0*/ 	.word	0x00000a50
        /*02a4*/ 	.word	0x0000fff0


	//   ....[1]....
        /*02a8*/ 	.word	0x0001e800
        /*02ac*/ 	.word	0x0000fff0


	//----- nvinfo : EIATTR_INT_WARP_WIDE_INSTR_OFFSETS
	.align		4
.L_228:
        /*02b0*/ 	.byte	0x04, 0x31
        /*02b2*/ 	.short	(.L_230 - .L_229)


	//   ....[0]....
.L_229:
        /*02b4*/ 	.word	0x00000130


	//   ....[1]....
        /*02b8*/ 	.word	0x00000170


	//   ....[2]....
        /*02bc*/ 	.word	0x000001e0


	//   ....[3]....
        /*02c0*/ 	.word	0x00023560


	//   ....[4]....
        /*02c4*/ 	.word	0x000235f0


	//   ....[5]....
        /*02c8*/ 	.word	0x000265c0


	//   ....[6]....
        /*02cc*/ 	.word	0x00026650


	//----- nvinfo : EIATTR_COOP_GROUP_MASK_REGIDS
	.align		4
.L_230:
        /*02d0*/ 	.byte	0x04, 0x29
        /*02d2*/ 	.short	(.L_232 - .L_231)


	//   ....[0]....
.L_231:
        /*02d4*/ 	.word	0xffffffff


	//   ....[1]....
        /*02d8*/ 	.word	0xffffffff


	//   ....[2]....
        /*02dc*/ 	.word	0xffffffff


	//   ....[3]....
        /*02e0*/ 	.word	0xffffffff


	//   ....[4]....
        /*02e4*/ 	.word	0xffffffff


	//   ....[5]....
        /*02e8*/ 	.word	0xffffffff


	//   ....[6]....
        /*02ec*/ 	.word	0xffffffff


	//   ....[7]....
        /*02f0*/ 	.word	0xffffffff


	//   ....[8]....
        /*02f4*/ 	.word	0xffffffff


	//   ....[9]....
        /*02f8*/ 	.word	0xffffffff


	//   ....[10]....
        /*02fc*/ 	.word	0xffffffff


	//   ....[11]....
        /*0300*/ 	.word	0xffffffff


	//   ....[12]....
        /*0304*/ 	.word	0xffffffff


	//   ....[13]....
        /*0308*/ 	.word	0xffffffff


	//   ....[14]....
        /*030c*/ 	.word	0xffffffff


	//   ....[15]....
        /*0310*/ 	.word	0xffffffff


	//   ....[16]....
        /*0314*/ 	.word	0xffffffff


	//   ....[17]....
        /*0318*/ 	.word	0xffffffff


	//   ....[18]....
        /*031c*/ 	.word	0xffffffff


	//   ....[19]....
        /*0320*/ 	.word	0xffffffff


	//   ....[20]....
        /*0324*/ 	.word	0xffffffff


	//   ....[21]....
        /*0328*/ 	.word	0xffffffff


	//   ....[22]....
        /*032c*/ 	.word	0xffffffff


	//   ....[23]....
        /*0330*/ 	.word	0xffffffff


	//   ....[24]....
        /*0334*/ 	.word	0xffffffff


	//   ....[25]....
        /*0338*/ 	.word	0xffffffff


	//   ....[26]....
        /*033c*/ 	.word	0xffffffff


	//   ....[27]....
        /*0340*/ 	.word	0xffffffff


	//   ....[28]....
        /*0344*/ 	.word	0xffffffff


	//   ....[29]....
        /*0348*/ 	.word	0xffffffff


	//   ....[30]....
        /*034c*/ 	.word	0xffffffff


	//   ....[31]....
        /*0350*/ 	.word	0xffffffff


	//   ....[32]....
        /*0354*/ 	.word	0xffffffff


	//   ....[33]....
        /*0358*/ 	.word	0xffffffff


	//   ....[34]....
        /*035c*/ 	.word	0xffffffff


	//   ....[35]....
        /*0360*/ 	.word	0xffffffff


	//   ....[36]....
        /*0364*/ 	.word	0xffffffff


	//   ....[37]....
        /*0368*/ 	.word	0xffffffff


	//   ....[38]....
        /*036c*/ 	.word	0xffffffff


	//   ....[39]....
        /*0370*/ 	.word	0xffffffff


	//   ....[40]....
        /*0374*/ 	.word	0xffffffff


	//   ....[41]....
        /*0378*/ 	.word	0xffffffff


	//   ....[42]....
        /*037c*/ 	.word	0xffffffff


	//   ....[43]....
        /*0380*/ 	.word	0xffffffff


	//   ....[44]....
        /*0384*/ 	.word	0xffffffff


	//   ....[45]....
        /*0388*/ 	.word	0xffffffff


	//   ....[46]....
        /*038c*/ 	.word	0xffffffff


	//   ....[47]....
        /*0390*/ 	.word	0xffffffff


	//   ....[48]....
        /*0394*/ 	.word	0xffffffff


	//   ....[49]....
        /*0398*/ 	.word	0xffffffff


	//   ....[50]....
        /*039c*/ 	.word	0xffffffff


	//   ....[51]....
        /*03a0*/ 	.word	0xffffffff


	//   ....[52]....
        /*03a4*/ 	.word	0xffffffff


	//   ....[53]....
        /*03a8*/ 	.word	0xffffffff


	//   ....[54]....
        /*03ac*/ 	.word	0xffffffff


	//   ....[55]....
        /*03b0*/ 	.word	0xffffffff


	//   ....[56]....
        /*03b4*/ 	.word	0xffffffff


	//   ....[57]....
        /*03b8*/ 	.word	0xffffffff


	//   ....[58]....
        /*03bc*/ 	.word	0xffffffff


	//   ....[59]....
        /*03c0*/ 	.word	0xffffffff


	//   ....[60]....
        /*03c4*/ 	.word	0xffffffff


	//   ....[61]....
        /*03c8*/ 	.word	0xffffffff


	//   ....[62]....
        /*03cc*/ 	.word	0xffffffff


	//   ....[63]....
        /*03d0*/ 	.word	0xffffffff


	//   ....[64]....
        /*03d4*/ 	.word	0xffffffff


	//   ....[65]....
        /*03d8*/ 	.word	0xffffffff


	//   ....[66]....
        /*03dc*/ 	.word	0xffffffff


	//   ....[67]....
        /*03e0*/ 	.word	0xffffffff


	//   ....[68]....
        /*03e4*/ 	.word	0xffffffff


	//   ....[69]....
        /*03e8*/ 	.word	0xffffffff


	//   ....[70]....
        /*03ec*/ 	.word	0xffffffff


	//   ....[71]....
        /*03f0*/ 	.word	0xffffffff


	//   ....[72]....
        /*03f4*/ 	.word	0xffffffff


	//   ....[73]....
        /*03f8*/ 	.word	0xffffffff


	//   ....[74]....
        /*03fc*/ 	.word	0xffffffff


	//   ....[75]....
        /*0400*/ 	.word	0xffffffff


	//   ....[76]....
        /*0404*/ 	.word	0xffffffff


	//   ....[77]....
        /*0408*/ 	.word	0xffffffff


	//   ....[78]....
        /*040c*/ 	.word	0xffffffff


	//   ....[79]....
        /*0410*/ 	.word	0xffffffff


	//   ....[80]....
        /*0414*/ 	.word	0xffffffff


	//   ....[81]....
        /*0418*/ 	.word	0xffffffff


	//   ....[82]....
        /*041c*/ 	.word	0xffffffff


	//   ....[83]....
        /*0420*/ 	.word	0xffffffff


	//   ....[84]....
        /*0424*/ 	.word	0xffffffff


	//   ....[85]....
        /*0428*/ 	.word	0xffffffff


	//   ....[86]....
        /*042c*/ 	.word	0xffffffff


	//   ....[87]....
        /*0430*/ 	.word	0xffffffff


	//   ....[88]....
        /*0434*/ 	.word	0xffffffff


	//   ....[89]....
        /*0438*/ 	.word	0xffffffff


	//   ....[90]....
        /*043c*/ 	.word	0xffffffff


	//   ....[91]....
        /*0440*/ 	.word	0xffffffff


	//   ....[92]....
        /*0444*/ 	.word	0xffffffff


	//   ....[93]....
        /*0448*/ 	.word	0xffffffff


	//   ....[94]....
        /*044c*/ 	.word	0xffffffff


	//   ....[95]....
        /*0450*/ 	.word	0xffffffff


	//   ....[96]....
        /*0454*/ 	.word	0xffffffff


	//   ....[97]....
        /*0458*/ 	.word	0xffffffff


	//   ....[98]....
        /*045c*/ 	.word	0xffffffff


	//   ....[99]....
        /*0460*/ 	.word	0xffffffff


	//   ....[100]....
        /*0464*/ 	.word	0xffffffff


	//   ....[101]....
        /*0468*/ 	.word	0xffffffff


	//   ....[102]....
        /*046c*/ 	.word	0xffffffff


	//   ....[103]....
        /*0470*/ 	.word	0xffffffff


	//   ....[104]....
        /*0474*/ 	.word	0xffffffff


	//   ....[105]....
        /*0478*/ 	.word	0xffffffff


	//   ....[106]....
        /*047c*/ 	.word	0xffffffff


	//   ....[107]....
        /*0480*/ 	.word	0xffffffff


	//   ....[108]....
        /*0484*/ 	.word	0xffffffff


	//   ....[109]....
        /*0488*/ 	.word	0xffffffff


	//   ....[110]....
        /*048c*/ 	.word	0xffffffff


	//   ....[111]....
        /*0490*/ 	.word	0xffffffff


	//   ....[112]....
        /*0494*/ 	.word	0xffffffff


	//   ....[113]....
        /*0498*/ 	.word	0xffffffff


	//   ....[114]....
        /*049c*/ 	.word	0xffffffff


	//   ....[115]....
        /*04a0*/ 	.word	0xffffffff


	//   ....[116]....
        /*04a4*/ 	.word	0xffffffff


	//   ....[117]....
        /*04a8*/ 	.word	0xffffffff


	//   ....[118]....
        /*04ac*/ 	.word	0xffffffff


	//   ....[119]....
        /*04b0*/ 	.word	0xffffffff


	//   ....[120]....
        /*04b4*/ 	.word	0xffffffff


	//   ....[121]....
        /*04b8*/ 	.word	0xffffffff


	//   ....[122]....
        /*04bc*/ 	.word	0xffffffff


	//   ....[123]....
        /*04c0*/ 	.word	0xffffffff


	//   ....[124]....
        /*04c4*/ 	.word	0xffffffff


	//   ....[125]....
        /*04c8*/ 	.word	0xffffffff


	//   ....[126]....
        /*04cc*/ 	.word	0xffffffff


	//   ....[127]....
        /*04d0*/ 	.word	0xffffffff


	//   ....[128]....
        /*04d4*/ 	.word	0xffffffff


	//   ....[129]....
        /*04d8*/ 	.word	0xffffffff


	//   ....[130]....
        /*04dc*/ 	.word	0xffffffff


	//   ....[131]....
        /*04e0*/ 	.word	0xffffffff


	//   ....[132]....
        /*04e4*/ 	.word	0xffffffff


	//   ....[133]....
        /*04e8*/ 	.word	0xffffffff


	//   ....[134]....
        /*04ec*/ 	.word	0xffffffff


	//   ....[135]....
        /*04f0*/ 	.word	0xffffffff


	//   ....[136]....
        /*04f4*/ 	.word	0xffffffff


	//   ....[137]....
        /*04f8*/ 	.word	0xffffffff


	//   ....[138]....
        /*04fc*/ 	.word	0xffffffff


	//   ....[139]....
        /*0500*/ 	.word	0xffffffff


	//   ....[140]....
        /*0504*/ 	.word	0xffffffff


	//   ....[141]....
        /*0508*/ 	.word	0xffffffff


	//   ....[142]....
        /*050c*/ 	.word	0xffffffff


	//   ....[143]....
        /*0510*/ 	.word	0xffffffff


	//   ....[144]....
        /*0514*/ 	.word	0xffffffff


	//   ....[145]....
        /*0518*/ 	.word	0xffffffff


	//   ....[146]....
        /*051c*/ 	.word	0xffffffff


	//   ....[147]....
        /*0520*/ 	.word	0xffffffff


	//   ....[148]....
        /*0524*/ 	.word	0xffffffff


	//   ....[149]....
        /*0528*/ 	.word	0xffffffff


	//   ....[150]....
        /*052c*/ 	.word	0xffffffff


	//   ....[151]....
        /*0530*/ 	.word	0xffffffff


	//   ....[152]....
        /*0534*/ 	.word	0xffffffff


	//   ....[153]....
        /*0538*/ 	.word	0xffffffff


	//   ....[154]....
        /*053c*/ 	.word	0xffffffff


	//   ....[155]....
        /*0540*/ 	.word	0xffffffff


	//   ....[156]....
        /*0544*/ 	.word	0xffffffff


	//   ....[157]....
        /*0548*/ 	.word	0xffffffff


	//   ....[158]....
        /*054c*/ 	.word	0xffffffff


	//   ....[159]....
        /*0550*/ 	.word	0xffffffff


	//   ....[160]....
        /*0554*/ 	.word	0xffffffff


	//   ....[161]....
        /*0558*/ 	.word	0xffffffff


	//   ....[162]....
        /*055c*/ 	.word	0xffffffff


	//   ....[163]....
        /*0560*/ 	.word	0xffffffff


	//   ....[164]....
        /*0564*/ 	.word	0xffffffff


	//   ....[165]....
        /*0568*/ 	.word	0xffffffff


	//   ....[166]....
        /*056c*/ 	.word	0xffffffff


	//   ....[167]....
        /*0570*/ 	.word	0xffffffff


	//   ....[168]....
        /*0574*/ 	.word	0xffffffff


	//   ....[169]....
        /*0578*/ 	.word	0xffffffff


	//   ....[170]....
        /*057c*/ 	.word	0xffffffff


	//   ....[171]....
        /*0580*/ 	.word	0xffffffff


	//   ....[172]....
        /*0584*/ 	.word	0xffffffff


	//   ....[173]....
        /*0588*/ 	.word	0xffffffff


	//   ....[174]....
        /*058c*/ 	.word	0xffffffff


	//   ....[175]....
        /*0590*/ 	.word	0xffffffff


	//   ....[176]....
        /*0594*/ 	.word	0xffffffff


	//   ....[177]....
        /*0598*/ 	.word	0xffffffff


	//   ....[178]....
        /*059c*/ 	.word	0xffffffff


	//   ....[179]....
        /*05a0*/ 	.word	0xffffffff


	//   ....[180]....
        /*05a4*/ 	.word	0xffffffff


	//   ....[181]....
        /*05a8*/ 	.word	0xffffffff


	//   ....[182]....
        /*05ac*/ 	.word	0xffffffff


	//   ....[183]....
        /*05b0*/ 	.word	0xffffffff


	//   ....[184]....
        /*05b4*/ 	.word	0xffffffff


	//   ....[185]....
        /*05b8*/ 	.word	0x0500000f


	//   ....[186]....
        /*05bc*/ 	.word	0x0500000f


	//   ....[187]....
        /*05c0*/ 	.word	0x0500000f


	//   ....[188]....
        /*05c4*/ 	.word	0x0500000f


	//   ....[189]....
        /*05c8*/ 	.word	0x0500000f


	//   ....[190]....
        /*05cc*/ 	.word	0x0500000f


	//   ....[191]....
        /*05d0*/ 	.word	0x0500000f


	//   ....[192]....
        /*05d4*/ 	.word	0x0500000f


	//   ....[193]....
        /*05d8*/ 	.word	0x0500000f


	//   ....[194]....
        /*05dc*/ 	.word	0x0500000f


	//   ....[195]....
        /*05e0*/ 	.word	0x0500000f


	//   ....[196]....
        /*05e4*/ 	.word	0x0500000f


	//   ....[197]....
        /*05e8*/ 	.word	0x0500000f


	//   ....[198]....
        /*05ec*/ 	.word	0x0500000f


	//   ....[199]....
        /*05f0*/ 	.word	0x0500000f


	//   ....[200]....
        /*05f4*/ 	.word	0x0500000f


	//   ....[201]....
        /*05f8*/ 	.word	0x0500000f


	//   ....[202]....
        /*05fc*/ 	.word	0x0500000f


	//   ....[203]....
        /*0600*/ 	.word	0x0500000f


	//   ....[204]....
        /*0604*/ 	.word	0x0500000f


	//   ....[205]....
        /*0608*/ 	.word	0x0500000f


	//   ....[206]....
        /*060c*/ 	.word	0x0500000f


	//   ....[207]....
        /*0610*/ 	.word	0x0500000f


	//   ....[208]....
        /*0614*/ 	.word	0x0500000f


	//   ....[209]....
        /*0618*/ 	.word	0x0500000f


	//   ....[210]....
        /*061c*/ 	.word	0x0500000f


	//   ....[211]....
        /*0620*/ 	.word	0x0500000f


	//   ....[212]....
        /*0624*/ 	.word	0x0500000f


	//   ....[213]....
        /*0628*/ 	.word	0x0500000f


	//   ....[214]....
        /*062c*/ 	.word	0x0500000f


	//   ....[215]....
        /*0630*/ 	.word	0x0500000f


	//   ....[216]....
        /*0634*/ 	.word	0x0500000f


	//   ....[217]....
        /*0638*/ 	.word	0x0500000f


	//   ....[218]....
        /*063c*/ 	.word	0x0500000f


	//   ....[219]....
        /*0640*/ 	.word	0x0500000f


	//   ....[220]....
        /*0644*/ 	.word	0x0500000f


	//   ....[221]....
        /*0648*/ 	.word	0x0500000f


	//   ....[222]....
        /*064c*/ 	.word	0x0500000f


	//   ....[223]....
        /*0650*/ 	.word	0x0500000f


	//   ....[224]....
        /*0654*/ 	.word	0x0500000f


	//   ....[225]....
        /*0658*/ 	.word	0x0500000f


	//   ....[226]....
        /*065c*/ 	.word	0x0500000f


	//   ....[227]....
        /*0660*/ 	.word	0x0500000f


	//   ....[228]....
        /*0664*/ 	.word	0x0500000f


	//   ....[229]....
        /*0668*/ 	.word	0x0500000f


	//   ....[230]....
        /*066c*/ 	.word	0x0500000f


	//   ....[231]....
        /*0670*/ 	.word	0x0500000f


	//   ....[232]....
        /*0674*/ 	.word	0x0500000f


	//   ....[233]....
        /*0678*/ 	.word	0x0500000f


	//   ....[234]....
        /*067c*/ 	.word	0x0500000f


	//   ....[235]....
        /*0680*/ 	.word	0x0500000f


	//   ....[236]....
        /*0684*/ 	.word	0x0500000f


	//   ....[237]....
        /*0688*/ 	.word	0x0500000f


	//   ....[238]....
        /*068c*/ 	.word	0x0500000f


	//   ....[239]....
        /*0690*/ 	.word	0x0500000f


	//   ....[240]....
        /*0694*/ 	.word	0x0500000f


	//   ....[241]....
        /*0698*/ 	.word	0x0500000f


	//   ....[242]....
        /*069c*/ 	.word	0x0500000f


	//   ....[243]....
        /*06a0*/ 	.word	0x0500000f


	//   ....[244]....
        /*06a4*/ 	.word	0x0500000f


	//   ....[245]....
        /*06a8*/ 	.word	0x0500000f


	//   ....[246]....
        /*06ac*/ 	.word	0x0500000f


	//   ....[247]....
        /*06b0*/ 	.word	0x0500000f


	//   ....[248]....
        /*06b4*/ 	.word	0x0500000f


	//   ....[249]....
        /*06b8*/ 	.word	0x0500000f


	//   ....[250]....
        /*06bc*/ 	.word	0x0500000f


	//   ....[251]....
        /*06c0*/ 	.word	0x0500000f


	//   ....[252]....
        /*06c4*/ 	.word	0x0500000f


	//   ....[253]....
        /*06c8*/ 	.word	0x0500000f


	//   ....[254]....
        /*06cc*/ 	.word	0x0500000f


	//   ....[255]....
        /*06d0*/ 	.word	0x0500000f


	//   ....[0]....
        /*06d4*/ 	.word	0x0500000f


	//   ....[1]....
        /*06d8*/ 	.word	0x0500000f


	//   ....[2]....
        /*06dc*/ 	.word	0x0500000f


	//   ....[3]....
        /*06e0*/ 	.word	0x0500000f


	//   ....[4]....
        /*06e4*/ 	.word	0x0500000f


	//   ....[5]....
        /*06e8*/ 	.word	0x0500000f


	//   ....[6]....
        /*06ec*/ 	.word	0x0500000f


	//   ....[7]....
        /*06f0*/ 	.word	0x0500000f


	//   ....[8]....
        /*06f4*/ 	.word	0x0500000f


	//   ....[9]....
        /*06f8*/ 	.word	0x0500000f


	//   ....[10]....
        /*06fc*/ 	.word	0x0500000f


	//   ....[11]....
        /*0700*/ 	.word	0x0500000f


	//   ....[12]....
        /*0704*/ 	.word	0x0500000f


	//   ....[13]....
        /*0708*/ 	.word	0x0500000f


	//   ....[14]....
        /*070c*/ 	.word	0x0500000f


	//   ....[15]....
        /*0710*/ 	.word	0x0500000f


	//   ....[16]....
        /*0714*/ 	.word	0x0500000f


	//   ....[17]....
        /*0718*/ 	.word	0x0500000f


	//   ....[18]....
        /*071c*/ 	.word	0x0500000f


	//   ....[19]....
        /*0720*/ 	.word	0x0500000f


	//   ....[20]....
        /*0724*/ 	.word	0x0500000f


	//   ....[21]....
        /*0728*/ 	.word	0x0500000f


	//   ....[22]....
        /*072c*/ 	.word	0x0500000f


	//   ....[23]....
        /*0730*/ 	.word	0x0500000f


	//   ....[24]....
        /*0734*/ 	.word	0x0500000f


	//   ....[25]....
        /*0738*/ 	.word	0x0500000f


	//   ....[26]....
        /*073c*/ 	.word	0x0500000f


	//   ....[27]....
        /*0740*/ 	.word	0x0500000f


	//   ....[28]....
        /*0744*/ 	.word	0x0500000f


	//   ....[29]....
        /*0748*/ 	.word	0x0500000f


	//   ....[30]....
        /*074c*/ 	.word	0x0500000f


	//   ....[31]....
        /*0750*/ 	.word	0x0500000f


	//   ....[32]....
        /*0754*/ 	.word	0x0500000f


	//   ....[33]....
        /*0758*/ 	.word	0x0500000f


	//   ....[34]....
        /*075c*/ 	.word	0x0500000f


	//   ....[35]....
        /*0760*/ 	.word	0x0500000f


	//   ....[36]....
        /*0764*/ 	.word	0x0500000f


	//   ....[37]....
        /*0768*/ 	.word	0x0500000f


	//   ....[38]....
        /*076c*/ 	.word	0x0500000f


	//   ....[39]....
        /*0770*/ 	.word	0x0500000f


	//   ....[40]....
        /*0774*/ 	.word	0x0500000f


	//----- nvinfo : EIATTR_COOP_GROUP_INSTR_OFFSETS
	.align		4
.L_232:
        /*0778*/ 	.byte	0x04, 0x28
        /*077a*/ 	.short	(.L_234 - .L_233)


	//   ....[0]....
.L_233:
        /*077c*/ 	.word	0x00000060


	//   ....[1]....
        /*0780*/ 	.word	0x00000140


	//   ....[2]....
        /*0784*/ 	.word	0x00000190


	//   ....[3]....
        /*0788*/ 	.word	0x000003c0


	//   ....[4]....
        /*078c*/ 	.word	0x00000520


	//   ....[5]....
        /*0790*/ 	.word	0x00000640


	//   ....[6]....
        /*0794*/ 	.word	0x000007a0


	//   ....[7]....
        /*0798*/ 	.word	0x00003a50


	//   ....[8]....
        /*079c*/ 	.word	0x00003a60


	//   ....[9]....
        /*07a0*/ 	.word	0x00005060


	//   ....[10]....
        /*07a4*/ 	.word	0x00005070


	//   ....[11]....
        /*07a8*/ 	.word	0x00007090


	//   ....[12]....
        /*07ac*/ 	.word	0x000070a0


	//   ....[13]....
        /*07b0*/ 	.word	0x00008780


	//   ....[14]....
        /*07b4*/ 	.word	0x00008790


	//   ....[15]....
        /*07b8*/ 	.word	0x0000a010


	//   ....[16]....
        /*07bc*/ 	.word	0x0000a020


	//   ....[17]....
        /*07c0*/ 	.word	0x0000a2b0


	//   ....[18]....
        /*07c4*/ 	.word	0x0000a2c0


	//   ....[19]....
        /*07c8*/ 	.word	0x0000a820


	//   ....[20]....
        /*07cc*/ 	.word	0x0000a830


	//   ....[21]....
        /*07d0*/ 	.word	0x0000a9b0


	//   ....[22]....
        /*07d4*/ 	.word	0x0000a9d0


	//   ....[23]....
        /*07d8*/ 	.word	0x0000b350


	//   ....[24]....
        /*07dc*/ 	.word	0x0000ba50


	//   ....[25]....
        /*07e0*/ 	.word	0x0000ba60


	//   ....[26]....
        /*07e4*/ 	.word	0x0000ba70


	//   ....[27]....
        /*07e8*/ 	.word	0x0000ba80


	//   ....[28]....
        /*07ec*/ 	.word	0x0000c250


	//   ....[29]....
        /*07f0*/ 	.word	0x0000c260


	//   ....[30]....
        /*07f4*/ 	.word	0x0000c270


	//   ....[31]....
        /*07f8*/ 	.word	0x0000c280


	//   ....[32]....
        /*07fc*/ 	.word	0x0000efe0


	//   ....[33]....
        /*0800*/ 	.word	0x0000eff0


	//   ....[34]....
        /*0804*/ 	.word	0x0000f000


	//   ....[35]....
        /*0808*/ 	.word	0x0000f010


	//   ....[36]....
        /*080c*/ 	.word	0x0000f640


	//   ....[37]....
        /*0810*/ 	.word	0x0000f650


	//   ....[38]....
        /*0814*/ 	.word	0x0000f660


	//   ....[39]....
        /*0818*/ 	.word	0x0000f670


	//   ....[40]....
        /*081c*/ 	.word	0x00012d80


	//   ....[41]....
        /*0820*/ 	.word	0x00012fa0


	//   ....[42]....
        /*0824*/ 	.word	0x00013cd0


	//   ....[43]....
        /*0828*/ 	.word	0x00013de0


	//   ....[44]....
        /*082c*/ 	.word	0x00014350


	//   ....[45]....
        /*0830*/ 	.word	0x00014420


	//   ....[46]....
        /*0834*/ 	.word	0x00016230


	//   ....[47]....
        /*0838*/ 	.word	0x00016440


	//   ....[48]....
        /*083c*/ 	.word	0x00017290


	//   ....[49]....
        /*0840*/ 	.word	0x000173b0


	//   ....[50]....
        /*0844*/ 	.word	0x00017970


	//   ....[51]....
        /*0848*/ 	.word	0x000179f0


	//   ....[52]....
        /*084c*/ 	.word	0x00019a30


	//   ....[53]....
        /*0850*/ 	.word	0x00019a40


	//   ....[54]....
        /*0854*/ 	.word	0x00019a80


	//   ....[55]....
        /*0858*/ 	.word	0x00019a90


	//   ....[56]....
        /*085c*/ 	.word	0x0001b880


	//   ....[57]....
        /*0860*/ 	.word	0x0001ba40


	//   ....[58]....
        /*0864*/ 	.word	0x0001c8a0


	//   ....[59]....
        /*0868*/ 	.word	0x0001c9b0


	//   ....[60]....
        /*086c*/ 	.word	0x0001cf70


	//   ....[61]....
        /*0870*/ 	.word	0x0001cfd0


	//   ....[62]....
        /*0874*/ 	.word	0x0001e0f0


	//   ....[63]....
        /*0878*/ 	.word	0x0001e160


	//   ....[64]....
        /*087c*/ 	.word	0x0001e190


	//   ....[65]....
        /*0880*/ 	.word	0x0001e1a0


	//   ....[66]....
        /*0884*/ 	.word	0x0001f230


	//   ....[67]....
        /*0888*/ 	.word	0x0001f270


	//   ....[68]....
        /*088c*/ 	.word	0x0001f2b0


	//   ....[69]....
        /*0890*/ 	.word	0x0001f2e0


	//   ....[70]....
        /*0894*/ 	.word	0x0001f8a0


	//   ....[71]....
        /*0898*/ 	.word	0x0001f8b0


	//   ....[72]....
        /*089c*/ 	.word	0x0001f970


	//   ....[73]....
        /*08a0*/ 	.word	0x0001f990


	//   ....[74]....
        /*08a4*/ 	.word	0x0001fa50


	//   ....[75]....
        /*08a8*/ 	.word	0x0001fa70


	//   ....[76]....
        /*08ac*/ 	.word	0x0001fb40


	//   ....[77]....
        /*08b0*/ 	.word	0x0001fb60


	//   ....[78]....
        /*08b4*/ 	.word	0x00020380


	//   ....[79]....
        /*08b8*/ 	.word	0x000203a0


	//   ....[80]....
        /*08bc*/ 	.word	0x00020460


	//   ....[81]....
        /*08c0*/ 	.word	0x00020480


	//   ....[82]....
        /*08c4*/ 	.word	0x00020540


	//   ....[83]....
        /*08c8*/ 	.word	0x00020560


	//   ....[84]....
        /*08cc*/ 	.word	0x00020630


	//   ....[85]....
        /*08d0*/ 	.word	0x00020650


	//   ....[86]....
        /*08d4*/ 	.word	0x000207a0


	//   ....[87]....
        /*08d8*/ 	.word	0x00020950


	//   ....[88]....
        /*08dc*/ 	.word	0x00020980


	//   ....[89]....
        /*08e0*/ 	.word	0x000209b0


	//   ....[90]....
        /*08e4*/ 	.word	0x000209e0


	//   ....[91]....
        /*08e8*/ 	.word	0x00020a10


	//   ....[92]....
        /*08ec*/ 	.word	0x00020a40


	//   ....[93]....
        /*08f0*/ 	.word	0x00020bb0


	//   ....[94]....
        /*08f4*/ 	.word	0x00020be0


	//   ....[95]....
        /*08f8*/ 	.word	0x00020c10


	//   ....[96]....
        /*08fc*/ 	.word	0x00020c40


	//   ....[97]....
        /*0900*/ 	.word	0x00020c70


	//   ....[98]....
        /*0904*/ 	.word	0x00020ca0


	//   ....[99]....
        /*0908*/ 	.word	0x00020d30


	//   ....[100]....
        /*090c*/ 	.word	0x00020d90


	//   ....[101]....
        /*0910*/ 	.word	0x00020e20


	//   ....[102]....
        /*0914*/ 	.word	0x00021ec0


	//   ....[103]....
        /*0918*/ 	.word	0x00024230


	//   ....[104]....
        /*091c*/ 	.word	0x00024250


	//   ....[105]....
        /*0920*/ 	.word	0x00024300


	//   ....[106]....
        /*0924*/ 	.word	0x00024320


	//   ....[107]....
        /*0928*/ 	.word	0x000243c0


	//   ....[108]....
        /*092c*/ 	.word	0x000243e0


	//   ....[109]....
        /*0930*/ 	.word	0x00024480


	//   ....[110]....
        /*0934*/ 	.word	0x000244a0


	//   ....[111]....
        /*0938*/ 	.word	0x00024540


	//   ....[112]....
        /*093c*/ 	.word	0x00024560


	//   ....[113]....
        /*0940*/ 	.word	0x00024570


	//   ....[114]....
        /*0944*/ 	.word	0x00024600


	//   ....[115]....
        /*0948*/ 	.word	0x00024dc0


	//   ....[116]....
        /*094c*/ 	.word	0x00024df0


	//   ....[117]....
        /*0950*/ 	.word	0x00024e20


	//   ....[118]....
        /*0954*/ 	.word	0x00024ed0


	//   ....[119]....
        /*0958*/ 	.word	0x00024ee0


	//   ....[120]....
        /*095c*/ 	.word	0x00024f90


	//   ....[121]....
        /*0960*/ 	.word	0x00024fa0


	//   ....[122]....
        /*0964*/ 	.word	0x00025050


	//   ....[123]....
        /*0968*/ 	.word	0x00025060


	//   ....[124]....
        /*096c*/ 	.word	0x00025110


	//   ....[125]....
        /*0970*/ 	.word	0x00025120


	//   ....[126]....
        /*0974*/ 	.word	0x000251d0


	//   ....[127]....
        /*0978*/ 	.word	0x000251e0


	//   ....[128]....
        /*097c*/ 	.word	0x00025280


	//   ....[129]....
        /*0980*/ 	.word	0x00025290


	//   ....[130]....
        /*0984*/ 	.word	0x000252a0


	//   ....[131]....
        /*0988*/ 	.word	0x00025a90


	//   ....[132]....
        /*098c*/ 	.word	0x00025aa0


	//   ....[133]....
        /*0990*/ 	.word	0x00025ab0


	//   ....[134]....
        /*0994*/ 	.word	0x00025b40


	//   ....[135]....
        /*0998*/ 	.word	0x00025b50


	//   ....[136]....
        /*099c*/ 	.word	0x00025bb0


	//   ....[137]....
        /*09a0*/ 	.word	0x00025be0


	//   ....[138]....
        /*09a4*/ 	.word	0x00025c20


	//   ....[139]....
        /*09a8*/ 	.word	0x00025c50


	//   ....[140]....
        /*09ac*/ 	.word	0x00025c90


	//   ....[141]....
        /*09b0*/ 	.word	0x00025cc0


	//   ....[142]....
        /*09b4*/ 	.word	0x00025d00


	//   ....[143]....
        /*09b8*/ 	.word	0x00025f80


	//   ....[144]....
        /*09bc*/ 	.word	0x00025fa0


	//   ....[145]....
        /*09c0*/ 	.word	0x00026030


	//   ....[146]....
        /*09c4*/ 	.word	0x00026040


	//   ....[147]....
        /*09c8*/ 	.word	0x000260b0


	//   ....[148]....
        /*09cc*/ 	.word	0x000260c0


	//   ....[149]....
        /*09d0*/ 	.word	0x00026130


	//   ....[150]....
        /*09d4*/ 	.word	0x00026140


	//   ....[151]....
        /*09d8*/ 	.word	0x000261b0


	//   ....[152]....
        /*09dc*/ 	.word	0x000261c0


	//   ....[153]....
        /*09e0*/ 	.word	0x000261d0


	//   ....[154]....
        /*09e4*/ 	.word	0x00026240


	//   ....[155]....
        /*09e8*/ 	.word	0x000267e0


	//   ....[156]....
        /*09ec*/ 	.word	0x00026810


	//   ....[157]....
        /*09f0*/ 	.word	0x00026830


	//   ....[158]....
        /*09f4*/ 	.word	0x00026840


	//   ....[159]....
        /*09f8*/ 	.word	0x00026880


	//   ....[160]....
        /*09fc*/ 	.word	0x000268a0


	//   ....[161]....
        /*0a00*/ 	.word	0x00026910


	//   ....[162]....
        /*0a04*/ 	.word	0x00026930


	//   ....[163]....
        /*0a08*/ 	.word	0x00026990


	//   ....[164]....
        /*0a0c*/ 	.word	0x000269b0


	//   ....[165]....
        /*0a10*/ 	.word	0x00026a00


	//   ....[166]....
        /*0a14*/ 	.word	0x00026a20


	//   ....[167]....
        /*0a18*/ 	.word	0x00026e10


	//   ....[168]....
        /*0a1c*/ 	.word	0x00026e40


	//   ....[169]....
        /*0a20*/ 	.word	0x00026e70


	//   ....[170]....
        /*0a24*/ 	.word	0x00026ea0


	//   ....[171]....
        /*0a28*/ 	.word	0x00026ed0


	//   ....[172]....
        /*0a2c*/ 	.word	0x00026f00


	//   ....[173]....
        /*0a30*/ 	.word	0x00026f30


	//   ....[174]....
        /*0a34*/ 	.word	0x00026f60


	//   ....[175]....
        /*0a38*/ 	.word	0x000270e0


	//   ....[176]....
        /*0a3c*/ 	.word	0x00027110


	//   ....[177]....
        /*0a40*/ 	.word	0x00027140


	//   ....[178]....
        /*0a44*/ 	.word	0x00027170


	//   ....[179]....
        /*0a48*/ 	.word	0x000271a0


	//   ....[180]....
        /*0a4c*/ 	.word	0x000271d0


	//   ....[181]....
        /*0a50*/ 	.word	0x00027290


	//   ....[182]....
        /*0a54*/ 	.word	0x000272b0


	//   ....[183]....
        /*0a58*/ 	.word	0x00027320


	//   ....[184]....
        /*0a5c*/ 	.word	0x000279c0


	//   ....[185]....
        /*0a60*/ 	.word	0x00027d00


	//   ....[186]....
        /*0a64*/ 	.word	0x00027d90


	//   ....[187]....
        /*0a68*/ 	.word	0x00027e30


	//   ....[188]....
        /*0a6c*/ 	.word	0x00027ec0


	//   ....[189]....
        /*0a70*/ 	.word	0x00027fb0


	//   ....[190]....
        /*0a74*/ 	.word	0x00028040


	//   ....[191]....
        /*0a78*/ 	.word	0x000280e0


	//   ....[192]....
        /*0a7c*/ 	.word	0x00028170


	//   ....[193]....
        /*0a80*/ 	.word	0x00028260


	//   ....[194]....
        /*0a84*/ 	.word	0x000282f0


	//   ....[195]....
        /*0a88*/ 	.word	0x00028390


	//   ....[196]....
        /*0a8c*/ 	.word	0x00028420


	//   ....[197]....
        /*0a90*/ 	.word	0x00028510


	//   ....[198]....
        /*0a94*/ 	.word	0x000285a0


	//   ....[199]....
        /*0a98*/ 	.word	0x000285f0


	//   ....[200]....
        /*0a9c*/ 	.word	0x00028640


	//   ....[201]....
        /*0aa0*/ 	.word	0x000286d0


	//   ....[202]....
        /*0aa4*/ 	.word	0x00028760


	//   ....[203]....
        /*0aa8*/ 	.word	0x000287b0


	//   ....[204]....
        /*0aac*/ 	.word	0x00028800


	//   ....[205]....
        /*0ab0*/ 	.word	0x000288f0


	//   ....[206]....
        /*0ab4*/ 	.word	0x00028980


	//   ....[207]....
        /*0ab8*/ 	.word	0x000289d0


	//   ....[208]....
        /*0abc*/ 	.word	0x00028a20


	//   ....[209]....
        /*0ac0*/ 	.word	0x00028ab0


	//   ....[210]....
        /*0ac4*/ 	.word	0x00028b40


	//   ....[211]....
        /*0ac8*/ 	.word	0x00028b90


	//   ....[212]....
        /*0acc*/ 	.word	0x00028be0


	//   ....[213]....
        /*0ad0*/ 	.word	0x00028f80


	//   ....[214]....
        /*0ad4*/ 	.word	0x00029260


	//   ....[215]....
        /*0ad8*/ 	.word	0x00029350


	//   ....[216]....
        /*0adc*/ 	.word	0x000293f0


	//   ....[217]....
        /*0ae0*/ 	.word	0x00029450


	//   ....[218]....
        /*0ae4*/ 	.word	0x00029560


	//   ....[219]....
        /*0ae8*/ 	.word	0x000295d0


	//   ....[220]....
        /*0aec*/ 	.word	0x000296e0


	//   ....[221]....
        /*0af0*/ 	.word	0x00029750


	//   ....[222]....
        /*0af4*/ 	.word	0x00029860


	//   ....[223]....
        /*0af8*/ 	.word	0x000298d0


	//   ....[224]....
        /*0afc*/ 	.word	0x000299e0


	//   ....[225]....
        /*0b00*/ 	.word	0x00029a50


	//   ....[226]....
        /*0b04*/ 	.word	0x00029af0


	//   ....[227]....
        /*0b08*/ 	.word	0x00029c00


	//   ....[228]....
        /*0b0c*/ 	.word	0x00029c70


	//   ....[229]....
        /*0b10*/ 	.word	0x00029cd0


	//   ....[230]....
        /*0b14*/ 	.word	0x00029df0


	//   ....[231]....
        /*0b18*/ 	.word	0x00029e50


	//   ....[232]....
        /*0b1c*/ 	.word	0x00029f70


	//   ....[233]....
        /*0b20*/ 	.word	0x00029fd0


	//   ....[234]....
        /*0b24*/ 	.word	0x0002a0f0


	//   ....[235]....
        /*0b28*/ 	.word	0x0002a150


	//   ....[236]....
        /*0b2c*/ 	.word	0x0002a270


	//   ....[237]....
        /*0b30*/ 	.word	0x0002a2d0


	//   ....[238]....
        /*0b34*/ 	.word	0x0002a3f0


	//   ....[239]....
        /*0b38*/ 	.word	0x0002a450


	//   ....[240]....
        /*0b3c*/ 	.word	0x0002a560


	//   ....[241]....
        /*0b40*/ 	.word	0x0002a5c0


	//   ....[242]....
        /*0b44*/ 	.word	0x0002a6c0


	//   ....[243]....
        /*0b48*/ 	.word	0x0002a7f0


	//   ....[244]....
        /*0b4c*/ 	.word	0x0002a8a0


	//   ....[245]....
        /*0b50*/ 	.word	0x0002a910


	//   ....[246]....
        /*0b54*/ 	.word	0x0002aa00


	//   ....[247]....
        /*0b58*/ 	.word	0x0002aa60


	//   ....[248]....
        /*0b5c*/ 	.word	0x0002ab30


	//   ....[249]....
        /*0b60*/ 	.word	0x0002ab90


	//   ....[250]....
        /*0b64*/ 	.word	0x0002ac60


	//   ....[251]....
        /*0b68*/ 	.word	0x0002acc0


	//   ....[252]....
        /*0b6c*/ 	.word	0x0002ad90


	//   ....[253]....
        /*0b70*/ 	.word	0x0002adf0


	//   ....[254]....
        /*0b74*/ 	.word	0x0002aec0


	//   ....[255]....
        /*0b78*/ 	.word	0x0002afb0


	//   ....[0]....
        /*0b7c*/ 	.word	0x0002b050


	//   ....[1]....
        /*0b80*/ 	.word	0x0002b0b0


	//   ....[2]....
        /*0b84*/ 	.word	0x0002b1a0


	//   ....[3]....
        /*0b88*/ 	.word	0x0002b200


	//   ....[4]....
        /*0b8c*/ 	.word	0x0002b2e0


	//   ....[5]....
        /*0b90*/ 	.word	0x0002b340


	//   ....[6]....
        /*0b94*/ 	.word	0x0002b420


	//   ....[7]....
        /*0b98*/ 	.word	0x0002b480


	//   ....[8]....
        /*0b9c*/ 	.word	0x0002b560


	//   ....[9]....
        /*0ba0*/ 	.word	0x0002b5c0


	//   ....[10]....
        /*0ba4*/ 	.word	0x0002b690


	//   ....[11]....
        /*0ba8*/ 	.word	0x0002b7c0


	//   ....[12]....
        /*0bac*/ 	.word	0x0002b890


	//   ....[13]....
        /*0bb0*/ 	.word	0x0002b950


	//   ....[14]....
        /*0bb4*/ 	.word	0x0002ba20


	//   ....[15]....
        /*0bb8*/ 	.word	0x0002ba80


	//   ....[16]....
        /*0bbc*/ 	.word	0x0002bb50


	//   ....[17]....
        /*0bc0*/ 	.word	0x0002bbb0


	//   ....[18]....
        /*0bc4*/ 	.word	0x0002bc90


	//   ....[19]....
        /*0bc8*/ 	.word	0x0002bcf0


	//   ....[20]....
        /*0bcc*/ 	.word	0x0002bdc0


	//   ....[21]....
        /*0bd0*/ 	.word	0x0002be20


	//   ....[22]....
        /*0bd4*/ 	.word	0x0002bee0


	//   ....[23]....
        /*0bd8*/ 	.word	0x0002bf70


	//   ....[24]....
        /*0bdc*/ 	.word	0x0002c010


	//   ....[25]....
        /*0be0*/ 	.word	0x0002c130


	//   ....[26]....
        /*0be4*/ 	.word	0x0002c1a0


	//   ....[27]....
        /*0be8*/ 	.word	0x0002c210


	//   ....[28]....
        /*0bec*/ 	.word	0x0002c280


	//   ....[29]....
        /*0bf0*/ 	.word	0x0002c2f0


	//   ....[30]....
        /*0bf4*/ 	.word	0x0002c370


	//   ....[31]....
        /*0bf8*/ 	.word	0x0002c400


	//   ....[32]....
        /*0bfc*/ 	.word	0x0002c490


	//   ....[33]....
        /*0c00*/ 	.word	0x0002c500


	//   ....[34]....
        /*0c04*/ 	.word	0x0002c570


	//   ....[35]....
        /*0c08*/ 	.word	0x0002c5e0


	//   ....[36]....
        /*0c0c*/ 	.word	0x0002c660


	//   ....[37]....
        /*0c10*/ 	.word	0x0002c6d0


	//   ....[38]....
        /*0c14*/ 	.word	0x0002c770


	//   ....[39]....
        /*0c18*/ 	.word	0x0002c800


	//   ....[40]....
        /*0c1c*/ 	.word	0x0002c920


	//----- nvinfo : EIATTR_REG_RECONFIG
	.align		4
.L_234:
        /*0c20*/ 	.byte	0x01, 0x54
	.zero		2


	//----- nvinfo : EIATTR_SYSCALL_OFFSETS
	.align		4
        /*0c24*/ 	.byte	0x04, 0x46
        /*0c26*/ 	.short	(.L_236 - .L_235)


	//   ....[0]....
.L_235:
        /*0c28*/ 	.word	0x00001e00


	//   ....[1]....
        /*0c2c*/ 	.word	0x00001f50


	//   ....[2]....
        /*0c30*/ 	.word	0x0000b4f0


	//   ....[3]....
        /*0c34*/ 	.word	0x0000b810


	//   ....[4]....
        /*0c38*/ 	.word	0x00023750


	//   ....[5]....
        /*0c3c*/ 	.word	0x000238a0


	//   ....[6]....
        /*0c40*/ 	.word	0x00023990


	//   ....[7]....
        /*0c44*/ 	.word	0x000249c0


	//----- nvinfo : EIATTR_MBARRIER_INSTR_OFFSETS
	.align		4
.L_236:
        /*0c48*/ 	.byte	0x04, 0x39
        /*0c4a*/ 	.short	(.L_238 - .L_237)


	//   ....[0]....
.L_237:
        /*0c4c*/ 	.word	0x00000270
        /*0c50*/ 	.word	0x000000ff
        /*0c54*/ 	.word	0x0002a800
        /*0c58*/ 	.short	0x0100
        /*0c5a*/ 	.byte	0x08
	.zero		1


	//   ....[1]....
        /*0c5c*/ 	.word	0x00000280
        /*0c60*/ 	.word	0x000000ff
        /*0c64*/ 	.word	0x0002a820
        /*0c68*/ 	.short	0x0100
        /*0c6a*/ 	.byte	0x08
	.zero		1


	//   ....[2]....
        /*0c6c*/ 	.word	0x00000370
        /*0c70*/ 	.word	0x000000ff
        /*0c74*/ 	.word	0x0002a830
        /*0c78*/ 	.short	0x0100
        /*0c7a*/ 	.byte	0x08
	.zero		1


	//   ....[3]....
        /*0c7c*/ 	.word	0x00000380
        /*0c80*/ 	.word	0x000000ff
        /*0c84*/ 	.word	0x0002a840
        /*0c88*/ 	.short	0x0100
        /*0c8a*/ 	.byte	0x08
	.zero		1


	//   ....[4]....
        /*0c8c*/ 	.word	0x00000390
        /*0c90*/ 	.word	0x000000ff
        /*0c94*/ 	.word	0x0002a838
        /*0c98*/ 	.short	0x0100
        /*0c9a*/ 	.byte	0x08
	.zero		1


	//   ....[5]....
        /*0c9c*/ 	.word	0x000003a0
        /*0ca0*/ 	.word	0x000000ff
        /*0ca4*/ 	.word	0x0002a848
        /*0ca8*/ 	.short	0x0100
        /*0caa*/ 	.byte	0x08
	.zero		1


	//   ....[6]....
        /*0cac*/ 	.word	0x000004d0
        /*0cb0*/ 	.word	0x000000ff
        /*0cb4*/ 	.word	0x0002a850
        /*0cb8*/ 	.short	0x0100
        /*0cba*/ 	.byte	0x08
	.zero		1


	//   ....[7]....
        /*0cbc*/ 	.word	0x000004e0
        /*0cc0*/ 	.word	0x000000ff
        /*0cc4*/ 	.word	0x0002a860
        /*0cc8*/ 	.short	0x0100
        /*0cca*/ 	.byte	0x08
	.zero		1


	//   ....[8]....
        /*0ccc*/ 	.word	0x000004f0
        /*0cd0*/ 	.word	0x000000ff
        /*0cd4*/ 	.word	0x0002a858
        /*0cd8*/ 	.short	0x0100
        /*0cda*/ 	.byte	0x08
	.zero		1


	//   ....[9]....
        /*0cdc*/ 	.word	0x00000500
        /*0ce0*/ 	.word	0x000000ff
        /*0ce4*/ 	.word	0x0002a868
        /*0ce8*/ 	.short	0x0100
        /*0cea*/ 	.byte	0x08
	.zero		1


	//   ....[10]....
        /*0cec*/ 	.word	0x000005f0
        /*0cf0*/ 	.word	0x000000ff
        /*0cf4*/ 	.word	0x0002a870
        /*0cf8*/ 	.short	0x0100
        /*0cfa*/ 	.byte	0x06
	.zero		1


	//   ....[11]....
        /*0cfc*/ 	.word	0x00000600
        /*0d00*/ 	.word	0x000000ff
        /*0d04*/ 	.word	0x0002a880
        /*0d08*/ 	.short	0x0100
        /*0d0a*/ 	.byte	0x06
	.zero		1


	//   ....[12]....
        /*0d0c*/ 	.word	0x00000610
        /*0d10*/ 	.word	0x000000ff
        /*0d14*/ 	.word	0x0002a878
        /*0d18*/ 	.short	0x0100
        /*0d1a*/ 	.byte	0x06
	.zero		1


	//   ....[13]....
        /*0d1c*/ 	.word	0x00000620
        /*0d20*/ 	.word	0x000000ff
        /*0d24*/ 	.word	0x0002a888
        /*0d28*/ 	.short	0x0100
        /*0d2a*/ 	.byte	0x06
	.zero		1


	//   ....[14]....
        /*0d2c*/ 	.word	0x00000750
        /*0d30*/ 	.word	0x000000ff
        /*0d34*/ 	.word	0x0002a890
        /*0d38*/ 	.short	0x0100
        /*0d3a*/ 	.byte	0x08
	.zero		1


	//   ....[15]....
        /*0d3c*/ 	.word	0x00000760
        /*0d40*/ 	.word	0x000000ff
        /*0d44*/ 	.word	0x0002a8a0
        /*0d48*/ 	.short	0x0100
        /*0d4a*/ 	.byte	0x08
	.zero		1


	//   ....[16]....
        /*0d4c*/ 	.word	0x00000770
        /*0d50*/ 	.word	0x000000ff
        /*0d54*/ 	.word	0x0002a898
        /*0d58*/ 	.short	0x0100
        /*0d5a*/ 	.byte	0x08
	.zero		1


	//   ....[17]....
        /*0d5c*/ 	.word	0x00000780
        /*0d60*/ 	.word	0x000000ff
        /*0d64*/ 	.word	0x0002a8a8
        /*0d68*/ 	.short	0x0100
        /*0d6a*/ 	.byte	0x08
	.zero		1


	//   ....[18]....
        /*0d6c*/ 	.word	0x000008b0
        /*0d70*/ 	.word	0x000000ff
        /*0d74*/ 	.word	0x0002a8b0
        /*0d78*/ 	.short	0x0100
        /*0d7a*/ 	.byte	0x08
	.zero		1


	//   ....[19]....
        /*0d7c*/ 	.word	0x000008c0
        /*0d80*/ 	.word	0x000000ff
        /*0d84*/ 	.word	0x0002a8c0
        /*0d88*/ 	.short	0x0100
        /*0d8a*/ 	.byte	0x08
	.zero		1


	//   ....[20]....
        /*0d8c*/ 	.word	0x000008d0
        /*0d90*/ 	.word	0x000000ff
        /*0d94*/ 	.word	0x0002a8b8
        /*0d98*/ 	.short	0x0100
        /*0d9a*/ 	.byte	0x08
	.zero		1


	//   ....[21]....
        /*0d9c*/ 	.word	0x000008e0
        /*0da0*/ 	.word	0x000000ff
        /*0da4*/ 	.word	0x0002a8c8
        /*0da8*/ 	.short	0x0100
        /*0daa*/ 	.byte	0x08
	.zero		1


	//   ....[22]....
        /*0dac*/ 	.word	0x00003a00
        /*0db0*/ 	.word	0x00000056
        /*0db4*/ 	.word	0x0002a890
        /*0db8*/ 	.short	0x010a
        /*0dba*/ 	.byte	0x3f
	.zero		1


	//   ....[23]....
        /*0dbc*/ 	.word	0x00007030
        /*0dc0*/ 	.word	0x00000056
        /*0dc4*/ 	.word	0x0002a890
        /*0dc8*/ 	.short	0x010a
        /*0dca*/ 	.byte	0x3f
	.zero		1


	//   ....[24]....
        /*0dcc*/ 	.word	0x00009e50
        /*0dd0*/ 	.word	0x00000056
        /*0dd4*/ 	.word	0x0002a890
        /*0dd8*/ 	.short	0x010a
        /*0dda*/ 	.byte	0x3f
	.zero		1


	//   ....[25]....
        /*0ddc*/ 	.word	0x0000a610
        /*0de0*/ 	.word	0x0000000b
        /*0de4*/ 	.word	0x00000000
        /*0de8*/ 	.short	0x0101
        /*0dea*/ 	.byte	0x3f
	.zero		1


	//   ....[26]....
        /*0dec*/ 	.word	0x0000a650
        /*0df0*/ 	.word	0x00000056
        /*0df4*/ 	.word	0x0002a8b0
        /*0df8*/ 	.short	0x010a
        /*0dfa*/ 	.byte	0x3f
	.zero		1


	//   ....[27]....
        /*0dfc*/ 	.word	0x0000ac00
        /*0e00*/ 	.word	0x00000056
        /*0e04*/ 	.word	0x00000000
        /*0e08*/ 	.short	0x0101
        /*0e0a*/ 	.byte	0x3f
	.zero		1


	//   ....[28]....
        /*0e0c*/ 	.word	0x0000b570
        /*0e10*/ 	.word	0x00000012
        /*0e14*/ 	.word	0x0002a800
        /*0e18*/ 	.short	0x010a
        /*0e1a*/ 	.byte	0x3f
	.zero		1


	//   ....[29]....
        /*0e1c*/ 	.word	0x0000b5c0
        /*0e20*/ 	.word	0x00000012
        /*0e24*/ 	.word	0x0002a800
        /*0e28*/ 	.short	0x010a
        /*0e2a*/ 	.byte	0x3f
	.zero		1


	//   ....[30]....
        /*0e2c*/ 	.word	0x0000c940
        /*0e30*/ 	.word	0x00000012
        /*0e34*/ 	.word	0x0002a800
        /*0e38*/ 	.short	0x010a
        /*0e3a*/ 	.byte	0x3f
	.zero		1


	//   ....[31]....
        /*0e3c*/ 	.word	0x0000fb00
        /*0e40*/ 	.word	0x00000012
        /*0e44*/ 	.word	0x0002a800
        /*0e48*/ 	.short	0x010a
        /*0e4a*/ 	.byte	0x3f
	.zero		1


	//   ....[32]....
        /*0e4c*/ 	.word	0x00012310
        /*0e50*/ 	.word	0x00000009
        /*0e54*/ 	.word	0x0002a830
        /*0e58*/ 	.short	0x010a
        /*0e5a*/ 	.byte	0x3f
	.zero		1


	//   ....[33]....
        /*0e5c*/ 	.word	0x00012350
        /*0e60*/ 	.word	0x00000009
        /*0e64*/ 	.word	0x0002a830
        /*0e68*/ 	.short	0x010a
        /*0e6a*/ 	.byte	0x3f
	.zero		1


	//   ....[34]....
        /*0e6c*/ 	.word	0x00012db0
        /*0e70*/ 	.word	0x00000003
        /*0e74*/ 	.word	0x00000000
        /*0e78*/ 	.short	0x0101
        /*0e7a*/ 	.byte	0x3f
	.zero		1


	//   ....[35]....
        /*0e7c*/ 	.word	0x000151e0
        /*0e80*/ 	.word	0x00000005
        /*0e84*/ 	.word	0x0002a830
        /*0e88*/ 	.short	0x010a
        /*0e8a*/ 	.byte	0x3f
	.zero		1


	//   ....[36]....
        /*0e8c*/ 	.word	0x00015250
        /*0e90*/ 	.word	0x00000005
        /*0e94*/ 	.word	0x0002a830
        /*0e98*/ 	.short	0x010a
        /*0e9a*/ 	.byte	0x3f
	.zero		1


	//   ....[37]....
        /*0e9c*/ 	.word	0x00015de0
        /*0ea0*/ 	.word	0x0000000e
        /*0ea4*/ 	.word	0x0002a850
        /*0ea8*/ 	.short	0x010a
        /*0eaa*/ 	.byte	0x3f
	.zero		1


	//   ....[38]....
        /*0eac*/ 	.word	0x00015e80
        /*0eb0*/ 	.word	0x0000000e
        /*0eb4*/ 	.word	0x0002a850
        /*0eb8*/ 	.short	0x010a
        /*0eba*/ 	.byte	0x3f
	.zero		1


	//   ....[39]....
        /*0ebc*/ 	.word	0x000161f0
        /*0ec0*/ 	.word	0x00000005
        /*0ec4*/ 	.word	0x00000000
        /*0ec8*/ 	.short	0x0101
        /*0eca*/ 	.byte	0x3f
	.zero		1


	//   ....[40]....
        /*0ecc*/ 	.word	0x00018200
        /*0ed0*/ 	.word	0x00000003
        /*0ed4*/ 	.word	0x00000000
        /*0ed8*/ 	.short	0x0101
        /*0eda*/ 	.byte	0x3f
	.zero		1


	//   ....[41]....
        /*0edc*/ 	.word	0x000187a0
        /*0ee0*/ 	.word	0x0000000f
        /*0ee4*/ 	.word	0x0002a830
        /*0ee8*/ 	.short	0x010a
        /*0eea*/ 	.byte	0x3f
	.zero		1


	//   ....[42]....
        /*0eec*/ 	.word	0x00018810
        /*0ef0*/ 	.word	0x0000000f
        /*0ef4*/ 	.word	0x0002a830
        /*0ef8*/ 	.short	0x010a
        /*0efa*/ 	.byte	0x3f
	.zero		1


	//   ....[43]....
        /*0efc*/ 	.word	0x000193a0
        /*0f00*/ 	.word	0x0000000a
        /*0f04*/ 	.word	0x0002a850
        /*0f08*/ 	.short	0x010a
        /*0f0a*/ 	.byte	0x3f
	.zero		1


	//   ....[44]....
        /*0f0c*/ 	.word	0x00019440
        /*0f10*/ 	.word	0x0000000a
        /*0f14*/ 	.word	0x0002a850
        /*0f18*/ 	.short	0x010a
        /*0f1a*/ 	.byte	0x3f
	.zero		1


	//   ....[45]....
        /*0f1c*/ 	.word	0x0001a2a0
        /*0f20*/ 	.word	0x00000007
        /*0f24*/ 	.word	0x00000000
        /*0f28*/ 	.short	0x0101
        /*0f2a*/ 	.byte	0x3f
	.zero		1


	//   ....[46]....
        /*0f2c*/ 	.word	0x0001a500
        /*0f30*/ 	.word	0x0000006b
        /*0f34*/ 	.word	0x00000000
        /*0f38*/ 	.short	0x0101
        /*0f3a*/ 	.byte	0x3f
	.zero		1


	//   ....[47]....
        /*0f3c*/ 	.word	0x0001a7f0
        /*0f40*/ 	.word	0x0000000e
        /*0f44*/ 	.word	0x0002a830
        /*0f48*/ 	.short	0x010a
        /*0f4a*/ 	.byte	0x3f
	.zero		1


	//   ....[48]....
        /*0f4c*/ 	.word	0x0001a860
        /*0f50*/ 	.word	0x0000000e
        /*0f54*/ 	.word	0x0002a830
        /*0f58*/ 	.short	0x010a
        /*0f5a*/ 	.byte	0x3f
	.zero		1


	//   ....[49]....
        /*0f5c*/ 	.word	0x0001b3f0
        /*0f60*/ 	.word	0x0000000c
        /*0f64*/ 	.word	0x0002a850
        /*0f68*/ 	.short	0x010a
        /*0f6a*/ 	.byte	0x3f
	.zero		1


	//   ....[50]....
        /*0f6c*/ 	.word	0x0001b490
        /*0f70*/ 	.word	0x0000000c
        /*0f74*/ 	.word	0x0002a850
        /*0f78*/ 	.short	0x010a
        /*0f7a*/ 	.byte	0x3f
	.zero		1


	//   ....[51]....
        /*0f7c*/ 	.word	0x0001b8a0
        /*0f80*/ 	.word	0x00000003
        /*0f84*/ 	.word	0x00000000
        /*0f88*/ 	.short	0x0101
        /*0f8a*/ 	.byte	0x3f
	.zero		1


	//   ....[52]....
        /*0f8c*/ 	.word	0x0001d7f0
        /*0f90*/ 	.word	0x0000000b
        /*0f94*/ 	.word	0x00000000
        /*0f98*/ 	.short	0x0101
        /*0f9a*/ 	.byte	0x3f
	.zero		1


	//   ....[53]....
        /*0f9c*/ 	.word	0x0001ddf0
        /*0fa0*/ 	.word	0x0000000d
        /*0fa4*/ 	.word	0x0002a850
        /*0fa8*/ 	.short	0x010a
        /*0faa*/ 	.byte	0x3f
	.zero		1


	//   ....[54]....
        /*0fac*/ 	.word	0x0001de90
        /*0fb0*/ 	.word	0x0000000d
        /*0fb4*/ 	.word	0x0002a850
        /*0fb8*/ 	.short	0x010a
        /*0fba*/ 	.byte	0x3f
	.zero		1


	//   ....[55]....
        /*0fbc*/ 	.word	0x0001e390
        /*0fc0*/ 	.word	0x00000003
        /*0fc4*/ 	.word	0x00000000
        /*0fc8*/ 	.short	0x0101
        /*0fca*/ 	.byte	0x3f
	.zero		1


	//   ....[56]....
        /*0fcc*/ 	.word	0x0001f890
        /*0fd0*/ 	.word	0x00000000
        /*0fd4*/ 	.word	0x00000000
        /*0fd8*/ 	.short	0x0101
        /*0fda*/ 	.byte	0x3f
	.zero		1


	//   ....[57]....
        /*0fdc*/ 	.word	0x00021fa0
        /*0fe0*/ 	.word	0x00000017
        /*0fe4*/ 	.word	0x0002a820
        /*0fe8*/ 	.short	0x010a
        /*0fea*/ 	.byte	0x3f
	.zero		1


	//   ....[58]....
        /*0fec*/ 	.word	0x00022030
        /*0ff0*/ 	.word	0x00000003
        /*0ff4*/ 	.word	0x0002a8a0
        /*0ff8*/ 	.short	0x010a
        /*0ffa*/ 	.byte	0x3f
	.zero		1


	//   ....[59]....
        /*0ffc*/ 	.word	0x00022470
        /*1000*/ 	.word	0x00000003
        /*1004*/ 	.word	0x0002a8c0
        /*1008*/ 	.short	0x010a
        /*100a*/ 	.byte	0x3f
	.zero		1


	//   ....[60]....
        /*100c*/ 	.word	0x000228a0
        /*1010*/ 	.word	0x0000000b
        /*1014*/ 	.word	0x0002a8a0
        /*1018*/ 	.short	0x010a
        /*101a*/ 	.byte	0x3f
	.zero		1


	//   ....[61]....
        /*101c*/ 	.word	0x00022cd0
        /*1020*/ 	.word	0x0000000b
        /*1024*/ 	.word	0x0002a8c0
        /*1028*/ 	.short	0x010a
        /*102a*/ 	.byte	0x3f
	.zero		1


	//   ....[62]....
        /*102c*/ 	.word	0x00023fe0
        /*1030*/ 	.word	0x00000007
        /*1034*/ 	.word	0x0002a840
        /*1038*/ 	.short	0x010a
        /*103a*/ 	.byte	0x3f
	.zero		1


	//   ....[63]....
        /*103c*/ 	.word	0x000246c0
        /*1040*/ 	.word	0x00000007
        /*1044*/ 	.word	0x0002a830
        /*1048*/ 	.short	0x0107
        /*104a*/ 	.byte	0x3f
	.zero		1


	//   ....[64]....
        /*104c*/ 	.word	0x00024770
        /*1050*/ 	.word	0x00000007
        /*1054*/ 	.word	0x0002a830
        /*1058*/ 	.short	0x0101
        /*105a*/ 	.byte	0x3f
	.zero		1


	//   ....[65]....
        /*105c*/ 	.word	0x00025400
        /*1060*/ 	.word	0x00000017
        /*1064*/ 	.word	0x0002a800
        /*1068*/ 	.short	0x0107
        /*106a*/ 	.byte	0x3f
	.zero		1


	//   ....[66]....
        /*106c*/ 	.word	0x00025510
        /*1070*/ 	.word	0x00000017
        /*1074*/ 	.word	0x0002a800
        /*1078*/ 	.short	0x0101
        /*107a*/ 	.byte	0x3f
	.zero		1


	//   ....[67]....
        /*107c*/ 	.word	0x00025530
        /*1080*/ 	.word	0x00000017
        /*1084*/ 	.word	0x0002a820
        /*1088*/ 	.short	0x010a
        /*108a*/ 	.byte	0x3f
	.zero		1


	//   ....[68]....
        /*108c*/ 	.word	0x000258a0
        /*1090*/ 	.word	0x00000005
        /*1094*/ 	.word	0x0002a840
        /*1098*/ 	.short	0x010a
        /*109a*/ 	.byte	0x3f
	.zero		1


	//   ....[69]....
        /*109c*/ 	.word	0x00025da0
        /*10a0*/ 	.word	0x00000005
        /*10a4*/ 	.word	0x0002a830
        /*10a8*/ 	.short	0x0107
        /*10aa*/ 	.byte	0x3f
	.zero		1


	//   ....[70]....
        /*10ac*/ 	.word	0x00025e50
        /*10b0*/ 	.word	0x00000005
        /*10b4*/ 	.word	0x0002a830
        /*10b8*/ 	.short	0x0101
        /*10ba*/ 	.byte	0x3f
	.zero		1


	//   ....[71]....
        /*10bc*/ 	.word	0x00025eb0
        /*10c0*/ 	.word	0x00000005
        /*10c4*/ 	.word	0x0002a860
        /*10c8*/ 	.short	0x010a
        /*10ca*/ 	.byte	0x3f
	.zero		1


	//   ....[72]....
        /*10cc*/ 	.word	0x00026320
        /*10d0*/ 	.word	0x00000005
        /*10d4*/ 	.word	0x0002a850
        /*10d8*/ 	.short	0x0107
        /*10da*/ 	.byte	0x3f
	.zero		1


	//   ....[73]....
        /*10dc*/ 	.word	0x00026460
        /*10e0*/ 	.word	0x00000005
        /*10e4*/ 	.word	0x0002a850
        /*10e8*/ 	.short	0x0101
        /*10ea*/ 	.byte	0x3f
	.zero		1


	//   ....[74]....
        /*10ec*/ 	.word	0x000266f0
        /*10f0*/ 	.word	0x00000000
        /*10f4*/ 	.word	0x0002a860
        /*10f8*/ 	.short	0x010a
        /*10fa*/ 	.byte	0x3f
	.zero		1


	//   ....[75]....
        /*10fc*/ 	.word	0x00026b60
        /*1100*/ 	.word	0x00000000
        /*1104*/ 	.word	0x0002a850
        /*1108*/ 	.short	0x0107
        /*110a*/ 	.byte	0x3f
	.zero		1


	//   ....[76]....
        /*110c*/ 	.word	0x00026c20
        /*1110*/ 	.word	0x00000000
        /*1114*/ 	.word	0x0002a850
        /*1118*/ 	.short	0x0101
        /*111a*/ 	.byte	0x3f
	.zero		1


	//   ....[77]....
        /*111c*/ 	.word	0x00027940
        /*1120*/ 	.word	0x00000005
        /*1124*/ 	.word	0x0002a820
        /*1128*/ 	.short	0x010a
        /*112a*/ 	.byte	0x3f
	.zero		1


	//   ....[78]....
        /*112c*/ 	.word	0x00027ad0
        /*1130*/ 	.word	0x00000003
        /*1134*/ 	.word	0x0002a840
        /*1138*/ 	.short	0x010a
        /*113a*/ 	.byte	0x3f
	.zero		1


	//   ....[79]....
        /*113c*/ 	.word	0x00027b70
        /*1140*/ 	.word	0x0000001b
        /*1144*/ 	.word	0x0002a840
        /*1148*/ 	.short	0x010a
        /*114a*/ 	.byte	0x3f
	.zero		1


	//   ....[80]....
        /*114c*/ 	.word	0x00027bb0
        /*1150*/ 	.word	0x00000003
        /*1154*/ 	.word	0x0002a860
        /*1158*/ 	.short	0x010a
        /*115a*/ 	.byte	0x3f
	.zero		1


	//   ....[81]....
        /*115c*/ 	.word	0x00027bf0
        /*1160*/ 	.word	0x0000001b
        /*1164*/ 	.word	0x0002a860
        /*1168*/ 	.short	0x010a
        /*116a*/ 	.byte	0x3f
	.zero		1


	//   ....[82]....
        /*116c*/ 	.word	0x00027c50
        /*1170*/ 	.word	0x00000056
        /*1174*/ 	.word	0x0002a890
        /*1178*/ 	.short	0x010a
        /*117a*/ 	.byte	0x3f
	.zero		1


	//   ....[83]....
        /*117c*/ 	.word	0x00027f00
        /*1180*/ 	.word	0x00000056
        /*1184*/ 	.word	0x0002a890
        /*1188*/ 	.short	0x010a
        /*118a*/ 	.byte	0x3f
	.zero		1


	//   ....[84]....
        /*118c*/ 	.word	0x000281b0
        /*1190*/ 	.word	0x00000056
        /*1194*/ 	.word	0x0002a890
        /*1198*/ 	.short	0x010a
        /*119a*/ 	.byte	0x3f
	.zero		1


	//   ....[85]....
        /*119c*/ 	.word	0x00028460
        /*11a0*/ 	.word	0x00000056
        /*11a4*/ 	.word	0x0002a8b0
        /*11a8*/ 	.short	0x010a
        /*11aa*/ 	.byte	0x3f
	.zero		1


	//   ....[86]....
        /*11ac*/ 	.word	0x00028840
        /*11b0*/ 	.word	0x00000012
        /*11b4*/ 	.word	0x0002a800
        /*11b8*/ 	.short	0x010a
        /*11ba*/ 	.byte	0x3f
	.zero		1


	//   ....[87]....
        /*11bc*/ 	.word	0x00028c20
        /*11c0*/ 	.word	0x00000012
        /*11c4*/ 	.word	0x0002a800
        /*11c8*/ 	.short	0x010a
        /*11ca*/ 	.byte	0x3f
	.zero		1


	//   ....[88]....
        /*11cc*/ 	.word	0x00028c70
        /*11d0*/ 	.word	0x00000009
        /*11d4*/ 	.word	0x0002a830
        /*11d8*/ 	.short	0x010a
        /*11da*/ 	.byte	0x3f
	.zero		1


	//   ....[89]....
        /*11dc*/ 	.word	0x00028cc0
        /*11e0*/ 	.word	0x00000005
        /*11e4*/ 	.word	0x0002a830
        /*11e8*/ 	.short	0x010a
        /*11ea*/ 	.byte	0x3f
	.zero		1


	//   ....[90]....
        /*11ec*/ 	.word	0x00028d10
        /*11f0*/ 	.word	0x0000000e
        /*11f4*/ 	.word	0x0002a850
        /*11f8*/ 	.short	0x010a
        /*11fa*/ 	.byte	0x3f
	.zero		1


	//   ....[91]....
        /*11fc*/ 	.word	0x00028d60
        /*1200*/ 	.word	0x0000000f
        /*1204*/ 	.word	0x0002a830
        /*1208*/ 	.short	0x010a
        /*120a*/ 	.byte	0x3f
	.zero		1


	//   ....[92]....
        /*120c*/ 	.word	0x00028db0
        /*1210*/ 	.word	0x0000000a
        /*1214*/ 	.word	0x0002a850
        /*1218*/ 	.short	0x010a
        /*121a*/ 	.byte	0x3f
	.zero		1


	//   ....[93]....
        /*121c*/ 	.word	0x00028e00
        /*1220*/ 	.word	0x0000000e
        /*1224*/ 	.word	0x0002a830
        /*1228*/ 	.short	0x010a
        /*122a*/ 	.byte	0x3f
	.zero		1


	//   ....[94]....
        /*122c*/ 	.word	0x00028e50
        /*1230*/ 	.word	0x0000000c
        /*1234*/ 	.word	0x0002a850
        /*1238*/ 	.short	0x010a
        /*123a*/ 	.byte	0x3f
	.zero		1


	//   ....[95]....
        /*123c*/ 	.word	0x00028ea0
        /*1240*/ 	.word	0x0000000d
        /*1244*/ 	.word	0x0002a850
        /*1248*/ 	.short	0x010a
        /*124a*/ 	.byte	0x3f
	.zero		1


	//   ....[96]....
        /*124c*/ 	.word	0x00029040
        /*1250*/ 	.word	0x00000017
        /*1254*/ 	.word	0x0002a820
        /*1258*/ 	.short	0x010a
        /*125a*/ 	.byte	0x3f
	.zero		1


	//   ....[97]....
        /*125c*/ 	.word	0x00029090
        /*1260*/ 	.word	0x00000003
        /*1264*/ 	.word	0x0002a8a0
        /*1268*/ 	.short	0x010a
        /*126a*/ 	.byte	0x3f
	.zero		1


	//   ....[98]....
        /*126c*/ 	.word	0x000290e0
        /*1270*/ 	.word	0x00000003
        /*1274*/ 	.word	0x0002a8c0
        /*1278*/ 	.short	0x010a
        /*127a*/ 	.byte	0x3f
	.zero		1


	//   ....[99]....
        /*127c*/ 	.word	0x00029130
        /*1280*/ 	.word	0x0000000b
        /*1284*/ 	.word	0x0002a8a0
        /*1288*/ 	.short	0x010a
        /*128a*/ 	.byte	0x3f
	.zero		1


	//   ....[100]....
        /*128c*/ 	.word	0x00029180
        /*1290*/ 	.word	0x0000000b
        /*1294*/ 	.word	0x0002a8c0
        /*1298*/ 	.short	0x010a
        /*129a*/ 	.byte	0x3f
	.zero		1


	//   ....[101]....
        /*129c*/ 	.word	0x000292a0
        /*12a0*/ 	.word	0x00000007
        /*12a4*/ 	.word	0x0002a840
        /*12a8*/ 	.short	0x010a
        /*12aa*/ 	.byte	0x3f
	.zero		1


	//   ....[102]....
        /*12ac*/ 	.word	0x0002a6f0
        /*12b0*/ 	.word	0x00000017
        /*12b4*/ 	.word	0x0002a820
        /*12b8*/ 	.short	0x010a
        /*12ba*/ 	.byte	0x3f
	.zero		1


	//   ....[103]....
        /*12bc*/ 	.word	0x0002a740
        /*12c0*/ 	.word	0x00000005
        /*12c4*/ 	.word	0x0002a840
        /*12c8*/ 	.short	0x010a
        /*12ca*/ 	.byte	0x3f
	.zero		1


	//   ....[104]....
        /*12cc*/ 	.word	0x0002af00
        /*12d0*/ 	.word	0x00000005
        /*12d4*/ 	.word	0x0002a860
        /*12d8*/ 	.short	0x010a
        /*12da*/ 	.byte	0x3f
	.zero		1


	//   ....[105]....
        /*12dc*/ 	.word	0x0002b710
        /*12e0*/ 	.word	0x00000000
        /*12e4*/ 	.word	0x0002a860
        /*12e8*/ 	.short	0x010a
        /*12ea*/ 	.byte	0x3f
	.zero		1


	//   ....[106]....
        /*12ec*/ 	.word	0x0002c840
        /*12f0*/ 	.word	0x00000005
        /*12f4*/ 	.word	0x0002a820
        /*12f8*/ 	.short	0x010a
        /*12fa*/ 	.byte	0x3f
	.zero		1


	//   ....[107]....
        /*12fc*/ 	.word	0x0002c9e0
        /*1300*/ 	.word	0x00000003
        /*1304*/ 	.word	0x0002a840
        /*1308*/ 	.short	0x010a
        /*130a*/ 	.byte	0x3f
	.zero		1


	//   ....[108]....
        /*130c*/ 	.word	0x0002ca30
        /*1310*/ 	.word	0x0000001b
        /*1314*/ 	.word	0x0002a840
        /*1318*/ 	.short	0x010a
        /*131a*/ 	.byte	0x3f
	.zero		1


	//   ....[109]....
        /*131c*/ 	.word	0x0002ca80
        /*1320*/ 	.word	0x00000003
        /*1324*/ 	.word	0x0002a860
        /*1328*/ 	.short	0x010a
        /*132a*/ 	.byte	0x3f
	.zero		1


	//----- nvinfo : EIATTR_NUM_MBARRIERS
	.align		4
.L_238:
        /*132c*/ 	.byte	0x03, 0x38
        /*132e*/ 	.short	0x0016


	//----- nvinfo : EIATTR_EXIT_INSTR_OFFSETS
	.align		4
        /*1330*/ 	.byte	0x04, 0x1c
        /*1332*/ 	.short	(.L_240 - .L_239)


	//   ....[0]....
.L_239:
        /*1334*/ 	.word	0x00027c40


	//----- nvinfo : EIATTR_MAX_THREADS
	.align		4
.L_240:
        /*1338*/ 	.byte	0x04, 0x05
        /*133a*/ 	.short	(.L_242 - .L_241)
.L_241:
        /*133c*/ 	.word	0x00000180
        /*1340*/ 	.word	0x00000001
        /*1344*/ 	.word	0x00000001


	//----- nvinfo : EIATTR_CRS_STACK_SIZE
	.align		4
.L_242:
        /*1348*/ 	.byte	0x04, 0x1e
        /*134a*/ 	.short	(.L_244 - .L_243)
.L_243:
        /*134c*/ 	.word	0x00000000


	//----- nvinfo : EIATTR_CBANK_PARAM_SIZE
	.align		4
.L_244:
        /*1350*/ 	.byte	0x03, 0x19
        /*1352*/ 	.short	0x0af0


	//----- nvinfo : EIATTR_PARAM_CBANK
	.align		4
        /*1354*/ 	.byte	0x04, 0x0a
        /*1356*/ 	.short	(.L_246 - .L_245)
	.align		4
.L_245:
        /*1358*/ 	.word	index@(.nv.constant0._ZN7cutlass13device_kernelIN5flash11enable_sm90INS1_16FlashAttnFwdSm90INS1_25CollectiveMainloopFwdSm90ILi2EN4cute5tupleIJNS5_1CILi1EEES8_S8_EEENS6_IJNS7_ILi128EEENS7_ILi96EEENS7_ILi192EEEEEELi128ENS_6half_tEfNS_4arch4Sm90ELb0ELb1ELb0ELb1ELb1ELb1ELb0ELb1ELb1ELb1ELb0ELb0EEENS1_21CollectiveEpilogueFwdINS6_IJSA_SA_SB_EEES9_SE_SG_Li256ELb1ELb1ELb0ELb0EEENS1_36VarlenDynamicPersistentTileSchedulerILi128ELi96ELi256ELi128ELb0ELb1ELb1ELb1ELb0ELb1EEEEEEEEEvNT_6ParamsE)
        /*135c*/ 	.short	0x0210
        /*135e*/ 	.short	0x0af0


	//----- nvinfo : EIATTR_SW_WAR
	.align		4
.L_246:
        /*1360*/ 	.byte	0x04, 0x36
        /*1362*/ 	.short	(.L_248 - .L_247)
.L_247:
        /*1364*/ 	.word	0x00000008
.L_248:


//--------------------- .nv.info._ZN7cutlass13device_kernelIN5flash11enable_sm90INS1_16FlashAttnFwdSm90INS1_25CollectiveMainloopFwdSm90ILi2EN4cute5tupleIJNS5_1CILi1EEES8_S8_EEENS6_IJNS7_ILi128EEENS7_ILi96EEENS7_ILi192EEEEEELi128ENS_6half_tEfNS_4arch4Sm90ELb1ELb0ELb0ELb0ELb1ELb0ELb0ELb1ELb1ELb1ELb0ELb0EEENS1_21CollectiveEpilogueFwdINS6_IJSA_SA_SB_EEES9_SE_SG_Li256ELb0ELb1ELb0ELb0EEENS1_30DynamicPersistentTileSchedulerILi256ELi128ELb0ELb1ELb1EEEEEEEEEvNT_6ParamsE --------------------------
	.section	.nv.info._ZN7cutlass13device_kernelIN5flash11enable_sm90INS1_16FlashAttnFwdSm90INS1_25CollectiveMainloopFwdSm90ILi2EN4cute5tupleIJNS5_1CILi1EEES8_S8_EEENS6_IJNS7_ILi128EEENS7_ILi96EEENS7_ILi192EEEEEELi128ENS_6half_tEfNS_4arch4Sm90ELb1ELb0ELb0ELb0ELb1ELb0ELb0ELb1ELb1ELb1ELb0ELb0EEENS1_21CollectiveEpilogueFwdINS6_IJSA_SA_SB_EEES9_SE_SG_Li256ELb0ELb1ELb0ELb0EEENS1_30DynamicPersistentTileSchedulerILi256ELi128ELb0ELb1ELb1EEEEEEEEEvNT_6ParamsE,"",@"SHT_CUDA_INFO"
	.sectionflags	@""
	.align	4


	//----- nvinfo : EIATTR_CUDA_API_VERSION
	.align		4
        /*0000*/ 	.byte	0x04, 0x37
        /*0002*/ 	.short	(.L_250 - .L_249)
.L_249:
        /*0004*/ 	.word	0x00000082


	//----- nvinfo : EIATTR_KPARAM_INFO
	.align		4
.L_250:
        /*0008*/ 	.byte	0x04, 0x17
        /*000a*/ 	.short	(.L_252 - .L_251)
.L_251:
        /*000c*/ 	.word	0x00000000
        /*0010*/ 	.short	0x0000
        /*0012*/ 	.short	0x0070
        /*0014*/ 	.byte	0x00, 0xf0, 0x01, 0x2a


	//----- nvinfo : EIATTR_SPARSE_MMA_MASK
	.align		4
.L_252:
        /*0018*/ 	.byte	0x03, 0x50
        /*001a*/ 	.short	0x0000


	//----- nvinfo : EIATTR_MAXREG_COUNT
	.align		4
        /*001c*/ 	.byte	0x03, 0x1b
        /*001e*/ 	.short	0x00a8


	//----- nvinfo : EIATTR_NUM_BARRIERS
	.align		4
        /*0020*/ 	.byte	0x02, 0x4c
        /*0022*/ 	.byte	0x09
	.zero		1


	//----- nvinfo : EIATTR_EXTERNS
	.align		4
        /*0024*/ 	.byte	0x04, 0x0f
        /*0026*/ 	.short	(.L_254 - .L_253)


	//   ....[0]....
	.align		4
.L_253:
        /*0028*/ 	.word	index@(__assertfail)


	//----- nvinfo : EIATTR_ANNOTATIONS
	.align		4
.L_254:
        /*002c*/ 	.byte	0x04, 0x55
        /*002e*/ 	.short	(.L_256 - .L_255)


	//   ....[0]....
.L_255:
        /*0030*/ 	.word	0x00000001
        /*0034*/ 	.byte	0xa0, 0x08, 0x00, 0x00, 0x01, 0x00, 0x00, 0x00, 0x60, 0x09, 0x00, 0x00, 0x01, 0x00, 0x00, 0x00
        /*0044*/ 	.byte	0xf0, 0x9f, 0x00, 0x00, 0x01, 0x00, 0x00, 0x00, 0x90, 0xa0, 0x00, 0x00, 0x01, 0x00, 0x00, 0x00
        /*0054*/ 	.byte	0x20, 0xa1, 0x00, 0x00, 0x01, 0x00, 0x00, 0x00, 0x60, 0xc4, 0x00, 0x00, 0x01, 0x00, 0x00, 0x00
        /*0064*/ 	.byte	0x80, 0xc4, 0x00, 0x00, 0x01, 0x00, 0x00, 0x00, 0xd0, 0xdc, 0x00, 0x00, 0x01, 0x00, 0x00, 0x00
        /*0074*/ 	.byte	0x70, 0xde, 0x00, 0x00


	//----- nvinfo : EIATTR_MERCURY_ISA_VERSION
	.align		4
.L_256:
        /*0078*/ 	.byte	0x03, 0x5f
        /*007a*/ 	.short	0x0101


	//----- nvinfo : EIATTR_INT_WARP_WIDE_INSTR_OFFSETS
	.align		4
        /*007c*/ 	.byte	0x04, 0x31
        /*007e*/ 	.short	(.L_258 - .L_257)


	//   ....[0]....
.L_257:
        /*0080*/ 	.word	0x000000c0


	//   ....[1]....
        /*0084*/ 	.word	0x000000d0


	//   ....[2]....
        /*0088*/ 	.word	0x00000170


	//   ....[3]....
        /*008c*/ 	.word	0x0000a960


	//   ....[4]....
        /*0090*/ 	.word	0x0000a9f0


	//   ....[5]....
        /*0094*/ 	.word	0x0000d4f0


	//   ....[6]....
        /*0098*/ 	.word	0x0000d580


	//----- nvinfo : EIATTR_COOP_GROUP_MASK_REGIDS
	.align		4
.L_258:
        /*009c*/ 	.byte	0x04, 0x29
        /*009e*/ 	.short	(.L_260 - .L_259)


	//   ....[0]....
.L_259:
        /*00a0*/ 	.word	0xffffffff


	//   ....[1]....
        /*00a4*/ 	.word	0xffffffff


	//   ....[2]....
        /*00a8*/ 	.word	0xffffffff


	//   ....[3]....
        /*00ac*/ 	.word	0xffffffff


	//   ....[4]....
        /*00b0*/ 	.word	0xffffffff


	//   ....[5]....
        /*00b4*/ 	.word	0xffffffff


	//   ....[6]....
        /*00b8*/ 	.word	0xffffffff


	//   ....[7]....
        /*00bc*/ 	.word	0xffffffff


	//   ....[8]....
        /*00c0*/ 	.word	0xffffffff


	//   ....[9]....
        /*00c4*/ 	.word	0xffffffff


	//   ....[10]....
        /*00c8*/ 	.word	0xffffffff


	//   ....[11]....
        /*00cc*/ 	.word	0xffffffff


	//   ....[12]....
        /*00d0*/ 	.word	0xffffffff


	//   ....[13]....
        /*00d4*/ 	.word	0xffffffff


	//   ....[14]....
        /*00d8*/ 	.word	0xffffffff


	//   ....[15]....
        /*00dc*/ 	.word	0xffffffff


	//   ....[16]....
        /*00e0*/ 	.word	0xffffffff


	//   ....[17]....
        /*00e4*/ 	.word	0xffffffff


	//   ....[18]....
        /*00e8*/ 	.word	0xffffffff


	//   ....[19]....
        /*00ec*/ 	.word	0xffffffff


	//   ....[20]....
        /*00f0*/ 	.word	0xffffffff


	//   ....[21]....
        /*00f4*/ 	.word	0xffffffff


	//   ....[22]....
        /*00f8*/ 	.word	0xffffffff


	//   ....[23]....
        /*00fc*/ 	.word	0xffffffff


	//   ....[24]....
        /*0100*/ 	.word	0xffffffff


	//   ....[25]....
        /*0104*/ 	.word	0xffffffff


	//   ....[26]....
        /*0108*/ 	.word	0xffffffff


	//   ....[27]....
        /*010c*/ 	.word	0xffffffff


	//   ....[28]....
        /*0110*/ 	.word	0xffffffff


	//   ....[29]....
        /*0114*/ 	.word	0xffffffff


	//   ....[30]....
        /*0118*/ 	.word	0xffffffff


	//   ....[31]....
        /*011c*/ 	.word	0xffffffff


	//   ....[32]....
        /*0120*/ 	.word	0xffffffff


	//   ....[33]....
        /*0124*/ 	.word	0xffffffff


	//   ....[34]....
        /*0128*/ 	.word	0xffffffff


	//   ....[35]....
        /*012c*/ 	.word	0xffffffff


	//   ....[36]....
        /*0130*/ 	.word	0xffffffff


	//   ....[37]....
        /*0134*/ 	.word	0xffffffff


	//   ....[38]....
        /*0138*/ 	.word	0xffffffff


	//   ....[39]....
        /*013c*/ 	.word	0xffffffff


	//   ....[40]....
        /*0140*/ 	.word	0xffffffff


	//   ....[41]....
        /*0144*/ 	.word	0xffffffff


	//   ....[42]....
        /*0148*/ 	.word	0xffffffff


	//   ....[43]....
        /*014c*/ 	.word	0xffffffff


	//   ....[44]....
        /*0150*/ 	.word	0xffffffff


	//   ....[45]....
        /*0154*/ 	.word	0xffffffff


	//   ....[46]....
        /*0158*/ 	.word	0xffffffff


	//   ....[47]....
        /*015c*/ 	.word	0xffffffff


	//   ....[48]....
        /*0160*/ 	.word	0xffffffff


	//   ....[49]....
        /*0164*/ 	.word	0xffffffff


	//   ....[50]....
        /*0168*/ 	.word	0xffffffff


	//   ....[51]....
        /*016c*/ 	.word	0xffffffff


	//   ....[52]....
        /*0170*/ 	.word	0xffffffff


	//   ....[53]....
        /*0174*/ 	.word	0xffffffff


	//   ....[54]....
        /*0178*/ 	.word	0xffffffff


	//   ....[55]....
        /*017c*/ 	.word	0xffffffff


	//   ....[56]....
        /*0180*/ 	.word	0xffffffff


	//   ....[57]....
        /*0184*/ 	.word	0xffffffff


	//   ....[58]....
        /*0188*/ 	.word	0xffffffff


	//   ....[59]....
        /*018c*/ 	.word	0xffffffff


	//   ....[60]....
        /*0190*/ 	.word	0xffffffff


	//   ....[61]....
        /*0194*/ 	.word	0xffffffff


	//   ....[62]....
        /*0198*/ 	.word	0xffffffff


	//   ....[63]....
        /*019c*/ 	.word	0xffffffff


	//   ....[64]....
        /*01a0*/ 	.word	0xffffffff


	//   ....[65]....
        /*01a4*/ 	.word	0xffffffff


	//   ....[66]....
        /*01a8*/ 	.word	0xffffffff


	//   ....[67]....
        /*01ac*/ 	.word	0xffffffff


	//   ....[68]....
        /*01b0*/ 	.word	0xffffffff


	//   ....[69]....
        /*01b4*/ 	.word	0xffffffff


	//   ....[70]....
        /*01b8*/ 	.word	0xffffffff


	//   ....[71]....
        /*01bc*/ 	.word	0xffffffff


	//   ....[72]....
        /*01c0*/ 	.word	0xffffffff


	//   ....[73]....
        /*01c4*/ 	.word	0xffffffff


	//   ....[74]....
        /*01c8*/ 	.word	0xffffffff


	//   ....[75]....
        /*01cc*/ 	.word	0xffffffff


	//   ....[76]....
        /*01d0*/ 	.word	0xffffffff


	//   ....[77]....
        /*01d4*/ 	.word	0xffffffff


	//   ....[78]....
        /*01d8*/ 	.word	0xffffffff


	//   ....[79]....
        /*01dc*/ 	.word	0xffffffff


	//   ....[80]....
        /*01e0*/ 	.word	0xffffffff


	//   ....[81]....
        /*01e4*/ 	.word	0xffffffff


	//   ....[82]....
        /*01e8*/ 	.word	0xffffffff


	//   ....[83]....
        /*01ec*/ 	.word	0xffffffff


	//   ....[84]....
        /*01f0*/ 	.word	0xffffffff


	//   ....[85]....
        /*01f4*/ 	.word	0xffffffff


	//   ....[86]....
        /*01f8*/ 	.word	0xffffffff


	//   ....[87]....
        /*01fc*/ 	.word	0xffffffff


	//   ....[88]....
        /*0200*/ 	.word	0xffffffff


	//   ....[89]....
        /*0204*/ 	.word	0xffffffff


	//   ....[90]....
        /*0208*/ 	.word	0xffffffff


	//   ....[91]....
        /*020c*/ 	.word	0xffffffff


	//   ....[92]....
        /*0210*/ 	.word	0xffffffff


	//   ....[93]....
        /*0214*/ 	.word	0xffffffff


	//   ....[94]....
        /*0218*/ 	.word	0xffffffff


	//   ....[95]....
        /*021c*/ 	.word	0xffffffff


	//   ....[96]....
        /*0220*/ 	.word	0xffffffff


	//   ....[97]....
        /*0224*/ 	.word	0xffffffff


	//   ....[98]....
        /*0228*/ 	.word	0xffffffff


	//   ....[99]....
        /*022c*/ 	.word	0xffffffff


	//   ....[100]....
        /*0230*/ 	.word	0xffffffff


	//   ....[101]....
        /*0234*/ 	.word	0xffffffff


	//   ....[102]....
        /*0238*/ 	.word	0xffffffff


	//   ....[103]....
        /*023c*/ 	.word	0xffffffff


	//   ....[104]....
        /*0240*/ 	.word	0xffffffff


	//   ....[105]....
        /*0244*/ 	.word	0xffffffff


	//   ....[106]....
        /*0248*/ 	.word	0xffffffff


	//   ....[107]....
        /*024c*/ 	.word	0xffffffff


	//   ....[108]....
        /*0250*/ 	.word	0xffffffff


	//   ....[109]....
        /*0254*/ 	.word	0xffffffff


	//   ....[110]....
        /*0258*/ 	.word	0xffffffff


	//   ....[111]....
        /*025c*/ 	.word	0xffffffff


	//   ....[112]....
        /*0260*/ 	.word	0xffffffff


	//   ....[113]....
        /*0264*/ 	.word	0xffffffff


	//   ....[114]....
        /*0268*/ 	.word	0x0500000f


	//   ....[115]....
        /*026c*/ 	.word	0x0500000f


	//   ....[116]....
        /*0270*/ 	.word	0x0500000f


	//   ....[117]....
        /*0274*/ 	.word	0x0500000f


	//   ....[118]....
        /*0278*/ 	.word	0x0500000f


	//   ....[119]....
        /*027c*/ 	.word	0x0500000f


	//   ....[120]....
        /*0280*/ 	.word	0x0500000f


	//   ....[121]....
        /*0284*/ 	.word	0x0500000f


	//   ....[122]....
        /*0288*/ 	.word	0x0500000f


	//   ....[123]....
        /*028c*/ 	.word	0x0500000f


	//   ....[124]....
        /*0290*/ 	.word	0x0500000f


	//   ....[125]....
        /*0294*/ 	.word	0x0500000f


	//   ....[126]....
        /*0298*/ 	.word	0x0500000f


	//   ....[127]....
        /*029c*/ 	.word	0x0500000f


	//   ....[128]....
        /*02a0*/ 	.word	0x0500000f


	//   ....[129]....
        /*02a4*/ 	.word	0x0500000f


	//   ....[130]....
        /*02a8*/ 	.word	0x0500000f


	//   ....[131]....
        /*02ac*/ 	.word	0x0500000f


	//   ....[132]....
        /*02b0*/ 	.word	0x0500000f


	//   ....[133]....
        /*02b4*/ 	.word	0x0500000f


	//   ....[134]....
        /*02b8*/ 	.word	0x0500000f


	//   ....[135]....
        /*02bc*/ 	.word	0x0500000f


	//   ....[136]....
        /*02c0*/ 	.word	0x0500000f


	//   ....[137]....
        /*02c4*/ 	.word	0x0500000f


	//   ....[138]....
        /*02c8*/ 	.word	0x0500000f


	//   ....[139]....
        /*02cc*/ 	.word	0x0500000f


	//   ....[140]....
        /*02d0*/ 	.word	0x0500000f


	//   ....[141]....
        /*02d4*/ 	.word	0x0500000f


	//   ....[142]....
        /*02d8*/ 	.word	0x0500000f


	//   ....[143]....
        /*02dc*/ 	.word	0x0500000f


	//   ....[144]....
        /*02e0*/ 	.word	0x0500000f


	//   ....[145]....
        /*02e4*/ 	.word	0x0500000f


	//   ....[146]....
        /*02e8*/ 	.word	0x0500000f


	//   ....[147]....
        /*02ec*/ 	.word	0x0500000f


	//   ....[148]....
        /*02f0*/ 	.word	0x0500000f


	//   ....[149]....
        /*02f4*/ 	.word	0x0500000f


	//   ....[150]....
        /*02f8*/ 	.word	0x0500000f


	//   ....[151]....
        /*02fc*/ 	.word	0x0500000f


	//   ....[152]....
        /*0300*/ 	.word	0x0500000f


	//   ....[153]....
        /*0304*/ 	.word	0x0500000f


	//   ....[154]....
        /*0308*/ 	.word	0x0500000f


	//   ....[155]....
        /*030c*/ 	.word	0x0500000f


	//   ....[156]....
        /*0310*/ 	.word	0x0500000f


	//   ....[157]....
        /*0314*/ 	.word	0x0500000f


	//   ....[158]....
        /*0318*/ 	.word	0x0500000f


	//   ....[159]....
        /*031c*/ 	.word	0x0500000f


	//   ....[160]....
        /*0320*/ 	.word	0x0500000f


	//   ....[161]....
        /*0324*/ 	.word	0x0500000f


	//   ....[162]....
        /*0328*/ 	.word	0x0500000f


	//   ....[163]....
        /*032c*/ 	.word	0x0500000f


	//   ....[164]....
        /*0330*/ 	.word	0x0500000f


	//   ....[165]....
        /*0334*/ 	.word	0x0500000f


	//   ....[166]....
        /*0338*/ 	.word	0x0500000f


	//   ....[167]....
        /*033c*/ 	.word	0x0500000f


	//   ....[168]....
        /*0340*/ 	.word	0x0500000f


	//   ....[169]....
        /*0344*/ 	.word	0x0500000f


	//   ....[170]....
        /*0348*/ 	.word	0x0500000f


	//   ....[171]....
        /*034c*/ 	.word	0x0500000f


	//   ....[172]....
        /*0350*/ 	.word	0x0500000f


	//   ....[173]....
        /*0354*/ 	.word	0x0500000f


	//   ....[174]....
        /*0358*/ 	.word	0x0500000f


	//   ....[175]....
        /*035c*/ 	.word	0x0500000f


	//   ....[176]....
        /*0360*/ 	.word	0x0500000f


	//   ....[177]....
        /*0364*/ 	.word	0x0500000f


	//   ....[178]....
        /*0368*/ 	.word	0x0500000f


	//   ....[179]....
        /*036c*/ 	.word	0x0500000f


	//   ....[180]....
        /*0370*/ 	.word	0x0500000f


	//----- nvinfo : EIATTR_COOP_GROUP_INSTR_OFFSETS
	.align		4
.L_260:
        /*0374*/ 	.byte	0x04, 0x28
        /*0376*/ 	.short	(.L_262 - .L_261)


	//   ....[0]....
.L_261:
        /*0378*/ 	.word	0x00000070


	//   ....[1]....
        /*037c*/ 	.word	0x000000b0


	//   ....[2]....
        /*0380*/ 	.word	0x000002d0


	//   ....[3]....
        /*0384*/ 	.word	0x00000430


	//   ....[4]....
        /*0388*/ 	.word	0x00000550


	//   ....[5]....
        /*038c*/ 	.word	0x000006b0


	//   ....[6]....
        /*0390*/ 	.word	0x000013e0


	//   ....[7]....
        /*0394*/ 	.word	0x00001dc0


	//   ....[8]....
        /*0398*/ 	.word	0x00001df0


	//   ....[9]....
        /*039c*/ 	.word	0x000022f0


	//   ....[10]....
        /*03a0*/ 	.word	0x00002340


	//   ....[11]....
        /*03a4*/ 	.word	0x00002b40


	//   ....[12]....
        /*03a8*/ 	.word	0x00002bc0


	//   ....[13]....
        /*03ac*/ 	.word	0x00004350


	//   ....[14]....
        /*03b0*/ 	.word	0x00004370


	//   ....[15]....
        /*03b4*/ 	.word	0x00004870


	//   ....[16]....
        /*03b8*/ 	.word	0x00004940


	//   ....[17]....
        /*03bc*/ 	.word	0x00004f70


	//   ....[18]....
        /*03c0*/ 	.word	0x00004fd0


	//   ....[19]....
        /*03c4*/ 	.word	0x000069c0


	//   ....[20]....
        /*03c8*/ 	.word	0x000069d0


	//   ....[21]....
        /*03cc*/ 	.word	0x00006a00


	//   ....[22]....
        /*03d0*/ 	.word	0x00006a20


	//   ....[23]....
        /*03d4*/ 	.word	0x00007b10


	//   ....[24]....
        /*03d8*/ 	.word	0x00007b40


	//   ....[25]....
        /*03dc*/ 	.word	0x00007bf0


	//   ....[26]....
        /*03e0*/ 	.word	0x00007c00


	//   ....[27]....
        /*03e4*/ 	.word	0x00008d20


	//   ....[28]....
        /*03e8*/ 	.word	0x00008d60


	//   ....[29]....
        /*03ec*/ 	.word	0x00008d90


	//   ....[30]....
        /*03f0*/ 	.word	0x00008df0


	//   ....[31]....
        /*03f4*/ 	.word	0x00009290


	//   ....[32]....
        /*03f8*/ 	.word	0x000092d0


	//   ....[33]....
        /*03fc*/ 	.word	0x00009390


	//   ....[34]....
        /*0400*/ 	.word	0x000093b0


	//   ....[35]....
        /*0404*/ 	.word	0x00009470


	//   ....[36]....
        /*0408*/ 	.word	0x00009490


	//   ....[37]....
        /*040c*/ 	.word	0x00009560


	//   ....[38]....
        /*0410*/ 	.word	0x00009580


	//   ....[39]....
        /*0414*/ 	.word	0x00009bd0


	//   ....[40]....
        /*0418*/ 	.word	0x00009bf0


	//   ....[41]....
        /*041c*/ 	.word	0x00009cb0


	//   ....[42]....
        /*0420*/ 	.word	0x00009cd0


	//   ....[43]....
        /*0424*/ 	.word	0x00009d90


	//   ....[44]....
        /*0428*/ 	.word	0x00009db0


	//   ....[45]....
        /*042c*/ 	.word	0x00009e80


	//   ....[46]....
        /*0430*/ 	.word	0x00009ea0


	//   ....[47]....
        /*0434*/ 	.word	0x0000a020


	//   ....[48]....
        /*0438*/ 	.word	0x0000b4d0


	//   ....[49]....
        /*043c*/ 	.word	0x0000b4f0


	//   ....[50]....
        /*0440*/ 	.word	0x0000b500


	//   ....[51]....
        /*0444*/ 	.word	0x0000b540


	//   ....[52]....
        /*0448*/ 	.word	0x0000b5d0


	//   ....[53]....
        /*044c*/ 	.word	0x0000b5f0


	//   ....[54]....
        /*0450*/ 	.word	0x0000b680


	//   ....[55]....
        /*0454*/ 	.word	0x0000b6a0


	//   ....[56]....
        /*0458*/ 	.word	0x0000b730


	//   ....[57]....
        /*045c*/ 	.word	0x0000b750


	//   ....[58]....
        /*0460*/ 	.word	0x0000b7e0


	//   ....[59]....
        /*0464*/ 	.word	0x0000b800


	//   ....[60]....
        /*0468*/ 	.word	0x0000be50


	//   ....[61]....
        /*046c*/ 	.word	0x0000be70


	//   ....[62]....
        /*0470*/ 	.word	0x0000be90


	//   ....[63]....
        /*0474*/ 	.word	0x0000bef0


	//   ....[64]....
        /*0478*/ 	.word	0x0000bf70


	//   ....[65]....
        /*047c*/ 	.word	0x0000bfa0


	//   ....[66]....
        /*0480*/ 	.word	0x0000c020


	//   ....[67]....
        /*0484*/ 	.word	0x0000c050


	//   ....[68]....
        /*0488*/ 	.word	0x0000c0d0


	//   ....[69]....
        /*048c*/ 	.word	0x0000c0f0


	//   ....[70]....
        /*0490*/ 	.word	0x0000c180


	//   ....[71]....
        /*0494*/ 	.word	0x0000c1b0


	//   ....[72]....
        /*0498*/ 	.word	0x0000c230


	//   ....[73]....
        /*049c*/ 	.word	0x0000c250


	//   ....[74]....
        /*04a0*/ 	.word	0x0000c2e0


	//   ....[75]....
        /*04a4*/ 	.word	0x0000c300


	//   ....[76]....
        /*04a8*/ 	.word	0x0000ca20


	//   ....[77]....
        /*04ac*/ 	.word	0x0000ca50


	//   ....[78]....
        /*04b0*/ 	.word	0x0000ca60


	//   ....[79]....
        /*04b4*/ 	.word	0x0000ca80


	//   ....[80]....
        /*04b8*/ 	.word	0x0000cad0


	//   ....[81]....
        /*04bc*/ 	.word	0x0000caf0


	//   ....[82]....
        /*04c0*/ 	.word	0x0000cb50


	//   ....[83]....
        /*04c4*/ 	.word	0x0000cb70


	//   ....[84]....
        /*04c8*/ 	.word	0x0000cbc0


	//   ....[85]....
        /*04cc*/ 	.word	0x0000cbe0


	//   ....[86]....
        /*04d0*/ 	.word	0x0000cc30


	//   ....[87]....
        /*04d4*/ 	.word	0x0000cc50


	//   ....[88]....
        /*04d8*/ 	.word	0x0000cee0


	//   ....[89]....
        /*04dc*/ 	.word	0x0000cf00


	//   ....[90]....
        /*04e0*/ 	.word	0x0000cf20


	//   ....[91]....
        /*04e4*/ 	.word	0x0000cf80


	//   ....[92]....
        /*04e8*/ 	.word	0x0000cfa0


	//   ....[93]....
        /*04ec*/ 	.word	0x0000d000


	//   ....[94]....
        /*04f0*/ 	.word	0x0000d020


	//   ....[95]....
        /*04f4*/ 	.word	0x0000d080


	//   ....[96]....
        /*04f8*/ 	.word	0x0000d0a0


	//   ....[97]....
        /*04fc*/ 	.word	0x0000d100


	//   ....[98]....
        /*0500*/ 	.word	0x0000d120


	//   ....[99]....
        /*0504*/ 	.word	0x0000d130


	//   ....[100]....
        /*0508*/ 	.word	0x0000d6c0


	//   ....[101]....
        /*050c*/ 	.word	0x0000d6e0


	//   ....[102]....
        /*0510*/ 	.word	0x0000d6f0


	//   ....[103]....
        /*0514*/ 	.word	0x0000d710


	//   ....[104]....
        /*0518*/ 	.word	0x0000d790


	//   ....[105]....
        /*051c*/ 	.word	0x0000d7c0


	//   ....[106]....
        /*0520*/ 	.word	0x0000d810


	//   ....[107]....
        /*0524*/ 	.word	0x0000d840


	//   ....[108]....
        /*0528*/ 	.word	0x0000d890


	//   ....[109]....
        /*052c*/ 	.word	0x0000d8c0


	//   ....[110]....
        /*0530*/ 	.word	0x0000d910


	//   ....[111]....
        /*0534*/ 	.word	0x0000d940


	//   ....[112]....
        /*0538*/ 	.word	0x0000dc10


	//   ....[113]....
        /*053c*/ 	.word	0x0000ddf0


	//   ....[114]....
        /*0540*/ 	.word	0x0000e3a0


	//   ....[115]....
        /*0544*/ 	.word	0x0000e480


	//   ....[116]....
        /*0548*/ 	.word	0x0000e520


	//   ....[117]....
        /*054c*/ 	.word	0x0000e5a0


	//   ....[118]....
        /*0550*/ 	.word	0x0000e660


	//   ....[119]....
        /*0554*/ 	.word	0x0000e6e0


	//   ....[120]....
        /*0558*/ 	.word	0x0000e7c0


	//   ....[121]....
        /*055c*/ 	.word	0x0000e840


	//   ....[122]....
        /*0560*/ 	.word	0x0000e920


	//   ....[123]....
        /*0564*/ 	.word	0x0000e9a0


	//   ....[124]....
        /*0568*/ 	.word	0x0000ea80


	//   ....[125]....
        /*056c*/ 	.word	0x0000eb00


	//   ....[126]....
        /*0570*/ 	.word	0x0000ebd0


	//   ....[127]....
        /*0574*/ 	.word	0x0000ec60


	//   ....[128]....
        /*0578*/ 	.word	0x0000ece0


	//   ....[129]....
        /*057c*/ 	.word	0x0000ed60


	//   ....[130]....
        /*0580*/ 	.word	0x0000ee20


	//   ....[131]....
        /*0584*/ 	.word	0x0000ee90


	//   ....[132]....
        /*0588*/ 	.word	0x0000ef80


	//   ....[133]....
        /*058c*/ 	.word	0x0000f000


	//   ....[134]....
        /*0590*/ 	.word	0x0000f0e0


	//   ....[135]....
        /*0594*/ 	.word	0x0000f150


	//   ....[136]....
        /*0598*/ 	.word	0x0000f240


	//   ....[137]....
        /*059c*/ 	.word	0x0000f2b0


	//   ....[138]....
        /*05a0*/ 	.word	0x0000f3a0


	//   ....[139]....
        /*05a4*/ 	.word	0x0000f420


	//   ....[140]....
        /*05a8*/ 	.word	0x0000f500


	//   ....[141]....
        /*05ac*/ 	.word	0x0000f570


	//   ....[142]....
        /*05b0*/ 	.word	0x0000f640


	//   ....[143]....
        /*05b4*/ 	.word	0x0000f770


	//   ....[144]....
        /*05b8*/ 	.word	0x0000f820


	//   ....[145]....
        /*05bc*/ 	.word	0x0000f880


	//   ....[146]....
        /*05c0*/ 	.word	0x0000f940


	//   ....[147]....
        /*05c4*/ 	.word	0x0000f9a0


	//   ....[148]....
        /*05c8*/ 	.word	0x0000fa60


	//   ....[149]....
        /*05cc*/ 	.word	0x0000fac0


	//   ....[150]....
        /*05d0*/ 	.word	0x0000fb80


	//   ....[151]....
        /*05d4*/ 	.word	0x0000fbe0


	//   ....[152]....
        /*05d8*/ 	.word	0x0000fca0


	//   ....[153]....
        /*05dc*/ 	.word	0x0000fd00


	//   ....[154]....
        /*05e0*/ 	.word	0x0000fdc0


	//   ....[155]....
        /*05e4*/ 	.word	0x0000fea0


	//   ....[156]....
        /*05e8*/ 	.word	0x0000ff40


	//   ....[157]....
        /*05ec*/ 	.word	0x0000ffa0


	//   ....[158]....
        /*05f0*/ 	.word	0x00010070


	//   ....[159]....
        /*05f4*/ 	.word	0x000100d0


	//   ....[160]....
        /*05f8*/ 	.word	0x000101a0


	//   ....[161]....
        /*05fc*/ 	.word	0x00010200


	//   ....[162]....
        /*0600*/ 	.word	0x000102d0


	//   ....[163]....
        /*0604*/ 	.word	0x00010330


	//   ....[164]....
        /*0608*/ 	.word	0x00010400


	//   ....[165]....
        /*060c*/ 	.word	0x00010460


	//   ....[166]....
        /*0610*/ 	.word	0x00010520


	//   ....[167]....
        /*0614*/ 	.word	0x00010640


	//   ....[168]....
        /*0618*/ 	.word	0x000106e0


	//   ....[169]....
        /*061c*/ 	.word	0x00010740


	//   ....[170]....
        /*0620*/ 	.word	0x00010810


	//   ....[171]....
        /*0624*/ 	.word	0x000108b0


	//   ....[172]....
        /*0628*/ 	.word	0x00010970


	//   ....[173]....
        /*062c*/ 	.word	0x00010a10


	//   ....[174]....
        /*0630*/ 	.word	0x00010ad0


	//   ....[175]....
        /*0634*/ 	.word	0x00010b70


	//   ....[176]....
        /*0638*/ 	.word	0x00010c30


	//   ....[177]....
        /*063c*/ 	.word	0x00010cd0


	//   ....[178]....
        /*0640*/ 	.word	0x00010d90


	//   ....[179]....
        /*0644*/ 	.word	0x00010e60


	//   ....[180]....
        /*0648*/ 	.word	0x00010f80


	//----- nvinfo : EIATTR_REG_RECONFIG
	.align		4
.L_262:
        /*064c*/ 	.byte	0x01, 0x54
	.zero		2


	//----- nvinfo : EIATTR_SYSCALL_OFFSETS
	.align		4
        /*0650*/ 	.byte	0x04, 0x46
        /*0652*/ 	.short	(.L_264 - .L_263)


	//   ....[0]....
.L_263:
        /*0654*/ 	.word	0x000015c0


	//   ....[1]....
        /*0658*/ 	.word	0x0000ab50


	//   ....[2]....
        /*065c*/ 	.word	0x0000aca0


	//   ....[3]....
        /*0660*/ 	.word	0x0000ad90


	//   ....[4]....
        /*0664*/ 	.word	0x0000bb00


	//----- nvinfo : EIATTR_MBARRIER_INSTR_OFFSETS
	.align		4
.L_264:
        /*0668*/ 	.byte	0x04, 0x39
        /*066a*/ 	.short	(.L_266 - .L_265)


	//   ....[0]....
.L_265:
        /*066c*/ 	.word	0x00000180
        /*0670*/ 	.word	0x000000ff
        /*0674*/ 	.word	0x0002a800
        /*0678*/ 	.short	0x0100
        /*067a*/ 	.byte	0x08
	.zero		1


	//   ....[1]....
        /*067c*/ 	.word	0x00000190
        /*0680*/ 	.word	0x000000ff
        /*0684*/ 	.word	0x0002a820
        /*0688*/ 	.short	0x0100
        /*068a*/ 	.byte	0x08
	.zero		1


	//   ....[2]....
        /*068c*/ 	.word	0x00000280
        /*0690*/ 	.word	0x000000ff
        /*0694*/ 	.word	0x0002a830
        /*0698*/ 	.short	0x0100
        /*069a*/ 	.byte	0x08
	.zero		1


	//   ....[3]....
        /*069c*/ 	.word	0x00000290
        /*06a0*/ 	.word	0x000000ff
        /*06a4*/ 	.word	0x0002a840
        /*06a8*/ 	.short	0x0100
        /*06aa*/ 	.byte	0x08
	.zero		1


	//   ....[4]....
        /*06ac*/ 	.word	0x000002a0
        /*06b0*/ 	.word	0x000000ff
        /*06b4*/ 	.word	0x0002a838
        /*06b8*/ 	.short	0x0100
        /*06ba*/ 	.byte	0x08
	.zero		1


	//   ....[5]....
        /*06bc*/ 	.word	0x000002b0
        /*06c0*/ 	.word	0x000000ff
        /*06c4*/ 	.word	0x0002a848
        /*06c8*/ 	.short	0x0100
        /*06ca*/ 	.byte	0x08
	.zero		1


	//   ....[6]....
        /*06cc*/ 	.word	0x000003e0
        /*06d0*/ 	.word	0x000000ff
        /*06d4*/ 	.word	0x0002a850
        /*06d8*/ 	.short	0x0100
        /*06da*/ 	.byte	0x08
	.zero		1


	//   ....[7]....
        /*06dc*/ 	.word	0x000003f0
        /*06e0*/ 	.word	0x000000ff
        /*06e4*/ 	.word	0x0002a860
        /*06e8*/ 	.short	0x0100
        /*06ea*/ 	.byte	0x08
	.zero		1


	//   ....[8]....
        /*06ec*/ 	.word	0x00000400
        /*06f0*/ 	.word	0x000000ff
        /*06f4*/ 	.word	0x0002a858
        /*06f8*/ 	.short	0x0100
        /*06fa*/ 	.byte	0x08
	.zero		1


	//   ....[9]....
        /*06fc*/ 	.word	0x00000410
        /*0700*/ 	.word	0x000000ff
        /*0704*/ 	.word	0x0002a868
        /*0708*/ 	.short	0x0100
        /*070a*/ 	.byte	0x08
	.zero		1


	//   ....[10]....
        /*070c*/ 	.word	0x00000500
        /*0710*/ 	.word	0x000000ff
        /*0714*/ 	.word	0x0002a870
        /*0718*/ 	.short	0x0100
        /*071a*/ 	.byte	0x06
	.zero		1


	//   ....[11]....
        /*071c*/ 	.word	0x00000510
        /*0720*/ 	.word	0x000000ff
        /*0724*/ 	.word	0x0002a880
        /*0728*/ 	.short	0x0100
        /*072a*/ 	.byte	0x06
	.zero		1


	//   ....[12]....
        /*072c*/ 	.word	0x00000520
        /*0730*/ 	.word	0x000000ff
        /*0734*/ 	.word	0x0002a878
        /*0738*/ 	.short	0x0100
        /*073a*/ 	.byte	0x06
	.zero		1


	//   ....[13]....
        /*073c*/ 	.word	0x00000530
        /*0740*/ 	.word	0x000000ff
        /*0744*/ 	.word	0x0002a888
        /*0748*/ 	.short	0x0100
        /*074a*/ 	.byte	0x06
	.zero		1


	//   ....[14]....
        /*074c*/ 	.word	0x00000660
        /*0750*/ 	.word	0x000000ff
        /*0754*/ 	.word	0x0002a890
        /*0758*/ 	.short	0x0100
        /*075a*/ 	.byte	0x08
	.zero		1


	//   ....[15]....
        /*075c*/ 	.word	0x00000670
        /*0760*/ 	.word	0x000000ff
        /*0764*/ 	.word	0x0002a8a0
        /*0768*/ 	.short	0x0100
        /*076a*/ 	.byte	0x08
	.zero		1


	//   ....[16]....
        /*076c*/ 	.word	0x00000680
        /*0770*/ 	.word	0x000000ff
        /*0774*/ 	.word	0x0002a898
        /*0778*/ 	.short	0x0100
        /*077a*/ 	.byte	0x08
	.zero		1


	//   ....[17]....
        /*077c*/ 	.word	0x00000690
        /*0780*/ 	.word	0x000000ff
        /*0784*/ 	.word	0x0002a8a8
        /*0788*/ 	.short	0x0100
        /*078a*/ 	.byte	0x08
	.zero		1


	//   ....[18]....
        /*078c*/ 	.word	0x000007d0
        /*0790*/ 	.word	0x000000ff
        /*0794*/ 	.word	0x0002a8b0
        /*0798*/ 	.short	0x0100
        /*079a*/ 	.byte	0x08
	.zero		1


	//   ....[19]....
        /*079c*/ 	.word	0x000007e0
        /*07a0*/ 	.word	0x000000ff
        /*07a4*/ 	.word	0x0002a8c0
        /*07a8*/ 	.short	0x0100
        /*07aa*/ 	.byte	0x08
	.zero		1


	//   ....[20]....
        /*07ac*/ 	.word	0x000007f0
        /*07b0*/ 	.word	0x000000ff
        /*07b4*/ 	.word	0x0002a8b8
        /*07b8*/ 	.short	0x0100
        /*07ba*/ 	.byte	0x08
	.zero		1


	//   ....[21]....
        /*07bc*/ 	.word	0x00000800
        /*07c0*/ 	.word	0x000000ff
        /*07c4*/ 	.word	0x0002a8c8
        /*07c8*/ 	.short	0x0100
        /*07ca*/ 	.byte	0x08
	.zero		1


	//   ....[22]....
        /*07cc*/ 	.word	0x00001630
        /*07d0*/ 	.word	0x000000ff
        /*07d4*/ 	.word	0x0002a800
        /*07d8*/ 	.short	0x010a
        /*07da*/ 	.byte	0x27
	.zero		1


	//   ....[23]....
        /*07dc*/ 	.word	0x000016c0
        /*07e0*/ 	.word	0x00000000
        /*07e4*/ 	.word	0x0002a830
        /*07e8*/ 	.short	0x010a
        /*07ea*/ 	.byte	0x3f
	.zero		1


	//   ....[24]....
        /*07ec*/ 	.word	0x00001700
        /*07f0*/ 	.word	0x00000000
        /*07f4*/ 	.word	0x0002a830
        /*07f8*/ 	.short	0x010a
        /*07fa*/ 	.byte	0x3f
	.zero		1


	//   ....[25]....
        /*07fc*/ 	.word	0x00002aa0
        /*0800*/ 	.word	0x000000ff
        /*0804*/ 	.word	0x00000000
        /*0808*/ 	.short	0x0101
        /*080a*/ 	.byte	0x04
	.zero		1


	//   ....[26]....
        /*080c*/ 	.word	0x00003720
        /*0810*/ 	.word	0x000000ff
        /*0814*/ 	.word	0x0002a830
        /*0818*/ 	.short	0x010a
        /*081a*/ 	.byte	0x06
	.zero		1


	//   ....[27]....
        /*081c*/ 	.word	0x00003760
        /*0820*/ 	.word	0x000000ff
        /*0824*/ 	.word	0x0002a830
        /*0828*/ 	.short	0x010a
        /*082a*/ 	.byte	0x06
	.zero		1


	//   ....[28]....
        /*082c*/ 	.word	0x00003fe0
        /*0830*/ 	.word	0x000000ff
        /*0834*/ 	.word	0x0002a850
        /*0838*/ 	.short	0x010a
        /*083a*/ 	.byte	0x05
	.zero		1


	//   ....[29]....
        /*083c*/ 	.word	0x00004020
        /*0840*/ 	.word	0x000000ff
        /*0844*/ 	.word	0x0002a850
        /*0848*/ 	.short	0x010a
        /*084a*/ 	.byte	0x05
	.zero		1


	//   ....[30]....
        /*084c*/ 	.word	0x00004430
        /*0850*/ 	.word	0x000000ff
        /*0854*/ 	.word	0x00000000
        /*0858*/ 	.short	0x0101
        /*085a*/ 	.byte	0x06
	.zero		1


	//   ....[31]....
        /*085c*/ 	.word	0x000058e0
        /*0860*/ 	.word	0x000000ff
        /*0864*/ 	.word	0x00000000
        /*0868*/ 	.short	0x0101
        /*086a*/ 	.byte	0x05
	.zero		1


	//   ....[32]....
        /*086c*/ 	.word	0x00005ab0
        /*0870*/ 	.word	0x000000ff
        /*0874*/ 	.word	0x0002a830
        /*0878*/ 	.short	0x010a
        /*087a*/ 	.byte	0x05
	.zero		1


	//   ....[33]....
        /*087c*/ 	.word	0x00005af0
        /*0880*/ 	.word	0x000000ff
        /*0884*/ 	.word	0x0002a830
        /*0888*/ 	.short	0x010a
        /*088a*/ 	.byte	0x05
	.zero		1


	//   ....[34]....
        /*088c*/ 	.word	0x00006370
        /*0890*/ 	.word	0x000000ff
        /*0894*/ 	.word	0x0002a850
        /*0898*/ 	.short	0x010a
        /*089a*/ 	.byte	0x05
	.zero		1


	//   ....[35]....
        /*089c*/ 	.word	0x000063b0
        /*08a0*/ 	.word	0x000000ff
        /*08a4*/ 	.word	0x0002a850
        /*08a8*/ 	.short	0x010a
        /*08aa*/ 	.byte	0x05
	.zero		1


	//   ....[36]....
        /*08ac*/ 	.word	0x000067d0
        /*08b0*/ 	.word	0x000000ff
        /*08b4*/ 	.word	0x00000000
        /*08b8*/ 	.short	0x0101
        /*08ba*/ 	.byte	0x04
	.zero		1


	//   ....[37]....
        /*08bc*/ 	.word	0x00007560
        /*08c0*/ 	.word	0x000000ff
        /*08c4*/ 	.word	0x00000000
        /*08c8*/ 	.short	0x0101
        /*08ca*/ 	.byte	0x05
	.zero		1


	//   ....[38]....
        /*08cc*/ 	.word	0x00007a80
        /*08d0*/ 	.word	0x000000ff
        /*08d4*/ 	.word	0x0002a850
        /*08d8*/ 	.short	0x010a
        /*08da*/ 	.byte	0x05
	.zero		1


	//   ....[39]....
        /*08dc*/ 	.word	0x00007ac0
        /*08e0*/ 	.word	0x000000ff
        /*08e4*/ 	.word	0x0002a850
        /*08e8*/ 	.short	0x010a
        /*08ea*/ 	.byte	0x05
	.zero		1


	//   ....[40]....
        /*08ec*/ 	.word	0x000080d0
        /*08f0*/ 	.word	0x000000ff
        /*08f4*/ 	.word	0x00000000
        /*08f8*/ 	.short	0x0101
        /*08fa*/ 	.byte	0x04
	.zero		1


	//   ....[41]....
        /*08fc*/ 	.word	0x000092c0
        /*0900*/ 	.word	0x00000025
        /*0904*/ 	.word	0x00000000
        /*0908*/ 	.short	0x0101
        /*090a*/ 	.byte	0x3f
	.zero		1


	//   ....[42]....
        /*090c*/ 	.word	0x0000b2e0
        /*0910*/ 	.word	0x00000000
        /*0914*/ 	.word	0x0002a840
        /*0918*/ 	.short	0x010a
        /*091a*/ 	.byte	0x3f
	.zero		1


	//   ....[43]....
        /*091c*/ 	.word	0x0000b8f0
        /*0920*/ 	.word	0x00000000
        /*0924*/ 	.word	0x0002a830
        /*0928*/ 	.short	0x0107
        /*092a*/ 	.byte	0x3f
	.zero		1


	//   ....[44]....
        /*092c*/ 	.word	0x0000b9a0
        /*0930*/ 	.word	0x00000000
        /*0934*/ 	.word	0x0002a830
        /*0938*/ 	.short	0x0101
        /*093a*/ 	.byte	0x3f
	.zero		1


	//   ....[45]....
        /*093c*/ 	.word	0x0000c3f0
        /*0940*/ 	.word	0x00000011
        /*0944*/ 	.word	0x0002a800
        /*0948*/ 	.short	0x0107
        /*094a*/ 	.byte	0x3f
	.zero		1


	//   ....[46]....
        /*094c*/ 	.word	0x0000c4e0
        /*0950*/ 	.word	0x00000011
        /*0954*/ 	.word	0x0002a800
        /*0958*/ 	.short	0x0101
        /*095a*/ 	.byte	0x3f
	.zero		1


	//   ....[47]....
        /*095c*/ 	.word	0x0000c500
        /*0960*/ 	.word	0x00000011
        /*0964*/ 	.word	0x0002a820
        /*0968*/ 	.short	0x010a
        /*096a*/ 	.byte	0x3f
	.zero		1


	//   ....[48]....
        /*096c*/ 	.word	0x0000c850
        /*0970*/ 	.word	0x00000006
        /*0974*/ 	.word	0x0002a840
        /*0978*/ 	.short	0x010a
        /*097a*/ 	.byte	0x3f
	.zero		1


	//   ....[49]....
        /*097c*/ 	.word	0x0000cd20
        /*0980*/ 	.word	0x00000006
        /*0984*/ 	.word	0x0002a830
        /*0988*/ 	.short	0x0107
        /*098a*/ 	.byte	0x3f
	.zero		1


	//   ....[50]....
        /*098c*/ 	.word	0x0000cdd0
        /*0990*/ 	.word	0x00000006
        /*0994*/ 	.word	0x0002a830
        /*0998*/ 	.short	0x0101
        /*099a*/ 	.byte	0x3f
	.zero		1


	//   ....[51]....
        /*099c*/ 	.word	0x0000ce30
        /*09a0*/ 	.word	0x00000006
        /*09a4*/ 	.word	0x0002a860
        /*09a8*/ 	.short	0x010a
        /*09aa*/ 	.byte	0x3f
	.zero		1


	//   ....[52]....
        /*09ac*/ 	.word	0x0000d260
        /*09b0*/ 	.word	0x00000006
        /*09b4*/ 	.word	0x0002a850
        /*09b8*/ 	.short	0x0107
        /*09ba*/ 	.byte	0x3f
	.zero		1


	//   ....[53]....
        /*09bc*/ 	.word	0x0000d3a0
        /*09c0*/ 	.word	0x00000006
        /*09c4*/ 	.word	0x0002a850
        /*09c8*/ 	.short	0x0101
        /*09ca*/ 	.byte	0x3f
	.zero		1


	//   ....[54]....
        /*09cc*/ 	.word	0x0000d620
        /*09d0*/ 	.word	0x00000004
        /*09d4*/ 	.word	0x0002a860
        /*09d8*/ 	.short	0x010a
        /*09da*/ 	.byte	0x3f
	.zero		1


	//   ....[55]....
        /*09dc*/ 	.word	0x0000da20
        /*09e0*/ 	.word	0x00000004
        /*09e4*/ 	.word	0x0002a850
        /*09e8*/ 	.short	0x0107
        /*09ea*/ 	.byte	0x3f
	.zero		1


	//   ....[56]....
        /*09ec*/ 	.word	0x0000dad0
        /*09f0*/ 	.word	0x00000004
        /*09f4*/ 	.word	0x0002a850
        /*09f8*/ 	.short	0x0101
        /*09fa*/ 	.byte	0x3f
	.zero		1


	//   ....[57]....
        /*09fc*/ 	.word	0x0000dd70
        /*0a00*/ 	.word	0x00000004
        /*0a04*/ 	.word	0x0002a820
        /*0a08*/ 	.short	0x010a
        /*0a0a*/ 	.byte	0x3f
	.zero		1


	//   ....[58]....
        /*0a0c*/ 	.word	0x0000df10
        /*0a10*/ 	.word	0x00000005
        /*0a14*/ 	.word	0x0002a840
        /*0a18*/ 	.short	0x010a
        /*0a1a*/ 	.byte	0x3f
	.zero		1


	//   ....[59]....
        /*0a1c*/ 	.word	0x0000dfb0
        /*0a20*/ 	.word	0x00000017
        /*0a24*/ 	.word	0x0002a840
        /*0a28*/ 	.short	0x010a
        /*0a2a*/ 	.byte	0x3f
	.zero		1


	//   ....[60]....
        /*0a2c*/ 	.word	0x0000dff0
        /*0a30*/ 	.word	0x00000005
        /*0a34*/ 	.word	0x0002a860
        /*0a38*/ 	.short	0x010a
        /*0a3a*/ 	.byte	0x3f
	.zero		1


	//   ....[61]....
        /*0a3c*/ 	.word	0x0000e030
        /*0a40*/ 	.word	0x00000017
        /*0a44*/ 	.word	0x0002a860
        /*0a48*/ 	.short	0x010a
        /*0a4a*/ 	.byte	0x3f
	.zero		1


	//   ....[62]....
        /*0a4c*/ 	.word	0x0000e0a0
        /*0a50*/ 	.word	0x00000003
        /*0a54*/ 	.word	0x0002a800
        /*0a58*/ 	.short	0x010a
        /*0a5a*/ 	.byte	0x3f
	.zero		1


	//   ....[63]....
        /*0a5c*/ 	.word	0x0000e0f0
        /*0a60*/ 	.word	0x00000000
        /*0a64*/ 	.word	0x0002a830
        /*0a68*/ 	.short	0x010a
        /*0a6a*/ 	.byte	0x3f
	.zero		1


	//   ....[64]....
        /*0a6c*/ 	.word	0x0000e150
        /*0a70*/ 	.word	0x00000003
        /*0a74*/ 	.word	0x0002a830
        /*0a78*/ 	.short	0x010a
        /*0a7a*/ 	.byte	0x3f
	.zero		1


	//   ....[65]....
        /*0a7c*/ 	.word	0x0000e1b0
        /*0a80*/ 	.word	0x00000003
        /*0a84*/ 	.word	0x0002a850
        /*0a88*/ 	.short	0x010a
        /*0a8a*/ 	.byte	0x3f
	.zero		1


	//   ....[66]....
        /*0a8c*/ 	.word	0x0000e210
        /*0a90*/ 	.word	0x00000003
        /*0a94*/ 	.word	0x0002a830
        /*0a98*/ 	.short	0x010a
        /*0a9a*/ 	.byte	0x3f
	.zero		1


	//   ....[67]....
        /*0a9c*/ 	.word	0x0000e270
        /*0aa0*/ 	.word	0x00000003
        /*0aa4*/ 	.word	0x0002a850
        /*0aa8*/ 	.short	0x010a
        /*0aaa*/ 	.byte	0x3f
	.zero		1


	//   ....[68]....
        /*0aac*/ 	.word	0x0000e2d0
        /*0ab0*/ 	.word	0x00000007
        /*0ab4*/ 	.word	0x0002a850
        /*0ab8*/ 	.short	0x010a
        /*0aba*/ 	.byte	0x3f
	.zero		1


	//   ....[69]....
        /*0abc*/ 	.word	0x0000e3d0
        /*0ac0*/ 	.word	0x00000000
        /*0ac4*/ 	.word	0x0002a840
        /*0ac8*/ 	.short	0x010a
        /*0aca*/ 	.byte	0x3f
	.zero		1


	//   ....[70]....
        /*0acc*/ 	.word	0x0000f670
        /*0ad0*/ 	.word	0x00000011
        /*0ad4*/ 	.word	0x0002a820
        /*0ad8*/ 	.short	0x010a
        /*0ada*/ 	.byte	0x3f
	.zero		1


	//   ....[71]....
        /*0adc*/ 	.word	0x0000f6c0
        /*0ae0*/ 	.word	0x00000006
        /*0ae4*/ 	.word	0x0002a840
        /*0ae8*/ 	.short	0x010a
        /*0aea*/ 	.byte	0x3f
	.zero		1


	//   ....[72]....
        /*0aec*/ 	.word	0x0000fdf0
        /*0af0*/ 	.word	0x00000006
        /*0af4*/ 	.word	0x0002a860
        /*0af8*/ 	.short	0x010a
        /*0afa*/ 	.byte	0x3f
	.zero		1


	//   ....[73]....
        /*0afc*/ 	.word	0x00010590
        /*0b00*/ 	.word	0x00000004
        /*0b04*/ 	.word	0x0002a860
        /*0b08*/ 	.short	0x010a
        /*0b0a*/ 	.byte	0x3f
	.zero		1


	//   ....[74]....
        /*0b0c*/ 	.word	0x00010ea0
        /*0b10*/ 	.word	0x00000004
        /*0b14*/ 	.word	0x0002a820
        /*0b18*/ 	.short	0x010a
        /*0b1a*/ 	.byte	0x3f
	.zero		1


	//   ....[75]....
        /*0b1c*/ 	.word	0x00011040
        /*0b20*/ 	.word	0x00000005
        /*0b24*/ 	.word	0x0002a840
        /*0b28*/ 	.short	0x010a
        /*0b2a*/ 	.byte	0x3f
	.zero		1


	//   ....[76]....
        /*0b2c*/ 	.word	0x00011090
        /*0b30*/ 	.word	0x00000017
        /*0b34*/ 	.word	0x0002a840
        /*0b38*/ 	.short	0x010a
        /*0b3a*/ 	.byte	0x3f
	.zero		1


	//   ....[77]....
        /*0b3c*/ 	.word	0x000110e0
        /*0b40*/ 	.word	0x00000005
        /*0b44*/ 	.word	0x0002a860
        /*0b48*/ 	.short	0x010a
        /*0b4a*/ 	.byte	0x3f
	.zero		1


	//----- nvinfo : EIATTR_NUM_MBARRIERS
	.align		4
.L_266:
        /*0b4c*/ 	.byte	0x03, 0x38
        /*0b4e*/ 	.short	0x0016


	//----- nvinfo : EIATTR_EXIT_INSTR_OFFSETS
	.align		4
        /*0b50*/ 	.byte	0x04, 0x1c
        /*0b52*/ 	.short	(.L_268 - .L_267)


	//   ....[0]....
.L_267:
        /*0b54*/ 	.word	0x00000950


	//   ....[1]....
        /*0b58*/ 	.word	0x00009f90


	//   ....[2]....
        /*0b5c*/ 	.word	0x0000e080


	//----- nvinfo : EIATTR_MAX_THREADS
	.align		4
.L_268:
        /*0b60*/ 	.byte	0x04, 0x05
        /*0b62*/ 	.short	(.L_270 - .L_269)
.L_269:
        /*0b64*/ 	.word	0x00000180
        /*0b68*/ 	.word	0x00000001
        /*0b6c*/ 	.word	0x00000001


	//----- nvinfo : EIATTR_CRS_STACK_SIZE
	.align		4
.L_270:
        /*0b70*/ 	.byte	0x04, 0x1e
        /*0b72*/ 	.short	(.L_272 - .L_271)
.L_271:
        /*0b74*/ 	.word	0x00000000


	//----- nvinfo : EIATTR_CBANK_PARAM_SIZE
	.align		4
.L_272:
        /*0b78*/ 	.byte	0x03, 0x19
        /*0b7a*/ 	.short	0x0af0


	//----- nvinfo : EIATTR_PARAM_CBANK
	.align		4
        /*0b7c*/ 	.byte	0x04, 0x0a
        /*0b7e*/ 	.short	(.L_274 - .L_273)
	.align		4
.L_273:
        /*0b80*/ 	.word	index@(.nv.constant0._ZN7cutlass13device_kernelIN5flash11enable_sm90INS1_16FlashAttnFwdSm90INS1_25CollectiveMainloopFwdSm90ILi2EN4cute5tupleIJNS5_1CILi1EEES8_S8_EEENS6_IJNS7_ILi128EEENS7_ILi96EEENS7_ILi192EEEEEELi128ENS_6half_tEfNS_4arch4Sm90ELb1ELb0ELb0ELb0ELb1ELb0ELb0ELb1ELb1ELb1ELb0ELb0EEENS1_21CollectiveEpilogueFwdINS6_IJSA_SA_SB_EEES9_SE_SG_Li256ELb0ELb1ELb0ELb0EEENS1_30DynamicPersistentTileSchedulerILi256ELi128ELb0ELb1ELb1EEEEEEEEEvNT_6ParamsE)
        /*0b84*/ 	.short	0x0210
        /*0b86*/ 	.short	0x0af0


	//----- nvinfo : EIATTR_SW_WAR
	.align		4
.L_274:
        /*0b88*/ 	.byte	0x04, 0x36
        /*0b8a*/ 	.short	(.L_276 - .L_275)
.L_275:
        /*0b8c*/ 	.word	0x00000008
.L_276:


//--------------------- .nv.info._ZN7cutlass13device_kernelIN5flash11enable_sm90INS1_16FlashAttnFwdSm90INS1_25CollectiveMainloopFwdSm90ILi2EN4cute5tupleIJNS5_1CILi1EEES8_S8_EEENS6_IJNS7_ILi128EEENS7_ILi96EEENS7_ILi192EEEEEELi128ENS_6half_tEfNS_4arch4Sm90ELb1ELb0ELb0ELb1ELb1ELb0ELb0ELb1ELb1ELb1ELb0ELb0EEENS1_21CollectiveEpilogueFwdINS6_IJSA_SA_SB_EEES9_SE_SG_Li256ELb1ELb1ELb0ELb0EEENS1_36VarlenDynamicPersistentTileSchedulerILi128ELi96ELi256ELi128ELb0ELb1ELb1ELb1ELb1ELb1EEEEEEEEEvNT_6ParamsE --------------------------
	.section	.nv.info._ZN7cutlass13device_kernelIN5flash11enable_sm90INS1_16FlashAttnFwdSm90INS1_25CollectiveMainloopFwdSm90ILi2EN4cute5tupleIJNS5_1CILi1EEES8_S8_EEENS6_IJNS7_ILi128EEENS7_ILi96EEENS7_ILi192EEEEEELi128ENS_6half_tEfNS_4arch4Sm90ELb1ELb0ELb0ELb1ELb1ELb0ELb0ELb1ELb1ELb1ELb0ELb0EEENS1_21CollectiveEpilogueFwdINS6_IJSA_SA_SB_EEES9_SE_SG_Li256ELb1ELb1ELb0ELb0EEENS1_36VarlenDynamicPersistentTileSchedulerILi128ELi96ELi256ELi128ELb0ELb1ELb1ELb1ELb1ELb1EEEEEEEEEvNT_6ParamsE,"",@"SHT_CUDA_INFO"
	.sectionflags	@""
	.align	4


	//----- nvinfo : EIATTR_CUDA_API_VERSION
	.align		4
        /*0000*/ 	.byte	0x04, 0x37
        /*0002*/ 	.short	(.L_278 - .L_277)
.L_277:
        /*0004*/ 	.word	0x00000082


	//----- nvinfo : EIATTR_KPARAM_INFO
	.align		4
.L_278:
        /*0008*/ 	.byte	0x04, 0x17
        /*000a*/ 	.short	(.L_280 - .L_279)
.L_279:
        /*000c*/ 	.word	0x00000000
        /*0010*/ 	.short	0x0000
        /*0012*/ 	.short	0x0070
        /*0014*/ 	.byte	0x00, 0xf0, 0x01, 0x2a


	//----- nvinfo : EIATTR_SPARSE_MMA_MASK
	.align		4
.L_280:
        /*0018*/ 	.byte	0x03, 0x50
        /*001a*/ 	.short	0x0000


	//----- nvinfo : EIATTR_MAXREG_COUNT
	.align		4
        /*001c*/ 	.byte	0x03, 0x1b
        /*001e*/ 	.short	0x00a8


	//----- nvinfo : EIATTR_NUM_BARRIERS
	.align		4
        /*0020*/ 	.byte	0x02, 0x4c
        /*0022*/ 	.byte	0x09
	.zero		1


	//----- nvinfo : EIATTR_EXTERNS
	.align		4
        /*0024*/ 	.byte	0x04, 0x0f
        /*0026*/ 	.short	(.L_282 - .L_281)


	//   ....[0]....
	.align		4
.L_281:
        /*0028*/ 	.word	index@(__assertfail)


	//----- nvinfo : EIATTR_ANNOTATIONS
	.align		4
.L_282:
        /*002c*/ 	.byte	0x04, 0x55
        /*002e*/ 	.short	(.L_284 - .L_283)


	//   ....[0]....
.L_283:
        /* <DEDUP_REMOVED lines=13> */


	//----- nvinfo : EIATTR_MERCURY_ISA_VERSION
	.align		4
.L_284:
        /*00f0*/ 	.byte	0x03, 0x5f
        /*00f2*/ 	.short	0x0101


	//----- nvinfo : EIATTR_UNUSED_LOAD_BYTE_OFFSET
	.align		4
        /*00f4*/ 	.byte	0x04, 0x44
        /*00f6*/ 	.short	(.L_286 - .L_285)


	//   ....[0]....
.L_285:
        /*00f8*/ 	.word	0x00000950
        /*00fc*/ 	.word	0x0000fff0


	//   ....[1]....
        /*0100*/ 	.word	0x00008390
        /*0104*/ 	.word	0x0000fff0


	//----- nvinfo : EIATTR_INT_WARP_WIDE_INSTR_OFFSETS
	.align		4
.L_286:
        /*0108*/ 	.byte	0x04, 0x31
        /*010a*/ 	.short	(.L_288 - .L_287)


	//   ....[0]....
.L_287:
        /*010c*/ 	.word	0x000000c0


	//   ....[1]....
        /*0110*/ 	.word	0x000000d0


	//   ....[2]....
        /*0114*/ 	.word	0x00000170


	//   ....[3]....
        /*0118*/ 	.word	0x0000b600


	//   ....[4]....
        /*011c*/ 	.word	0x0000b690


	//   ....[5]....
        /*0120*/ 	.word	0x0000e570


	//   ....[6]....
        /*0124*/ 	.word	0x0000e600


	//----- nvinfo : EIATTR_COOP_GROUP_MASK_REGIDS
	.align		4
.L_288:
        /*0128*/ 	.byte	0x04, 0x29
        /*012a*/ 	.short	(.L_290 - .L_289)


	//   ....[0]....
.L_289:
        /*012c*/ 	.word	0xffffffff


	//   ....[1]....
        /*0130*/ 	.word	0xffffffff


	//   ....[2]....
        /*0134*/ 	.word	0xffffffff


	//   ....[3]....
        /*0138*/ 	.word	0xffffffff


	//   ....[4]....
        /*013c*/ 	.word	0xffffffff


	//   ....[5]....
        /*0140*/ 	.word	0xffffffff


	//   ....[6]....
        /*0144*/ 	.word	0xffffffff


	//   ....[7]....
        /*0148*/ 	.word	0xffffffff


	//   ....[8]....
        /*014c*/ 	.word	0xffffffff


	//   ....[9]....
        /*0150*/ 	.word	0xffffffff


	//   ....[10]....
        /*0154*/ 	.word	0xffffffff


	//   ....[11]....
        /*0158*/ 	.word	0xffffffff


	//   ....[12]....
        /*015c*/ 	.word	0xffffffff


	//   ....[13]....
        /*0160*/ 	.word	0xffffffff


	//   ....[14]....
        /*0164*/ 	.word	0xffffffff


	//   ....[15]....
        /*0168*/ 	.word	0xffffffff


	//   ....[16]....
        /*016c*/ 	.word	0xffffffff


	//   ....[17]....
        /*0170*/ 	.word	0xffffffff


	//   ....[18]....
        /*0174*/ 	.word	0xffffffff


	//   ....[19]....
        /*0178*/ 	.word	0xffffffff


	//   ....[20]....
        /*017c*/ 	.word	0xffffffff


	//   ....[21]....
        /*0180*/ 	.word	0xffffffff


	//   ....[22]....
        /*0184*/ 	.word	0xffffffff


	//   ....[23]....
        /*0188*/ 	.word	0xffffffff


	//   ....[24]....
        /*018c*/ 	.word	0xffffffff


	//   ....[25]....
        /*0190*/ 	.word	0xffffffff


	//   ....[26]....
        /*0194*/ 	.word	0xffffffff


	//   ....[27]....
        /*0198*/ 	.word	0xffffffff


	//   ....[28]....
        /*019c*/ 	.word	0xffffffff


	//   ....[29]....
        /*01a0*/ 	.word	0xffffffff


	//   ....[30]....
        /*01a4*/ 	.word	0xffffffff


	//   ....[31]....
        /*01a8*/ 	.word	0xffffffff


	//   ....[32]....
        /*01ac*/ 	.word	0xffffffff


	//   ....[33]....
        /*01b0*/ 	.word	0xffffffff


	//   ....[34]....
        /*01b4*/ 	.word	0xffffffff


	//   ....[35]....
        /*01b8*/ 	.word	0xffffffff


	//   ....[36]....
        /*01bc*/ 	.word	0xffffffff


	//   ....[37]....
        /*01c0*/ 	.word	0xffffffff


	//   ....[38]....
        /*01c4*/ 	.word	0xffffffff


	//   ....[39]....
        /*01c8*/ 	.word	0xffffffff


	//   ....[40]....
        /*01cc*/ 	.word	0xffffffff


	//   ....[41]....
        /*01d0*/ 	.word	0xffffffff


	//   ....[42]....
        /*01d4*/ 	.word	0xffffffff


	//   ....[43]....
        /*01d8*/ 	.word	0xffffffff


	//   ....[44]....
        /*01dc*/ 	.word	0xffffffff


	//   ....[45]....
        /*01e0*/ 	.word	0xffffffff


	//   ....[46]....
        /*01e4*/ 	.word	0xffffffff


	//   ....[47]....
        /*01e8*/ 	.word	0xffffffff


	//   ....[48]....
        /*01ec*/ 	.word	0xffffffff


	//   ....[49]....
        /*01f0*/ 	.word	0xffffffff


	//   ....[50]....
        /*01f4*/ 	.word	0xffffffff


	//   ....[51]....
        /*01f8*/ 	.word	0xffffffff


	//   ....[52]....
        /*01fc*/ 	.word	0xffffffff


	//   ....[53]....
        /*0200*/ 	.word	0xffffffff


	//   ....[54]....
        /*0204*/ 	.word	0xffffffff


	//   ....[55]....
        /*0208*/ 	.word	0xffffffff


	//   ....[56]....
        /*020c*/ 	.word	0xffffffff


	//   ....[57]....
        /*0210*/ 	.word	0xffffffff


	//   ....[58]....
        /*0214*/ 	.word	0xffffffff


	//   ....[59]....
        /*0218*/ 	.word	0xffffffff


	//   ....[60]....
        /*021c*/ 	.word	0xffffffff


	//   ....[61]....
        /*0220*/ 	.word	0xffffffff


	//   ....[62]....
        /*0224*/ 	.word	0xffffffff


	//   ....[63]....
        /*0228*/ 	.word	0xffffffff


	//   ....[64]....
        /*022c*/ 	.word	0xffffffff


	//   ....[65]....
        /*0230*/ 	.word	0xffffffff


	//   ....[66]....
        /*0234*/ 	.word	0xffffffff


	//   ....[67]....
        /*0238*/ 	.word	0xffffffff


	//   ....[68]....
        /*023c*/ 	.word	0xffffffff


	//   ....[69]....
        /*0240*/ 	.word	0xffffffff


	//   ....[70]....
        /*0244*/ 	.word	0xffffffff


	//   ....[71]....
        /*0248*/ 	.word	0xffffffff


	//   ....[72]....
        /*024c*/ 	.word	0xffffffff


	//   ....[73]....
        /*0250*/ 	.word	0xffffffff


	//   ....[74]....
        /*0254*/ 	.word	0xffffffff


	//   ....[75]....
        /*0258*/ 	.word	0xffffffff


	//   ....[76]....
        /*025c*/ 	.word	0xffffffff


	//   ....[77]....
        /*0260*/ 	.word	0xffffffff


	//   ....[78]....
        /*0264*/ 	.word	0xffffffff


	//   ....[79]....
        /*0268*/ 	.word	0xffffffff


	//   ....[80]....
        /*026c*/ 	.word	0xffffffff


	//   ....[81]....
        /*0270*/ 	.word	0xffffffff


	//   ....[82]....
        /*0274*/ 	.word	0xffffffff


	//   ....[83]....
        /*0278*/ 	.word	0xffffffff


	//   ....[84]....
        /*027c*/ 	.word	0xffffffff


	//   ....[85]....
        /*0280*/ 	.word	0xffffffff


	//   ....[86]....
        /*0284*/ 	.word	0xffffffff


	//   ....[87]....
        /*0288*/ 	.word	0xffffffff


	//   ....[88]....
        /*028c*/ 	.word	0xffffffff


	//   ....[89]....
        /*0290*/ 	.word	0xffffffff


	//   ....[90]....
        /*0294*/ 	.word	0xffffffff


	//   ....[91]....
        /*0298*/ 	.word	0xffffffff


	//   ....[92]....
        /*029c*/ 	.word	0xffffffff


	//   ....[93]....
        /*02a0*/ 	.word	0xffffffff


	//   ....[94]....
        /*02a4*/ 	.word	0xffffffff


	//   ....[95]....
        /*02a8*/ 	.word	0xffffffff


	//   ....[96]....
        /*02ac*/ 	.word	0xffffffff


	//   ....[97]....
        /*02b0*/ 	.word	0xffffffff


	//   ....[98]....
        /*02b4*/ 	.word	0xffffffff


	//   ....[99]....
        /*02b8*/ 	.word	0xffffffff


	//   ....[100]....
        /*02bc*/ 	.word	0xffffffff


	//   ....[101]....
        /*02c0*/ 	.word	0xffffffff


	//   ....[102]....
        /*02c4*/ 	.word	0xffffffff


	//   ....[103]....
        /*02c8*/ 	.word	0xffffffff


	//   ....[104]....
        /*02cc*/ 	.word	0xffffffff


	//   ....[105]....
        /*02d0*/ 	.word	0xffffffff


	//   ....[106]....
        /*02d4*/ 	.word	0xffffffff


	//   ....[107]....
        /*02d8*/ 	.word	0xffffffff


	//   ....[108]....
        /*02dc*/ 	.word	0xffffffff


	//   ....[109]....
        /*02e0*/ 	.word	0xffffffff


	//   ....[110]....
        /*02e4*/ 	.word	0xffffffff


	//   ....[111]....
        /*02e8*/ 	.word	0xffffffff


	//   ....[112]....
        /*02ec*/ 	.word	0xffffffff


	//   ....[113]....
        /*02f0*/ 	.word	0xffffffff


	//   ....[114]....
        /*02f4*/ 	.word	0xffffffff


	//   ....[115]....
        /*02f8*/ 	.word	0xffffffff


	//   ....[116]....
        /*02fc*/ 	.word	0xffffffff


	//   ....[117]....
        /*0300*/ 	.word	0xffffffff


	//   ....[118]....
        /*0304*/ 	.word	0xffffffff


	//   ....[119]....
        /*0308*/ 	.word	0xffffffff


	//   ....[120]....
        /*030c*/ 	.word	0xffffffff


	//   ....[121]....
        /*0310*/ 	.word	0xffffffff


	//   ....[122]....
        /*0314*/ 	.word	0xffffffff


	//   ....[123]....
        /*0318*/ 	.word	0xffffffff


	//   ....[124]....
        /*031c*/ 	.word	0xffffffff


	//   ....[125]....
        /*0320*/ 	.word	0xffffffff


	//   ....[126]....
        /*0324*/ 	.word	0xffffffff


	//   ....[127]....
        /*0328*/ 	.word	0xffffffff


	//   ....[128]....
        /*032c*/ 	.word	0xffffffff


	//   ....[129]....
        /*0330*/ 	.word	0xffffffff


	//   ....[130]....
        /*0334*/ 	.word	0xffffffff


	//   ....[131]....
        /*0338*/ 	.word	0xffffffff


	//   ....[132]....
        /*033c*/ 	.word	0xffffffff


	//   ....[133]....
        /*0340*/ 	.word	0xffffffff


	//   ....[134]....
        /*0344*/ 	.word	0xffffffff


	//   ....[135]....
        /*0348*/ 	.word	0xffffffff


	//   ....[136]....
        /*034c*/ 	.word	0xffffffff


	//   ....[137]....
        /*0350*/ 	.word	0xffffffff


	//   ....[138]....
        /*0354*/ 	.word	0xffffffff


	//   ....[139]....
        /*0358*/ 	.word	0xffffffff


	//   ....[140]....
        /*035c*/ 	.word	0xffffffff


	//   ....[141]....
        /*0360*/ 	.word	0xffffffff


	//   ....[142]....
        /*0364*/ 	.word	0xffffffff


	//   ....[143]....
        /*0368*/ 	.word	0xffffffff


	//   ....[144]....
        /*036c*/ 	.word	0xffffffff


	//   ....[145]....
        /*0370*/ 	.word	0x0500000f


	//   ....[146]....
        /*0374*/ 	.word	0x0500000f


	//   ....[147]....
        /*0378*/ 	.word	0x0500000f


	//   ....[148]....
        /*037c*/ 	.word	0x0500000f


	//   ....[149]....
        /*0380*/ 	.word	0x0500000f


	//   ....[150]....
        /*0384*/ 	.word	0x0500000f


	//   ....[151]....
        /*0388*/ 	.word	0x0500000f


	//   ....[152]....
        /*038c*/ 	.word	0x0500000f


	//   ....[153]....
        /*0390*/ 	.word	0x0500000f


	//   ....[154]....
        /*0394*/ 	.word	0x0500000f


	//   ....[155]....
        /*0398*/ 	.word	0x0500000f


	//   ....[156]....
        /*039c*/ 	.word	0x0500000f


	//   ....[157]....
        /*03a0*/ 	.word	0x0500000f


	//   ....[158]....
        /*03a4*/ 	.word	0x0500000f


	//   ....[159]....
        /*03a8*/ 	.word	0x0500000f


	//   ....[160]....
        /*03ac*/ 	.word	0x0500000f


	//   ....[161]....
        /*03b0*/ 	.word	0x0500000f


	//   ....[162]....
        /*03b4*/ 	.word	0x0500000f


	//   ....[163]....
        /*03b8*/ 	.word	0x0500000f


	//   ....[164]....
        /*03bc*/ 	.word	0x0500000f


	//   ....[165]....
        /*03c0*/ 	.word	0x0500000f


	//   ....[166]....
        /*03c4*/ 	.word	0x0500000f


	//   ....[167]....
        /*03c8*/ 	.word	0x0500000f


	//   ....[168]....
        /*03cc*/ 	.word	0x0500000f


	//   ....[169]....
        /*03d0*/ 	.word	0x0500000f


	//   ....[170]....
        /*03d4*/ 	.word	0x0500000f


	//   ....[171]....
        /*03d8*/ 	.word	0x0500000f


	//   ....[172]....
        /*03dc*/ 	.word	0x0500000f


	//   ....[173]....
        /*03e0*/ 	.word	0x0500000f


	//   ....[174]....
        /*03e4*/ 	.word	0x0500000f


	//   ....[175]....
        /*03e8*/ 	.word	0x0500000f


	//   ....[176]....
        /*03ec*/ 	.word	0x0500000f


	//   ....[177]....
        /*03f0*/ 	.word	0x0500000f


	//   ....[178]....
        /*03f4*/ 	.word	0x0500000f


	//   ....[179]....
        /*03f8*/ 	.word	0x0500000f


	//   ....[180]....
        /*03fc*/ 	.word	0x0500000f


	//   ....[181]....
        /*0400*/ 	.word	0x0500000f


	//   ....[182]....
        /*0404*/ 	.word	0x0500000f


	//   ....[183]....
        /*0408*/ 	.word	0x0500000f


	//   ....[184]....
        /*040c*/ 	.word	0x0500000f


	//   ....[185]....
        /*0410*/ 	.word	0x0500000f


	//   ....[186]....
        /*0414*/ 	.word	0x0500000f


	//   ....[187]....
        /*0418*/ 	.word	0x0500000f


	//   ....[188]....
        /*041c*/ 	.word	0x0500000f


	//   ....[189]....
        /*0420*/ 	.word	0x0500000f


	//   ....[190]....
        /*0424*/ 	.word	0x0500000f


	//   ....[191]....
        /*0428*/ 	.word	0x0500000f


	//   ....[192]....
        /*042c*/ 	.word	0x0500000f


	//   ....[193]....
        /*0430*/ 	.word	0x0500000f


	//   ....[194]....
        /*0434*/ 	.word	0x0500000f


	//   ....[195]....
        /*0438*/ 	.word	0x0500000f


	//   ....[196]....
        /*043c*/ 	.word	0x0500000f


	//   ....[197]....
        /*0440*/ 	.word	0x0500000f


	//   ....[198]....
        /*0444*/ 	.word	0x0500000f


	//   ....[199]....
        /*0448*/ 	.word	0x0500000f


	//   ....[200]....
        /*044c*/ 	.word	0x0500000f


	//   ....[201]....
        /*0450*/ 	.word	0x0500000f


	//   ....[202]....
        /*0454*/ 	.word	0x0500000f


	//   ....[203]....
        /*0458*/ 	.word	0x0500000f


	//   ....[204]....
        /*045c*/ 	.word	0x0500000f


	//   ....[205]....
        /*0460*/ 	.word	0x0500000f


	//   ....[206]....
        /*0464*/ 	.word	0x0500000f


	//   ....[207]....
        /*0468*/ 	.word	0x0500000f


	//   ....[208]....
        /*046c*/ 	.word	0x0500000f


	//   ....[209]....
        /*0470*/ 	.word	0x0500000f


	//   ....[210]....
        /*0474*/ 	.word	0x0500000f


	//   ....[211]....
        /*0478*/ 	.word	0x0500000f


	//   ....[212]....
        /*047c*/ 	.word	0x0500000f


	//   ....[213]....
        /*0480*/ 	.word	0x0500000f


	//   ....[214]....
        /*0484*/ 	.word	0x0500000f


	//   ....[215]....
        /*0488*/ 	.word	0x0500000f


	//   ....[216]....
        /*048c*/ 	.word	0x0500000f


	//   ....[217]....
        /*0490*/ 	.word	0x0500000f


	//   ....[218]....
        /*0494*/ 	.word	0x0500000f


	//   ....[219]....
        /*0498*/ 	.word	0x0500000f


	//   ....[220]....
        /*049c*/ 	.word	0x0500000f


	//   ....[221]....
        /*04a0*/ 	.word	0x0500000f


	//   ....[222]....
        /*04a4*/ 	.word	0x0500000f


	//   ....[223]....
        /*04a8*/ 	.word	0x0500000f


	//   ....[224]....
        /*04ac*/ 	.word	0x0500000f


	//   ....[225]....
        /*04b0*/ 	.word	0x0500000f


	//   ....[226]....
        /*04b4*/ 	.word	0x0500000f


	//   ....[227]....
        /*04b8*/ 	.word	0x0500000f


	//----- nvinfo : EIATTR_COOP_GROUP_INSTR_OFFSETS
	.align		4
.L_290:
        /*04bc*/ 	.byte	0x04, 0x28
        /*04be*/ 	.short	(.L_292 - .L_291)


	//   ....[0]....
.L_291:
        /*04c0*/ 	.word	0x00000070


	//   ....[1]....
        /*04c4*/ 	.word	0x000000b0


	//   ....[2]....
        /*04c8*/ 	.word	0x000002d0


	//   ....[3]....
        /*04cc*/ 	.word	0x00000430


	//   ....[4]....
        /*04d0*/ 	.word	0x00000550


	//   ....[5]....
        /*04d4*/ 	.word	0x000006b0


	//   ....[6]....
        /*04d8*/ 	.word	0x00001440


	//   ....[7]....
        /*04dc*/ 	.word	0x00001e10


	//   ....[8]....
        /*04e0*/ 	.word	0x00001e40


	//   ....[9]....
        /*04e4*/ 	.word	0x00002340


	//   ....[10]....
        /*04e8*/ 	.word	0x000023f0


	//   ....[11]....
        /*04ec*/ 	.word	0x00002b00


	//   ....[12]....
        /*04f0*/ 	.word	0x00002b90


	//   ....[13]....
        /*04f4*/ 	.word	0x00004350


	//   ....[14]....
        /*04f8*/ 	.word	0x00004370


	//   ....[15]....
        /*04fc*/ 	.word	0x00004840


	//   ....[16]....
        /*0500*/ 	.word	0x00004910


	//   ....[17]....
        /*0504*/ 	.word	0x00004f40


	//   ....[18]....
        /*0508*/ 	.word	0x00004fa0


	//   ....[19]....
        /*050c*/ 	.word	0x00006990


	//   ....[20]....
        /*0510*/ 	.word	0x000069a0


	//   ....[21]....
        /*0514*/ 	.word	0x000069d0


	//   ....[22]....
        /*0518*/ 	.word	0x000069f0


	//   ....[23]....
        /*051c*/ 	.word	0x00007ae0


	//   ....[24]....
        /*0520*/ 	.word	0x00007b10


	//   ....[25]....
        /*0524*/ 	.word	0x00007bc0


	//   ....[26]....
        /*0528*/ 	.word	0x00007bd0


	//   ....[27]....
        /*052c*/ 	.word	0x00008df0


	//   ....[28]....
        /*0530*/ 	.word	0x00008e30


	//   ....[29]....
        /*0534*/ 	.word	0x00008e70


	//   ....[30]....
        /*0538*/ 	.word	0x00008ea0


	//   ....[31]....
        /*053c*/ 	.word	0x00009410


	//   ....[32]....
        /*0540*/ 	.word	0x00009450


	//   ....[33]....
        /*0544*/ 	.word	0x00009510


	//   ....[34]....
        /*0548*/ 	.word	0x00009530


	//   ....[35]....
        /*054c*/ 	.word	0x000095f0


	//   ....[36]....
        /*0550*/ 	.word	0x00009610


	//   ....[37]....
        /*0554*/ 	.word	0x000096e0


	//   ....[38]....
        /*0558*/ 	.word	0x00009700


	//   ....[39]....
        /*055c*/ 	.word	0x00009f00


	//   ....[40]....
        /*0560*/ 	.word	0x00009f20


	//   ....[41]....
        /*0564*/ 	.word	0x00009fe0


	//   ....[42]....
        /*0568*/ 	.word	0x0000a000


	//   ....[43]....
        /*056c*/ 	.word	0x0000a0c0


	//   ....[44]....
        /*0570*/ 	.word	0x0000a0e0


	//   ....[45]....
        /*0574*/ 	.word	0x0000a1b0


	//   ....[46]....
        /*0578*/ 	.word	0x0000a1d0


	//   ....[47]....
        /*057c*/ 	.word	0x0000a310


	//   ....[48]....
        /*0580*/ 	.word	0x0000a4e0


	//   ....[49]....
        /*0584*/ 	.word	0x0000a510


	//   ....[50]....
        /*0588*/ 	.word	0x0000a540


	//   ....[51]....
        /*058c*/ 	.word	0x0000a570


	//   ....[52]....
        /*0590*/ 	.word	0x0000a5a0


	//   ....[53]....
        /*0594*/ 	.word	0x0000a5d0


	//   ....[54]....
        /*0598*/ 	.word	0x0000a720


	//   ....[55]....
        /*059c*/ 	.word	0x0000a750


	//   ....[56]....
        /*05a0*/ 	.word	0x0000a780


	//   ....[57]....
        /*05a4*/ 	.word	0x0000a7b0


	//   ....[58]....
        /*05a8*/ 	.word	0x0000a7e0


	//   ....[59]....
        /*05ac*/ 	.word	0x0000a810


	//   ....[60]....
        /*05b0*/ 	.word	0x0000a8a0


	//   ....[61]....
        /*05b4*/ 	.word	0x0000a900


	//   ....[62]....
        /*05b8*/ 	.word	0x0000a990


	//   ....[63]....
        /*05bc*/ 	.word	0x0000c2b0


	//   ....[64]....
        /*05c0*/ 	.word	0x0000c2d0


	//   ....[65]....
        /*05c4*/ 	.word	0x0000c380


	//   ....[66]....
        /*05c8*/ 	.word	0x0000c3a0


	//   ....[67]....
        /*05cc*/ 	.word	0x0000c440


	//   ....[68]....
        /*05d0*/ 	.word	0x0000c460


	//   ....[69]....
        /*05d4*/ 	.word	0x0000c500


	//   ....[70]....
        /*05d8*/ 	.word	0x0000c520


	//   ....[71]....
        /*05dc*/ 	.word	0x0000c5c0


	//   ....[72]....
        /*05e0*/ 	.word	0x0000c5e0


	//   ....[73]....
        /*05e4*/ 	.word	0x0000c5f0


	//   ....[74]....
        /*05e8*/ 	.word	0x0000c680


	//   ....[75]....
        /*05ec*/ 	.word	0x0000ce20


	//   ....[76]....
        /*05f0*/ 	.word	0x0000ce50


	//   ....[77]....
        /*05f4*/ 	.word	0x0000ceb0


	//   ....[78]....
        /*05f8*/ 	.word	0x0000cf10


	//   ....[79]....
        /*05fc*/ 	.word	0x0000cf60


	//   ....[80]....
        /*0600*/ 	.word	0x0000cfc0


	//   ....[81]....
        /*0604*/ 	.word	0x0000d000


	//   ....[82]....
        /*0608*/ 	.word	0x0000d070


	//   ....[83]....
        /*060c*/ 	.word	0x0000d0c0


	//   ....[84]....
        /*0610*/ 	.word	0x0000d120


	//   ....[85]....
        /*0614*/ 	.word	0x0000d160


	//   ....[86]....
        /*0618*/ 	.word	0x0000d1d0


	//   ....[87]....
        /*061c*/ 	.word	0x0000d220


	//   ....[88]....
        /*0620*/ 	.word	0x0000d270


	//   ....[89]....
        /*0624*/ 	.word	0x0000d290


	//   ....[90]....
        /*0628*/ 	.word	0x0000d2c0


	//   ....[91]....
        /*062c*/ 	.word	0x0000da70


	//   ....[92]....
        /*0630*/ 	.word	0x0000da80


	//   ....[93]....
        /*0634*/ 	.word	0x0000daa0


	//   ....[94]....
        /*0638*/ 	.word	0x0000db20


	//   ....[95]....
        /*063c*/ 	.word	0x0000db30


	//   ....[96]....
        /*0640*/ 	.word	0x0000db90


	//   ....[97]....
        /*0644*/ 	.word	0x0000dbc0


	//   ....[98]....
        /*0648*/ 	.word	0x0000dc00


	//   ....[99]....
        /*064c*/ 	.word	0x0000dc30


	//   ....[100]....
        /*0650*/ 	.word	0x0000dc70


	//   ....[101]....
        /*0654*/ 	.word	0x0000dca0


	//   ....[102]....
        /*0658*/ 	.word	0x0000dce0


	//   ....[103]....
        /*065c*/ 	.word	0x0000df50


	//   ....[104]....
        /*0660*/ 	.word	0x0000df70


	//   ....[105]....
        /*0664*/ 	.word	0x0000df80


	//   ....[106]....
        /*0668*/ 	.word	0x0000e000


	//   ....[107]....
        /*066c*/ 	.word	0x0000e010


	//   ....[108]....
        /*0670*/ 	.word	0x0000e080


	//   ....[109]....
        /*0674*/ 	.word	0x0000e090


	//   ....[110]....
        /*0678*/ 	.word	0x0000e100


	//   ....[111]....
        /*067c*/ 	.word	0x0000e110


	//   ....[112]....
        /*0680*/ 	.word	0x0000e180


	//   ....[113]....
        /*0684*/ 	.word	0x0000e190


	//   ....[114]....
        /*0688*/ 	.word	0x0000e1a0


	//   ....[115]....
        /*068c*/ 	.word	0x0000e770


	//   ....[116]....
        /*0690*/ 	.word	0x0000e790


	//   ....[117]....
        /*0694*/ 	.word	0x0000e7a0


	//   ....[118]....
        /*0698*/ 	.word	0x0000e7b0


	//   ....[119]....
        /*069c*/ 	.word	0x0000e820


	//   ....[120]....
        /*06a0*/ 	.word	0x0000e840


	//   ....[121]....
        /*06a4*/ 	.word	0x0000e8b0


	//   ....[122]....
        /*06a8*/ 	.word	0x0000e8d0


	//   ....[123]....
        /*06ac*/ 	.word	0x0000e930


	//   ....[124]....
        /*06b0*/ 	.word	0x0000e950


	//   ....[125]....
        /*06b4*/ 	.word	0x0000e9a0


	//   ....[126]....
        /*06b8*/ 	.word	0x0000e9c0


	//   ....[127]....
        /*06bc*/ 	.word	0x0000edb0


	//   ....[128]....
        /*06c0*/ 	.word	0x0000ede0


	//   ....[129]....
        /*06c4*/ 	.word	0x0000ee10


	//   ....[130]....
        /*06c8*/ 	.word	0x0000ee40


	//   ....[131]....
        /*06cc*/ 	.word	0x0000ee70


	//   ....[132]....
        /*06d0*/ 	.word	0x0000eea0


	//   ....[133]....
        /*06d4*/ 	.word	0x0000eed0


	//   ....[134]....
        /*06d8*/ 	.word	0x0000ef00


	//   ....[135]....
        /*06dc*/ 	.word	0x0000f080


	//   ....[136]....
        /*06e0*/ 	.word	0x0000f0b0


	//   ....[137]....
        /*06e4*/ 	.word	0x0000f0e0


	//   ....[138]....
        /*06e8*/ 	.word	0x0000f110


	//   ....[139]....
        /*06ec*/ 	.word	0x0000f140


	//   ....[140]....
        /*06f0*/ 	.word	0x0000f170


	//   ....[141]....
        /*06f4*/ 	.word	0x0000f230


	//   ....[142]....
        /*06f8*/ 	.word	0x0000f250


	//   ....[143]....
        /*06fc*/ 	.word	0x0000f2c0


	//   ....[144]....
        /*0700*/ 	.word	0x0000f960


	//   ....[145]....
        /*0704*/ 	.word	0x0000ff10


	//   ....[146]....
        /*0708*/ 	.word	0x00010000


	//   ....[147]....
        /*070c*/ 	.word	0x000100a0


	//   ....[148]....
        /*0710*/ 	.word	0x00010100


	//   ....[149]....
        /*0714*/ 	.word	0x00010210


	//   ....[150]....
        /*0718*/ 	.word	0x00010280


	//   ....[151]....
        /*071c*/ 	.word	0x00010390


	//   ....[152]....
        /*0720*/ 	.word	0x00010400


	//   ....[153]....
        /*0724*/ 	.word	0x00010510


	//   ....[154]....
        /*0728*/ 	.word	0x00010580


	//   ....[155]....
        /*072c*/ 	.word	0x00010690


	//   ....[156]....
        /*0730*/ 	.word	0x00010700


	//   ....[157]....
        /*0734*/ 	.word	0x000107a0


	//   ....[158]....
        /*0738*/ 	.word	0x000108b0


	//   ....[159]....
        /*073c*/ 	.word	0x00010920


	//   ....[160]....
        /*0740*/ 	.word	0x000109a0


	//   ....[161]....
        /*0744*/ 	.word	0x00010a70


	//   ....[162]....
        /*0748*/ 	.word	0x00010af0


	//   ....[163]....
        /*074c*/ 	.word	0x00010bd0


	//   ....[164]....
        /*0750*/ 	.word	0x00010c50


	//   ....[165]....
        /*0754*/ 	.word	0x00010d30


	//   ....[166]....
        /*0758*/ 	.word	0x00010db0


	//   ....[167]....
        /*075c*/ 	.word	0x00010e90


	//   ....[168]....
        /*0760*/ 	.word	0x00010f10


	//   ....[169]....
        /*0764*/ 	.word	0x00010ff0


	//   ....[170]....
        /*0768*/ 	.word	0x00011070


	//   ....[171]....
        /*076c*/ 	.word	0x00011140


	//   ....[172]....
        /*0770*/ 	.word	0x000111c0


	//   ....[173]....
        /*0774*/ 	.word	0x00011280


	//   ....[174]....
        /*0778*/ 	.word	0x000113b0


	//   ....[175]....
        /*077c*/ 	.word	0x00011460


	//   ....[176]....
        /*0780*/ 	.word	0x000114d0


	//   ....[177]....
        /*0784*/ 	.word	0x000115c0


	//   ....[178]....
        /*0788*/ 	.word	0x00011620


	//   ....[179]....
        /*078c*/ 	.word	0x000116f0


	//   ....[180]....
        /*0790*/ 	.word	0x00011750


	//   ....[181]....
        /*0794*/ 	.word	0x00011820


	//   ....[182]....
        /*0798*/ 	.word	0x00011880


	//   ....[183]....
        /*079c*/ 	.word	0x00011950


	//   ....[184]....
        /*07a0*/ 	.word	0x000119b0


	//   ....[185]....
        /*07a4*/ 	.word	0x00011a80


	//   ....[186]....
        /*07a8*/ 	.word	0x00011b70


	//   ....[187]....
        /*07ac*/ 	.word	0x00011c10


	//   ....[188]....
        /*07b0*/ 	.word	0x00011c70


	//   ....[189]....
        /*07b4*/ 	.word	0x00011d60


	//   ....[190]....
        /*07b8*/ 	.word	0x00011dc0


	//   ....[191]....
        /*07bc*/ 	.word	0x00011ea0


	//   ....[192]....
        /*07c0*/ 	.word	0x00011f00


	//   ....[193]....
        /*07c4*/ 	.word	0x00011fe0


	//   ....[194]....
        /*07c8*/ 	.word	0x00012040


	//   ....[195]....
        /*07cc*/ 	.word	0x00012120


	//   ....[196]....
        /*07d0*/ 	.word	0x00012180


	//   ....[197]....
        /*07d4*/ 	.word	0x00012250


	//   ....[198]....
        /*07d8*/ 	.word	0x00012370


	//   ....[199]....
        /*07dc*/ 	.word	0x00012460


	//   ....[200]....
        /*07e0*/ 	.word	0x00012500


	//   ....[201]....
        /*07e4*/ 	.word	0x000125d0


	//   ....[202]....
        /*07e8*/ 	.word	0x00012630


	//   ....[203]....
        /*07ec*/ 	.word	0x00012700


	//   ....[204]....
        /*07f0*/ 	.word	0x00012760


	//   ....[205]....
        /*07f4*/ 	.word	0x00012840


	//   ....[206]....
        /*07f8*/ 	.word	0x000128a0


	//   ....[207]....
        /*07fc*/ 	.word	0x00012970


	//   ....[208]....
        /*0800*/ 	.word	0x000129d0


	//   ....[209]....
        /*0804*/ 	.word	0x00012a90


	//   ....[210]....
        /*0808*/ 	.word	0x00012b20


	//   ....[211]....
        /*080c*/ 	.word	0x00012bc0


	//   ....[212]....
        /*0810*/ 	.word	0x00012ce0


	//   ....[213]....
        /*0814*/ 	.word	0x00012d50


	//   ....[214]....
        /*0818*/ 	.word	0x00012dc0


	//   ....[215]....
        /*081c*/ 	.word	0x00012e30


	//   ....[216]....
        /*0820*/ 	.word	0x00012ea0


	//   ....[217]....
        /*0824*/ 	.word	0x00012f20


	//   ....[218]....
        /*0828*/ 	.word	0x00012fb0


	//   ....[219]....
        /*082c*/ 	.word	0x00013040


	//   ....[220]....
        /*0830*/ 	.word	0x000130b0


	//   ....[221]....
        /*0834*/ 	.word	0x00013120


	//   ....[222]....
        /*0838*/ 	.word	0x00013190


	//   ....[223]....
        /*083c*/ 	.word	0x00013210


	//   ....[224]....
        /*0840*/ 	.word	0x00013280


	//   ....[225]....
        /*0844*/ 	.word	0x00013320


	//   ....[226]....
        /*0848*/ 	.word	0x000133b0


	//   ....[227]....
        /*084c*/ 	.word	0x000134d0


	//----- nvinfo : EIATTR_REG_RECONFIG
	.align		4
.L_292:
        /*0850*/ 	.byte	0x01, 0x54
	.zero		2


	//----- nvinfo : EIATTR_SYSCALL_OFFSETS
	.align		4
        /*0854*/ 	.byte	0x04, 0x46
        /*0856*/ 	.short	(.L_294 - .L_293)


	//   ....[0]....
.L_293:
        /*0858*/ 	.word	0x00001620


	//   ....[1]....
        /*085c*/ 	.word	0x0000b7f0


	//   ....[2]....
        /*0860*/ 	.word	0x0000b940


	//   ....[3]....
        /*0864*/ 	.word	0x0000ba30


	//   ....[4]....
        /*0868*/ 	.word	0x0000ca10


	//----- nvinfo : EIATTR_MBARRIER_INSTR_OFFSETS
	.align		4
.L_294:
        /*086c*/ 	.byte	0x04, 0x39
        /*086e*/ 	.short	(.L_296 - .L_295)


	//   ....[0]....
.L_295:
        /*0870*/ 	.word	0x00000180
        /*0874*/ 	.word	0x000000ff
        /*0878*/ 	.word	0x0002a800
        /*087c*/ 	.short	0x0100
        /*087e*/ 	.byte	0x08
	.zero		1


	//   ....[1]....
        /*0880*/ 	.word	0x00000190
        /*0884*/ 	.word	0x000000ff
        /*0888*/ 	.word	0x0002a820
        /*088c*/ 	.short	0x0100
        /*088e*/ 	.byte	0x08
	.zero		1


	//   ....[2]....
        /*0890*/ 	.word	0x00000280
        /*0894*/ 	.word	0x000000ff
        /*0898*/ 	.word	0x0002a830
        /*089c*/ 	.short	0x0100
        /*089e*/ 	.byte	0x08
	.zero		1


	//   ....[3]....
        /*08a0*/ 	.word	0x00000290
        /*08a4*/ 	.word	0x000000ff
        /*08a8*/ 	.word	0x0002a840
        /*08ac*/ 	.short	0x0100
        /*08ae*/ 	.byte	0x08
	.zero		1


	//   ....[4]....
        /*08b0*/ 	.word	0x000002a0
        /*08b4*/ 	.word	0x000000ff
        /*08b8*/ 	.word	0x0002a838
        /*08bc*/ 	.short	0x0100
        /*08be*/ 	.byte	0x08
	.zero		1


	//   ....[5]....
        /*08c0*/ 	.word	0x000002b0
        /*08c4*/ 	.word	0x000000ff
        /*08c8*/ 	.word	0x0002a848
        /*08cc*/ 	.short	0x0100
        /*08ce*/ 	.byte	0x08
	.zero		1


	//   ....[6]....
        /*08d0*/ 	.word	0x000003e0
        /*08d4*/ 	.word	0x000000ff
        /*08d8*/ 	.word	0x0002a850
        /*08dc*/ 	.short	0x0100
        /*08de*/ 	.byte	0x08
	.zero		1


	//   ....[7]....
        /*08e0*/ 	.word	0x000003f0
        /*08e4*/ 	.word	0x000000ff
        /*08e8*/ 	.word	0x0002a860
        /*08ec*/ 	.short	0x0100
        /*08ee*/ 	.byte	0x08
	.zero		1


	//   ....[8]....
        /*08f0*/ 	.word	0x00000400
        /*08f4*/ 	.word	0x000000ff
        /*08f8*/ 	.word	0x0002a858
        /*08fc*/ 	.short	0x0100
        /*08fe*/ 	.byte	0x08
	.zero		1


	//   ....[9]....
        /*0900*/ 	.word	0x00000410
        /*0904*/ 	.word	0x000000ff
        /*0908*/ 	.word	0x0002a868
        /*090c*/ 	.short	0x0100
        /*090e*/ 	.byte	0x08
	.zero		1


	//   ....[10]....
        /*0910*/ 	.word	0x00000500
        /*0914*/ 	.word	0x000000ff
        /*0918*/ 	.word	0x0002a870
        /*091c*/ 	.short	0x0100
        /*091e*/ 	.byte	0x06
	.zero		1


	//   ....[11]....
        /*0920*/ 	.word	0x00000510
        /*0924*/ 	.word	0x000000ff
        /*0928*/ 	.word	0x0002a880
        /*092c*/ 	.short	0x0100
        /*092e*/ 	.byte	0x06
	.zero		1


	//   ....[12]....
        /*0930*/ 	.word	0x00000520
        /*0934*/ 	.word	0x000000ff
        /*0938*/ 	.word	0x0002a878
        /*093c*/ 	.short	0x0100
        /*093e*/ 	.byte	0x06
	.zero		1


	//   ....[13]....
        /*0940*/ 	.word	0x00000530
        /*0944*/ 	.word	0x000000ff
        /*0948*/ 	.word	0x0002a888
        /*094c*/ 	.short	0x0100
        /*094e*/ 	.byte	0x06
	.zero		1


	//   ....[14]....
        /*0950*/ 	.word	0x00000660
        /*0954*/ 	.word	0x000000ff
        /*0958*/ 	.word	0x0002a890
        /*095c*/ 	.short	0x0100
        /*095e*/ 	.byte	0x08
	.zero		1


	//   ....[15]....
        /*0960*/ 	.word	0x00000670
        /*0964*/ 	.word	0x000000ff
        /*0968*/ 	.word	0x0002a8a0
        /*096c*/ 	.short	0x0100
        /*096e*/ 	.byte	0x08
	.zero		1


	//   ....[16]....
        /*0970*/ 	.word	0x00000680
        /*0974*/ 	.word	0x000000ff
        /*0978*/ 	.word	0x0002a898
        /*097c*/ 	.short	0x0100
        /*097e*/ 	.byte	0x08
	.zero		1


	//   ....[17]....
        /*0980*/ 	.word	0x00000690
        /*0984*/ 	.word	0x000000ff
        /*0988*/ 	.word	0x0002a8a8
        /*098c*/ 	.short	0x0100
        /*098e*/ 	.byte	0x08
	.zero		1


	//   ....[18]....
        /*0990*/ 	.word	0x000007d0
        /*0994*/ 	.word	0x000000ff
        /*0998*/ 	.word	0x0002a8b0
        /*099c*/ 	.short	0x0100
        /*099e*/ 	.byte	0x08
	.zero		1


	//   ....[19]....
        /*09a0*/ 	.word	0x000007e0
        /*09a4*/ 	.word	0x000000ff
        /*09a8*/ 	.word	0x0002a8c0
        /*09ac*/ 	.short	0x0100
        /*09ae*/ 	.byte	0x08
	.zero		1


	//   ....[20]....
        /*09b0*/ 	.word	0x000007f0
        /*09b4*/ 	.word	0x000000ff
        /*09b8*/ 	.word	0x0002a8b8
        /*09bc*/ 	.short	0x0100
        /*09be*/ 	.byte	0x08
	.zero		1


	//   ....[21]....
        /*09c0*/ 	.word	0x00000800
        /*09c4*/ 	.word	0x000000ff
        /*09c8*/ 	.word	0x0002a8c8
        /*09cc*/ 	.short	0x0100
        /*09ce*/ 	.byte	0x08
	.zero		1


	//   ....[22]....
        /*09d0*/ 	.word	0x00001690
        /*09d4*/ 	.word	0x000000ff
        /*09d8*/ 	.word	0x0002a800
        /*09dc*/ 	.short	0x010a
        /*09de*/ 	.byte	0x27
	.zero		1


	//   ....[23]....
        /*09e0*/ 	.word	0x00001720
        /*09e4*/ 	.word	0x00000000
        /*09e8*/ 	.word	0x0002a830
        /*09ec*/ 	.short	0x010a
        /*09ee*/ 	.byte	0x3f
	.zero		1


	//   ....[24]....
        /*09f0*/ 	.word	0x00001760
        /*09f4*/ 	.word	0x00000000
        /*09f8*/ 	.word	0x0002a830
        /*09fc*/ 	.short	0x010a
        /*09fe*/ 	.byte	0x3f
	.zero		1


	//   ....[25]....
        /*0a00*/ 	.word	0x00002410
        /*0a04*/ 	.word	0x000000ff
        /*0a08*/ 	.word	0x00000000
        /*0a0c*/ 	.short	0x0101
        /*0a0e*/ 	.byte	0x04
	.zero		1


	//   ....[26]....
        /*0a10*/ 	.word	0x00003710
        /*0a14*/ 	.word	0x000000ff
        /*0a18*/ 	.word	0x0002a830
        /*0a1c*/ 	.short	0x010a
        /*0a1e*/ 	.byte	0x06
	.zero		1


	//   ....[27]....
        /*0a20*/ 	.word	0x00003750
        /*0a24*/ 	.word	0x000000ff
        /*0a28*/ 	.word	0x0002a830
        /*0a2c*/ 	.short	0x010a
        /*0a2e*/ 	.byte	0x06
	.zero		1


	//   ....[28]....
        /*0a30*/ 	.word	0x00003fd0
        /*0a34*/ 	.word	0x000000ff
        /*0a38*/ 	.word	0x0002a850
        /*0a3c*/ 	.short	0x010a
        /*0a3e*/ 	.byte	0x05
	.zero		1


	//   ....[29]....
        /*0a40*/ 	.word	0x00004010
        /*0a44*/ 	.word	0x000000ff
        /*0a48*/ 	.word	0x0002a850
        /*0a4c*/ 	.short	0x010a
        /*0a4e*/ 	.byte	0x05
	.zero		1


	//   ....[30]....
        /*0a50*/ 	.word	0x00004300
        /*0a54*/ 	.word	0x000000ff
        /*0a58*/ 	.word	0x00000000
        /*0a5c*/ 	.short	0x0101
        /*0a5e*/ 	.byte	0x06
	.zero		1


	//   ....[31]....
        /*0a60*/ 	.word	0x000058b0
        /*0a64*/ 	.word	0x000000ff
        /*0a68*/ 	.word	0x00000000
        /*0a6c*/ 	.short	0x0101
        /*0a6e*/ 	.byte	0x05
	.zero		1


	//   ....[32]....
        /*0a70*/ 	.word	0x00005a80
        /*0a74*/ 	.word	0x000000ff
        /*0a78*/ 	.word	0x0002a830
        /*0a7c*/ 	.short	0x010a
        /*0a7e*/ 	.byte	0x05
	.zero		1


	//   ....[33]....
        /*0a80*/ 	.word	0x00005ac0
        /*0a84*/ 	.word	0x000000ff
        /*0a88*/ 	.word	0x0002a830
        /*0a8c*/ 	.short	0x010a
        /*0a8e*/ 	.byte	0x05
	.zero		1


	//   ....[34]....
        /*0a90*/ 	.word	0x00006340
        /*0a94*/ 	.word	0x000000ff
        /*0a98*/ 	.word	0x0002a850
        /*0a9c*/ 	.short	0x010a
        /*0a9e*/ 	.byte	0x05
	.zero		1


	//   ....[35]....
        /*0aa0*/ 	.word	0x00006380
        /*0aa4*/ 	.word	0x000000ff
        /*0aa8*/ 	.word	0x0002a850
        /*0aac*/ 	.short	0x010a
        /*0aae*/ 	.byte	0x05
	.zero		1


	//   ....[36]....
        /*0ab0*/ 	.word	0x000067a0
        /*0ab4*/ 	.word	0x000000ff
        /*0ab8*/ 	.word	0x00000000
        /*0abc*/ 	.short	0x0101
        /*0abe*/ 	.byte	0x04
	.zero		1


	//   ....[37]....
        /*0ac0*/ 	.word	0x00007520
        /*0ac4*/ 	.word	0x000000ff
        /*0ac8*/ 	.word	0x00000000
        /*0acc*/ 	.short	0x0101
        /*0ace*/ 	.byte	0x05
	.zero		1


	//   ....[38]....
        /*0ad0*/ 	.word	0x00007a50
        /*0ad4*/ 	.word	0x000000ff
        /*0ad8*/ 	.word	0x0002a850
        /*0adc*/ 	.short	0x010a
        /*0ade*/ 	.byte	0x05
	.zero		1


	//   ....[39]....
        /*0ae0*/ 	.word	0x00007a90
        /*0ae4*/ 	.word	0x000000ff
        /*0ae8*/ 	.word	0x0002a850
        /*0aec*/ 	.short	0x010a
        /*0aee*/ 	.byte	0x05
	.zero		1


	//   ....[40]....
        /*0af0*/ 	.word	0x000080a0
        /*0af4*/ 	.word	0x000000ff
        /*0af8*/ 	.word	0x00000000
        /*0afc*/ 	.short	0x0101
        /*0afe*/ 	.byte	0x04
	.zero		1


	//   ....[41]....
        /*0b00*/ 	.word	0x00009430
        /*0b04*/ 	.word	0x00000015
        /*0b08*/ 	.word	0x00000000
        /*0b0c*/ 	.short	0x0101
        /*0b0e*/ 	.byte	0x3f
	.zero		1


	//   ....[42]....
        /*0b10*/ 	.word	0x0000c070
        /*0b14*/ 	.word	0x00000007
        /*0b18*/ 	.word	0x0002a840
        /*0b1c*/ 	.short	0x010a
        /*0b1e*/ 	.byte	0x3f
	.zero		1


	//   ....[43]....
        /*0b20*/ 	.word	0x0000c740
        /*0b24*/ 	.word	0x00000007
        /*0b28*/ 	.word	0x0002a830
        /*0b2c*/ 	.short	0x0107
        /*0b2e*/ 	.byte	0x3f
	.zero		1


	//   ....[44]....
        /*0b30*/ 	.word	0x0000c810
        /*0b34*/ 	.word	0x00000007
        /*0b38*/ 	.word	0x0002a830
        /*0b3c*/ 	.short	0x0101
        /*0b3e*/ 	.byte	0x3f
	.zero		1


	//   ....[45]....
        /*0b40*/ 	.word	0x0000d3e0
        /*0b44*/ 	.word	0x00000016
        /*0b48*/ 	.word	0x0002a800
        /*0b4c*/ 	.short	0x0107
        /*0b4e*/ 	.byte	0x3f
	.zero		1


	//   ....[46]....
        /*0b50*/ 	.word	0x0000d4e0
        /*0b54*/ 	.word	0x00000016
        /*0b58*/ 	.word	0x0002a800
        /*0b5c*/ 	.short	0x0101
        /*0b5e*/ 	.byte	0x3f
	.zero		1


	//   ....[47]....
        /*0b60*/ 	.word	0x0000d500
        /*0b64*/ 	.word	0x00000016
        /*0b68*/ 	.word	0x0002a820
        /*0b6c*/ 	.short	0x010a
        /*0b6e*/ 	.byte	0x3f
	.zero		1


	//   ....[48]....
        /*0b70*/ 	.word	0x0000d880
        /*0b74*/ 	.word	0x00000005
        /*0b78*/ 	.word	0x0002a840
        /*0b7c*/ 	.short	0x010a
        /*0b7e*/ 	.byte	0x3f
	.zero		1


	//   ....[49]....
        /*0b80*/ 	.word	0x0000dd80
        /*0b84*/ 	.word	0x00000005
        /*0b88*/ 	.word	0x0002a830
        /*0b8c*/ 	.short	0x0107
        /*0b8e*/ 	.byte	0x3f
	.zero		1


	//   ....[50]....
        /*0b90*/ 	.word	0x0000de30
        /*0b94*/ 	.word	0x00000005
        /*0b98*/ 	.word	0x0002a830
        /*0b9c*/ 	.short	0x0101
        /*0b9e*/ 	.byte	0x3f
	.zero		1


	//   ....[51]....
        /*0ba0*/ 	.word	0x0000de90
        /*0ba4*/ 	.word	0x00000005
        /*0ba8*/ 	.word	0x0002a860
        /*0bac*/ 	.short	0x010a
        /*0bae*/ 	.byte	0x3f
	.zero		1


	//   ....[52]....
        /*0bb0*/ 	.word	0x0000e2e0
        /*0bb4*/ 	.word	0x00000005
        /*0bb8*/ 	.word	0x0002a850
        /*0bbc*/ 	.short	0x0107
        /*0bbe*/ 	.byte	0x3f
	.zero		1


	//   ....[53]....
        /*0bc0*/ 	.word	0x0000e420
        /*0bc4*/ 	.word	0x00000005
        /*0bc8*/ 	.word	0x0002a850
        /*0bcc*/ 	.short	0x0101
        /*0bce*/ 	.byte	0x3f
	.zero		1


	//   ....[54]....
        /*0bd0*/ 	.word	0x0000e6a0
        /*0bd4*/ 	.word	0x00000000
        /*0bd8*/ 	.word	0x0002a860
        /*0bdc*/ 	.short	0x010a
        /*0bde*/ 	.byte	0x3f
	.zero		1


	//   ....[55]....
        /*0be0*/ 	.word	0x0000eb00
        /*0be4*/ 	.word	0x00000000
        /*0be8*/ 	.word	0x0002a850
        /*0bec*/ 	.short	0x0107
        /*0bee*/ 	.byte	0x3f
	.zero		1


	//   ....[56]....
        /*0bf0*/ 	.word	0x0000ebb0
        /*0bf4*/ 	.word	0x00000000
        /*0bf8*/ 	.word	0x0002a850
        /*0bfc*/ 	.short	0x0101
        /*0bfe*/ 	.byte	0x3f
	.zero		1


	//   ....[57]....
        /*0c00*/ 	.word	0x0000f8e0
        /*0c04*/ 	.word	0x00000004
        /*0c08*/ 	.word	0x0002a820
        /*0c0c*/ 	.short	0x010a
        /*0c0e*/ 	.byte	0x3f
	.zero		1


	//   ....[58]....
        /*0c10*/ 	.word	0x0000fa80
        /*0c14*/ 	.word	0x00000005
        /*0c18*/ 	.word	0x0002a840
        /*0c1c*/ 	.short	0x010a
        /*0c1e*/ 	.byte	0x3f
	.zero		1


	//   ....[59]....
        /*0c20*/ 	.word	0x0000fb20
        /*0c24*/ 	.word	0x0000001b
        /*0c28*/ 	.word	0x0002a840
        /*0c2c*/ 	.short	0x010a
        /*0c2e*/ 	.byte	0x3f
	.zero		1


	//   ....[60]....
        /*0c30*/ 	.word	0x0000fb60
        /*0c34*/ 	.word	0x00000005
        /*0c38*/ 	.word	0x0002a860
        /*0c3c*/ 	.short	0x010a
        /*0c3e*/ 	.byte	0x3f
	.zero		1


	//   ....[61]....
        /*0c40*/ 	.word	0x0000fba0
        /*0c44*/ 	.word	0x0000001b
        /*0c48*/ 	.word	0x0002a860
        /*0c4c*/ 	.short	0x010a
        /*0c4e*/ 	.byte	0x3f
	.zero		1


	//   ....[62]....
        /*0c50*/ 	.word	0x0000fc10
        /*0c54*/ 	.word	0x00000003
        /*0c58*/ 	.word	0x0002a800
        /*0c5c*/ 	.short	0x010a
        /*0c5e*/ 	.byte	0x3f
	.zero		1


	//   ....[63]....
        /*0c60*/ 	.word	0x0000fc60
        /*0c64*/ 	.word	0x00000000
        /*0c68*/ 	.word	0x0002a830
        /*0c6c*/ 	.short	0x010a
        /*0c6e*/ 	.byte	0x3f
	.zero		1


	//   ....[64]....
        /*0c70*/ 	.word	0x0000fcc0
        /*0c74*/ 	.word	0x00000003
        /*0c78*/ 	.word	0x0002a830
        /*0c7c*/ 	.short	0x010a
        /*0c7e*/ 	.byte	0x3f
	.zero		1


	//   ....[65]....
        /*0c80*/ 	.word	0x0000fd20
        /*0c84*/ 	.word	0x00000003
        /*0c88*/ 	.word	0x0002a850
        /*0c8c*/ 	.short	0x010a
        /*0c8e*/ 	.byte	0x3f
	.zero		1


	//   ....[66]....
        /*0c90*/ 	.word	0x0000fd80
        /*0c94*/ 	.word	0x00000003
        /*0c98*/ 	.word	0x0002a830
        /*0c9c*/ 	.short	0x010a
        /*0c9e*/ 	.byte	0x3f
	.zero		1


	//   ....[67]....
        /*0ca0*/ 	.word	0x0000fde0
        /*0ca4*/ 	.word	0x00000003
        /*0ca8*/ 	.word	0x0002a850
        /*0cac*/ 	.short	0x010a
        /*0cae*/ 	.byte	0x3f
	.zero		1


	//   ....[68]....
        /*0cb0*/ 	.word	0x0000fe40
        /*0cb4*/ 	.word	0x00000007
        /*0cb8*/ 	.word	0x0002a850
        /*0cbc*/ 	.short	0x010a
        /*0cbe*/ 	.byte	0x3f
	.zero		1


	//   ....[69]....
        /*0cc0*/ 	.word	0x0000ff50
        /*0cc4*/ 	.word	0x00000007
        /*0cc8*/ 	.word	0x0002a840
        /*0ccc*/ 	.short	0x010a
        /*0cce*/ 	.byte	0x3f
	.zero		1


	//   ....[70]....
        /*0cd0*/ 	.word	0x000112b0
        /*0cd4*/ 	.word	0x00000016
        /*0cd8*/ 	.word	0x0002a820
        /*0cdc*/ 	.short	0x010a
        /*0cde*/ 	.byte	0x3f
	.zero		1


	//   ....[71]....
        /*0ce0*/ 	.word	0x00011300
        /*0ce4*/ 	.word	0x00000005
        /*0ce8*/ 	.word	0x0002a840
        /*0cec*/ 	.short	0x010a
        /*0cee*/ 	.byte	0x3f
	.zero		1


	//   ....[72]....
        /*0cf0*/ 	.word	0x00011ac0
        /*0cf4*/ 	.word	0x00000005
        /*0cf8*/ 	.word	0x0002a860
        /*0cfc*/ 	.short	0x010a
        /*0cfe*/ 	.byte	0x3f
	.zero		1


	//   ....[73]....
        /*0d00*/ 	.word	0x000122c0
        /*0d04*/ 	.word	0x00000000
        /*0d08*/ 	.word	0x0002a860
        /*0d0c*/ 	.short	0x010a
        /*0d0e*/ 	.byte	0x3f
	.zero		1


	//   ....[74]....
        /*0d10*/ 	.word	0x000133f0
        /*0d14*/ 	.word	0x00000004
        /*0d18*/ 	.word	0x0002a820
        /*0d1c*/ 	.short	0x010a
        /*0d1e*/ 	.byte	0x3f
	.zero		1


	//   ....[75]....
        /*0d20*/ 	.word	0x00013590
        /*0d24*/ 	.word	0x00000005
        /*0d28*/ 	.word	0x0002a840
        /*0d2c*/ 	.short	0x010a
        /*0d2e*/ 	.byte	0x3f
	.zero		1


	//   ....[76]....
        /*0d30*/ 	.word	0x000135e0
        /*0d34*/ 	.word	0x0000001b
        /*0d38*/ 	.word	0x0002a840
        /*0d3c*/ 	.short	0x010a
        /*0d3e*/ 	.byte	0x3f
	.zero		1


	//   ....[77]....
        /*0d40*/ 	.word	0x00013630
        /*0d44*/ 	.word	0x00000005
        /*0d48*/ 	.word	0x0002a860
        /*0d4c*/ 	.short	0x010a
        /*0d4e*/ 	.byte	0x3f
	.zero		1


	//----- nvinfo : EIATTR_NUM_MBARRIERS
	.align		4
.L_296:
        /*0d50*/ 	.byte	0x03, 0x38
        /*0d52*/ 	.short	0x0016


	//----- nvinfo : EIATTR_EXIT_INSTR_OFFSETS
	.align		4
        /*0d54*/ 	.byte	0x04, 0x1c
        /*0d56*/ 	.short	(.L_298 - .L_297)


	//   ....[0]....
.L_297:
        /*0d58*/ 	.word	0x00000990


	//   ....[1]....
        /*0d5c*/ 	.word	0x0000a2c0


	//   ....[2]....
        /*0d60*/ 	.word	0x0000fbf0


	//----- nvinfo : EIATTR_MAX_THREADS
	.align		4
.L_298:
        /*0d64*/ 	.byte	0x04, 0x05
        /*0d66*/ 	.short	(.L_300 - .L_299)
.L_299:
        /*0d68*/ 	.word	0x00000180
        /*0d6c*/ 	.word	0x00000001
        /*0d70*/ 	.word	0x00000001


	//----- nvinfo : EIATTR_CRS_STACK_SIZE
	.align		4
.L_300:
        /*0d74*/ 	.byte	0x04, 0x1e
        /*0d76*/ 	.short	(.L_302 - .L_301)
.L_301:
        /*0d78*/ 	.word	0x00000000


	//----- nvinfo : EIATTR_CBANK_PARAM_SIZE
	.align		4
.L_302:
        /*0d7c*/ 	.byte	0x03, 0x19
        /*0d7e*/ 	.short	0x0af0


	//----- nvinfo : EIATTR_PARAM_CBANK
	.align		4
        /*0d80*/ 	.byte	0x04, 0x0a
        /*0d82*/ 	.short	(.L_304 - .L_303)
	.align		4
.L_303:
        /*0d84*/ 	.word	index@(.nv.constant0._ZN7cutlass13device_kernelIN5flash11enable_sm90INS1_16FlashAttnFwdSm90INS1_25CollectiveMainloopFwdSm90ILi2EN4cute5tupleIJNS5_1CILi1EEES8_S8_EEENS6_IJNS7_ILi128EEENS7_ILi96EEENS7_ILi192EEEEEELi128ENS_6half_tEfNS_4arch4Sm90ELb1ELb0ELb0ELb1ELb1ELb0ELb0ELb1ELb1ELb1ELb0ELb0EEENS1_21CollectiveEpilogueFwdINS6_IJSA_SA_SB_EEES9_SE_SG_Li256ELb1ELb1ELb0ELb0EEENS1_36VarlenDynamicPersistentTileSchedulerILi128ELi96ELi256ELi128ELb0ELb1ELb1ELb1ELb1ELb1EEEEEEEEEvNT_6ParamsE)
        /*0d88*/ 	.short	0x0210
        /*0d8a*/ 	.short	0x0af0


	//----- nvinfo : EIATTR_SW_WAR
	.align		4
.L_304:
        /*0d8c*/ 	.byte	0x04, 0x36
        /*0d8e*/ 	.short	(.L_306 - .L_305)
.L_305:
        /*0d90*/ 	.word	0x00000008
.L_306:


//--------------------- .nv.info._ZN7cutlass13device_kernelIN5flash11enable_sm90INS1_16FlashAttnFwdSm90INS1_25CollectiveMainloopFwdSm90ILi2EN4cute5tupleIJNS5_1CILi1EEES8_S8_EEENS6_IJNS7_ILi128EEENS7_ILi96EEENS7_ILi192EEEEEELi128ENS_6half_tEfNS_4arch4Sm90ELb1ELb0ELb0ELb1ELb1ELb1ELb0ELb1ELb1ELb1ELb0ELb0EEENS1_21CollectiveEpilogueFwdINS6_IJSA_SA_SB_EEES9_SE_SG_Li256ELb1ELb1ELb0ELb0EEENS1_36VarlenDynamicPersistentTileSchedulerILi128ELi96ELi256ELi128ELb0ELb1ELb1ELb1ELb1ELb1EEEEEEEEEvNT_6ParamsE --------------------------
	.section	.nv.info._ZN7cutlass13device_kernelIN5flash11enable_sm90INS1_16FlashAttnFwdSm90INS1_25CollectiveMainloopFwdSm90ILi2EN4cute5tupleIJNS5_1CILi1EEES8_S8_EEENS6_IJNS7_ILi128EEENS7_ILi96EEENS7_ILi192EEEEEELi128ENS_6half_tEfNS_4arch4Sm90ELb1ELb0ELb0ELb1ELb1ELb1ELb0ELb1ELb1ELb1ELb0ELb0EEENS1_21CollectiveEpilogueFwdINS6_IJSA_SA_SB_EEES9_SE_SG_Li256ELb1ELb1ELb0ELb0EEENS1_36VarlenDynamicPersistentTileSchedulerILi128ELi96ELi256ELi128ELb0ELb1ELb1ELb1ELb1ELb1EEEEEEEEEvNT_6ParamsE,"",@"SHT_CUDA_INFO"
	.sectionflags	@""
	.align	4


	//----- nvinfo : EIATTR_CUDA_API_VERSION
	.align		4
        /*0000*/ 	.byte	0x04, 0x37
        /*0002*/ 	.short	(.L_308 - .L_307)
.L_307:
        /*0004*/ 	.word	0x00000082


	//----- nvinfo : EIATTR_KPARAM_INFO
	.align		4
.L_308:
        /*0008*/ 	.byte	0x04, 0x17
        /*000a*/ 	.short	(.L_310 - .L_309)
.L_309:
        /*000c*/ 	.word	0x00000000
        /*0010*/ 	.short	0x0000
        /*0012*/ 	.short	0x0070
        /*0014*/ 	.byte	0x00, 0xf0, 0x01, 0x2a


	//----- nvinfo : EIATTR_SPARSE_MMA_MASK
	.align		4
.L_310:
        /*0018*/ 	.byte	0x03, 0x50
        /*001a*/ 	.short	0x0000


	//----- nvinfo : EIATTR_MAXREG_COUNT
	.align		4
        /*001c*/ 	.byte	0x03, 0x1b
        /*001e*/ 	.short	0x00a8


	//----- nvinfo : EIATTR_NUM_BARRIERS
	.align		4
        /*0020*/ 	.byte	0x02, 0x4c
        /*0022*/ 	.byte	0x10
	.zero		1


	//----- nvinfo : EIATTR_EXTERNS
	.align		4
        /*0024*/ 	.byte	0x04, 0x0f
        /*0026*/ 	.short	(.L_312 - .L_311)


	//   ....[0]....
	.align		4
.L_311:
        /*0028*/ 	.word	index@(__assertfail)


	//----- nvinfo : EIATTR_ANNOTATIONS
	.align		4
.L_312:
        /*002c*/ 	.byte	0x04, 0x55
        /*002e*/ 	.short	(.L_314 - .L_313)


	//   ....[0]....
.L_313:
        /* <DEDUP_REMOVED lines=38> */


	//----- nvinfo : EIATTR_MERCURY_ISA_VERSION
	.align		4
.L_314:
        /*0278*/ 	.byte	0x03, 0x5f
        /*027a*/ 	.short	0x0101


	//----- nvinfo : EIATTR_UNUSED_LOAD_BYTE_OFFSET
	.align		4
        /*027c*/ 	.byte	0x04, 0x44
        /*027e*/ 	.short	(.L_316 - .L_315)


	//   ....[0]....
.L_315:
        /*0280*/ 	.word	0x00000a50
        /*0284*/ 	.word	0x0000fff0


	//   ....[1]....
        /*0288*/ 	.word	0x00019410
        /*028c*/ 	.word	0x0000fff0


	//----- nvinfo : EIATTR_INT_WARP_WIDE_INSTR_OFFSETS
	.align		4
.L_316:
        /*0290*/ 	.byte	0x04, 0x31
        /*0292*/ 	.short	(.L_318 - .L_317)


	//   ....[0]....
.L_317:
        /*0294*/ 	.word	0x00000130


	//   ....[1]....
        /*0298*/ 	.word	0x00000170


	//   ....[2]....
        /*029c*/ 	.word	0x000001e0


	//   ....[3]....
        /*02a0*/ 	.word	0x0001db40


	//   ....[4]....
        /*02a4*/ 	.word	0x0001dbd0


	//   ....[5]....
        /*02a8*/ 	.word	0x00020ae0


	//   ....[6]....
        /*02ac*/ 	.word	0x00020b70


	//----- nvinfo : EIATTR_COOP_GROUP_MASK_REGIDS
	.align		4
.L_318:
        /*02b0*/ 	.byte	0x04, 0x29
        /*02b2*/ 	.short	(.L_320 - .L_319)


	//   ....[0]....
.L_319:
        /*02b4*/ 	.word	0xffffffff


	//   ....[1]....
        /*02b8*/ 	.word	0xffffffff


	//   ....[2]....
        /*02bc*/ 	.word	0xffffffff


	//   ....[3]....
        /*02c0*/ 	.word	0xffffffff


	//   ....[4]....
        /*02c4*/ 	.word	0xffffffff


	//   ....[5]....
        /*02c8*/ 	.word	0xffffffff


	//   ....[6]....
        /*02cc*/ 	.word	0xffffffff


	//   ....[7]....
        /*02d0*/ 	.word	0xffffffff


	//   ....[8]....
        /*02d4*/ 	.word	0xffffffff


	//   ....[9]....
        /*02d8*/ 	.word	0xffffffff


	//   ....[10]....
        /*02dc*/ 	.word	0xffffffff


	//   ....[11]....
        /*02e0*/ 	.word	0xffffffff


	//   ....[12]....
        /*02e4*/ 	.word	0xffffffff


	//   ....[13]....
        /*02e8*/ 	.word	0xffffffff


	//   ....[14]....
        /*02ec*/ 	.word	0xffffffff


	//   ....[15]....
        /*02f0*/ 	.word	0xffffffff


	//   ....[16]....
        /*02f4*/ 	.word	0xffffffff


	//   ....[17]....
        /*02f8*/ 	.word	0xffffffff


	//   ....[18]....
        /*02fc*/ 	.word	0xffffffff


	//   ....[19]....
        /*0300*/ 	.word	0xffffffff


	//   ....[20]....
        /*0304*/ 	.word	0xffffffff


	//   ....[21]....
        /*0308*/ 	.word	0xffffffff


	//   ....[22]....
        /*030c*/ 	.word	0xffffffff


	//   ....[23]....
        /*0310*/ 	.word	0xffffffff


	//   ....[24]....
        /*0314*/ 	.word	0xffffffff


	//   ....[25]....
        /*0318*/ 	.word	0xffffffff


	//   ....[26]....
        /*031c*/ 	.word	0xffffffff


	//   ....[27]....
        /*0320*/ 	.word	0xffffffff


	//   ....[28]....
        /*0324*/ 	.word	0xffffffff


	//   ....[29]....
        /*0328*/ 	.word	0xffffffff


	//   ....[30]....
        /*032c*/ 	.word	0xffffffff


	//   ....[31]....
        /*0330*/ 	.word	0xffffffff


	//   ....[32]....
        /*0334*/ 	.word	0xffffffff


	//   ....[33]....
        /*0338*/ 	.word	0xffffffff


	//   ....[34]....
        /*033c*/ 	.word	0xffffffff


	//   ....[35]....
        /*0340*/ 	.word	0xffffffff


	//   ....[36]....
        /*0344*/ 	.word	0xffffffff


	//   ....[37]....
        /*0348*/ 	.word	0xffffffff


	//   ....[38]....
        /*034c*/ 	.word	0xffffffff


	//   ....[39]....
        /*0350*/ 	.word	0xffffffff


	//   ....[40]....
        /*0354*/ 	.word	0xffffffff


	//   ....[41]....
        /*0358*/ 	.word	0xffffffff


	//   ....[42]....
        /*035c*/ 	.word	0xffffffff


	//   ....[43]....
        /*0360*/ 	.word	0xffffffff


	//   ....[44]....
        /*0364*/ 	.word	0xffffffff


	//   ....[45]....
        /*0368*/ 	.word	0xffffffff


	//   ....[46]....
        /*036c*/ 	.word	0xffffffff


	//   ....[47]....
        /*0370*/ 	.word	0xffffffff


	//   ....[48]....
        /*0374*/ 	.word	0xffffffff


	//   ....[49]....
        /*0378*/ 	.word	0xffffffff


	//   ....[50]....
        /*037c*/ 	.word	0xffffffff


	//   ....[51]....
        /*0380*/ 	.word	0xffffffff


	//   ....[52]....
        /*0384*/ 	.word	0xffffffff


	//   ....[53]....
        /*0388*/ 	.word	0xffffffff


	//   ....[54]....
        /*038c*/ 	.word	0xffffffff


	//   ....[55]....
        /*0390*/ 	.word	0xffffffff


	//   ....[56]....
        /*0394*/ 	.word	0xffffffff


	//   ....[57]....
        /*0398*/ 	.word	0xffffffff


	//   ....[58]....
        /*039c*/ 	.word	0xffffffff


	//   ....[59]....
        /*03a0*/ 	.word	0xffffffff


	//   ....[60]....
        /*03a4*/ 	.word	0xffffffff


	//   ....[61]....
        /*03a8*/ 	.word	0xffffffff


	//   ....[62]....
        /*03ac*/ 	.word	0xffffffff


	//   ....[63]....
        /*03b0*/ 	.word	0xffffffff


	//   ....[64]....
        /*03b4*/ 	.word	0xffffffff


	//   ....[65]....
        /*03b8*/ 	.word	0xffffffff


	//   ....[66]....
        /*03bc*/ 	.word	0xffffffff


	//   ....[67]....
        /*03c0*/ 	.word	0xffffffff


	//   ....[68]....
        /*03c4*/ 	.word	0xffffffff


	//   ....[69]....
        /*03c8*/ 	.word	0xffffffff


	//   ....[70]....
        /*03cc*/ 	.word	0xffffffff


	//   ....[71]....
        /*03d0*/ 	.word	0xffffffff


	//   ....[72]....
        /*03d4*/ 	.word	0xffffffff


	//   ....[73]....
        /*03d8*/ 	.word	0xffffffff


	//   ....[74]....
        /*03dc*/ 	.word	0xffffffff


	//   ....[75]....
        /*03e0*/ 	.word	0xffffffff


	//   ....[76]....
        /*03e4*/ 	.word	0xffffffff


	//   ....[77]....
        /*03e8*/ 	.word	0xffffffff


	//   ....[78]....
        /*03ec*/ 	.word	0xffffffff


	//   ....[79]....
        /*03f0*/ 	.word	0xffffffff


	//   ....[80]....
        /*03f4*/ 	.word	0xffffffff


	//   ....[81]....
        /*03f8*/ 	.word	0xffffffff


	//   ....[82]....
        /*03fc*/ 	.word	0xffffffff


	//   ....[83]....
        /*0400*/ 	.word	0xffffffff


	//   ....[84]....
        /*0404*/ 	.word	0xffffffff


	//   ....[85]....
        /*0408*/ 	.word	0xffffffff


	//   ....[86]....
        /*040c*/ 	.word	0xffffffff


	//   ....[87]....
        /*0410*/ 	.word	0xffffffff


	//   ....[88]....
        /*0414*/ 	.word	0xffffffff


	//   ....[89]....
        /*0418*/ 	.word	0xffffffff


	//   ....[90]....
        /*041c*/ 	.word	0xffffffff


	//   ....[91]....
        /*0420*/ 	.word	0xffffffff


	//   ....[92]....
        /*0424*/ 	.word	0xffffffff


	//   ....[93]....
        /*0428*/ 	.word	0xffffffff


	//   ....[94]....
        /*042c*/ 	.word	0xffffffff


	//   ....[95]....
        /*0430*/ 	.word	0xffffffff


	//   ....[96]....
        /*0434*/ 	.word	0xffffffff


	//   ....[97]....
        /*0438*/ 	.word	0xffffffff


	//   ....[98]....
        /*043c*/ 	.word	0xffffffff


	//   ....[99]....
        /*0440*/ 	.word	0xffffffff


	//   ....[100]....
        /*0444*/ 	.word	0xffffffff


	//   ....[101]....
        /*0448*/ 	.word	0xffffffff


	//   ....[102]....
        /*044c*/ 	.word	0xffffffff


	//   ....[103]....
        /*0450*/ 	.word	0xffffffff


	//   ....[104]....
        /*0454*/ 	.word	0xffffffff


	//   ....[105]....
        /*0458*/ 	.word	0xffffffff


	//   ....[106]....
        /*045c*/ 	.word	0xffffffff


	//   ....[107]....
        /*0460*/ 	.word	0xffffffff


	//   ....[108]....
        /*0464*/ 	.word	0xffffffff


	//   ....[109]....
        /*0468*/ 	.word	0xffffffff


	//   ....[110]....
        /*046c*/ 	.word	0xffffffff


	//   ....[111]....
        /*0470*/ 	.word	0xffffffff


	//   ....[112]....
        /*0474*/ 	.word	0xffffffff


	//   ....[113]....
        /*0478*/ 	.word	0xffffffff


	//   ....[114]....
        /*047c*/ 	.word	0xffffffff


	//   ....[115]....
        /*0480*/ 	.word	0xffffffff


	//   ....[116]....
        /*0484*/ 	.word	0xffffffff


	//   ....[117]....
        /*0488*/ 	.word	0xffffffff


	//   ....[118]....
        /*048c*/ 	.word	0xffffffff


	//   ....[119]....
        /*0490*/ 	.word	0xffffffff


	//   ....[120]....
        /*0494*/ 	.word	0xffffffff


	//   ....[121]....
        /*0498*/ 	.word	0xffffffff


	//   ....[122]....
        /*049c*/ 	.word	0xffffffff


	//   ....[123]....
        /*04a0*/ 	.word	0xffffffff


	//   ....[124]....
        /*04a4*/ 	.word	0xffffffff


	//   ....[125]....
        /*04a8*/ 	.word	0xffffffff


	//   ....[126]....
        /*04ac*/ 	.word	0xffffffff


	//   ....[127]....
        /*04b0*/ 	.word	0xffffffff


	//   ....[128]....
        /*04b4*/ 	.word	0xffffffff


	//   ....[129]....
        /*04b8*/ 	.word	0xffffffff


	//   ....[130]....
        /*04bc*/ 	.word	0xffffffff


	//   ....[131]....
        /*04c0*/ 	.word	0xffffffff


	//   ....[132]....
        /*04c4*/ 	.word	0xffffffff


	//   ....[133]....
        /*04c8*/ 	.word	0xffffffff


	//   ....[134]....
        /*04cc*/ 	.word	0xffffffff


	//   ....[135]....
        /*04d0*/ 	.word	0xffffffff


	//   ....[136]....
        /*04d4*/ 	.word	0xffffffff


	//   ....[137]....
        /*04d8*/ 	.word	0xffffffff


	//   ....[138]....
        /*04dc*/ 	.word	0xffffffff


	//   ....[139]....
        /*04e0*/ 	.word	0xffffffff


	//   ....[140]....
        /*04e4*/ 	.word	0xffffffff


	//   ....[141]....
        /*04e8*/ 	.word	0xffffffff


	//   ....[142]....
        /*04ec*/ 	.word	0xffffffff


	//   ....[143]....
        /*04f0*/ 	.word	0xffffffff


	//   ....[144]....
        /*04f4*/ 	.word	0xffffffff


	//   ....[145]....
        /*04f8*/ 	.word	0xffffffff


	//   ....[146]....
        /*04fc*/ 	.word	0xffffffff


	//   ....[147]....
        /*0500*/ 	.word	0xffffffff


	//   ....[148]....
        /*0504*/ 	.word	0xffffffff


	//   ....[149]....
        /*0508*/ 	.word	0xffffffff


	//   ....[150]....
        /*050c*/ 	.word	0xffffffff


	//   ....[151]....
        /*0510*/ 	.word	0xffffffff


	//   ....[152]....
        /*0514*/ 	.word	0xffffffff


	//   ....[153]....
        /*0518*/ 	.word	0xffffffff


	//   ....[154]....
        /*051c*/ 	.word	0xffffffff


	//   ....[155]....
        /*0520*/ 	.word	0xffffffff


	//   ....[156]....
        /*0524*/ 	.word	0xffffffff


	//   ....[157]....
        /*0528*/ 	.word	0xffffffff


	//   ....[158]....
        /*052c*/ 	.word	0xffffffff


	//   ....[159]....
        /*0530*/ 	.word	0xffffffff


	//   ....[160]....
        /*0534*/ 	.word	0xffffffff


	//   ....[161]....
        /*0538*/ 	.word	0xffffffff


	//   ....[162]....
        /*053c*/ 	.word	0xffffffff


	//   ....[163]....
        /*0540*/ 	.word	0xffffffff


	//   ....[164]....
        /*0544*/ 	.word	0xffffffff


	//   ....[165]....
        /*0548*/ 	.word	0xffffffff


	//   ....[166]....
        /*054c*/ 	.word	0xffffffff


	//   ....[167]....
        /*0550*/ 	.word	0xffffffff


	//   ....[168]....
        /*0554*/ 	.word	0xffffffff


	//   ....[169]....
        /*0558*/ 	.word	0xffffffff


	//   ....[170]....
        /*055c*/ 	.word	0xffffffff


	//   ....[171]....
        /*0560*/ 	.word	0xffffffff


	//   ....[172]....
        /*0564*/ 	.word	0xffffffff


	//   ....[173]....
        /*0568*/ 	.word	0xffffffff


	//   ....[174]....
        /*056c*/ 	.word	0xffffffff


	//   ....[175]....
        /*0570*/ 	.word	0xffffffff


	//   ....[176]....
        /*0574*/ 	.word	0xffffffff


	//   ....[177]....
        /*0578*/ 	.word	0xffffffff


	//   ....[178]....
        /*057c*/ 	.word	0xffffffff


	//   ....[179]....
        /*0580*/ 	.word	0x0500000f


	//   ....[180]....
        /*0584*/ 	.word	0x0500000f


	//   ....[181]....
        /*0588*/ 	.word	0x0500000f


	//   ....[182]....
        /*058c*/ 	.word	0x0500000f


	//   ....[183]....
        /*0590*/ 	.word	0x0500000f


	//   ....[184]....
        /*0594*/ 	.word	0x0500000f


	//   ....[185]....
        /*0598*/ 	.word	0x0500000f


	//   ....[186]....
        /*059c*/ 	.word	0x0500000f


	//   ....[187]....
        /*05a0*/ 	.word	0x0500000f


	//   ....[188]....
        /*05a4*/ 	.word	0x0500000f


	//   ....[189]....
        /*05a8*/ 	.word	0x0500000f


	//   ....[190]....
        /*05ac*/ 	.word	0x0500000f


	//   ....[191]....
        /*05b0*/ 	.word	0x0500000f


	//   ....[192]....
        /*05b4*/ 	.word	0x0500000f


	//   ....[193]....
        /*05b8*/ 	.word	0x0500000f


	//   ....[194]....
        /*05bc*/ 	.word	0x0500000f


	//   ....[195]....
        /*05c0*/ 	.word	0x0500000f


	//   ....[196]....
        /*05c4*/ 	.word	0x0500000f


	//   ....[197]....
        /*05c8*/ 	.word	0x0500000f


	//   ....[198]....
        /*05cc*/ 	.word	0x0500000f


	//   ....[199]....
        /*05d0*/ 	.word	0x0500000f


	//   ....[200]....
        /*05d4*/ 	.word	0x0500000f


	//   ....[201]....
        /*05d8*/ 	.word	0x0500000f


	//   ....[202]....
        /*05dc*/ 	.word	0x0500000f


	//   ....[203]....
        /*05e0*/ 	.word	0x0500000f


	//   ....[204]....
        /*05e4*/ 	.word	0x0500000f


	//   ....[205]....
        /*05e8*/ 	.word	0x0500000f


	//   ....[206]....
        /*05ec*/ 	.word	0x0500000f


	//   ....[207]....
        /*05f0*/ 	.word	0x0500000f


	//   ....[208]....
        /*05f4*/ 	.word	0x0500000f


	//   ....[209]....
        /*05f8*/ 	.word	0x0500000f


	//   ....[210]....
        /*05fc*/ 	.word	0x0500000f


	//   ....[211]....
        /*0600*/ 	.word	0x0500000f


	//   ....[212]....
        /*0604*/ 	.word	0x0500000f


	//   ....[213]....
        /*0608*/ 	.word	0x0500000f


	//   ....[214]....
        /*060c*/ 	.word	0x0500000f


	//   ....[215]....
        /*0610*/ 	.word	0x0500000f


	//   ....[216]....
        /*0614*/ 	.word	0x0500000f


	//   ....[217]....
        /*0618*/ 	.word	0x0500000f


	//   ....[218]....
        /*061c*/ 	.word	0x0500000f


	//   ....[219]....
        /*0620*/ 	.word	0x0500000f


	//   ....[220]....
        /*0624*/ 	.word	0x0500000f


	//   ....[221]....
        /*0628*/ 	.word	0x0500000f


	//   ....[222]....
        /*062c*/ 	.word	0x0500000f


	//   ....[223]....
        /*0630*/ 	.word	0x0500000f


	//   ....[224]....
        /*0634*/ 	.word	0x0500000f


	//   ....[225]....
        /*0638*/ 	.word	0x0500000f


	//   ....[226]....
        /*063c*/ 	.word	0x0500000f


	//   ....[227]....
        /*0640*/ 	.word	0x0500000f


	//   ....[228]....
        /*0644*/ 	.word	0x0500000f


	//   ....[229]....
        /*0648*/ 	.word	0x0500000f


	//   ....[230]....
        /*064c*/ 	.word	0x0500000f


	//   ....[231]....
        /*0650*/ 	.word	0x0500000f


	//   ....[232]....
        /*0654*/ 	.word	0x0500000f


	//   ....[233]....
        /*0658*/ 	.word	0x0500000f


	//   ....[234]....
        /*065c*/ 	.word	0x0500000f


	//   ....[235]....
        /*0660*/ 	.word	0x0500000f


	//   ....[236]....
        /*0664*/ 	.word	0x0500000f


	//   ....[237]....
        /*0668*/ 	.word	0x0500000f


	//   ....[238]....
        /*066c*/ 	.word	0x0500000f


	//   ....[239]....
        /*0670*/ 	.word	0x0500000f


	//   ....[240]....
        /*0674*/ 	.word	0x0500000f


	//   ....[241]....
        /*0678*/ 	.word	0x0500000f


	//   ....[242]....
        /*067c*/ 	.word	0x0500000f


	//   ....[243]....
        /*0680*/ 	.word	0x0500000f


	//   ....[244]....
        /*0684*/ 	.word	0x0500000f


	//   ....[245]....
        /*0688*/ 	.word	0x0500000f


	//   ....[246]....
        /*068c*/ 	.word	0x0500000f


	//   ....[247]....
        /*0690*/ 	.word	0x0500000f


	//   ....[248]....
        /*0694*/ 	.word	0x0500000f


	//   ....[249]....
        /*0698*/ 	.word	0x0500000f


	//   ....[250]....
        /*069c*/ 	.word	0x0500000f


	//   ....[251]....
        /*06a0*/ 	.word	0x0500000f


	//   ....[252]....
        /*06a4*/ 	.word	0x0500000f


	//   ....[253]....
        /*06a8*/ 	.word	0x0500000f


	//   ....[254]....
        /*06ac*/ 	.word	0x0500000f


	//   ....[255]....
        /*06b0*/ 	.word	0x0500000f


	//   ....[0]....
        /*06b4*/ 	.word	0x0500000f


	//   ....[1]....
        /*06b8*/ 	.word	0x0500000f


	//   ....[2]....
        /*06bc*/ 	.word	0x0500000f


	//   ....[3]....
        /*06c0*/ 	.word	0x0500000f


	//   ....[4]....
        /*06c4*/ 	.word	0x0500000f


	//   ....[5]....
        /*06c8*/ 	.word	0x0500000f


	//   ....[6]....
        /*06cc*/ 	.word	0x0500000f


	//   ....[7]....
        /*06d0*/ 	.word	0x0500000f


	//   ....[8]....
        /*06d4*/ 	.word	0x0500000f


	//   ....[9]....
        /*06d8*/ 	.word	0x0500000f


	//   ....[10]....
        /*06dc*/ 	.word	0x0500000f


	//   ....[11]....
        /*06e0*/ 	.word	0x0500000f


	//   ....[12]....
        /*06e4*/ 	.word	0x0500000f


	//   ....[13]....
        /*06e8*/ 	.word	0x0500000f


	//   ....[14]....
        /*06ec*/ 	.word	0x0500000f


	//   ....[15]....
        /*06f0*/ 	.word	0x0500000f


	//   ....[16]....
        /*06f4*/ 	.word	0x0500000f


	//   ....[17]....
        /*06f8*/ 	.word	0x0500000f


	//   ....[18]....
        /*06fc*/ 	.word	0x0500000f


	//   ....[19]....
        /*0700*/ 	.word	0x0500000f


	//   ....[20]....
        /*0704*/ 	.word	0x0500000f


	//   ....[21]....
        /*0708*/ 	.word	0x0500000f


	//   ....[22]....
        /*070c*/ 	.word	0x0500000f


	//   ....[23]....
        /*0710*/ 	.word	0x0500000f


	//   ....[24]....
        /*0714*/ 	.word	0x0500000f


	//   ....[25]....
        /*0718*/ 	.word	0x0500000f


	//   ....[26]....
        /*071c*/ 	.word	0x0500000f


	//   ....[27]....
        /*0720*/ 	.word	0x0500000f


	//   ....[28]....
        /*0724*/ 	.word	0x0500000f


	//   ....[29]....
        /*0728*/ 	.word	0x0500000f


	//   ....[30]....
        /*072c*/ 	.word	0x0500000f


	//   ....[31]....
        /*0730*/ 	.word	0x0500000f


	//   ....[32]....
        /*0734*/ 	.word	0x0500000f


	//   ....[33]....
        /*0738*/ 	.word	0x0500000f


	//   ....[34]....
        /*073c*/ 	.word	0x0500000f


	//----- nvinfo : EIATTR_COOP_GROUP_INSTR_OFFSETS
	.align		4
.L_320:
        /*0740*/ 	.byte	0x04, 0x28
        /*0742*/ 	.short	(.L_322 - .L_321)


	//   ....[0]....
.L_321:
        /*0744*/ 	.word	0x00000060


	//   ....[1]....
        /*0748*/ 	.word	0x00000140


	//   ....[2]....
        /*074c*/ 	.word	0x00000190


	//   ....[3]....
        /*0750*/ 	.word	0x000003c0


	//   ....[4]....
        /*0754*/ 	.word	0x00000520


	//   ....[5]....
        /*0758*/ 	.word	0x00000640


	//   ....[6]....
        /*075c*/ 	.word	0x000007a0


	//   ....[7]....
        /*0760*/ 	.word	0x00003730


	//   ....[8]....
        /*0764*/ 	.word	0x00003740


	//   ....[9]....
        /*0768*/ 	.word	0x00004d40


	//   ....[10]....
        /*076c*/ 	.word	0x00004d50


	//   ....[11]....
        /*0770*/ 	.word	0x00006d00


	//   ....[12]....
        /*0774*/ 	.word	0x00006d10


	//   ....[13]....
        /*0778*/ 	.word	0x00008450


	//   ....[14]....
        /*077c*/ 	.word	0x00008460


	//   ....[15]....
        /*0780*/ 	.word	0x00009cc0


	//   ....[16]....
        /*0784*/ 	.word	0x00009cd0


	//   ....[17]....
        /*0788*/ 	.word	0x00009f60


	//   ....[18]....
        /*078c*/ 	.word	0x00009f70


	//   ....[19]....
        /*0790*/ 	.word	0x0000a4d0


	//   ....[20]....
        /*0794*/ 	.word	0x0000a4e0


	//   ....[21]....
        /*0798*/ 	.word	0x0000a660


	//   ....[22]....
        /*079c*/ 	.word	0x0000a680


	//   ....[23]....
        /*07a0*/ 	.word	0x0000acb0


	//   ....[24]....
        /*07a4*/ 	.word	0x0000b3b0


	//   ....[25]....
        /*07a8*/ 	.word	0x0000b3c0


	//   ....[26]....
        /*07ac*/ 	.word	0x0000b3d0


	//   ....[27]....
        /*07b0*/ 	.word	0x0000b3e0


	//   ....[28]....
        /*07b4*/ 	.word	0x0000bbb0


	//   ....[29]....
        /*07b8*/ 	.word	0x0000bbc0


	//   ....[30]....
        /*07bc*/ 	.word	0x0000bbd0


	//   ....[31]....
        /*07c0*/ 	.word	0x0000bbe0


	//   ....[32]....
        /*07c4*/ 	.word	0x0000e940


	//   ....[33]....
        /*07c8*/ 	.word	0x0000e950


	//   ....[34]....
        /*07cc*/ 	.word	0x0000e960


	//   ....[35]....
        /*07d0*/ 	.word	0x0000e970


	//   ....[36]....
        /*07d4*/ 	.word	0x0000efa0


	//   ....[37]....
        /*07d8*/ 	.word	0x0000efb0


	//   ....[38]....
        /*07dc*/ 	.word	0x0000efc0


	//   ....[39]....
        /*07e0*/ 	.word	0x0000efd0


	//   ....[40]....
        /*07e4*/ 	.word	0x000126a0


	//   ....[41]....
        /*07e8*/ 	.word	0x000126c0


	//   ....[42]....
        /*07ec*/ 	.word	0x00012ba0


	//   ....[43]....
        /*07f0*/ 	.word	0x00012ca0


	//   ....[44]....
        /*07f4*/ 	.word	0x000132d0


	//   ....[45]....
        /*07f8*/ 	.word	0x00013360


	//   ....[46]....
        /*07fc*/ 	.word	0x00014f60


	//   ....[47]....
        /*0800*/ 	.word	0x00014f80


	//   ....[48]....
        /*0804*/ 	.word	0x00015480


	//   ....[49]....
        /*0808*/ 	.word	0x00015570


	//   ....[50]....
        /*080c*/ 	.word	0x00015a70


	//   ....[51]....
        /*0810*/ 	.word	0x00015b20


	//   ....[52]....
        /*0814*/ 	.word	0x00017910


	//   ....[53]....
        /*0818*/ 	.word	0x00017920


	//   ....[54]....
        /*081c*/ 	.word	0x00017950


	//   ....[55]....
        /*0820*/ 	.word	0x00017970


	//   ....[56]....
        /*0824*/ 	.word	0x00018b00


	//   ....[57]....
        /*0828*/ 	.word	0x00018d00


	//   ....[58]....
        /*082c*/ 	.word	0x00018d80


	//   ....[59]....
        /*0830*/ 	.word	0x00018da0


	//   ....[60]....
        /*0834*/ 	.word	0x00019e40


	//   ....[61]....
        /*0838*/ 	.word	0x00019e80


	//   ....[62]....
        /*083c*/ 	.word	0x00019ec0


	//   ....[63]....
        /*0840*/ 	.word	0x00019ef0


	//   ....[64]....
        /*0844*/ 	.word	0x0001a4a0


	//   ....[65]....
        /*0848*/ 	.word	0x0001a4b0


	//   ....[66]....
        /*084c*/ 	.word	0x0001a570


	//   ....[67]....
        /*0850*/ 	.word	0x0001a590


	//   ....[68]....
        /*0854*/ 	.word	0x0001a650


	//   ....[69]....
        /*0858*/ 	.word	0x0001a670


	//   ....[70]....
        /*085c*/ 	.word	0x0001a740


	//   ....[71]....
        /*0860*/ 	.word	0x0001a760


	//   ....[72]....
        /*0864*/ 	.word	0x0001af80


	//   ....[73]....
        /*0868*/ 	.word	0x0001af90


	//   ....[74]....
        /*086c*/ 	.word	0x0001b050


	//   ....[75]....
        /*0870*/ 	.word	0x0001b070


	//   ....[76]....
        /*0874*/ 	.word	0x0001b130


	//   ....[77]....
        /*0878*/ 	.word	0x0001b150


	//   ....[78]....
        /*087c*/ 	.word	0x0001b220


	//   ....[79]....
        /*0880*/ 	.word	0x0001b240


	//   ....[80]....
        /*0884*/ 	.word	0x0001b390


	//   ....[81]....
        /*0888*/ 	.word	0x0001b540


	//   ....[82]....
        /*088c*/ 	.word	0x0001b570


	//   ....[83]....
        /*0890*/ 	.word	0x0001b5a0


	//   ....[84]....
        /*0894*/ 	.word	0x0001b5d0


	//   ....[85]....
        /*0898*/ 	.word	0x0001b600


	//   ....[86]....
        /*089c*/ 	.word	0x0001b630


	//   ....[87]....
        /*08a0*/ 	.word	0x0001b7a0


	//   ....[88]....
        /*08a4*/ 	.word	0x0001b7d0


	//   ....[89]....
        /*08a8*/ 	.word	0x0001b800


	//   ....[90]....
        /*08ac*/ 	.word	0x0001b830


	//   ....[91]....
        /*08b0*/ 	.word	0x0001b860


	//   ....[92]....
        /*08b4*/ 	.word	0x0001b890


	//   ....[93]....
        /*08b8*/ 	.word	0x0001b920


	//   ....[94]....
        /*08bc*/ 	.word	0x0001b980


	//   ....[95]....
        /*08c0*/ 	.word	0x0001ba10


	//   ....[96]....
        /*08c4*/ 	.word	0x0001c800


	//   ....[97]....
        /*08c8*/ 	.word	0x0001e800


	//   ....[98]....
        /*08cc*/ 	.word	0x0001e820


	//   ....[99]....
        /*08d0*/ 	.word	0x0001e8d0


	//   ....[100]....
        /*08d4*/ 	.word	0x0001e8f0


	//   ....[101]....
        /*08d8*/ 	.word	0x0001e990


	//   ....[102]....
        /*08dc*/ 	.word	0x0001e9b0


	//   ....[103]....
        /*08e0*/ 	.word	0x0001ea50


	//   ....[104]....
        /*08e4*/ 	.word	0x0001ea70


	//   ....[105]....
        /*08e8*/ 	.word	0x0001eb10


	//   ....[106]....
        /*08ec*/ 	.word	0x0001eb30


	//   ....[107]....
        /*08f0*/ 	.word	0x0001eb40


	//   ....[108]....
        /*08f4*/ 	.word	0x0001ebd0


	//   ....[109]....
        /*08f8*/ 	.word	0x0001f380


	//   ....[110]....
        /*08fc*/ 	.word	0x0001f3b0


	//   ....[111]....
        /*0900*/ 	.word	0x0001f3d0


	//   ....[112]....
        /*0904*/ 	.word	0x0001f460


	//   ....[113]....
        /*0908*/ 	.word	0x0001f470


	//   ....[114]....
        /*090c*/ 	.word	0x0001f510


	//   ....[115]....
        /*0910*/ 	.word	0x0001f520


	//   ....[116]....
        /*0914*/ 	.word	0x0001f5c0


	//   ....[117]....
        /*0918*/ 	.word	0x0001f5d0


	//   ....[118]....
        /*091c*/ 	.word	0x0001f670


	//   ....[119]....
        /*0920*/ 	.word	0x0001f680


	//   ....[120]....
        /*0924*/ 	.word	0x0001f720


	//   ....[121]....
        /*0928*/ 	.word	0x0001f730


	//   ....[122]....
        /*092c*/ 	.word	0x0001f7d0


	//   ....[123]....
        /*0930*/ 	.word	0x0001f7e0


	//   ....[124]....
        /*0934*/ 	.word	0x0001f7f0


	//   ....[125]....
        /*0938*/ 	.word	0x0001ffc0


	//   ....[126]....
        /*093c*/ 	.word	0x0001ffd0


	//   ....[127]....
        /*0940*/ 	.word	0x0001ffe0


	//   ....[128]....
        /*0944*/ 	.word	0x00020070


	//   ....[129]....
        /*0948*/ 	.word	0x00020080


	//   ....[130]....
        /*094c*/ 	.word	0x000200e0


	//   ....[131]....
        /*0950*/ 	.word	0x00020110


	//   ....[132]....
        /*0954*/ 	.word	0x00020150


	//   ....[133]....
        /*0958*/ 	.word	0x00020180


	//   ....[134]....
        /*095c*/ 	.word	0x000201c0


	//   ....[135]....
        /*0960*/ 	.word	0x000201f0


	//   ....[136]....
        /*0964*/ 	.word	0x00020230


	//   ....[137]....
        /*0968*/ 	.word	0x000204b0


	//   ....[138]....
        /*096c*/ 	.word	0x000204d0


	//   ....[139]....
        /*0970*/ 	.word	0x00020560


	//   ....[140]....
        /*0974*/ 	.word	0x00020570


	//   ....[141]....
        /*0978*/ 	.word	0x000205e0


	//   ....[142]....
        /*097c*/ 	.word	0x000205f0


	//   ....[143]....
        /*0980*/ 	.word	0x00020660


	//   ....[144]....
        /*0984*/ 	.word	0x00020670


	//   ....[145]....
        /*0988*/ 	.word	0x000206e0


	//   ....[146]....
        /*098c*/ 	.word	0x000206f0


	//   ....[147]....
        /*0990*/ 	.word	0x00020700


	//   ....[148]....
        /*0994*/ 	.word	0x00020770


	//   ....[149]....
        /*0998*/ 	.word	0x00020d00


	//   ....[150]....
        /*099c*/ 	.word	0x00020d30


	//   ....[151]....
        /*09a0*/ 	.word	0x00020d50


	//   ....[152]....
        /*09a4*/ 	.word	0x00020d60


	//   ....[153]....
        /*09a8*/ 	.word	0x00020da0


	//   ....[154]....
        /*09ac*/ 	.word	0x00020dc0


	//   ....[155]....
        /*09b0*/ 	.word	0x00020e30


	//   ....[156]....
        /*09b4*/ 	.word	0x00020e50


	//   ....[157]....
        /*09b8*/ 	.word	0x00020eb0


	//   ....[158]....
        /*09bc*/ 	.word	0x00020ed0


	//   ....[159]....
        /*09c0*/ 	.word	0x00020f20


	//   ....[160]....
        /*09c4*/ 	.word	0x00020f40


	//   ....[161]....
        /*09c8*/ 	.word	0x00021330


	//   ....[162]....
        /*09cc*/ 	.word	0x00021360


	//   ....[163]....
        /*09d0*/ 	.word	0x00021390


	//   ....[164]....
        /*09d4*/ 	.word	0x000213c0


	//   ....[165]....
        /*09d8*/ 	.word	0x000213f0


	//   ....[166]....
        /*09dc*/ 	.word	0x00021420


	//   ....[167]....
        /*09e0*/ 	.word	0x00021450


	//   ....[168]....
        /*09e4*/ 	.word	0x00021480


	//   ....[169]....
        /*09e8*/ 	.word	0x00021600


	//   ....[170]....
        /*09ec*/ 	.word	0x00021630


	//   ....[171]....
        /*09f0*/ 	.word	0x00021660


	//   ....[172]....
        /*09f4*/ 	.word	0x00021690


	//   ....[173]....
        /*09f8*/ 	.word	0x000216c0


	//   ....[174]....
        /*09fc*/ 	.word	0x000216f0


	//   ....[175]....
        /*0a00*/ 	.word	0x000217b0


	//   ....[176]....
        /*0a04*/ 	.word	0x000217d0


	//   ....[177]....
        /*0a08*/ 	.word	0x00021840


	//   ....[178]....
        /*0a0c*/ 	.word	0x00021ee0


	//   ....[179]....
        /*0a10*/ 	.word	0x00022220


	//   ....[180]....
        /*0a14*/ 	.word	0x000222b0


	//   ....[181]....
        /*0a18*/ 	.word	0x00022350


	//   ....[182]....
        /*0a1c*/ 	.word	0x000223e0


	//   ....[183]....
        /*0a20*/ 	.word	0x000224d0


	//   ....[184]....
        /*0a24*/ 	.word	0x00022560


	//   ....[185]....
        /*0a28*/ 	.word	0x00022600


	//   ....[186]....
        /*0a2c*/ 	.word	0x00022690


	//   ....[187]....
        /*0a30*/ 	.word	0x00022780


	//   ....[188]....
        /*0a34*/ 	.word	0x00022810


	//   ....[189]....
        /*0a38*/ 	.word	0x000228b0


	//   ....[190]....
        /*0a3c*/ 	.word	0x00022940


	//   ....[191]....
        /*0a40*/ 	.word	0x00022a30


	//   ....[192]....
        /*0a44*/ 	.word	0x00022ac0


	//   ....[193]....
        /*0a48*/ 	.word	0x00022b10


	//   ....[194]....
        /*0a4c*/ 	.word	0x00022b60


	//   ....[195]....
        /*0a50*/ 	.word	0x00022bf0


	//   ....[196]....
        /*0a54*/ 	.word	0x00022c80


	//   ....[197]....
        /*0a58*/ 	.word	0x00022cd0


	//   ....[198]....
        /*0a5c*/ 	.word	0x00022d20


	//   ....[199]....
        /*0a60*/ 	.word	0x00022e10


	//   ....[200]....
        /*0a64*/ 	.word	0x00022ea0


	//   ....[201]....
        /*0a68*/ 	.word	0x00022ef0


	//   ....[202]....
        /*0a6c*/ 	.word	0x00022f40


	//   ....[203]....
        /*0a70*/ 	.word	0x00022fd0


	//   ....[204]....
        /*0a74*/ 	.word	0x00023060


	//   ....[205]....
        /*0a78*/ 	.word	0x000230b0


	//   ....[206]....
        /*0a7c*/ 	.word	0x00023100


	//   ....[207]....
        /*0a80*/ 	.word	0x00023400


	//   ....[208]....
        /*0a84*/ 	.word	0x000236e0


	//   ....[209]....
        /*0a88*/ 	.word	0x000237d0


	//   ....[210]....
        /*0a8c*/ 	.word	0x00023870


	//   ....[211]....
        /*0a90*/ 	.word	0x000238d0


	//   ....[212]....
        /*0a94*/ 	.word	0x000239e0


	//   ....[213]....
        /*0a98*/ 	.word	0x00023a50


	//   ....[214]....
        /*0a9c*/ 	.word	0x00023b60


	//   ....[215]....
        /*0aa0*/ 	.word	0x00023bd0


	//   ....[216]....
        /*0aa4*/ 	.word	0x00023ce0


	//   ....[217]....
        /*0aa8*/ 	.word	0x00023d50


	//   ....[218]....
        /*0aac*/ 	.word	0x00023e60


	//   ....[219]....
        /*0ab0*/ 	.word	0x00023ed0


	//   ....[220]....
        /*0ab4*/ 	.word	0x00023fb0


	//   ....[221]....
        /*0ab8*/ 	.word	0x000240b0


	//   ....[222]....
        /*0abc*/ 	.word	0x00024110


	//   ....[223]....
        /*0ac0*/ 	.word	0x00024170


	//   ....[224]....
        /*0ac4*/ 	.word	0x00024270


	//   ....[225]....
        /*0ac8*/ 	.word	0x000242d0


	//   ....[226]....
        /*0acc*/ 	.word	0x000243e0


	//   ....[227]....
        /*0ad0*/ 	.word	0x00024440


	//   ....[228]....
        /*0ad4*/ 	.word	0x00024550


	//   ....[229]....
        /*0ad8*/ 	.word	0x000245b0


	//   ....[230]....
        /*0adc*/ 	.word	0x000246c0


	//   ....[231]....
        /*0ae0*/ 	.word	0x00024720


	//   ....[232]....
        /*0ae4*/ 	.word	0x00024830


	//   ....[233]....
        /*0ae8*/ 	.word	0x00024890


	//   ....[234]....
        /*0aec*/ 	.word	0x000249a0


	//   ....[235]....
        /*0af0*/ 	.word	0x00024a00


	//   ....[236]....
        /*0af4*/ 	.word	0x00024af0


	//   ....[237]....
        /*0af8*/ 	.word	0x00024c20


	//   ....[238]....
        /*0afc*/ 	.word	0x00024cd0


	//   ....[239]....
        /*0b00*/ 	.word	0x00024d50


	//   ....[240]....
        /*0b04*/ 	.word	0x00024e30


	//   ....[241]....
        /*0b08*/ 	.word	0x00024e90


	//   ....[242]....
        /*0b0c*/ 	.word	0x00024f60


	//   ....[243]....
        /*0b10*/ 	.word	0x00024fc0


	//   ....[244]....
        /*0b14*/ 	.word	0x00025090


	//   ....[245]....
        /*0b18*/ 	.word	0x000250f0


	//   ....[246]....
        /*0b1c*/ 	.word	0x000251c0


	//   ....[247]....
        /*0b20*/ 	.word	0x00025220


	//   ....[248]....
        /*0b24*/ 	.word	0x000252f0


	//   ....[249]....
        /*0b28*/ 	.word	0x000253e0


	//   ....[250]....
        /*0b2c*/ 	.word	0x00025480


	//   ....[251]....
        /*0b30*/ 	.word	0x000254e0


	//   ....[252]....
        /*0b34*/ 	.word	0x000255d0


	//   ....[253]....
        /*0b38*/ 	.word	0x00025630


	//   ....[254]....
        /*0b3c*/ 	.word	0x00025710


	//   ....[255]....
        /*0b40*/ 	.word	0x00025770


	//   ....[0]....
        /*0b44*/ 	.word	0x00025850


	//   ....[1]....
        /*0b48*/ 	.word	0x000258b0


	//   ....[2]....
        /*0b4c*/ 	.word	0x00025990


	//   ....[3]....
        /*0b50*/ 	.word	0x000259f0


	//   ....[4]....
        /*0b54*/ 	.word	0x00025ac0


	//   ....[5]....
        /*0b58*/ 	.word	0x00025bf0


	//   ....[6]....
        /*0b5c*/ 	.word	0x00025cc0


	//   ....[7]....
        /*0b60*/ 	.word	0x00025d80


	//   ....[8]....
        /*0b64*/ 	.word	0x00025e50


	//   ....[9]....
        /*0b68*/ 	.word	0x00025eb0


	//   ....[10]....
        /*0b6c*/ 	.word	0x00025f80


	//   ....[11]....
        /*0b70*/ 	.word	0x00025fe0


	//   ....[12]....
        /*0b74*/ 	.word	0x000260c0


	//   ....[13]....
        /*0b78*/ 	.word	0x00026120


	//   ....[14]....
        /*0b7c*/ 	.word	0x000261f0


	//   ....[15]....
        /*0b80*/ 	.word	0x00026250


	//   ....[16]....
        /*0b84*/ 	.word	0x00026310


	//   ....[17]....
        /*0b88*/ 	.word	0x000263a0


	//   ....[18]....
        /*0b8c*/ 	.word	0x00026440


	//   ....[19]....
        /*0b90*/ 	.word	0x00026560


	//   ....[20]....
        /*0b94*/ 	.word	0x000265d0


	//   ....[21]....
        /*0b98*/ 	.word	0x00026640


	//   ....[22]....
        /*0b9c*/ 	.word	0x000266b0


	//   ....[23]....
        /*0ba0*/ 	.word	0x00026720


	//   ....[24]....
        /*0ba4*/ 	.word	0x000267a0


	//   ....[25]....
        /*0ba8*/ 	.word	0x00026830


	//   ....[26]....
        /*0bac*/ 	.word	0x000268c0


	//   ....[27]....
        /*0bb0*/ 	.word	0x00026930


	//   ....[28]....
        /*0bb4*/ 	.word	0x000269a0


	//   ....[29]....
        /*0bb8*/ 	.word	0x00026a10


	//   ....[30]....
        /*0bbc*/ 	.word	0x00026a90


	//   ....[31]....
        /*0bc0*/ 	.word	0x00026b00


	//   ....[32]....
        /*0bc4*/ 	.word	0x00026ba0


	//   ....[33]....
        /*0bc8*/ 	.word	0x00026c30


	//   ....[34]....
        /*0bcc*/ 	.word	0x00026d50


	//----- nvinfo : EIATTR_REG_RECONFIG
	.align		4
.L_322:
        /*0bd0*/ 	.byte	0x01, 0x54
	.zero		2


	//----- nvinfo : EIATTR_SYSCALL_OFFSETS
	.align		4
        /*0bd4*/ 	.byte	0x04, 0x46
        /*0bd6*/ 	.short	(.L_324 - .L_323)


	//   ....[0]....
.L_323:
        /*0bd8*/ 	.word	0x00001b00


	//   ....[1]....
        /*0bdc*/ 	.word	0x00001c50


	//   ....[2]....
        /*0be0*/ 	.word	0x0000ae50


	//   ....[3]....
        /*0be4*/ 	.word	0x0000b170


	//   ....[4]....
        /*0be8*/ 	.word	0x0001dd30


	//   ....[5]....
        /*0bec*/ 	.word	0x0001de80


	//   ....[6]....
        /*0bf0*/ 	.word	0x0001df70


	//   ....[7]....
        /*0bf4*/ 	.word	0x0001ef80


	//----- nvinfo : EIATTR_MBARRIER_INSTR_OFFSETS
	.align		4
.L_324:
        /*0bf8*/ 	.byte	0x04, 0x39
        /*0bfa*/ 	.short	(.L_326 - .L_325)


	//   ....[0]....
.L_325:
        /*0bfc*/ 	.word	0x00000270
        /*0c00*/ 	.word	0x000000ff
        /*0c04*/ 	.word	0x0002a800
        /*0c08*/ 	.short	0x0100
        /*0c0a*/ 	.byte	0x08
	.zero		1


	//   ....[1]....
        /*0c0c*/ 	.word	0x00000280
        /*0c10*/ 	.word	0x000000ff
        /*0c14*/ 	.word	0x0002a820
        /*0c18*/ 	.short	0x0100
        /*0c1a*/ 	.byte	0x08
	.zero		1


	//   ....[2]....
        /*0c1c*/ 	.word	0x00000370
        /*0c20*/ 	.word	0x000000ff
        /*0c24*/ 	.word	0x0002a830
        /*0c28*/ 	.short	0x0100
        /*0c2a*/ 	.byte	0x08
	.zero		1


	//   ....[3]....
        /*0c2c*/ 	.word	0x00000380
        /*0c30*/ 	.word	0x000000ff
        /*0c34*/ 	.word	0x0002a840
        /*0c38*/ 	.short	0x0100
        /*0c3a*/ 	.byte	0x08
	.zero		1


	//   ....[4]....
        /*0c3c*/ 	.word	0x00000390
        /*0c40*/ 	.word	0x000000ff
        /*0c44*/ 	.word	0x0002a838
        /*0c48*/ 	.short	0x0100
        /*0c4a*/ 	.byte	0x08
	.zero		1


	//   ....[5]....
        /*0c4c*/ 	.word	0x000003a0
        /*0c50*/ 	.word	0x000000ff
        /*0c54*/ 	.word	0x0002a848
        /*0c58*/ 	.short	0x0100
        /*0c5a*/ 	.byte	0x08
	.zero		1


	//   ....[6]....
        /*0c5c*/ 	.word	0x000004d0
        /*0c60*/ 	.word	0x000000ff
        /*0c64*/ 	.word	0x0002a850
        /*0c68*/ 	.short	0x0100
        /*0c6a*/ 	.byte	0x08
	.zero		1


	//   ....[7]....
        /*0c6c*/ 	.word	0x000004e0
        /*0c70*/ 	.word	0x000000ff
        /*0c74*/ 	.word	0x0002a860
        /*0c78*/ 	.short	0x0100
        /*0c7a*/ 	.byte	0x08
	.zero		1


	//   ....[8]....
        /*0c7c*/ 	.word	0x000004f0
        /*0c80*/ 	.word	0x000000ff
        /*0c84*/ 	.word	0x0002a858
        /*0c88*/ 	.short	0x0100
        /*0c8a*/ 	.byte	0x08
	.zero		1


	//   ....[9]....
        /*0c8c*/ 	.word	0x00000500
        /*0c90*/ 	.word	0x000000ff
        /*0c94*/ 	.word	0x0002a868
        /*0c98*/ 	.short	0x0100
        /*0c9a*/ 	.byte	0x08
	.zero		1


	//   ....[10]....
        /*0c9c*/ 	.word	0x000005f0
        /*0ca0*/ 	.word	0x000000ff
        /*0ca4*/ 	.word	0x0002a870
        /*0ca8*/ 	.short	0x0100
        /*0caa*/ 	.byte	0x06
	.zero		1


	//   ....[11]....
        /*0cac*/ 	.word	0x00000600
        /*0cb0*/ 	.word	0x000000ff
        /*0cb4*/ 	.word	0x0002a880
        /*0cb8*/ 	.short	0x0100
        /*0cba*/ 	.byte	0x06
	.zero		1


	//   ....[12]....
        /*0cbc*/ 	.word	0x00000610
        /*0cc0*/ 	.word	0x000000ff
        /*0cc4*/ 	.word	0x0002a878
        /*0cc8*/ 	.short	0x0100
        /*0cca*/ 	.byte	0x06
	.zero		1


	//   ....[13]....
        /*0ccc*/ 	.word	0x00000620
        /*0cd0*/ 	.word	0x000000ff
        /*0cd4*/ 	.word	0x0002a888
        /*0cd8*/ 	.short	0x0100
        /*0cda*/ 	.byte	0x06
	.zero		1


	//   ....[14]....
        /*0cdc*/ 	.word	0x00000750
        /*0ce0*/ 	.word	0x000000ff
        /*0ce4*/ 	.word	0x0002a890
        /*0ce8*/ 	.short	0x0100
        /*0cea*/ 	.byte	0x08
	.zero		1


	//   ....[15]....
        /*0cec*/ 	.word	0x00000760
        /*0cf0*/ 	.word	0x000000ff
        /*0cf4*/ 	.word	0x0002a8a0
        /*0cf8*/ 	.short	0x0100
        /*0cfa*/ 	.byte	0x08
	.zero		1


	//   ....[16]....
        /*0cfc*/ 	.word	0x00000770
        /*0d00*/ 	.word	0x000000ff
        /*0d04*/ 	.word	0x0002a898
        /*0d08*/ 	.short	0x0100
        /*0d0a*/ 	.byte	0x08
	.zero		1


	//   ....[17]....
        /*0d0c*/ 	.word	0x00000780
        /*0d10*/ 	.word	0x000000ff
        /*0d14*/ 	.word	0x0002a8a8
        /*0d18*/ 	.short	0x0100
        /*0d1a*/ 	.byte	0x08
	.zero		1


	//   ....[18]....
        /*0d1c*/ 	.word	0x000008b0
        /*0d20*/ 	.word	0x000000ff
        /*0d24*/ 	.word	0x0002a8b0
        /*0d28*/ 	.short	0x0100
        /*0d2a*/ 	.byte	0x08
	.zero		1


	//   ....[19]....
        /*0d2c*/ 	.word	0x000008c0
        /*0d30*/ 	.word	0x000000ff
        /*0d34*/ 	.word	0x0002a8c0
        /*0d38*/ 	.short	0x0100
        /*0d3a*/ 	.byte	0x08
	.zero		1


	//   ....[20]....
        /*0d3c*/ 	.word	0x000008d0
        /*0d40*/ 	.word	0x000000ff
        /*0d44*/ 	.word	0x0002a8b8
        /*0d48*/ 	.short	0x0100
        /*0d4a*/ 	.byte	0x08
	.zero		1


	//   ....[21]....
        /*0d4c*/ 	.word	0x000008e0
        /*0d50*/ 	.word	0x000000ff
        /*0d54*/ 	.word	0x0002a8c8
        /*0d58*/ 	.short	0x0100
        /*0d5a*/ 	.byte	0x08
	.zero		1


	//   ....[22]....
        /*0d5c*/ 	.word	0x000036e0
        /*0d60*/ 	.word	0x00000055
        /*0d64*/ 	.word	0x0002a890
        /*0d68*/ 	.short	0x010a
        /*0d6a*/ 	.byte	0x3f
	.zero		1


	//   ....[23]....
        /*0d6c*/ 	.word	0x00006ca0
        /*0d70*/ 	.word	0x00000055
        /*0d74*/ 	.word	0x0002a890
        /*0d78*/ 	.short	0x010a
        /*0d7a*/ 	.byte	0x3f
	.zero		1


	//   ....[24]....
        /*0d7c*/ 	.word	0x00009b00
        /*0d80*/ 	.word	0x00000055
        /*0d84*/ 	.word	0x0002a890
        /*0d88*/ 	.short	0x010a
        /*0d8a*/ 	.byte	0x3f
	.zero		1


	//   ....[25]....
        /*0d8c*/ 	.word	0x0000a2c0
        /*0d90*/ 	.word	0x0000000b
        /*0d94*/ 	.word	0x00000000
        /*0d98*/ 	.short	0x0101
        /*0d9a*/ 	.byte	0x3f
	.zero		1


	//   ....[26]....
        /*0d9c*/ 	.word	0x0000a300
        /*0da0*/ 	.word	0x00000055
        /*0da4*/ 	.word	0x0002a8b0
        /*0da8*/ 	.short	0x010a
        /*0daa*/ 	.byte	0x3f
	.zero		1


	//   ....[27]....
        /*0dac*/ 	.word	0x0000a8b0
        /*0db0*/ 	.word	0x00000055
        /*0db4*/ 	.word	0x00000000
        /*0db8*/ 	.short	0x0101
        /*0dba*/ 	.byte	0x3f
	.zero		1


	//   ....[28]....
        /*0dbc*/ 	.word	0x0000aed0
        /*0dc0*/ 	.word	0x00000012
        /*0dc4*/ 	.word	0x0002a800
        /*0dc8*/ 	.short	0x010a
        /*0dca*/ 	.byte	0x3f
	.zero		1


	//   ....[29]....
        /*0dcc*/ 	.word	0x0000af20
        /*0dd0*/ 	.word	0x00000012
        /*0dd4*/ 	.word	0x0002a800
        /*0dd8*/ 	.short	0x010a
        /*0dda*/ 	.byte	0x3f
	.zero		1


	//   ....[30]....
        /*0ddc*/ 	.word	0x0000c290
        /*0de0*/ 	.word	0x00000012
        /*0de4*/ 	.word	0x0002a800
        /*0de8*/ 	.short	0x010a
        /*0dea*/ 	.byte	0x3f
	.zero		1


	//   ....[31]....
        /*0dec*/ 	.word	0x0000f450
        /*0df0*/ 	.word	0x00000012
        /*0df4*/ 	.word	0x0002a800
        /*0df8*/ 	.short	0x010a
        /*0dfa*/ 	.byte	0x3f
	.zero		1


	//   ....[32]....
        /*0dfc*/ 	.word	0x00011c70
        /*0e00*/ 	.word	0x00000000
        /*0e04*/ 	.word	0x0002a830
        /*0e08*/ 	.short	0x010a
        /*0e0a*/ 	.byte	0x3f
	.zero		1


	//   ....[33]....
        /*0e0c*/ 	.word	0x00011cb0
        /*0e10*/ 	.word	0x00000000
        /*0e14*/ 	.word	0x0002a830
        /*0e18*/ 	.short	0x010a
        /*0e1a*/ 	.byte	0x3f
	.zero		1


	//   ....[34]....
        /*0e1c*/ 	.word	0x000133e0
        /*0e20*/ 	.word	0x00000007
        /*0e24*/ 	.word	0x00000000
        /*0e28*/ 	.short	0x0101
        /*0e2a*/ 	.byte	0x3f
	.zero		1


	//   ....[35]....
        /*0e2c*/ 	.word	0x00013f50
        /*0e30*/ 	.word	0x0000000f
        /*0e34*/ 	.word	0x0002a830
        /*0e38*/ 	.short	0x010a
        /*0e3a*/ 	.byte	0x3f
	.zero		1


	//   ....[36]....
        /*0e3c*/ 	.word	0x00013fc0
        /*0e40*/ 	.word	0x0000000f
        /*0e44*/ 	.word	0x0002a830
        /*0e48*/ 	.short	0x010a
        /*0e4a*/ 	.byte	0x3f
	.zero		1


	//   ....[37]....
        /*0e4c*/ 	.word	0x00014b30
        /*0e50*/ 	.word	0x0000000a
        /*0e54*/ 	.word	0x0002a850
        /*0e58*/ 	.short	0x010a
        /*0e5a*/ 	.byte	0x3f
	.zero		1


	//   ....[38]....
        /*0e5c*/ 	.word	0x00014bd0
        /*0e60*/ 	.word	0x0000000a
        /*0e64*/ 	.word	0x0002a850
        /*0e68*/ 	.short	0x010a
        /*0e6a*/ 	.byte	0x3f
	.zero		1


	//   ....[39]....
        /*0e6c*/ 	.word	0x00014f20
        /*0e70*/ 	.word	0x0000000f
        /*0e74*/ 	.word	0x00000000
        /*0e78*/ 	.short	0x0101
        /*0e7a*/ 	.byte	0x3f
	.zero		1


	//   ....[40]....
        /*0e7c*/ 	.word	0x000163d0
        /*0e80*/ 	.word	0x0000000d
        /*0e84*/ 	.word	0x00000000
        /*0e88*/ 	.short	0x0101
        /*0e8a*/ 	.byte	0x3f
	.zero		1


	//   ....[41]....
        /*0e8c*/ 	.word	0x000166a0
        /*0e90*/ 	.word	0x00000004
        /*0e94*/ 	.word	0x0002a830
        /*0e98*/ 	.short	0x010a
        /*0e9a*/ 	.byte	0x3f
	.zero		1


	//   ....[42]....
        /*0e9c*/ 	.word	0x00016710
        /*0ea0*/ 	.word	0x00000004
        /*0ea4*/ 	.word	0x0002a830
        /*0ea8*/ 	.short	0x010a
        /*0eaa*/ 	.byte	0x3f
	.zero		1


	//   ....[43]....
        /*0eac*/ 	.word	0x00017280
        /*0eb0*/ 	.word	0x0000000a
        /*0eb4*/ 	.word	0x0002a850
        /*0eb8*/ 	.short	0x010a
        /*0eba*/ 	.byte	0x3f
	.zero		1


	//   ....[44]....
        /*0ebc*/ 	.word	0x00017320
        /*0ec0*/ 	.word	0x0000000a
        /*0ec4*/ 	.word	0x0002a850
        /*0ec8*/ 	.short	0x010a
        /*0eca*/ 	.byte	0x3f
	.zero		1


	//   ....[45]....
        /*0ecc*/ 	.word	0x000181d0
        /*0ed0*/ 	.word	0x00000007
        /*0ed4*/ 	.word	0x00000000
        /*0ed8*/ 	.short	0x0101
        /*0eda*/ 	.byte	0x3f
	.zero		1


	//   ....[46]....
        /*0edc*/ 	.word	0x000183e0
        /*0ee0*/ 	.word	0x00000067
        /*0ee4*/ 	.word	0x00000000
        /*0ee8*/ 	.short	0x0101
        /*0eea*/ 	.byte	0x3f
	.zero		1


	//   ....[47]....
        /*0eec*/ 	.word	0x00018a00
        /*0ef0*/ 	.word	0x0000000c
        /*0ef4*/ 	.word	0x0002a850
        /*0ef8*/ 	.short	0x010a
        /*0efa*/ 	.byte	0x3f
	.zero		1


	//   ....[48]....
        /*0efc*/ 	.word	0x00018aa0
        /*0f00*/ 	.word	0x0000000c
        /*0f04*/ 	.word	0x0002a850
        /*0f08*/ 	.short	0x010a
        /*0f0a*/ 	.byte	0x3f
	.zero		1


	//   ....[49]....
        /*0f0c*/ 	.word	0x00018f90
        /*0f10*/ 	.word	0x00000003
        /*0f14*/ 	.word	0x00000000
        /*0f18*/ 	.short	0x0101
        /*0f1a*/ 	.byte	0x3f
	.zero		1


	//   ....[50]....
        /*0f1c*/ 	.word	0x0001a490
        /*0f20*/ 	.word	0x00000000
        /*0f24*/ 	.word	0x00000000
        /*0f28*/ 	.short	0x0101
        /*0f2a*/ 	.byte	0x3f
	.zero		1


	//   ....[51]....
        /*0f2c*/ 	.word	0x0001c8e0
        /*0f30*/ 	.word	0x00000016
        /*0f34*/ 	.word	0x0002a820
        /*0f38*/ 	.short	0x010a
        /*0f3a*/ 	.byte	0x3f
	.zero		1


	//   ....[52]....
        /*0f3c*/ 	.word	0x0001c970
        /*0f40*/ 	.word	0x0000000b
        /*0f44*/ 	.word	0x0002a8a0
        /*0f48*/ 	.short	0x010a
        /*0f4a*/ 	.byte	0x3f
	.zero		1


	//   ....[53]....
        /*0f4c*/ 	.word	0x0001cdb0
        /*0f50*/ 	.word	0x0000000b
        /*0f54*/ 	.word	0x0002a8c0
        /*0f58*/ 	.short	0x010a
        /*0f5a*/ 	.byte	0x3f
	.zero		1


	//   ....[54]....
        /*0f5c*/ 	.word	0x0001d1e0
        /*0f60*/ 	.word	0x0000000a
        /*0f64*/ 	.word	0x0002a8a0
        /*0f68*/ 	.short	0x010a
        /*0f6a*/ 	.byte	0x3f
	.zero		1


	//   ....[55]....
        /*0f6c*/ 	.word	0x0001d610
        /*0f70*/ 	.word	0x0000000a
        /*0f74*/ 	.word	0x0002a8c0
        /*0f78*/ 	.short	0x010a
        /*0f7a*/ 	.byte	0x3f
	.zero		1


	//   ....[56]....
        /*0f7c*/ 	.word	0x0001e5b0
        /*0f80*/ 	.word	0x00000007
        /*0f84*/ 	.word	0x0002a840
        /*0f88*/ 	.short	0x010a
        /*0f8a*/ 	.byte	0x3f
	.zero		1


	//   ....[57]....
        /*0f8c*/ 	.word	0x0001ec90
        /*0f90*/ 	.word	0x00000007
        /*0f94*/ 	.word	0x0002a830
        /*0f98*/ 	.short	0x0107
        /*0f9a*/ 	.byte	0x3f
	.zero		1


	//   ....[58]....
        /*0f9c*/ 	.word	0x0001ed50
        /*0fa0*/ 	.word	0x00000007
        /*0fa4*/ 	.word	0x0002a830
        /*0fa8*/ 	.short	0x0101
        /*0faa*/ 	.byte	0x3f
	.zero		1


	//   ....[59]....
        /*0fac*/ 	.word	0x0001f940
        /*0fb0*/ 	.word	0x00000016
        /*0fb4*/ 	.word	0x0002a800
        /*0fb8*/ 	.short	0x0107
        /*0fba*/ 	.byte	0x3f
	.zero		1


	//   ....[60]....
        /*0fbc*/ 	.word	0x0001fa40
        /*0fc0*/ 	.word	0x00000016
        /*0fc4*/ 	.word	0x0002a800
        /*0fc8*/ 	.short	0x0101
        /*0fca*/ 	.byte	0x3f
	.zero		1


	//   ....[61]....
        /*0fcc*/ 	.word	0x0001fa60
        /*0fd0*/ 	.word	0x00000016
        /*0fd4*/ 	.word	0x0002a820
        /*0fd8*/ 	.short	0x010a
        /*0fda*/ 	.byte	0x3f
	.zero		1


	//   ....[62]....
        /*0fdc*/ 	.word	0x0001fdd0
        /*0fe0*/ 	.word	0x00000005
        /*0fe4*/ 	.word	0x0002a840
        /*0fe8*/ 	.short	0x010a
        /*0fea*/ 	.byte	0x3f
	.zero		1


	//   ....[63]....
        /*0fec*/ 	.word	0x000202d0
        /*0ff0*/ 	.word	0x00000005
        /*0ff4*/ 	.word	0x0002a830
        /*0ff8*/ 	.short	0x0107
        /*0ffa*/ 	.byte	0x3f
	.zero		1


	//   ....[64]....
        /*0ffc*/ 	.word	0x00020380
        /*1000*/ 	.word	0x00000005
        /*1004*/ 	.word	0x0002a830
        /*1008*/ 	.short	0x0101
        /*100a*/ 	.byte	0x3f
	.zero		1


	//   ....[65]....
        /*100c*/ 	.word	0x000203e0
        /*1010*/ 	.word	0x00000005
        /*1014*/ 	.word	0x0002a860
        /*1018*/ 	.short	0x010a
        /*101a*/ 	.byte	0x3f
	.zero		1


	//   ....[66]....
        /*101c*/ 	.word	0x00020850
        /*1020*/ 	.word	0x00000005
        /*1024*/ 	.word	0x0002a850
        /*1028*/ 	.short	0x0107
        /*102a*/ 	.byte	0x3f
	.zero		1


	//   ....[67]....
        /*102c*/ 	.word	0x00020980
        /*1030*/ 	.word	0x00000005
        /*1034*/ 	.word	0x0002a850
        /*1038*/ 	.short	0x0101
        /*103a*/ 	.byte	0x3f
	.zero		1


	//   ....[68]....
        /*103c*/ 	.word	0x00020c10
        /*1040*/ 	.word	0x00000000
        /*1044*/ 	.word	0x0002a860
        /*1048*/ 	.short	0x010a
        /*104a*/ 	.byte	0x3f
	.zero		1


	//   ....[69]....
        /*104c*/ 	.word	0x00021080
        /*1050*/ 	.word	0x00000000
        /*1054*/ 	.word	0x0002a850
        /*1058*/ 	.short	0x0107
        /*105a*/ 	.byte	0x3f
	.zero		1


	//   ....[70]....
        /*105c*/ 	.word	0x00021140
        /*1060*/ 	.word	0x00000000
        /*1064*/ 	.word	0x0002a850
        /*1068*/ 	.short	0x0101
        /*106a*/ 	.byte	0x3f
	.zero		1


	//   ....[71]....
        /*106c*/ 	.word	0x00021e60
        /*1070*/ 	.word	0x00000005
        /*1074*/ 	.word	0x0002a820
        /*1078*/ 	.short	0x010a
        /*107a*/ 	.byte	0x3f
	.zero		1


	//   ....[72]....
        /*107c*/ 	.word	0x00021ff0
        /*1080*/ 	.word	0x00000003
        /*1084*/ 	.word	0x0002a840
        /*1088*/ 	.short	0x010a
        /*108a*/ 	.byte	0x3f
	.zero		1


	//   ....[73]....
        /*108c*/ 	.word	0x00022090
        /*1090*/ 	.word	0x00000005
        /*1094*/ 	.word	0x0002a840
        /*1098*/ 	.short	0x010a
        /*109a*/ 	.byte	0x3f
	.zero		1


	//   ....[74]....
        /*109c*/ 	.word	0x000220d0
        /*10a0*/ 	.word	0x00000003
        /*10a4*/ 	.word	0x0002a860
        /*10a8*/ 	.short	0x010a
        /*10aa*/ 	.byte	0x3f
	.zero		1


	//   ....[75]....
        /*10ac*/ 	.word	0x00022110
        /*10b0*/ 	.word	0x00000005
        /*10b4*/ 	.word	0x0002a860
        /*10b8*/ 	.short	0x010a
        /*10ba*/ 	.byte	0x3f
	.zero		1


	//   ....[76]....
        /*10bc*/ 	.word	0x00022170
        /*10c0*/ 	.word	0x00000055
        /*10c4*/ 	.word	0x0002a890
        /*10c8*/ 	.short	0x010a
        /*10ca*/ 	.byte	0x3f
	.zero		1


	//   ....[77]....
        /*10cc*/ 	.word	0x00022420
        /*10d0*/ 	.word	0x00000055
        /*10d4*/ 	.word	0x0002a890
        /*10d8*/ 	.short	0x010a
        /*10da*/ 	.byte	0x3f
	.zero		1


	//   ....[78]....
        /*10dc*/ 	.word	0x000226d0
        /*10e0*/ 	.word	0x00000055
        /*10e4*/ 	.word	0x0002a890
        /*10e8*/ 	.short	0x010a
        /*10ea*/ 	.byte	0x3f
	.zero		1


	//   ....[79]....
        /*10ec*/ 	.word	0x00022980
        /*10f0*/ 	.word	0x00000055
        /*10f4*/ 	.word	0x0002a8b0
        /*10f8*/ 	.short	0x010a
        /*10fa*/ 	.byte	0x3f
	.zero		1


	//   ....[80]....
        /*10fc*/ 	.word	0x00022d60
        /*1100*/ 	.word	0x00000012
        /*1104*/ 	.word	0x0002a800
        /*1108*/ 	.short	0x010a
        /*110a*/ 	.byte	0x3f
	.zero		1


	//   ....[81]....
        /*110c*/ 	.word	0x00023140
        /*1110*/ 	.word	0x00000012
        /*1114*/ 	.word	0x0002a800
        /*1118*/ 	.short	0x010a
        /*111a*/ 	.byte	0x3f
	.zero		1


	//   ....[82]....
        /*111c*/ 	.word	0x00023190
        /*1120*/ 	.word	0x00000000
        /*1124*/ 	.word	0x0002a830
        /*1128*/ 	.short	0x010a
        /*112a*/ 	.byte	0x3f
	.zero		1


	//   ....[83]....
        /*112c*/ 	.word	0x000231e0
        /*1130*/ 	.word	0x0000000f
        /*1134*/ 	.word	0x0002a830
        /*1138*/ 	.short	0x010a
        /*113a*/ 	.byte	0x3f
	.zero		1


	//   ....[84]....
        /*113c*/ 	.word	0x00023230
        /*1140*/ 	.word	0x0000000a
        /*1144*/ 	.word	0x0002a850
        /*1148*/ 	.short	0x010a
        /*114a*/ 	.byte	0x3f
	.zero		1


	//   ....[85]....
        /*114c*/ 	.word	0x00023280
        /*1150*/ 	.word	0x00000004
        /*1154*/ 	.word	0x0002a830
        /*1158*/ 	.short	0x010a
        /*115a*/ 	.byte	0x3f
	.zero		1


	//   ....[86]....
        /*115c*/ 	.word	0x000232d0
        /*1160*/ 	.word	0x0000000a
        /*1164*/ 	.word	0x0002a850
        /*1168*/ 	.short	0x010a
        /*116a*/ 	.byte	0x3f
	.zero		1


	//   ....[87]....
        /*116c*/ 	.word	0x00023320
        /*1170*/ 	.word	0x0000000c
        /*1174*/ 	.word	0x0002a850
        /*1178*/ 	.short	0x010a
        /*117a*/ 	.byte	0x3f
	.zero		1


	//   ....[88]....
        /*117c*/ 	.word	0x000234c0
        /*1180*/ 	.word	0x00000016
        /*1184*/ 	.word	0x0002a820
        /*1188*/ 	.short	0x010a
        /*118a*/ 	.byte	0x3f
	.zero		1


	//   ....[89]....
        /*118c*/ 	.word	0x00023510
        /*1190*/ 	.word	0x0000000b
        /*1194*/ 	.word	0x0002a8a0
        /*1198*/ 	.short	0x010a
        /*119a*/ 	.byte	0x3f
	.zero		1


	//   ....[90]....
        /*119c*/ 	.word	0x00023560
        /*11a0*/ 	.word	0x0000000b
        /*11a4*/ 	.word	0x0002a8c0
        /*11a8*/ 	.short	0x010a
        /*11aa*/ 	.byte	0x3f
	.zero		1


	//   ....[91]....
        /*11ac*/ 	.word	0x000235b0
        /*11b0*/ 	.word	0x0000000a
        /*11b4*/ 	.word	0x0002a8a0
        /*11b8*/ 	.short	0x010a
        /*11ba*/ 	.byte	0x3f
	.zero		1


	//   ....[92]....
        /*11bc*/ 	.word	0x00023600
        /*11c0*/ 	.word	0x0000000a
        /*11c4*/ 	.word	0x0002a8c0
        /*11c8*/ 	.short	0x010a
        /*11ca*/ 	.byte	0x3f
	.zero		1


	//   ....[93]....
        /*11cc*/ 	.word	0x00023720
        /*11d0*/ 	.word	0x00000007
        /*11d4*/ 	.word	0x0002a840
        /*11d8*/ 	.short	0x010a
        /*11da*/ 	.byte	0x3f
	.zero		1


	//   ....[94]....
        /*11dc*/ 	.word	0x00024b20
        /*11e0*/ 	.word	0x00000016
        /*11e4*/ 	.word	0x0002a820
        /*11e8*/ 	.short	0x010a
        /*11ea*/ 	.byte	0x3f
	.zero		1


	//   ....[95]....
        /*11ec*/ 	.word	0x00024b70
        /*11f0*/ 	.word	0x00000005
        /*11f4*/ 	.word	0x0002a840
        /*11f8*/ 	.short	0x010a
        /*11fa*/ 	.byte	0x3f
	.zero		1


	//   ....[96]....
        /*11fc*/ 	.word	0x00025330
        /*1200*/ 	.word	0x00000005
        /*1204*/ 	.word	0x0002a860
        /*1208*/ 	.short	0x010a
        /*120a*/ 	.byte	0x3f
	.zero		1


	//   ....[97]....
        /*120c*/ 	.word	0x00025b40
        /*1210*/ 	.word	0x00000000
        /*1214*/ 	.word	0x0002a860
        /*1218*/ 	.short	0x010a
        /*121a*/ 	.byte	0x3f
	.zero		1


	//   ....[98]....
        /*121c*/ 	.word	0x00026c70
        /*1220*/ 	.word	0x00000005
        /*1224*/ 	.word	0x0002a820
        /*1228*/ 	.short	0x010a
        /*122a*/ 	.byte	0x3f
	.zero		1


	//   ....[99]....
        /*122c*/ 	.word	0x00026e10
        /*1230*/ 	.word	0x00000003
        /*1234*/ 	.word	0x0002a840
        /*1238*/ 	.short	0x010a
        /*123a*/ 	.byte	0x3f
	.zero		1


	//   ....[100]....
        /*123c*/ 	.word	0x00026e60
        /*1240*/ 	.word	0x00000005
        /*1244*/ 	.word	0x0002a840
        /*1248*/ 	.short	0x010a
        /*124a*/ 	.byte	0x3f
	.zero		1


	//   ....[101]....
        /*124c*/ 	.word	0x00026eb0
        /*1250*/ 	.word	0x00000003
        /*1254*/ 	.word	0x0002a860
        /*1258*/ 	.short	0x010a
        /*125a*/ 	.byte	0x3f
	.zero		1


	//----- nvinfo : EIATTR_NUM_MBARRIERS
	.align		4
.L_326:
        /*125c*/ 	.byte	0x03, 0x38
        /*125e*/ 	.short	0x0016


	//----- nvinfo : EIATTR_EXIT_INSTR_OFFSETS
	.align		4
        /*1260*/ 	.byte	0x04, 0x1c
        /*1262*/ 	.short	(.L_328 - .L_327)


	//   ....[0]....
.L_327:
        /*1264*/ 	.word	0x00022160


	//----- nvinfo : EIATTR_MAX_THREADS
	.align		4
.L_328:
        /*1268*/ 	.byte	0x04, 0x05
        /*126a*/ 	.short	(.L_330 - .L_329)
.L_329:
        /*126c*/ 	.word	0x00000180
        /*1270*/ 	.word	0x00000001
        /*1274*/ 	.word	0x00000001


	//----- nvinfo : EIATTR_CRS_STACK_SIZE
	.align		4
.L_330:
        /*1278*/ 	.byte	0x04, 0x1e
        /*127a*/ 	.short	(.L_332 - .L_331)
.L_331:
        /*127c*/ 	.word	0x00000000


	//----- nvinfo : EIATTR_CBANK_PARAM_SIZE
	.align		4
.L_332:
        /*1280*/ 	.byte	0x03, 0x19
        /*1282*/ 	.short	0x0af0


	//----- nvinfo : EIATTR_PARAM_CBANK
	.align		4
        /*1284*/ 	.byte	0x04, 0x0a
        /*1286*/ 	.short	(.L_334 - .L_333)
	.align		4
.L_333:
        /*1288*/ 	.word	index@(.nv.constant0._ZN7cutlass13device_kernelIN5flash11enable_sm90INS1_16FlashAttnFwdSm90INS1_25CollectiveMainloopFwdSm90ILi2EN4cute5tupleIJNS5_1CILi1EEES8_S8_EEENS6_IJNS7_ILi128EEENS7_ILi96EEENS7_ILi192EEEEEELi128ENS_6half_tEfNS_4arch4Sm90ELb1ELb0ELb0ELb1ELb1ELb1ELb0ELb1ELb1ELb1ELb0ELb0EEENS1_21CollectiveEpilogueFwdINS6_IJSA_SA_SB_EEES9_SE_SG_Li256ELb1ELb1ELb0ELb0EEENS1_36VarlenDynamicPersistentTileSchedulerILi128ELi96ELi256ELi128ELb0ELb1ELb1ELb1ELb1ELb1EEEEEEEEEvNT_6ParamsE)
        /*128c*/ 	.short	0x0210
        /*128e*/ 	.short	0x0af0


	//----- nvinfo : EIATTR_SW_WAR
	.align		4
.L_334:
        /*1290*/ 	.byte	0x04, 0x36
        /*1292*/ 	.short	(.L_336 - .L_335)
.L_335:
        /*1294*/ 	.word	0x00000008
.L_336:


//--------------------- .nv.callgraph             --------------------------
	.section	.nv.callgraph,"",@"SHT_CUDA_CALLGRAPH"
	.align	4
	.sectionentsize	8
	.align		4
        /*0000*/ 	.word	0x00000000
	.align		4
        /*0004*/ 	.word	0xffffffff
	.align		4
        /*0008*/ 	.word	index@(_ZN7cutlass13device_kernelIN5flash11enable_sm90INS1_16FlashAttnFwdSm90INS1_25CollectiveMainloopFwdSm90ILi2EN4cute5tupleIJNS5_1CILi1EEES8_S8_EEENS6_IJNS7_ILi128EEENS7_ILi96EEENS7_ILi192EEEEEELi128ENS_6half_tEfNS_4arch4Sm90ELb0ELb0ELb0ELb0ELb1ELb0ELb0ELb1ELb1ELb1ELb0ELb0EEENS1_21CollectiveEpilogueFwdINS6_IJSA_SA_SB_EEES9_SE_SG_Li256ELb0ELb1ELb0ELb0EEENS1_29StaticPersistentTileSchedulerILb0EEEEEEEEEvNT_6ParamsE)
	.align		4
        /*000c*/ 	.word	index@(__assertfail)
	.align		4
        /*0010*/ 	.word	index@(_ZN7cutlass13device_kernelIN5flash11enable_sm90INS1_16FlashAttnFwdSm90INS1_25CollectiveMainloopFwdSm90ILi2EN4cute5tupleIJNS5_1CILi1EEES8_S8_EEENS6_IJNS7_ILi128EEENS7_ILi96EEENS7_ILi192EEEEEELi128ENS_6half_tEfNS_4arch4Sm90ELb0ELb0ELb0ELb1ELb1ELb0ELb0ELb1ELb1ELb1ELb0ELb0EEENS1_21CollectiveEpilogueFwdINS6_IJSA_SA_SB_EEES9_SE_SG_Li256ELb1ELb1ELb0ELb0EEENS1_36VarlenDynamicPersistentTileSchedulerILi128ELi96ELi256ELi128ELb0ELb1ELb1ELb0ELb1ELb1EEEEEEEEEvNT_6ParamsE)
	.align		4
        /*0014*/ 	.word	index@(__assertfail)
	.align		4
        /*0018*/ 	.word	index@(_ZN7cutlass13device_kernelIN5flash11enable_sm90INS1_16FlashAttnFwdSm90INS1_25CollectiveMainloopFwdSm90ILi2EN4cute5tupleIJNS5_1CILi1EEES8_S8_EEENS6_IJNS7_ILi128EEENS7_ILi96EEENS7_ILi192EEEEEELi128ENS_6half_tEfNS_4arch4Sm90ELb0ELb0ELb0ELb1ELb1ELb1ELb0ELb1ELb1ELb1ELb0ELb0EEENS1_21CollectiveEpilogueFwdINS6_IJSA_SA_SB_EEES9_SE_SG_Li256ELb1ELb1ELb0ELb0EEENS1_36VarlenDynamicPersistentTileSchedulerILi128ELi96ELi256ELi128ELb0ELb1ELb1ELb0ELb1ELb1EEEEEEEEEvNT_6ParamsE)
	.align		4
        /*001c*/ 	.word	index@(__assertfail)
	.align		4
        /*0020*/ 	.word	index@(_ZN7cutlass13device_kernelIN5flash11enable_sm90INS1_16FlashAttnFwdSm90INS1_25CollectiveMainloopFwdSm90ILi2EN4cute5tupleIJNS5_1CILi1EEES8_S8_EEENS6_IJNS7_ILi128EEENS7_ILi96EEENS7_ILi192EEEEEELi128ENS_6half_tEfNS_4arch4Sm90ELb0ELb1ELb0ELb0ELb1ELb0ELb0ELb1ELb1ELb1ELb0ELb0EEENS1_21CollectiveEpilogueFwdINS6_IJSA_SA_SB_EEES9_SE_SG_Li256ELb0ELb1ELb0ELb0EEENS1_30DynamicPersistentTileSchedulerILi256ELi128ELb0ELb1ELb1EEEEEEEEEvNT_6ParamsE)
	.align		4
        /*0024*/ 	.word	index@(__assertfail)
	.align		4
        /*0028*/ 	.word	index@(_ZN7cutlass13device_kernelIN5flash11enable_sm90INS1_16FlashAttnFwdSm90INS1_25CollectiveMainloopFwdSm90ILi2EN4cute5tupleIJNS5_1CILi1EEES8_S8_EEENS6_IJNS7_ILi128EEENS7_ILi96EEENS7_ILi192EEEEEELi128ENS_6half_tEfNS_4arch4Sm90ELb0ELb1ELb0ELb1ELb1ELb0ELb0ELb1ELb1ELb1ELb0ELb0EEENS1_21CollectiveEpilogueFwdINS6_IJSA_SA_SB_EEES9_SE_SG_Li256ELb1ELb1ELb0ELb0EEENS1_36VarlenDynamicPersistentTileSchedulerILi128ELi96ELi256ELi128ELb0ELb1ELb1ELb1ELb0ELb1EEEEEEEEEvNT_6ParamsE)
	.align		4
        /*002c*/ 	.word	index@(__assertfail)
	.align		4
        /*0030*/ 	.word	index@(_ZN7cutlass13device_kernelIN5flash11enable_sm90INS1_16FlashAttnFwdSm90INS1_25CollectiveMainloopFwdSm90ILi2EN4cute5tupleIJNS5_1CILi1EEES8_S8_EEENS6_IJNS7_ILi128EEENS7_ILi96EEENS7_ILi192EEEEEELi128ENS_6half_tEfNS_4arch4Sm90ELb0ELb1ELb0ELb1ELb1ELb1ELb0ELb1ELb1ELb1ELb0ELb0EEENS1_21CollectiveEpilogueFwdINS6_IJSA_SA_SB_EEES9_SE_SG_Li256ELb1ELb1ELb0ELb0EEENS1_36VarlenDynamicPersistentTileSchedulerILi128ELi96ELi256ELi128ELb0ELb1ELb1ELb1ELb0ELb1EEEEEEEEEvNT_6ParamsE)
	.align		4
        /*0034*/ 	.word	index@(__assertfail)
	.align		4
        /*0038*/ 	.word	index@(_ZN7cutlass13device_kernelIN5flash11enable_sm90INS1_16FlashAttnFwdSm90INS1_25CollectiveMainloopFwdSm90ILi2EN4cute5tupleIJNS5_1CILi1EEES8_S8_EEENS6_IJNS7_ILi128EEENS7_ILi96EEENS7_ILi192EEEEEELi128ENS_6half_tEfNS_4arch4Sm90ELb1ELb0ELb0ELb0ELb1ELb0ELb0ELb1ELb1ELb1ELb0ELb0EEENS1_21CollectiveEpilogueFwdINS6_IJSA_SA_SB_EEES9_SE_SG_Li256ELb0ELb1ELb0ELb0EEENS1_30DynamicPersistentTileSchedulerILi256ELi128ELb0ELb1ELb1EEEEEEEEEvNT_6ParamsE)
	.align		4
        /*003c*/ 	.word	index@(__assertfail)
	.align		4
        /*0040*/ 	.word	index@(_ZN7cutlass13device_kernelIN5flash11enable_sm90INS1_16FlashAttnFwdSm90INS1_25CollectiveMainloopFwdSm90ILi2EN4cute5tupleIJNS5_1CILi1EEES8_S8_EEENS6_IJNS7_ILi128EEENS7_ILi96EEENS7_ILi192EEEEEELi128ENS_6half_tEfNS_4arch4Sm90ELb1ELb0ELb0ELb1ELb1ELb0ELb0ELb1ELb1ELb1ELb0ELb0EEENS1_21CollectiveEpilogueFwdINS6_IJSA_SA_SB_EEES9_SE_SG_Li256ELb1ELb1ELb0ELb0EEENS1_36VarlenDynamicPersistentTileSchedulerILi128ELi96ELi256ELi128ELb0ELb1ELb1ELb1ELb1ELb1EEEEEEEEEvNT_6ParamsE)
	.align		4
        /*0044*/ 	.word	index@(__assertfail)
	.align		4
        /*0048*/ 	.word	index@(_ZN7cutlass13device_kernelIN5flash11enable_sm90INS1_16FlashAttnFwdSm90INS1_25CollectiveMainloopFwdSm90ILi2EN4cute5tupleIJNS5_1CILi1EEES8_S8_EEENS6_IJNS7_ILi128EEENS7_ILi96EEENS7_ILi192EEEEEELi128ENS_6half_tEfNS_4arch4Sm90ELb1ELb0ELb0ELb1ELb1ELb1ELb0ELb1ELb1ELb1ELb0ELb0EEENS1_21CollectiveEpilogueFwdINS6_IJSA_SA_SB_EEES9_SE_SG_Li256ELb1ELb1ELb0ELb0EEENS1_36VarlenDynamicPersistentTileSchedulerILi128ELi96ELi256ELi128ELb0ELb1ELb1ELb1ELb1ELb1EEEEEEEEEvNT_6ParamsE)
	.align		4
        /*004c*/ 	.word	index@(__assertfail)
	.align		4
        /*0050*/ 	.word	0x00000000
	.align		4
        /*0054*/ 	.word	0xfffffffe
	.align		4
        /*0058*/ 	.word	0x00000000
	.align		4
        /*005c*/ 	.word	0xfffffffd
	.align		4
        /*0060*/ 	.word	0x00000000
	.align		4
        /*0064*/ 	.word	0xfffffffc


//--------------------- .nv.constant4             --------------------------
	.section	.nv.constant4,"a",@progbits
	.align	8
	.align		8
.nv.constant4:
        /*0000*/ 	.dword	__assertfail
	.align		8
        /*0008*/ 	.dword	__unnamed_1
	.align		8
        /*0010*/ 	.dword	__unnamed_2
	.align		8
        /*0018*/ 	.dword	__unnamed_3
	.align		8
        /*0020*/ 	.dword	__unnamed_4
	.align		8
        /*0028*/ 	.dword	__unnamed_5
	.align		8
        /*0030*/ 	.dword	__unnamed_6
	.align		8
        /*0038*/ 	.dword	_ZN76_INTERNAL_885f51f7_40_flash_fwd_hdim192_128_fp16_paged_sm90_cu_526fb41a_30644cuda3std3__45__cpo5beginE
	.align		8
        /*0040*/ 	.dword	_ZN76_INTERNAL_885f51f7_40_flash_fwd_hdim192_128_fp16_paged_sm90_cu_526fb41a_30644cuda3std3__45__cpo3endE
	.align		8
        /*0048*/ 	.dword	_ZN76_INTERNAL_885f51f7_40_flash_fwd_hdim192_128_fp16_paged_sm90_cu_526fb41a_30644cuda3std3__45__cpo6cbeginE
	.align		8
        /*0050*/ 	.dword	_ZN76_INTERNAL_885f51f7_40_flash_fwd_hdim192_128_fp16_paged_sm90_cu_526fb41a_30644cuda3std3__45__cpo4cendE
	.align		8
        /*0058*/ 	.dword	_ZN76_INTERNAL_885f51f7_40_flash_fwd_hdim192_128_fp16_paged_sm90_cu_526fb41a_30644cuda3std3__478_GLOBAL__N__885f51f7_40_flash_fwd_hdim192_128_fp16_paged_sm90_cu_526fb41a_30646ignoreE
	.align		8
        /*0060*/ 	.dword	_ZN76_INTERNAL_885f51f7_40_flash_fwd_hdim192_128_fp16_paged_sm90_cu_526fb41a_30644cuda3std3__419piecewise_constructE
	.align		8
        /*0068*/ 	.dword	_ZN76_INTERNAL_885f51f7_40_flash_fwd_hdim192_128_fp16_paged_sm90_cu_526fb41a_30644cuda3std3__48in_placeE
	.align		8
        /*0070*/ 	.dword	_ZN76_INTERNAL_885f51f7_40_flash_fwd_hdim192_128_fp16_paged_sm90_cu_526fb41a_30644cuda3std6ranges3__45__cpo4swapE
	.align		8
        /*0078*/ 	.dword	_ZN76_INTERNAL_885f51f7_40_flash_fwd_hdim192_128_fp16_paged_sm90_cu_526fb41a_30644cuda3std6ranges3__45__cpo9iter_moveE
	.align		8
        /*0080*/ 	.dword	_ZN76_INTERNAL_885f51f7_40_flash_fwd_hdim192_128_fp16_paged_sm90_cu_526fb41a_30644cute7productE
	.align		8
        /*0088*/ 	.dword	_ZN76_INTERNAL_885f51f7_40_flash_fwd_hdim192_128_fp16_paged_sm90_cu_526fb41a_30644cute1_E
	.align		8
        /*0090*/ 	.dword	$str$23
	.align		8
        /*0098*/ 	.dword	$str$24


//--------------------- .text._ZN7cutlass13device_kernelIN5flash11enable_sm90INS1_16FlashAttnFwdSm90INS1_25CollectiveMainloopFwdSm90ILi2EN4cute5tupleIJNS5_1CILi1EEES8_S8_EEENS6_IJNS7_ILi128EEENS7_ILi96EEENS7_ILi192EEEEEELi128ENS_6half_tEfNS_4arch4Sm90ELb0ELb0ELb0ELb0ELb1ELb0ELb0ELb1ELb1ELb1ELb0ELb0EEENS1_21CollectiveEpilogueFwdINS6_IJSA_SA_SB_EEES9_SE_SG_Li256ELb0ELb1ELb0ELb0EEENS1_29StaticPersistentTileSchedulerILb0EEEEEEEEEvNT_6ParamsE --------------------------
	.section	.text._ZN7cutlass13device_kernelIN5flash11enable_sm90INS1_16FlashAttnFwdSm90INS1_25CollectiveMainloopFwdSm90ILi2EN4cute5tupleIJNS5_1CILi1EEES8_S8_EEENS6_IJNS7_ILi128EEENS7_ILi96EEENS7_ILi192EEEEEELi128ENS_6half_tEfNS_4arch4Sm90ELb0ELb0ELb0ELb0ELb1ELb0ELb0ELb1ELb1ELb1ELb0ELb0EEENS1_21CollectiveEpilogueFwdINS6_IJSA_SA_SB_EEES9_SE_SG_Li256ELb0ELb1ELb0ELb0EEENS1_29StaticPersistentTileSchedulerILb0EEEEEEEEEvNT_6ParamsE,"ax",@progbits
	.align	128
.text._ZN7cutlass13device_kernelIN5flash11enable_sm90INS1_16FlashAttnFwdSm90INS1_25CollectiveMainloopFwdSm90ILi2EN4cute5tupleIJNS5_1CILi1EEES8_S8_EEENS6_IJNS7_ILi128EEENS7_ILi96EEENS7_ILi192EEEEEELi128ENS_6half_tEfNS_4arch4Sm90ELb0ELb0ELb0ELb0ELb1ELb0ELb0ELb1ELb1ELb1ELb0ELb0EEENS1_21CollectiveEpilogueFwdINS6_IJSA_SA_SB_EEES9_SE_SG_Li256ELb0ELb1ELb0ELb0EEENS1_29StaticPersistentTileSchedulerILb0EEEEEEEEEvNT_6ParamsE:
        .type           _ZN7cutlass13device_kernelIN5flash11enable_sm90INS1_16FlashAttnFwdSm90INS1_25CollectiveMainloopFwdSm90ILi2EN4cute5tupleIJNS5_1CILi1EEES8_S8_EEENS6_IJNS7_ILi128EEENS7_ILi96EEENS7_ILi192EEEEEELi128ENS_6half_tEfNS_4arch4Sm90ELb0ELb0ELb0ELb0ELb1ELb0ELb0ELb1ELb1ELb1ELb0ELb0EEENS1_21CollectiveEpilogueFwdINS6_IJSA_SA_SB_EEES9_SE_SG_Li256ELb0ELb1ELb0ELb0EEENS1_29StaticPersistentTileSchedulerILb0EEEEEEEEEvNT_6ParamsE,@function
        .size           _ZN7cutlass13device_kernelIN5flash11enable_sm90INS1_16FlashAttnFwdSm90INS1_25CollectiveMainloopFwdSm90ILi2EN4cute5tupleIJNS5_1CILi1EEES8_S8_EEENS6_IJNS7_ILi128EEENS7_ILi96EEENS7_ILi192EEEEEELi128ENS_6half_tEfNS_4arch4Sm90ELb0ELb0ELb0ELb0ELb1ELb0ELb0ELb1ELb1ELb1ELb0ELb0EEENS1_21CollectiveEpilogueFwdINS6_IJSA_SA_SB_EEES9_SE_SG_Li256ELb0ELb1ELb0ELb0EEENS1_29StaticPersistentTileSchedulerILb0EEEEEEEEEvNT_6ParamsE,(.L_x_3226 - _ZN7cutlass13device_kernelIN5flash11enable_sm90INS1_16FlashAttnFwdSm90INS1_25CollectiveMainloopFwdSm90ILi2EN4cute5tupleIJNS5_1CILi1EEES8_S8_EEENS6_IJNS7_ILi128EEENS7_ILi96EEENS7_ILi192EEEEEELi128ENS_6half_tEfNS_4arch4Sm90ELb0ELb0ELb0ELb0ELb1ELb0ELb0ELb1ELb1ELb1ELb0ELb0EEENS1_21CollectiveEpilogueFwdINS6_IJSA_SA_SB_EEES9_SE_SG_Li256ELb0ELb1ELb0ELb0EEENS1_29StaticPersistentTileSchedulerILb0EEEEEEEEEvNT_6ParamsE)
        .other          _ZN7cutlass13device_kernelIN5flash11enable_sm90INS1_16FlashAttnFwdSm90INS1_25CollectiveMainloopFwdSm90ILi2EN4cute5tupleIJNS5_1CILi1EEES8_S8_EEENS6_IJNS7_ILi128EEENS7_ILi96EEENS7_ILi192EEEEEELi128ENS_6half_tEfNS_4arch4Sm90ELb0ELb0ELb0ELb0ELb1ELb0ELb0ELb1ELb1ELb1ELb0ELb0EEENS1_21CollectiveEpilogueFwdINS6_IJSA_SA_SB_EEES9_SE_SG_Li256ELb0ELb1ELb0ELb0EEENS1_29StaticPersistentTileSchedulerILb0EEEEEEEEEvNT_6ParamsE,@"STO_CUDA_ENTRY STV_DEFAULT"
_ZN7cutlass13device_kernelIN5flash11enable_sm90INS1_16FlashAttnFwdSm90INS1_25CollectiveMainloopFwdSm90ILi2EN4cute5tupleIJNS5_1CILi1EEES8_S8_EEENS6_IJNS7_ILi128EEENS7_ILi96EEENS7_ILi192EEEEEELi128ENS_6half_tEfNS_4arch4Sm90ELb0ELb0ELb0ELb0ELb1ELb0ELb0ELb1ELb1ELb1ELb0ELb0EEENS1_21CollectiveEpilogueFwdINS6_IJSA_SA_SB_EEES9_SE_SG_Li256ELb0ELb1ELb0ELb0EEENS1_29StaticPersistentTileSchedulerILb0EEEEEEEEEvNT_6ParamsE:
[----:B------:R-:W0:Y:S02]  /*0000*/  LDC R1, c[0x0][0x28] ;  /* 0x00000a00ff017b82 */ /* 0x000e240000000800 */
[----:B0-----:R-:W-:Y:S01]  /*0010*/  VIADD R1, R1, 0xfffffff8 ;  /* 0xfffffff801017836 */ /* 0x001fe20000000000 */
[----:B------:R-:W0:Y:S01]  /*0020*/  S2R R3, SR_TID.X ;  /* 0x0000000000037919 */ /* 0x000e220000002100 */
[----:B------:R-:W-:Y:S01]  /*0030*/  ELECT P0, URZ, PT ;  /* 0x00000000003f782f */ /* 0x000fe20003800000 */
[----:B------:R-:W-:Y:S01]  /*0040*/  UMOV UR4, 0x80 ;  /* 0x0000008000047882 */ /* 0x000fe20000000000 */
[----:B------:R-:W-:Y:S01]  /*0050*/  UMOV UR7, 0x100 ;  /* 0x0000010000077882 */ /* 0x000fe20000000000 */
[----:B0-----:R-:W-:-:S05]  /*0060*/  SHF.R.U32.HI R0, RZ, 0x5, R3 ;  /* 0x00000005ff007819 */ /* 0x001fca0000011603 */
[----:B------:R-:W0:Y:S02]  /*0070*/  SHFL.IDX PT, R2, R0, RZ, 0x1f ;  /* 0x00001fff00027589 */ /* 0x000e2400000e0000 */
[C---:B0-----:R-:W-:Y:S02]  /*0080*/  ISETP.NE.OR P0, PT, R2.reuse, RZ, !P0 ;  /* 0x000000ff0200720c */ /* 0x041fe40004705670 */
[----:B------:R-:W-:Y:S02]  /*0090*/  ISETP.NE.AND P1, PT, R2, RZ, PT ;  /* 0x000000ff0200720c */ /* 0x000fe40003f25270 */
[----:B------:R-:W-:-:S06]  /*00a0*/  SHF.R.U32.HI R2, RZ, 0x7, R3 ;  /* 0x00000007ff027819 */ /* 0x000fcc0000011603 */
[----:B------:R-:W0:Y:S03]  /*00b0*/  SHFL.IDX PT, R2, R2, RZ, 0x1f ;  /* 0x00001fff02027589 */ /* 0x000e2600000e0000 */
[----:B------:R-:W-:Y:S01]  /*00c0*/  VOTEU.ALL UP0, P0 ;  /* 0x00000000003f7886 */ /* 0x000fe20000000000 */
[----:B------:R-:W-:-:S04]  /*00d0*/  VOTEU.ALL UP1, P0 ;  /* 0x00000000003f7886 */ /* 0x000fc80000020000 */
[----:B------:R-:W1:Y:S01]  /*00e0*/  @!UP0 S2UR UR8, SR_CgaCtaId ;  /* 0x00000000000889c3 */ /* 0x000e620000008800 */
[----:B------:R-:W-:Y:S01]  /*00f0*/  @!UP0 UMOV UR6, 0x400 ;  /* 0x0000040000068882 */ /* 0x000fe20000000000 */
[----:B------:R-:W-:-:S04]  /*0100*/  @!UP0 UIADD3 UR4, -UR4, 0x100000, URZ ;  /* 0x0010000004048890 */ /* 0x000fc8000fffe13f */
[----:B------:R-:W-:Y:S02]  /*0110*/  @!UP0 USHF.L.U32 UR5, UR4, 0xb, URZ ;  /* 0x0000000b04058899 */ /* 0x000fe4000800063f */
[----:B------:R-:W-:Y:S02]  /*0120*/  @!UP0 USHF.L.U32 UR4, UR4, 0x1, URZ ;  /* 0x0000000104048899 */ /* 0x000fe4000800063f */
[----:B-1----:R-:W-:Y:S02]  /*0130*/  @!UP0 ULEA UR8, UR8, UR6, 0x18 ;  /* 0x0000000608088291 */ /* 0x002fe4000f8ec03f */
[----:B------:R-:W-:-:S04]  /*0140*/  @!UP0 UIADD3 UR6, -UR7, 0x100000, URZ ;  /* 0x0010000007068890 */ /* 0x000fc8000fffe13f */
[----:B------:R-:W-:Y:S02]  /*0150*/  @!UP0 USHF.L.U32 UR7, UR6, 0xb, URZ ;  /* 0x0000000b06078899 */ /* 0x000fe4000800063f */
[----:B------:R-:W-:Y:S01]  /*0160*/  @!UP0 USHF.L.U32 UR6, UR6, 0x1, URZ ;  /* 0x0000000106068899 */ /* 0x000fe2000800063f */
[----:B------:R-:W-:-:S05]  /*0170*/  VOTEU.ALL UP0, P0 ;  /* 0x00000000003f7886 */ /* 0x000fca0000000000 */
[----:B------:R1:W2:Y:S06]  /*0180*/  @!UP0 SYNCS.EXCH.64 URZ, [UR8+0x2a800], UR4 ;  /* 0x02a80004083f85b2 */ /* 0x0002ac0008000100 */
[----:B------:R1:W3:Y:S02]  /*0190*/  @!UP1 SYNCS.EXCH.64 URZ, [UR8+0x2a820], UR6 ;  /* 0x02a82006083f95b2 */ /* 0x0002e40008000100 */
[----:B01----:R-:W-:Y:S05]  /*01a0*/  @P1 BRA `(.L_x_0) ;  /* 0x0000000000481947 */ /* 0x003fea0003800000 */
[----:B------:R-:W0:Y:S01]  /*01b0*/  S2UR UR5, SR_CgaCtaId ;  /* 0x00000000000579c3 */ /* 0x000e220000008800 */
[----:B------:R-:W-:Y:S01]  /*01c0*/  UMOV UR4, 0x400 ;  /* 0x0000040000047882 */ /* 0x000fe20000000000 */
[----:B------:R-:W-:Y:S01]  /*01d0*/  UMOV UR6, 0x80 ;  /* 0x0000008000067882 */ /* 0x000fe20000000000 */
[----:B------:R-:W-:Y:S01]  /*01e0*/  UMOV UR7, 0x100 ;  /* 0x0000010000077882 */ /* 0x000fe20000000000 */
[----:B------:R-:W-:Y:S01]  /*01f0*/  ELECT P0, URZ, PT ;  /* 0x00000000003f782f */ /* 0x000fe20003800000 */
[----:B0-----:R-:W-:Y:S02]  /*0200*/  ULEA UR8, UR5, UR4, 0x18 ;  /* 0x0000000405087291 */ /* 0x001fe4000f8ec03f */
[----:B------:R-:W-:-:S04]  /*0210*/  UIADD3 UR4, -UR6, 0x100000, URZ ;  /* 0x0010000006047890 */ /* 0x000fc8000fffe13f */
[----:B------:R-:W-:Y:S02]  /*0220*/  USHF.L.U32 UR5, UR4, 0xb, URZ ;  /* 0x0000000b04057899 */ /* 0x000fe4000800063f */
[----:B------:R-:W-:Y:S02]  /*0230*/  USHF.L.U32 UR4, UR4, 0x1, URZ ;  /* 0x0000000104047899 */ /* 0x000fe4000800063f */
[----:B------:R-:W-:-:S04]  /*0240*/  UIADD3 UR6, -UR7, 0x100000, URZ ;  /* 0x0010000007067890 */ /* 0x000fc8000fffe13f */
[----:B------:R-:W-:Y:S02]  /*0250*/  USHF.L.U32 UR7, UR6, 0xb, URZ ;  /* 0x0000000b06077899 */ /* 0x000fe4000800063f */
[----:B------:R-:W-:Y:S01]  /*0260*/  USHF.L.U32 UR6, UR6, 0x1, URZ ;  /* 0x0000000106067899 */ /* 0x000fe2000800063f */
[----:B------:R-:W0:Y:S03]  /*0270*/  FENCE.VIEW.ASYNC.S ;  /* 0x00000000000073c6 */ /* 0x000e260000000000 */
[----:B0-----:R0:W1:Y:S08]  /*0280*/  SYNCS.EXCH.64 URZ, [UR8+0x2a830], UR4 ;  /* 0x02a83004083f75b2 */ /* 0x0010700008000100 */
[----:B------:R0:W4:Y:S01]  /*0290*/  SYNCS.EXCH.64 URZ, [UR8+0x2a840], UR6 ;  /* 0x02a84006083f75b2 */ /* 0x0001220008000100 */
[----:B------:R0:W0:Y:S01]  /*02a0*/  SYNCS.EXCH.64 URZ, [UR8+0x2a838], UR4 ;  /* 0x02a83804083f75b2 */ /* 0x0000220008000100 */
[----:B------:R0:W0:Y:S01]  /*02b0*/  SYNCS.EXCH.64 URZ, [UR8+0x2a848], UR6 ;  /* 0x02a84806083f75b2 */ /* 0x0000220008000100 */
[----:B------:R-:W-:Y:S01]  /*02c0*/  NOP ;  /* 0x0000000000007918 */ /* 0x000fe20000000000 */
.L_x_0:
[----:B------:R-:W5:Y:S01]  /*02d0*/  SHFL.IDX PT, R4, R0, RZ, 0x1f ;  /* 0x00001fff00047589 */ /* 0x000f6200000e0000 */
[----:B------:R-:W-:Y:S01]  /*02e0*/  NOP ;  /* 0x0000000000007918 */ /* 0x000fe20000000000 */
[----:B-----5:R-:W-:-:S13]  /*02f0*/  ISETP.NE.AND P0, PT, R4, RZ, PT ;  /* 0x000000ff0400720c */ /* 0x020fda0003f05270 */
[----:B------:R-:W-:Y:S05]  /*0300*/  @P0 BRA `(.L_x_1) ;  /* 0x0000000000480947 */ /* 0x000fea0003800000 */
[----:B0-----:R-:W0:Y:S01]  /*0310*/  S2UR UR5, SR_CgaCtaId ;  /* 0x00000000000579c3 */ /* 0x001e220000008800 */
        /* <DEDUP_REMOVED lines=12> */
[----:B0-----:R0:W0:Y:S08]  /*03e0*/  SYNCS.EXCH.64 URZ, [UR8+0x2a850], UR4 ;  /* 0x02a85004083f75b2 */ /* 0x0010300008000100 */
[----:B------:R0:W0:Y:S01]  /*03f0*/  SYNCS.EXCH.64 URZ, [UR8+0x2a860], UR6 ;  /* 0x02a86006083f75b2 */ /* 0x0000220008000100 */
[----:B------:R0:W0:Y:S01]  /*0400*/  SYNCS.EXCH.64 URZ, [UR8+0x2a858], UR4 ;  /* 0x02a85804083f75b2 */ /* 0x0000220008000100 */
[----:B------:R0:W0:Y:S01]  /*0410*/  SYNCS.EXCH.64 URZ, [UR8+0x2a868], UR6 ;  /* 0x02a86806083f75b2 */ /* 0x0000220008000100 */
[----:B------:R-:W-:Y:S01]  /*0420*/  NOP ;  /* 0x0000000000007918 */ /* 0x000fe20000000000 */
.L_x_1:
[----:B------:R-:W5:Y:S01]  /*0430*/  SHFL.IDX PT, R4, R0, RZ, 0x1f ;  /* 0x00001fff00047589 */ /* 0x000f6200000e0000 */
[----:B------:R-:W-:Y:S01]  /*0440*/  NOP ;  /* 0x0000000000007918 */ /* 0x000fe20000000000 */
[----:B-----5:R-:W-:-:S13]  /*0450*/  ISETP.NE.AND P0, PT, R4, RZ, PT ;  /* 0x000000ff0400720c */ /* 0x020fda0003f05270 */
[----:B------:R-:W-:Y:S05]  /*0460*/  @P0 BRA `(.L_x_2) ;  /* 0x0000000000380947 */ /* 0x000fea0003800000 */
[----:B0-----:R-:W0:Y:S01]  /*0470*/  S2UR UR5, SR_CgaCtaId ;  /* 0x00000000000579c3 */ /* 0x001e220000008800 */
[----:B------:R-:W-:Y:S01]  /*0480*/  UMOV UR4, 0x400 ;  /* 0x0000040000047882 */ /* 0x000fe20000000000 */
[----:B------:R-:W-:Y:S01]  /*0490*/  UMOV UR7, 0x80 ;  /* 0x0000008000077882 */ /* 0x000fe20000000000 */
[----:B------:R-:W-:Y:S01]  /*04a0*/  ELECT P0, URZ, PT ;  /* 0x00000000003f782f */ /* 0x000fe20003800000 */
[----:B0-----:R-:W-:Y:S02]  /*04b0*/  ULEA UR6, UR5, UR4, 0x18 ;  /* 0x0000000405067291 */ /* 0x001fe4000f8ec03f */
[----:B------:R-:W-:-:S04]  /*04c0*/  UIADD3 UR4, -UR7, 0x100000, URZ ;  /* 0x0010000007047890 */ /* 0x000fc8000fffe13f */
[----:B------:R-:W-:Y:S02]  /*04d0*/  USHF.L.U32 UR5, UR4, 0xb, URZ ;  /* 0x0000000b04057899 */ /* 0x000fe4000800063f */
[----:B------:R-:W-:Y:S01]  /*04e0*/  USHF.L.U32 UR4, UR4, 0x1, URZ ;  /* 0x0000000104047899 */ /* 0x000fe2000800063f */
[----:B------:R-:W0:Y:S11]  /*04f0*/  FENCE.VIEW.ASYNC.S ;  /* 0x00000000000073c6 */ /* 0x000e360000000000 */
[----:B0-----:R0:W0:Y:S01]  /*0500*/  SYNCS.EXCH.64 URZ, [UR6+0x2a870], UR4 ;  /* 0x02a87004063f75b2 */ /* 0x0010220008000100 */
[----:B------:R0:W0:Y:S01]  /*0510*/  SYNCS.EXCH.64 URZ, [UR6+0x2a880], UR4 ;  /* 0x02a88004063f75b2 */ /* 0x0000220008000100 */
[----:B------:R0:W0:Y:S01]  /*0520*/  SYNCS.EXCH.64 URZ, [UR6+0x2a878], UR4 ;  /* 0x02a87804063f75b2 */ /* 0x0000220008000100 */
[----:B------:R0:W0:Y:S01]  /*0530*/  SYNCS.EXCH.64 URZ, [UR6+0x2a888], UR4 ;  /* 0x02a88804063f75b2 */ /* 0x0000220008000100 */
[----:B------:R-:W-:Y:S01]  /*0540*/  NOP ;  /* 0x0000000000007918 */ /* 0x000fe20000000000 */
.L_x_2:
        /* <DEDUP_REMOVED lines=22> */
.L_x_3:
[----:B------:R-:W5:Y:S01]  /*06b0*/  SHFL.IDX PT, R4, R0, RZ, 0x1f ;  /* 0x00001fff00047589 */ /* 0x000f6200000e0000 */
[----:B------:R-:W-:Y:S01]  /*06c0*/  R2UR UR9, R2 ;  /* 0x00000000020972ca */ /* 0x000fe200000e0000 */
        /* <DEDUP_REMOVED lines=21> */
.L_x_4:
[----:B------:R-:W-:Y:S01]  /*0820*/  UISETP.NE.AND UP0, UPT, UR9, URZ, UPT ;  /* 0x0000003f0900728c */ /* 0x000fe2000bf05270 */
[----:B------:R-:W-:Y:S01]  /*0830*/  NOP ;  /* 0x0000000000007918 */ /* 0x000fe20000000000 */
[----:B0-----:R-:W-:Y:S01]  /*0840*/  UMOV UR4, 0x1 ;  /* 0x0000000100047882 */ /* 0x001fe20000000000 */
[----:B------:R-:W-:Y:S01]  /*0850*/  ULDC.64 UR36, c[0x0][0x208] ;  /* 0x0000820000247ab9 */ /* 0x000fe20000000a00 */
[----:B------:R-:W-:Y:S01]  /*0860*/  USEL UR4, UR4, 0x2, !UP0 ;  /* 0x0000000204047887 */ /* 0x000fe2000c000000 */
[----:B-1234-:R-:W-:Y:S01]  /*0870*/  BAR.SYNC.DEFER_BLOCKING 0x0 ;  /* 0x0000000000007b1d */ /* 0x01efe20000010000 */
[----:B------:R-:W-:-:S04]  /*0880*/  PLOP3.LUT P0, PT, PT, PT, UP0, 0x80, 0x0 ;  /* 0x000000000000781c */ /* 0x000fc80003f0f008 */
[----:B------:R-:W-:-:S05]  /*0890*/  IMAD.U32 R2, RZ, RZ, UR4 ;  /* 0x00000004ff027e24 */ /* 0x000fca000f8e00ff */
[----:B------:R0:W-:Y:S04]  /*08a0*/  STL [R1+0x4], R2 ;  /* 0x0000040201007387 */ /* 0x0001e80000100800 */
[----:B------:R-:W-:Y:S05]  /*08b0*/  @!P0 BRA `(.L_x_5) ;  /* 0x00000064008c8947 */ /* 0x000fea0003800000 */
.L_x_6:
[----:B------:R-:W-:-:S08]  /*08c0*/  NOP ;  /* 0x0000000000007918 */ /* 0x000fd00000000000 */
[----:B------:R-:W1:Y:S02]  /*08d0*/  USETMAXREG.TRY_ALLOC.CTAPOOL UP0, 0xe8 ;  /* 0x000000e8000079c8 */ /* 0x000e640008000600 */
[----:B-1----:R-:W-:-:S13]  /*08e0*/  PLOP3.LUT P0, PT, PT, PT, UP0, 0x80, 0x0 ;  /* 0x000000000000781c */ /* 0x002fda0003f0f008 */
[----:B------:R-:W-:Y:S05]  /*08f0*/  @!P0 BRA `(.L_x_6) ;  /* 0xfffffffc00f08947 */ /* 0x000fea000383ffff */
[----:B------:R-:W1:Y:S08]  /*0900*/  S2UR UR4, SR_CTAID.X ;  /* 0x00000000000479c3 */ /* 0x000e700000002500 */
[----:B------:R-:W-:Y:S08]  /*0910*/  BAR.ARV 0x8, 0x180 ;  /* 0x0206000000007b1d */ /* 0x000ff00000002000 */
[----:B------:R-:W1:Y:S02]  /*0920*/  LDC R0, c[0x0][0xc34] ;  /* 0x00030d00ff007b82 */ /* 0x000e640000000800 */
[----:B-1----:R-:W-:-:S13]  /*0930*/  ISETP.LE.AND P0, PT, R0, UR4, PT ;  /* 0x0000000400007c0c */ /* 0x002fda000bf03270 */
[----:B------:R-:W-:Y:S05]  /*0940*/  @P0 EXIT ;  /* 0x000000000000094d */ /* 0x000fea0003800000 */
[----:B0-----:R-:W2:Y:S01]  /*0950*/  LDL R2, [R1+0x4] ;  /* 0x0000040001027983 */ /* 0x001ea20000100800 */
[----:B------:R-:W-:Y:S01]  /*0960*/  VIADD R17, R3, 0xffffff80 ;  /* 0xffffff8003117836 */ /* 0x000fe20000000000 */
[----:B------:R-:W-:Y:S01]  /*0970*/  UMOV UR39, URZ ;  /* 0x0000003f00277c82 */ /* 0x000fe20008000000 */
[----:B------:R-:W-:Y:S01]  /*0980*/  IMAD.U32 R18, RZ, RZ, UR4 ;  /* 0x00000004ff127e24 */ /* 0x000fe2000f8e00ff */
[----:B------:R-:W-:Y:S01]  /*0990*/  UMOV UR38, URZ ;  /* 0x0000003f00267c82 */ /* 0x000fe20008000000 */
[----:B------:R-:W-:Y:S01]  /*09a0*/  IMAD.MOV.U32 R19, RZ, RZ, RZ ;  /* 0x000000ffff137224 */ /* 0x000fe200078e00ff */
[----:B------:R-:W-:-:S04]  /*09b0*/  SHF.R.S32.HI R0, RZ, 0x1f, R17 ;  /* 0x0000001fff007819 */ /* 0x000fc80000011411 */
[CC--:B------:R-:W-:Y:S02]  /*09c0*/  LEA.HI R3, R0.reuse, R17.reuse, RZ, 0x7 ;  /* 0x0000001100037211 */ /* 0x0c0fe400078f38ff */
[CC--:B------:R-:W-:Y:S02]  /*09d0*/  LEA.HI R4, R0.reuse, R17.reuse, RZ, 0x5 ;  /* 0x0000001100047211 */ /* 0x0c0fe400078f28ff */
[CC--:B------:R-:W-:Y:S02]  /*09e0*/  LEA.HI R5, R0.reuse, R17.reuse, RZ, 0x4 ;  /* 0x0000001100057211 */ /* 0x0c0fe400078f20ff */
[----:B------:R-:W-:Y:S01]  /*09f0*/  LEA.HI R9, R0, R17, RZ, 0x2 ;  /* 0x0000001100097211 */ /* 0x000fe200078f10ff */
[----:B------:R-:W-:Y:S01]  /*0a00*/  IMAD.SHL.U32 R6, R4, 0x20, RZ ;  /* 0x0000002004067824 */ /* 0x000fe200078e00ff */
[----:B------:R-:W-:Y:S02]  /*0a10*/  LOP3.LUT R4, R5, 0x3fffff0, RZ, 0xc0, !PT ;  /* 0x03fffff005047812 */ /* 0x000fe400078ec0ff */
[----:B------:R-:W-:-:S02]  /*0a20*/  SHF.R.S32.HI R8, RZ, 0x4, R5 ;  /* 0x00000004ff087819 */ /* 0x000fc40000011405 */
[----:B------:R-:W-:Y:S01]  /*0a30*/  LOP3.LUT R7, R6, 0xfffffc00, RZ, 0xc0, !PT ;  /* 0xfffffc0006077812 */ /* 0x000fe200078ec0ff */
[----:B------:R-:W-:Y:S01]  /*0a40*/  IMAD.IADD R6, R17, 0x1, -R4 ;  /* 0x0000000111067824 */ /* 0x000fe200078e0a04 */
[----:B------:R-:W-:Y:S02]  /*0a50*/  LEA.HI R5, R5, R8, RZ, 0x1 ;  /* 0x0000000805057211 */ /* 0x000fe400078f08ff */
[----:B------:R-:W-:Y:S01]  /*0a60*/  LEA.HI R22, R0, R17, RZ, 0x3 ;  /* 0x0000001100167211 */ /* 0x000fe200078f18ff */
[----:B------:R-:W-:Y:S01]  /*0a70*/  IMAD R6, R6, 0x40, R7 ;  /* 0x0000004006067824 */ /* 0x000fe200078e0207 */
[----:B------:R-:W-:Y:S02]  /*0a80*/  LOP3.LUT R5, R5, 0x1ffffffe, RZ, 0xc0, !PT ;  /* 0x1ffffffe05057812 */ /* 0x000fe400078ec0ff */
[----:B------:R-:W-:Y:S01]  /*0a90*/  LOP3.LUT R0, R9, 0xfffffffc, RZ, 0xc0, !PT ;  /* 0xfffffffc09007812 */ /* 0x000fe200078ec0ff */
[----:B------:R-:W-:Y:S01]  /*0aa0*/  IMAD.MOV.U32 R9, RZ, RZ, -0x2 ;  /* 0xfffffffeff097424 */ /* 0x000fe200078e00ff */
[----:B------:R-:W-:Y:S01]  /*0ab0*/  SHF.R.S32.HI R162, RZ, 0x7, R3 ;  /* 0x00000007ffa27819 */ /* 0x000fe20000011403 */
[----:B------:R-:W-:Y:S01]  /*0ac0*/  IMAD.IADD R5, R8, 0x1, -R5 ;  /* 0x0000000108057824 */ /* 0x000fe200078e0a05 */
[----:B------:R-:W-:Y:S01]  /*0ad0*/  LOP3.LUT R12, R22, 0xfffffff8, RZ, 0xc0, !PT ;  /* 0xfffffff8160c7812 */ /* 0x000fe200078ec0ff */
[----:B------:R-:W-:Y:S01]  /*0ae0*/  IMAD.IADD R8, R17, 0x1, -R0 ;  /* 0x0000000111087824 */ /* 0x000fe200078e0a00 */
[----:B------:R-:W-:Y:S01]  /*0af0*/  SHF.R.S32.HI R22, RZ, 0x3, R22 ;  /* 0x00000003ff167819 */ /* 0x000fe20000011416 */
[----:B------:R-:W-:-:S03]  /*0b00*/  IMAD R165, R5, 0x8, R6 ;  /* 0x0000000805a57824 */ /* 0x000fc600078e0206 */
[----:B------:R-:W-:-:S04]  /*0b10*/  LEA.HI R0, R8, R8, RZ, 0x1 ;  /* 0x0000000808007211 */ /* 0x000fc800078f08ff */
[----:B------:R-:W-:-:S05]  /*0b20*/  LOP3.LUT R5, R0, 0x1ffffffe, RZ, 0xc0, !PT ;  /* 0x1ffffffe00057812 */ /* 0x000fca00078ec0ff */
[----:B------:R-:W-:Y:S01]  /*0b30*/  IMAD.IADD R164, R8, 0x1, -R5 ;  /* 0x0000000108a47824 */ /* 0x000fe200078e0a05 */
[----:B--2---:R-:W-:Y:S02]  /*0b40*/  R2UR UR5, R2 ;  /* 0x00000000020572ca */ /* 0x004fe400000e0000 */
[C---:B------:R-:W-:Y:S02]  /*0b50*/  LOP3.LUT R2, R3.reuse, 0xffffff80, RZ, 0xc0, !PT ;  /* 0xffffff8003027812 */ /* 0x040fe400078ec0ff */
[----:B------:R-:W-:Y:S02]  /*0b60*/  LEA.HI R3, R3, R162, RZ, 0x1 ;  /* 0x000000a203037211 */ /* 0x000fe400078f08ff */
[C---:B------:R-:W-:Y:S02]  /*0b70*/  IADD3 R23, R17.reuse, -R2, RZ ;  /* 0x8000000211177210 */ /* 0x040fe40007ffe0ff */
[----:B------:R-:W-:Y:S02]  /*0b80*/  IADD3 R17, R17, -R12, RZ ;  /* 0x8000000c11117210 */ /* 0x000fe40007ffe0ff */
[----:B------:R-:W-:-:S02]  /*0b90*/  SHF.R.S32.HI R2, RZ, 0x1f, R23 ;  /* 0x0000001fff027819 */ /* 0x000fc40000011417 */
[----:B------:R-:W-:Y:S01]  /*0ba0*/  LOP3.LUT R3, R3, 0x3fffffe, RZ, 0xc0, !PT ;  /* 0x03fffffe03037812 */ /* 0x000fe200078ec0ff */
[----:B------:R-:W-:Y:S01]  /*0bb0*/  ULOP3.LUT UR5, UR5, 0x1, URZ, 0xfc, !UPT ;  /* 0x0000000105057892 */ /* 0x000fe2000f8efc3f */
[CC--:B------:R-:W-:Y:S02]  /*0bc0*/  LEA.HI R4, R2.reuse, R23.reuse, RZ, 0x2 ;  /* 0x0000001702047211 */ /* 0x0c0fe400078f10ff */
[----:B------:R-:W-:Y:S01]  /*0bd0*/  LEA.HI R2, R2, R23, RZ, 0x5 ;  /* 0x0000001702027211 */ /* 0x000fe200078f28ff */
[----:B------:R-:W-:Y:S01]  /*0be0*/  IMAD.IADD R3, R162, 0x1, -R3 ;  /* 0x00000001a2037824 */ /* 0x000fe200078e0a03 */
[--C-:B------:R-:W-:Y:S01]  /*0bf0*/  SHF.R.S32.HI R7, RZ, 0x2, R4.reuse ;  /* 0x00000002ff077819 */ /* 0x100fe20000011404 */
[----:B------:R-:W-:Y:S01]  /*0c00*/  IMAD.U32 R167, RZ, RZ, UR5 ;  /* 0x00000005ffa77e24 */ /* 0x000fe2000f8e00ff */
[----:B------:R-:W-:Y:S02]  /*0c10*/  SHF.R.S32.HI R10, RZ, 0x1f, R4 ;  /* 0x0000001fff0a7819 */ /* 0x000fe40000011404 */
[----:B------:R-:W-:-:S02]  /*0c20*/  SHF.R.S32.HI R2, RZ, 0x5, R2 ;  /* 0x00000005ff027819 */ /* 0x000fc40000011402 */
[----:B------:R-:W-:Y:S02]  /*0c30*/  LEA.HI R10, R10, R7, RZ, 0x3 ;  /* 0x000000070a0a7211 */ /* 0x000fe400078f18ff */
[----:B------:R-:W-:Y:S02]  /*0c40*/  LOP3.LUT R4, R4, 0x7ffffffc, RZ, 0xc0, !PT ;  /* 0x7ffffffc04047812 */ /* 0x000fe400078ec0ff */
[----:B------:R-:W-:-:S03]  /*0c50*/  LOP3.LUT R10, R10, 0xfffffff8, RZ, 0xc0, !PT ;  /* 0xfffffff80a0a7812 */ /* 0x000fc600078ec0ff */
[----:B------:R-:W-:Y:S02]  /*0c60*/  IMAD.IADD R4, R23, 0x1, -R4 ;  /* 0x0000000117047824 */ /* 0x000fe400078e0a04 */
[----:B------:R-:W-:Y:S02]  /*0c70*/  IMAD.IADD R7, R7, 0x1, -R10 ;  /* 0x0000000107077824 */ /* 0x000fe400078e0a0a */
[----:B------:R-:W-:-:S03]  /*0c80*/  IMAD R166, R4, R9, 0x60 ;  /* 0x0000006004a67424 */ /* 0x000fc600078e0209 */
[----:B------:R-:W-:Y:S01]  /*0c90*/  LEA R0, R2, R7, 0x4 ;  /* 0x0000000702007211 */ /* 0x000fe200078e20ff */
[----:B------:R-:W-:-:S04]  /*0ca0*/  IMAD.SHL.U32 R2, R17, 0x8, RZ ;  /* 0x0000000811027824 */ /* 0x000fc800078e00ff */
[----:B------:R-:W-:Y:S01]  /*0cb0*/  IMAD R163, R3, 0x40, R0 ;  /* 0x0000004003a37824 */ /* 0x000fe200078e0200 */
[----:B------:R-:W-:-:S03]  /*0cc0*/  IADD3 R16, R2, 0x40, RZ ;  /* 0x0000004002107810 */ /* 0x000fc60007ffe0ff */
[----:B------:R-:W-:Y:S01]  /*0cd0*/  IMAD R164, R164, 0x8, R163 ;  /* 0x00000008a4a47824 */ /* 0x000fe200078e02a3 */
[----:B------:R-:W-:-:S07]  /*0ce0*/  SHF.R.S32.HI R168, RZ, 0x1f, R16 ;  /* 0x0000001fffa87819 */ /* 0x000fce0000011410 */
.L_x_39:
[----:B0-----:R-:W0:Y:S01]  /*0cf0*/  SHFL.IDX PT, R0, R162, RZ, 0x1f ;  /* 0x00001fffa2007589 */ /* 0x001e2200000e0000 */
[----:B------:R-:W1:Y:S01]  /*0d00*/  S2UR UR40, SR_CgaCtaId ;  /* 0x00000000002879c3 */ /* 0x000e620000008800 */
[----:B------:R-:W-:Y:S01]  /*0d10*/  ULDC UR4, c[0x0][0xc38] ;  /* 0x00030e0000047ab9 */ /* 0x000fe20000000800 */
[----:B------:R-:W-:Y:S01]  /*0d20*/  ULDC.64 UR8, c[0x0][0x418] ;  /* 0x0001060000087ab9 */ /* 0x000fe20000000a00 */
[----:B------:R-:W-:Y:S01]  /*0d30*/  R2UR UR13, R18 ;  /* 0x00000000120d72ca */ /* 0x000fe200000e0000 */
[----:B------:R-:W-:Y:S02]  /*0d40*/  UISETP.NE.AND UP1, UPT, UR4, 0x1, UPT ;  /* 0x000000010400788c */ /* 0x000fe4000bf25270 */
[----:B------:R-:W-:Y:S02]  /*0d50*/  UISETP.NE.U32.AND UP0, UPT, UR8, URZ, UPT ;  /* 0x0000003f0800728c */ /* 0x000fe4000bf05070 */
[----:B--2---:R-:W2:Y:S01]  /*0d60*/  LDC R73, c[0x0][0x2f0] ;  /* 0x0000bc00ff497b82 */ /* 0x004ea20000000800 */
[----:B------:R-:W-:Y:S01]  /*0d70*/  UMOV UR41, 0x400 ;  /* 0x0000040000297882 */ /* 0x000fe20000000000 */
[----:B------:R-:W-:Y:S01]  /*0d80*/  UISETP.NE.AND.EX UP0, UPT, UR9, URZ, UPT, UP0 ;  /* 0x0000003f0900728c */ /* 0x000fe2000bf05300 */
[----:B------:R-:W-:Y:S01]  /*0d90*/  ULDC UR4, c[0x0][0xc44] ;  /* 0x0003110000047ab9 */ /* 0x000fe20000000800 */
[----:B------:R-:W-:Y:S01]  /*0da0*/  ULDC UR6, c[0x0][0x424] ;  /* 0x0001090000067ab9 */ /* 0x000fe20000000800 */
[----:B------:R-:W-:-:S02]  /*0db0*/  UISETP.NE.AND UP2, UPT, UR4, 0x1, UPT ;  /* 0x000000010400788c */ /* 0x000fc4000bf45270 */
[----:B------:R-:W-:Y:S01]  /*0dc0*/  USEL UR6, UR6, 0x1, UP0 ;  /* 0x0000000106067887 */ /* 0x000fe20008000000 */
[----:B------:R-:W-:Y:S01]  /*0dd0*/  @UP1 ULDC UR4, c[0x0][0xc3c] ;  /* 0x00030f0000041ab9 */ /* 0x000fe20000000800 */
[----:B------:R-:W-:Y:S01]  /*0de0*/  @UP1 ULDC UR12, c[0x0][0xc40] ;  /* 0x00031000000c1ab9 */ /* 0x000fe20000000800 */
[----:B------:R-:W-:Y:S02]  /*0df0*/  UIMAD.WIDE.U32 UR4, UR13, UR4, URZ ;  /* 0x000000040d0472a5 */ /* 0x000fe4000f8e003f */
[----:B------:R-:W-:Y:S01]  /*0e00*/  UMOV UR14, UR13 ;  /* 0x0000000d000e7c82 */ /* 0x000fe20008000000 */
[----:B0-----:R-:W-:Y:S01]  /*0e10*/  R2UR UR7, R0 ;  /* 0x00000000000772ca */ /* 0x001fe200000e0000 */
[----:B-1----:R-:W-:Y:S02]  /*0e20*/  ULEA UR41, UR40, UR41, 0x18 ;  /* 0x0000002928297291 */ /* 0x002fe4000f8ec03f */
[----:B------:R-:W-:Y:S02]  /*0e30*/  @UP1 USHF.R.U32.HI UR14, URZ, UR12, UR5 ;  /* 0x0000000c3f0e1299 */ /* 0x000fe40008011605 */
[----:B------:R-:W-:Y:S01]  /*0e40*/  UIADD3 UR9, UR41, 0xc400, URZ ;  /* 0x0000c40029097890 */ /* 0x000fe2000fffe03f */
[----:B------:R-:W-:-:S03]  /*0e50*/  @UP2 ULDC.64 UR10, c[0x0][0xc48] ;  /* 0x00031200000a2ab9 */ /* 0x000fc60000000a00 */
[----:B------:R-:W-:Y:S01]  /*0e60*/  ULOP3.LUT UP0, URZ, UR9, 0x1bf, URZ, 0xc0, !UPT ;  /* 0x000001bf093f7892 */ /* 0x000fe2000f80c03f */
[----:B--2---:R-:W-:Y:S01]  /*0e70*/  IMAD R73, R73, UR6, RZ ;  /* 0x0000000649497c24 */ /* 0x004fe2000f8e02ff */
[----:B------:R-:W-:Y:S02]  /*0e80*/  UIMAD.WIDE.U32 UR4, UR14, UR10, URZ ;  /* 0x0000000a0e0472a5 */ /* 0x000fe4000f8e003f */
[----:B------:R-:W-:Y:S01]  /*0e90*/  IMAD.U32 R161, RZ, RZ, UR14 ;  /* 0x0000000effa17e24 */ /* 0x000fe2000f8e00ff */
[----:B------:R-:W-:Y:S01]  /*0ea0*/  ULEA.HI UR8, UR7, UR7, URZ, 0x1 ;  /* 0x0000000707087291 */ /* 0x000fe2000f8f083f */
[----:B------:R-:W-:Y:S01]  /*0eb0*/  PLOP3.LUT P0, PT, PT, PT, UP0, 0x80, 0x0 ;  /* 0x000000000000781c */ /* 0x000fe20003f0f008 */
[----:B------:R-:W-:Y:S02]  /*0ec0*/  UMOV UR61, UR14 ;  /* 0x0000000e003d7c82 */ /* 0x000fe40008000000 */
[----:B------:R-:W-:Y:S01]  /*0ed0*/  ULOP3.LUT UR8, UR8, 0x1e, URZ, 0xc0, !UPT ;  /* 0x0000001e08087892 */ /* 0x000fe2000f8ec03f */
[----:B------:R-:W-:Y:S01]  /*0ee0*/  IADD3 R0, R73, 0x5f, RZ ;  /* 0x0000005f49007810 */ /* 0x000fe20007ffe0ff */
[----:B------:R-:W-:Y:S01]  /*0ef0*/  UMOV UR4, UR13 ;  /* 0x0000000d00047c82 */ /* 0x000fe20008000000 */
[----:B------:R-:W-:Y:S01]  /*0f00*/  @UP2 USHF.R.U32.HI UR61, URZ, UR11, UR5 ;  /* 0x0000000b3f3d2299 */ /* 0x000fe20008011605 */
[----:B------:R-:W-:Y:S01]  /*0f10*/  IMAD.U32 R160, RZ, RZ, UR4 ;  /* 0x00000004ffa07e24 */ /* 0x000fe2000f8e00ff */
[----:B------:R-:W-:Y:S01]  /*0f20*/  UIADD3 UR8, UR7, -UR8, URZ ;  /* 0x8000000807087290 */ /* 0x000fe2000fffe03f */
[----:B------:R-:W-:-:S03]  /*0f30*/  IMAD.HI R0, R0, 0x2aaaaaab, RZ ;  /* 0x2aaaaaab00007827 */ /* 0x000fc600078e02ff */
[----:B------:R-:W-:Y:S02]  /*0f40*/  ULEA UR8, UR8, UR9, 0xd ;  /* 0x0000000908087291 */ /* 0x000fe4000f8e683f */
[----:B------:R-:W-:Y:S02]  /*0f50*/  SHF.R.U32.HI R3, RZ, 0x1f, R0 ;  /* 0x0000001fff037819 */ /* 0x000fe40000011600 */
[----:B------:R-:W-:Y:S02]  /*0f60*/  USHF.R.U32.HI UR8, URZ, 0x4, UR8 ;  /* 0x000000043f087899 */ /* 0x000fe40008011608 */
[----:B------:R-:W-:Y:S02]  /*0f70*/  LEA.HI.SX32 R88, R0, R3, 0x1c ;  /* 0x0000000300587211 */ /* 0x000fe400078fe2ff */
[----:B------:R-:W-:Y:S01]  /*0f80*/  ULOP3.LUT UR42, UR8, 0x3fff, URZ, 0xc0, !UPT ;  /* 0x00003fff082a7892 */ /* 0x000fe2000f8ec03f */
[----:B---345:R-:W-:Y:S11]  /*0f90*/  @!P0 BRA `(.L_x_7) ;  /* 0x0000000000408947 */ /* 0x038ff60003800000 */
[----:B------:R-:W-:Y:S01]  /*0fa0*/  MOV R0, 0x0 ;  /* 0x0000000000007802 */ /* 0x000fe20000000f00 */
[----:B------:R-:W-:Y:S01]  /*0fb0*/  ULDC.64 UR4, c[0x4][0x90] ;  /* 0x0100240000047ab9 */ /* 0x000fe20000000a00 */
[----:B------:R-:W-:Y:S01]  /*0fc0*/  ULDC.64 UR6, c[0x4][0x30] ;  /* 0x01000c0000067ab9 */ /* 0x000fe20000000a00 */
[----:B------:R-:W-:Y:S01]  /*0fd0*/  IMAD.U32 R4, RZ, RZ, UR4 ;  /* 0x00000004ff047e24 */ /* 0x000fe2000f8e00ff */
[----:B------:R0:W1:Y:S01]  /*0fe0*/  LDC.64 R14, c[0x4][R0] ;  /* 0x01000000000e7b82 */ /* 0x0000620000000a00 */
[----:B------:R-:W-:Y:S01]  /*0ff0*/  IMAD.U32 R5, RZ, RZ, UR5 ;  /* 0x00000005ff057e24 */ /* 0x000fe2000f8e00ff */
[----:B------:R-:W-:Y:S01]  /*1000*/  ULDC.64 UR4, c[0x4][0x98] ;  /* 0x0100260000047ab9 */ /* 0x000fe20000000a00 */
[----:B------:R-:W-:Y:S01]  /*1010*/  IMAD.U32 R10, RZ, RZ, UR6 ;  /* 0x00000006ff0a7e24 */ /* 0x000fe2000f8e00ff */
[----:B------:R-:W-:Y:S01]  /*1020*/  MOV R6, UR4 ;  /* 0x0000000400067c02 */ /* 0x000fe20008000f00 */
[----:B------:R-:W-:Y:S01]  /*1030*/  IMAD.U32 R7, RZ, RZ, UR5 ;  /* 0x00000005ff077e24 */ /* 0x000fe2000f8e00ff */
[----:B------:R-:W-:Y:S01]  /*1040*/  MOV R12, 0x1 ;  /* 0x00000001000c7802 */ /* 0x000fe20000000f00 */
[----:B------:R-:W-:-:S02]  /*1050*/  IMAD.U32 R11, RZ, RZ, UR7 ;  /* 0x00000007ff0b7e24 */ /* 0x000fc4000f8e00ff */
[----:B------:R-:W-:Y:S02]  /*1060*/  IMAD.MOV.U32 R8, RZ, RZ, 0x70 ;  /* 0x00000070ff087424 */ /* 0x000fe400078e00ff */
[----:B0-----:R-:W-:-:S07]  /*1070*/  IMAD.MOV.U32 R13, RZ, RZ, RZ ;  /* 0x000000ffff0d7224 */ /* 0x001fce00078e00ff */
[----:B------:R-:W-:-:S07]  /*1080*/  LEPC R20, `(.L_x_7) ;  /* 0x000000001014794e */ /* 0x000fce0000000000 */
[----:B-1----:R-:W-:Y:S05]  /*1090*/  CALL.ABS.NOINC R14 ;  /* 0x000000000e007343 */ /* 0x002fea0003c00000 */
.L_x_7:
[----:B------:R-:W-:Y:S02]  /*10a0*/  LOP3.LUT R0, R19, 0x1, RZ, 0xc0, !PT ;  /* 0x0000000113007812 */ /* 0x000fe400078ec0ff */
[----:B------:R-:W-:Y:S02]  /*10b0*/  R2UR UR4, R167 ;  /* 0x00000000a70472ca */ /* 0x000fe400000e0000 */
[----:B------:R-:W-:-:S04]  /*10c0*/  SHF.L.U32 R0, R0, 0x1f, RZ ;  /* 0x0000001f00007819 */ /* 0x000fc800000006ff */
[----:B------:R-:W0:Y:S07]  /*10d0*/  SYNCS.PHASECHK.TRANS64.TRYWAIT P1, [UR41+0x2a800], R0 ;  /* 0x02a80000ff0075a7 */ /* 0x000e2e0008020169 */
[----:B------:R-:W-:-:S05]  /*10e0*/  IMAD.U32 R3, RZ, RZ, UR4 ;  /* 0x00000004ff037e24 */ /* 0x000fca000f8e00ff */
[----:B------:R-:W-:Y:S01]  /*10f0*/  ISETP.NE.AND P0, PT, R3, 0x3, PT ;  /* 0x000000030300780c */ /* 0x000fe20003f05270 */
[----:B0-----:R-:W-:-:S12]  /*1100*/  @!P1 BRA `(.L_x_8) ;  /* 0x0000009400749947 */ /* 0x001fd80003800000 */
.L_x_89:
[----:B------:R-:W-:Y:S05]  /*1110*/  @!P0 BRA `(.L_x_9) ;  /* 0x0000000000048947 */ /* 0x000fea0003800000 */
[----:B------:R-:W-:Y:S01]  /*1120*/  BPT.TRAP 0x1 ;  /* 0x000000040000795c */ /* 0x000fe20000300000 */
.L_x_9:
[----:B------:R-:W-:Y:S02]  /*1130*/  IMAD.U32 R4, RZ, RZ, UR38 ;  /* 0x00000026ff047e24 */ /* 0x000fe4000f8e00ff */
[----:B0-----:R-:W-:-:S03]  /*1140*/  IMAD.U32 R3, RZ, RZ, UR39 ;  /* 0x00000027ff037e24 */ /* 0x001fc6000f8e00ff */
[----:B------:R-:W-:Y:S02]  /*1150*/  LEA R4, R4, UR41, 0x3 ;  /* 0x0000002904047c11 */ /* 0x000fe4000f8e18ff */
[----:B------:R-:W-:-:S04]  /*1160*/  SHF.L.U32 R3, R3, 0x1f, RZ ;  /* 0x0000001f03037819 */ /* 0x000fc800000006ff */
[----:B------:R0:W1:Y:S01]  /*1170*/  SYNCS.PHASECHK.TRANS64.TRYWAIT P1, [R4+URZ+0x2a830], R3 ;  /* 0x02a83003040075a7 */ /* 0x000062000802017f */
[----:B------:R-:W-:Y:S05]  /*1180*/  @!P0 BRA `(.L_x_10) ;  /* 0x0000000000048947 */ /* 0x000fea0003800000 */
[----:B------:R-:W-:Y:S01]  /*1190*/  BPT.TRAP 0x1 ;  /* 0x000000040000795c */ /* 0x000fe20000300000 */
.L_x_10:
[----:B------:R-:W-:Y:S01]  /*11a0*/  MOV R87, RZ ;  /* 0x000000ff00577202 */ /* 0x000fe20000000f00 */
[----:B-1----:R-:W-:Y:S06]  /*11b0*/  @P1 BRA `(.L_x_11) ;  /* 0x0000000000081947 */ /* 0x002fec0003800000 */
[----:B------:R-:W1:Y:S02]  /*11c0*/  SYNCS.PHASECHK.TRANS64.TRYWAIT P1, [R4+URZ+0x2a830], R3 ;  /* 0x02a83003040075a7 */ /* 0x000e64000802017f */
[----:B-1----:R-:W-:Y:S05]  /*11d0*/  @!P1 BRA `(.L_x_12) ;  /* 0x0000009400589947 */ /* 0x002fea0003800000 */
.L_x_11:
[----:B------:R-:W-:Y:S05]  /*11e0*/  WARPSYNC.ALL ;  /* 0x0000000000007948 */ /* 0x000fea0003800000 */
[----:B------:R-:W-:Y:S01]  /*11f0*/  UIADD3 UR41, UR41, 0x18400, URZ ;  /* 0x0001840029297890 */ /* 0x000fe2000fffe03f */
[----:B------:R-:W-:Y:S01]  /*1200*/  WARPGROUP.ARRIVE ;  /* 0x00000000000079c5 */ /* 0x000fe20000000000 */
[----:B------:R-:W-:Y:S02]  /*1210*/  ULOP3.LUT UR4, UR42, 0x10000, URZ, 0xfc, !UPT ;  /* 0x000100002a047892 */ /* 0x000fe4000f8efc3f */
[----:B------:R-:W-:Y:S01]  /*1220*/  USHF.R.U32.HI UR41, URZ, 0x4, UR41 ;  /* 0x000000043f297899 */ /* 0x000fe20008011629 */
[----:B------:R-:W-:Y:S01]  /*1230*/  UMOV UR9, 0x40000040 ;  /* 0x4000004000097882 */ /* 0x000fe20000000000 */
[----:B------:R-:W-:-:S02]  /*1240*/  UMOV UR11, 0x40000040 ;  /* 0x40000040000b7882 */ /* 0x000fc40000000000 */
[----:B------:R-:W-:Y:S01]  /*1250*/  ULOP3.LUT UR41, UR41, 0x3fff, URZ, 0xc0, !UPT ;  /* 0x00003fff29297892 */ /* 0x000fe2000f8ec03f */
[----:B------:R-:W-:Y:S01]  /*1260*/  IMAD.U32 R7, RZ, RZ, UR9 ;  /* 0x00000009ff077e24 */ /* 0x000fe2000f8e00ff */
[----:B------:R-:W-:Y:S01]  /*1270*/  UMOV UR8, UR4 ;  /* 0x0000000400087c82 */ /* 0x000fe20008000000 */
[----:B------:R-:W-:Y:S01]  /*1280*/  UIADD3 UR56, UR4, 0x2, URZ ;  /* 0x0000000204387890 */ /* 0x000fe2000fffe03f */
[----:B------:R-:W-:Y:S01]  /*1290*/  IMAD.U32 R6, RZ, RZ, UR8 ;  /* 0x00000008ff067e24 */ /* 0x000fe2000f8e00ff */
[----:B------:R-:W-:Y:S01]  /*12a0*/  ULOP3.LUT UR60, UR41, 0x10000, URZ, 0xfc, !UPT ;  /* 0x00010000293c7892 */ /* 0x000fe2000f8efc3f */
[----:B------:R-:W-:Y:S01]  /*12b0*/  UMOV UR57, 0x40000040 ;  /* 0x4000004000397882 */ /* 0x000fe20000000000 */
[----:B------:R-:W-:Y:S02]  /*12c0*/  UMOV UR59, 0x40000040 ;  /* 0x40000040003b7882 */ /* 0x000fe40000000000 */
[----:B------:R-:W-:Y:S02]  /*12d0*/  UIMAD UR5, UR38, 0x900, UR60 ;  /* 0x00000900260578a4 */ /* 0x000fe4000f8e023c */
[----:B------:R-:W-:-:S02]  /*12e0*/  UIADD3 UR52, UR4, 0x4, URZ ;  /* 0x0000000404347890 */ /* 0x000fc4000fffe03f */
[----:B------:R-:W-:Y:S02]  /*12f0*/  UIADD3 UR58, UR5, 0x2, URZ ;  /* 0x00000002053a7890 */ /* 0x000fe4000fffe03f */
[----:B------:R-:W-:Y:S02]  /*1300*/  UIADD3 UR54, UR5, 0x4, URZ ;  /* 0x0000000405367890 */ /* 0x000fe4000fffe03f */
[----:B------:R-:W-:Y:S01]  /*1310*/  UMOV UR10, UR5 ;  /* 0x00000005000a7c82 */ /* 0x000fe20008000000 */
[----:B------:R-:W-:Y:S01]  /*1320*/  UMOV UR53, 0x40000040 ;  /* 0x4000004000357882 */ /* 0x000fe20000000000 */
[----:B------:R-:W-:Y:S01]  /*1330*/  HGMMA.64x96x16.F32 R24, gdesc[UR8], RZ, !UPT, gsb0 ;  /* 0x01600000081879f0 */ /* 0x000fe2000c0008ff */
[----:B------:R-:W-:Y:S01]  /*1340*/  UMOV UR55, 0x40000040 ;  /* 0x4000004000377882 */ /* 0x000fe20000000000 */
[----:B------:R-:W-:Y:S02]  /*1350*/  UIADD3 UR48, UR4, 0x6, URZ ;  /* 0x0000000604307890 */ /* 0x000fe4000fffe03f */
[----:B------:R-:W-:Y:S01]  /*1360*/  UIADD3 UR50, UR5, 0x6, URZ ;  /* 0x0000000605327890 */ /* 0x000fe2000fffe03f */
[----:B------:R-:W-:Y:S01]  /*1370*/  UMOV UR49, 0x40000040 ;  /* 0x4000004000317882 */ /* 0x000fe20000000000 */
[----:B------:R-:W-:Y:S01]  /*1380*/  UMOV UR51, 0x40000040 ;  /* 0x4000004000337882 */ /* 0x000fe20000000000 */
[----:B------:R-:W-:-:S02]  /*1390*/  UIADD3 UR8, UR4, 0x400, URZ ;  /* 0x0000040004087890 */ /* 0x000fc4000fffe03f */
[----:B------:R-:W-:Y:S01]  /*13a0*/  UIADD3 UR10, UR5, 0x300, URZ ;  /* 0x00000300050a7890 */ /* 0x000fe2000fffe03f */
[----:B------:R-:W-:Y:S01]  /*13b0*/  UMOV UR9, 0x40000040 ;  /* 0x4000004000097882 */ /* 0x000fe20000000000 */
[----:B------:R-:W-:Y:S01]  /*13c0*/  UMOV UR11, 0x40000040 ;  /* 0x40000040000b7882 */ /* 0x000fe20000000000 */
[----:B------:R-:W-:Y:S02]  /*13d0*/  UIADD3 UR12, UR4, 0x402, URZ ;  /* 0x00000402040c7890 */ /* 0x000fe4000fffe03f */
[----:B------:R-:W-:Y:S01]  /*13e0*/  UIADD3 UR14, UR5, 0x302, URZ ;  /* 0x00000302050e7890 */ /* 0x000fe2000fffe03f */
[----:B------:R-:W-:Y:S01]  /*13f0*/  UMOV UR13, 0x40000040 ;  /* 0x40000040000d7882 */ /* 0x000fe20000000000 */
        /* <DEDUP_REMOVED lines=25> */
[----:B------:R-:W-:Y:S02]  /*1590*/  WARPGROUP.DEPBAR.LE gsb0, 0x0 ;  /* 0x00008000000079c5 */ /* 0x000fe40000010000 */
[----:B------:R-:W-:-:S06]  /*15a0*/  WARPGROUP.ARRIVE ;  /* 0x00000000000079c5 */ /* 0x000fcc0000000000 */
[----:B------:R-:W-:Y:S03]  /*15b0*/  HGMMA.64x96x16.F32 R24, gdesc[UR56], R24, gsb0 ;  /* 0x01600000381879f0 */ /* 0x000fe60008000818 */
        /* <DEDUP_REMOVED lines=31> */
[----:B------:R-:W-:Y:S05]  /*17b0*/  @!P0 BRA `(.L_x_13) ;  /* 0x0000000000048947 */ /* 0x000fea0003800000 */
[----:B------:R-:W-:Y:S01]  /*17c0*/  BPT.TRAP 0x1 ;  /* 0x000000040000795c */ /* 0x000fe20000300000 */
.L_x_13:
[----:B01----:R-:W-:Y:S01]  /*17d0*/  IMAD.IADD R3, R166, 0x1, R73 ;  /* 0x00000001a6037824 */ /* 0x003fe200078e0249 */
[----:B------:R-:W-:Y:S01]  /*17e0*/  ULDC UR4, c[0x0][0x988] ;  /* 0x0002620000047ab9 */ /* 0x000fe20000000800 */
[----:B------:R-:W-:Y:S01]  /*17f0*/  P2R R20, PR, RZ, 0x1 ;  /* 0x00000001ff147803 */ /* 0x000fe20000000000 */
[----:B------:R-:W-:Y:S01]  /*1800*/  IMAD.MOV.U32 R86, RZ, RZ, R87 ;  /* 0x000000ffff567224 */ /* 0x000fe200078e0057 */
[----:B------:R-:W-:Y:S01]  /*1810*/  MOV R78, R87 ;  /* 0x00000057004e7202 */ /* 0x000fe20000000f00 */
[----:B------:R-:W-:Y:S02]  /*1820*/  IMAD R3, R88, -0x60, R3 ;  /* 0xffffffa058037824 */ /* 0x000fe400078e0203 */
[--C-:B------:R-:W-:Y:S02]  /*1830*/  IMAD.MOV.U32 R84, RZ, RZ, R87.reuse ;  /* 0x000000ffff547224 */ /* 0x100fe400078e0057 */
[--C-:B------:R-:W-:Y:S01]  /*1840*/  IMAD.MOV.U32 R82, RZ, RZ, R87.reuse ;  /* 0x000000ffff527224 */ /* 0x100fe200078e0057 */
[C---:B------:R-:W-:Y:S01]  /*1850*/  ISETP.GT.AND P6, PT, R3.reuse, RZ, PT ;  /* 0x000000ff0300720c */ /* 0x040fe20003fc4270 */
[--C-:B------:R-:W-:Y:S01]  /*1860*/  IMAD.MOV.U32 R80, RZ, RZ, R87.reuse ;  /* 0x000000ffff507224 */ /* 0x100fe200078e0057 */
[C---:B------:R-:W-:Y:S01]  /*1870*/  ISETP.GT.AND P5, PT, R3.reuse, 0x1, PT ;  /* 0x000000010300780c */ /* 0x040fe20003fa4270 */
[--C-:B------:R-:W-:Y:S01]  /*1880*/  IMAD.MOV.U32 R76, RZ, RZ, R87.reuse ;  /* 0x000000ffff4c7224 */ /* 0x100fe200078e0057 */
[----:B------:R-:W-:Y:S01]  /*1890*/  ISETP.GT.AND P4, PT, R3, 0x8, PT ;  /* 0x000000080300780c */ /* 0x000fe20003f84270 */
[--C-:B------:R-:W-:Y:S01]  /*18a0*/  IMAD.MOV.U32 R74, RZ, RZ, R87.reuse ;  /* 0x000000ffff4a7224 */ /* 0x100fe200078e0057 */
[----:B------:R-:W-:Y:S01]  /*18b0*/  FSEL R5, R24, -INF , P6 ;  /* 0xff80000018057808 */ /* 0x000fe20003000000 */
[----:B------:R-:W-:Y:S01]  /*18c0*/  IMAD.MOV.U32 R72, RZ, RZ, R87 ;  /* 0x000000ffff487224 */ /* 0x000fe200078e0057 */
[----:B------:R-:W-:-:S02]  /*18d0*/  FSEL R25, R25, -INF , P5 ;  /* 0xff80000019197808 */ /* 0x000fc40002800000 */
[----:B------:R-:W-:Y:S02]  /*18e0*/  ISETP.GT.AND P3, PT, R3, 0x9, PT ;  /* 0x000000090300780c */ /* 0x000fe40003f64270 */
[----:B------:R-:W-:Y:S02]  /*18f0*/  FSEL R13, R28, -INF , P4 ;  /* 0xff8000001c0d7808 */ /* 0x000fe40002000000 */
[----:B------:R-:W-:Y:S02]  /*1900*/  FMNMX.FTZ R0, R5, R25, !PT ;  /* 0x0000001905007209 */ /* 0x000fe40007810000 */
[----:B------:R-:W-:Y:S02]  /*1910*/  ISETP.GT.AND P2, PT, R3, 0x10, PT ;  /* 0x000000100300780c */ /* 0x000fe40003f44270 */
[----:B------:R-:W-:Y:S02]  /*1920*/  FSEL R29, R29, -INF , P3 ;  /* 0xff8000001d1d7808 */ /* 0x000fe40001800000 */
[----:B------:R-:W-:-:S02]  /*1930*/  FMNMX.FTZ R0, R13, R0, !PT ;  /* 0x000000000d007209 */ /* 0x000fc40007810000 */
[----:B------:R-:W-:Y:S02]  /*1940*/  ISETP.GT.AND P1, PT, R3, 0x11, PT ;  /* 0x000000110300780c */ /* 0x000fe40003f24270 */
[----:B------:R-:W-:Y:S02]  /*1950*/  FSEL R21, R32, -INF , P2 ;  /* 0xff80000020157808 */ /* 0x000fe40001000000 */
[----:B------:R-:W-:Y:S02]  /*1960*/  FMNMX.FTZ R0, R29, R0, !PT ;  /* 0x000000001d007209 */ /* 0x000fe40007810000 */
[----:B------:R-:W-:Y:S02]  /*1970*/  FSEL R9, R26, -INF , P6 ;  /* 0xff8000001a097808 */ /* 0x000fe40003000000 */
[----:B------:R-:W-:Y:S02]  /*1980*/  ISETP.GT.AND P6, PT, R3, 0x18, PT ;  /* 0x000000180300780c */ /* 0x000fe40003fc4270 */
[----:B------:R-:W-:-:S02]  /*1990*/  FSEL R33, R33, -INF , P1 ;  /* 0xff80000021217808 */ /* 0x000fc40000800000 */
[----:B------:R-:W-:Y:S02]  /*19a0*/  FMNMX.FTZ R0, R21, R0, !PT ;  /* 0x0000000015007209 */ /* 0x000fe40007810000 */
[----:B------:R-:W-:Y:S02]  /*19b0*/  FSEL R27, R27, -INF , P5 ;  /* 0xff8000001b1b7808 */ /* 0x000fe40002800000 */
[----:B------:R-:W-:Y:S02]  /*19c0*/  ISETP.GT.AND P5, PT, R3, 0x19, PT ;  /* 0x000000190300780c */ /* 0x000fe40003fa4270 */
[----:B------:R-:W-:Y:S02]  /*19d0*/  FSEL R75, R36, -INF , P6 ;  /* 0xff800000244b7808 */ /* 0x000fe40003000000 */
[----:B------:R-:W-:Y:S02]  /*19e0*/  FMNMX.FTZ R0, R33, R0, !PT ;  /* 0x0000000021007209 */ /* 0x000fe40007810000 */
[----:B------:R-:W-:-:S02]  /*19f0*/  FSEL R11, R30, -INF , P4 ;  /* 0xff8000001e0b7808 */ /* 0x000fc40002000000 */
        /* <DEDUP_REMOVED lines=23> */
[----:B------:R-:W-:Y:S01]  /*1b70*/  FSEL R41, R42, -INF , P4 ;  /* 0xff8000002a297808 */ /* 0x000fe20002000000 */
[----:B------:R-:W-:Y:S01]  /*1b80*/  IMAD.MOV.U32 R42, RZ, RZ, R87 ;  /* 0x000000ffff2a7224 */ /* 0x000fe200078e0057 */
[----:B------:R-:W-:-:S02]  /*1b90*/  ISETP.GT.AND P4, PT, R3, 0x38, PT ;  /* 0x000000380300780c */ /* 0x000fc40003f84270 */
[----:B------:R-:W-:Y:S02]  /*1ba0*/  FSEL R91, R49, -INF , P5 ;  /* 0xff800000315b7808 */ /* 0x000fe40002800000 */
[----:B------:R-:W-:Y:S02]  /*1bb0*/  FMNMX.FTZ R0, R89, R0, !PT ;  /* 0x0000000059007209 */ /* 0x000fe40007810000 */
[----:B------:R-:W-:Y:S02]  /*1bc0*/  FSEL R43, R43, -INF , P3 ;  /* 0xff8000002b2b7808 */ /* 0x000fe40001800000 */
[----:B------:R-:W-:Y:S02]  /*1bd0*/  ISETP.GT.AND P3, PT, R3, 0x39, PT ;  /* 0x000000390300780c */ /* 0x000fe40003f64270 */
[----:B------:R-:W-:Y:S01]  /*1be0*/  FSEL R93, R52, -INF , P4 ;  /* 0xff800000345d7808 */ /* 0x000fe20002000000 */
[----:B------:R-:W-:Y:S01]  /*1bf0*/  IMAD.MOV.U32 R52, RZ, RZ, R87 ;  /* 0x000000ffff347224 */ /* 0x000fe200078e0057 */
[----:B------:R-:W-:-:S02]  /*1c00*/  FMNMX.FTZ R0, R91, R0, !PT ;  /* 0x000000005b007209 */ /* 0x000fc40007810000 */
[----:B------:R-:W-:Y:S01]  /*1c10*/  FSEL R45, R46, -INF , P2 ;  /* 0xff8000002e2d7808 */ /* 0x000fe20001000000 */
[----:B------:R-:W-:Y:S01]  /*1c20*/  IMAD.MOV.U32 R46, RZ, RZ, R87 ;  /* 0x000000ffff2e7224 */ /* 0x000fe200078e0057 */
[----:B------:R-:W-:Y:S02]  /*1c30*/  ISETP.GT.AND P2, PT, R3, 0x40, PT ;  /* 0x000000400300780c */ /* 0x000fe40003f44270 */
[----:B------:R-:W-:Y:S02]  /*1c40*/  FSEL R95, R53, -INF , P3 ;  /* 0xff800000355f7808 */ /* 0x000fe40001800000 */
[----:B------:R-:W-:Y:S02]  /*1c50*/  FMNMX.FTZ R0, R93, R0, !PT ;  /* 0x000000005d007209 */ /* 0x000fe40007810000 */
[----:B------:R-:W-:Y:S02]  /*1c60*/  FSEL R47, R47, -INF , P1 ;  /* 0xff8000002f2f7808 */ /* 0x000fe40000800000 */
[----:B------:R-:W-:-:S02]  /*1c70*/  ISETP.GT.AND P1, PT, R3, 0x41, PT ;  /* 0x000000410300780c */ /* 0x000fc40003f24270 */
[----:B------:R-:W-:Y:S01]  /*1c80*/  FSEL R97, R56, -INF , P2 ;  /* 0xff80000038617808 */ /* 0x000fe20001000000 */
[--C-:B------:R-:W-:Y:S01]  /*1c90*/  IMAD.MOV.U32 R56, RZ, RZ, R87.reuse ;  /* 0x000000ffff387224 */ /* 0x100fe200078e0057 */
[----:B------:R-:W-:Y:S02]  /*1ca0*/  FMNMX.FTZ R0, R95, R0, !PT ;  /* 0x000000005f007209 */ /* 0x000fe40007810000 */
[----:B------:R-:W-:Y:S01]  /*1cb0*/  FSEL R49, R50, -INF , P6 ;  /* 0xff80000032317808 */ /* 0x000fe20003000000 */
[----:B------:R-:W-:Y:S01]  /*1cc0*/  IMAD.MOV.U32 R50, RZ, RZ, R87 ;  /* 0x000000ffff327224 */ /* 0x000fe200078e0057 */
[----:B------:R-:W-:Y:S02]  /*1cd0*/  ISETP.GT.AND P6, PT, R3, 0x48, PT ;  /* 0x000000480300780c */ /* 0x000fe40003fc4270 */
[----:B------:R-:W-:Y:S02]  /*1ce0*/  FSEL R99, R57, -INF , P1 ;  /* 0xff80000039637808 */ /* 0x000fe40000800000 */
[----:B------:R-:W-:-:S02]  /*1cf0*/  FMNMX.FTZ R0, R97, R0, !PT ;  /* 0x0000000061007209 */ /* 0x000fc40007810000 */
[----:B------:R-:W-:Y:S02]  /*1d00*/  FSEL R51, R51, -INF , P5 ;  /* 0xff80000033337808 */ /* 0x000fe40002800000 */
[----:B------:R-:W-:Y:S02]  /*1d10*/  ISETP.GT.AND P5, PT, R3, 0x49, PT ;  /* 0x000000490300780c */ /* 0x000fe40003fa4270 */
[----:B------:R-:W-:Y:S01]  /*1d20*/  FSEL R101, R60, -INF , P6 ;  /* 0xff8000003c657808 */ /* 0x000fe20003000000 */
[--C-:B------:R-:W-:Y:S01]  /*1d30*/  IMAD.MOV.U32 R60, RZ, RZ, R87.reuse ;  /* 0x000000ffff3c7224 */ /* 0x100fe200078e0057 */
        /* <DEDUP_REMOVED lines=11> */
[----:B------:R-:W-:Y:S02]  /*1df0*/  FSEL R57, R58, -INF , P2 ;  /* 0xff8000003a397808 */ /* 0x000fe40001000000 */
[----:B------:R-:W-:Y:S02]  /*1e00*/  ISETP.GT.AND P2, PT, R3, 0x58, PT ;  /* 0x000000580300780c */ /* 0x000fe40003f44270 */
[----:B------:R-:W-:Y:S02]  /*1e10*/  FSEL R65, R65, -INF , P3 ;  /* 0xff80000041417808 */ /* 0x000fe40001800000 */
[----:B------:R-:W-:Y:S02]  /*1e20*/  FMNMX.FTZ R0, R103, R0, !PT ;  /* 0x0000000067007209 */ /* 0x000fe40007810000 */
[----:B------:R-:W-:Y:S02]  /*1e30*/  FSEL R59, R59, -INF , P1 ;  /* 0xff8000003b3b7808 */ /* 0x000fe40000800000 */
[----:B------:R-:W-:-:S02]  /*1e40*/  ISETP.GT.AND P1, PT, R3, 0x59, PT ;  /* 0x000000590300780c */ /* 0x000fc40003f24270 */
[----:B------:R-:W-:Y:S02]  /*1e50*/  FSEL R105, R68, -INF , P2 ;  /* 0xff80000044697808 */ /* 0x000fe40001000000 */
[----:B------:R-:W-:Y:S02]  /*1e60*/  FMNMX.FTZ R0, R65, R0, !PT ;  /* 0x0000000041007209 */ /* 0x000fe40007810000 */
[----:B------:R-:W-:Y:S02]  /*1e70*/  FSEL R69, R69, -INF , P1 ;  /* 0xff80000045457808 */ /* 0x000fe40000800000 */
[----:B------:R-:W-:Y:S02]  /*1e80*/  FMNMX.FTZ R0, R105, R0, !PT ;  /* 0x0000000069007209 */ /* 0x000fe40007810000 */
[----:B------:R-:W-:Y:S02]  /*1e90*/  FSEL R63, R63, -INF , P5 ;  /* 0xff8000003f3f7808 */ /* 0x000fe40002800000 */
[----:B------:R-:W-:Y:S01]  /*1ea0*/  FMNMX.FTZ R10, R69, R0, !PT ;  /* 0x00000000450a7209 */ /* 0x000fe20007810000 */
[----:B------:R-:W-:Y:S01]  /*1eb0*/  IMAD.U32 R0, RZ, RZ, UR4 ;  /* 0x00000004ff007e24 */ /* 0x000fe2000f8e00ff */
[----:B------:R-:W-:-:S02]  /*1ec0*/  FSEL R67, R67, -INF , P3 ;  /* 0xff80000043437808 */ /* 0x000fc40001800000 */
[----:B------:R-:W-:Y:S01]  /*1ed0*/  FSEL R71, R71, -INF , P1 ;  /* 0xff80000047477808 */ /* 0x000fe20000800000 */
[----:B------:R-:W0:Y:S01]  /*1ee0*/  SHFL.BFLY PT, R3, R10, 0x2, 0x1f ;  /* 0x0c401f000a037f89 */ /* 0x000e2200000e0000 */
[----:B------:R-:W-:Y:S02]  /*1ef0*/  R2UR UR4, R4 ;  /* 0x00000000040472ca */ /* 0x000fe400000e0000 */
[-C--:B------:R-:W-:Y:S02]  /*1f00*/  MOV R68, R87.reuse ;  /* 0x0000005700447202 */ /* 0x080fe40000000f00 */
[-C--:B------:R-:W-:Y:S02]  /*1f10*/  MOV R58, R87.reuse ;  /* 0x00000057003a7202 */ /* 0x080fe40000000f00 */
[-C--:B------:R-:W-:Y:S02]  /*1f20*/  MOV R48, R87.reuse ;  /* 0x0000005700307202 */ /* 0x080fe40000000f00 */
[----:B------:R-:W-:-:S05]  /*1f30*/  MOV R44, R87 ;  /* 0x00000057002c7202 */ /* 0x000fca0000000f00 */
[----:B------:R-:W-:-:S04]  /*1f40*/  UIADD3 UR4, UR4, 0x2a840, URZ ;  /* 0x0002a84004047890 */ /* 0x000fc8000fffe03f */
[----:B------:R-:W-:Y:S01]  /*1f50*/  UPRMT UR4, UR40, 0x654, UR4 ;  /* 0x0000065428047896 */ /* 0x000fe20008000004 */
[----:B0-----:R-:W-:-:S08]  /*1f60*/  FMNMX.FTZ R12, R10, R3, !PT ;  /* 0x000000030a0c7209 */ /* 0x001fd00007810000 */
[----:B------:R-:W-:Y:S01]  /*1f70*/  SYNCS.ARRIVE.TRANS64.RED.A1T0 RZ, [UR4], RZ ;  /* 0x000000ffffff79a7 */ /* 0x000fe20008100404 */
[----:B------:R-:W0:Y:S02]  /*1f80*/  SHFL.BFLY PT, R3, R12, 0x1, 0x1f ;  /* 0x0c201f000c037f89 */ /* 0x000e2400000e0000 */
[----:B0-----:R-:W-:-:S04]  /*1f90*/  FMNMX.FTZ R3, R12, R3, !PT ;  /* 0x000000030c037209 */ /* 0x001fc80007810000 */
[C---:B------:R-:W-:Y:S01]  /*1fa0*/  FSETP.NEU.FTZ.AND P0, PT, R3.reuse, -INF , PT ;  /* 0xff8000000300780b */ /* 0x040fe20003f1d000 */
[----:B------:R-:W-:-:S05]  /*1fb0*/  FMUL.FTZ R8, R3, R0 ;  /* 0x0000000003087220 */ /* 0x000fca0000410000 */
[----:B------:R-:W-:Y:S02]  /*1fc0*/  FSEL R14, R8, RZ, P0 ;  /* 0x000000ff080e7208 */ /* 0x000fe40000000000 */
[----:B------:R-:W-:Y:S02]  /*1fd0*/  FMNMX.FTZ R8, R9, R27, !PT ;  /* 0x0000001b09087209 */ /* 0x000fe40007810000 */
[----:B------:R-:W-:Y:S01]  /*1fe0*/  ISETP.NE.AND P0, PT, R20, RZ, PT ;  /* 0x000000ff1400720c */ /* 0x000fe20003f05270 */
[--C-:B------:R-:W-:Y:S01]  /*1ff0*/  FFMA.FTZ R13, R13, R0, -R14.reuse ;  /* 0x000000000d0d7223 */ /* 0x100fe2000001080e */
[----:B------:R-:W-:Y:S01]  /*2000*/  FMNMX.FTZ R8, R11, R8, !PT ;  /* 0x000000080b087209 */ /* 0x000fe20007810000 */
[-CC-:B------:R-:W-:Y:S01]  /*2010*/  FFMA.FTZ R21, R21, R0.reuse, -R14.reuse ;  /* 0x0000000015157223 */ /* 0x180fe2000001080e */
[--C-:B------:R-:W-:Y:S01]  /*2020*/  FFMA.FTZ R25, R25, R0, -R14.reuse ;  /* 0x0000000019197223 */ /* 0x100fe2000001080e */
[----:B------:R0:W-:Y:S01]  /*2030*/  MUFU.EX2 R138, R13 ;  /* 0x0000000d008a7308 */ /* 0x0001e20000000800 */
[----:B------:R-:W-:Y:S01]  /*2040*/  FMNMX.FTZ R8, R31, R8, !PT ;  /* 0x000000081f087209 */ /* 0x000fe20007810000 */
[-CC-:B------:R-:W-:Y:S01]  /*2050*/  FFMA.FTZ R5, R5, R0.reuse, -R14.reuse ;  /* 0x0000000005057223 */ /* 0x180fe2000001080e */
[-CC-:B------:R-:W-:Y:S01]  /*2060*/  FFMA.FTZ R29, R29, R0.reuse, -R14.reuse ;  /* 0x000000001d1d7223 */ /* 0x180fe2000001080e */
[--C-:B------:R-:W-:Y:S01]  /*2070*/  FFMA.FTZ R33, R33, R0, -R14.reuse ;  /* 0x0000000021217223 */ /* 0x100fe2000001080e */
[----:B------:R-:W-:Y:S01]  /*2080*/  FMNMX.FTZ R8, R15, R8, !PT ;  /* 0x000000080f087209 */ /* 0x000fe20007810000 */
[-CC-:B------:R-:W-:Y:S01]  /*2090*/  FFMA.FTZ R75, R75, R0.reuse, -R14.reuse ;  /* 0x000000004b4b7223 */ /* 0x180fe2000001080e */
[--C-:B------:R-:W-:Y:S01]  /*20a0*/  FFMA.FTZ R77, R77, R0, -R14.reuse ;  /* 0x000000004d4d7223 */ /* 0x100fe2000001080e */
[----:B------:R1:W-:Y:S01]  /*20b0*/  MUFU.EX2 R140, R21 ;  /* 0x00000015008c7308 */ /* 0x0003e20000000800 */
[----:B------:R-:W-:Y:S01]  /*20c0*/  FMNMX.FTZ R8, R35, R8, !PT ;  /* 0x0000000823087209 */ /* 0x000fe20007810000 */
[-CC-:B------:R-:W-:Y:S01]  /*20d0*/  FFMA.FTZ R79, R79, R0.reuse, -R14.reuse ;  /* 0x000000004f4f7223 */ /* 0x180fe2000001080e */
[----:B0-----:R-:W-:Y:S01]  /*20e0*/  FSEL R13, R62, -INF , P6 ;  /* 0xff8000003e0d7808 */ /* 0x001fe20003000000 */
[--C-:B------:R-:W-:Y:S01]  /*20f0*/  FFMA.FTZ R81, R81, R0, -R14.reuse ;  /* 0x0000000051517223 */ /* 0x100fe2000001080e */
[----:B------:R-:W-:Y:S01]  /*2100*/  FMNMX.FTZ R8, R37, R8, !PT ;  /* 0x0000000825087209 */ /* 0x000fe20007810000 */
[-CC-:B------:R-:W-:Y:S01]  /*2110*/  FFMA.FTZ R83, R83, R0.reuse, -R14.reuse ;  /* 0x0000000053537223 */ /* 0x180fe2000001080e */
[--C-:B------:R-:W-:Y:S01]  /*2120*/  FFMA.FTZ R85, R85, R0, -R14.reuse ;  /* 0x0000000055557223 */ /* 0x100fe2000001080e */
[----:B------:R0:W-:Y:S01]  /*2130*/  MUFU.EX2 R107, R25 ;  /* 0x00000019006b7308 */ /* 0x0001e20000000800 */
[----:B------:R-:W-:Y:S01]  /*2140*/  FMNMX.FTZ R8, R39, R8, !PT ;  /* 0x0000000827087209 */ /* 0x000fe20007810000 */
[-CC-:B------:R-:W-:Y:S01]  /*2150*/  FFMA.FTZ R89, R89, R0.reuse, -R14.reuse ;  /* 0x0000000059597223 */ /* 0x180fe2000001080e */
[----:B-1----:R-:W-:Y:S01]  /*2160*/  FSEL R21, R66, -INF , P4 ;  /* 0xff80000042157808 */ /* 0x002fe20002000000 */
[--C-:B------:R-:W-:Y:S01]  /*2170*/  FFMA.FTZ R91, R91, R0, -R14.reuse ;  /* 0x000000005b5b7223 */ /* 0x100fe2000001080e */
[----:B------:R-:W-:Y:S01]  /*2180*/  FMNMX.FTZ R8, R41, R8, !PT ;  /* 0x0000000829087209 */ /* 0x000fe20007810000 */
[-CC-:B------:R-:W-:Y:S01]  /*2190*/  FFMA.FTZ R93, R93, R0.reuse, -R14.reuse ;  /* 0x000000005d5d7223 */ /* 0x180fe2000001080e */
[--C-:B------:R-:W-:Y:S01]  /*21a0*/  FFMA.FTZ R95, R95, R0, -R14.reuse ;  /* 0x000000005f5f7223 */ /* 0x100fe2000001080e */
[----:B------:R-:W1:Y:S01]  /*21b0*/  MUFU.EX2 R136, R5 ;  /* 0x0000000500887308 */ /* 0x000e620000000800 */
[----:B------:R-:W-:Y:S01]  /*21c0*/  FMNMX.FTZ R8, R43, R8, !PT ;  /* 0x000000082b087209 */ /* 0x000fe20007810000 */
[-CC-:B------:R-:W-:Y:S01]  /*21d0*/  FFMA.FTZ R97, R97, R0.reuse, -R14.reuse ;  /* 0x0000000061617223 */ /* 0x180fe2000001080e */
[----:B0-----:R-:W-:Y:S01]  /*21e0*/  FSEL R25, R70, -INF , P2 ;  /* 0xff80000046197808 */ /* 0x001fe20001000000 */
[--C-:B------:R-:W-:Y:S01]  /*21f0*/  FFMA.FTZ R99, R99, R0, -R14.reuse ;  /* 0x0000000063637223 */ /* 0x100fe2000001080e */
[----:B------:R-:W-:Y:S01]  /*2200*/  FMNMX.FTZ R8, R45, R8, !PT ;  /* 0x000000082d087209 */ /* 0x000fe20007810000 */
[-CC-:B------:R-:W-:Y:S01]  /*2210*/  FFMA.FTZ R101, R101, R0.reuse, -R14.reuse ;  /* 0x0000000065657223 */ /* 0x180fe2000001080e */
[--C-:B------:R-:W-:Y:S01]  /*2220*/  FFMA.FTZ R61, R61, R0, -R14.reuse ;  /* 0x000000003d3d7223 */ /* 0x100fe2000001080e */
[----:B------:R-:W0:Y:S01]  /*2230*/  MUFU.EX2 R29, R29 ;  /* 0x0000001d001d7308 */ /* 0x000e220000000800 */
[----:B------:R-:W-:Y:S01]  /*2240*/  FMNMX.FTZ R8, R47, R8, !PT ;  /* 0x000000082f087209 */ /* 0x000fe20007810000 */
[-CC-:B------:R-:W-:Y:S01]  /*2250*/  FFMA.FTZ R103, R103, R0.reuse, -R14.reuse ;  /* 0x0000000067677223 */ /* 0x180fe2000001080e */
[-CC-:B------:R-:W-:Y:S01]  /*2260*/  FFMA.FTZ R65, R65, R0.reuse, -R14.reuse ;  /* 0x0000000041417223 */ /* 0x180fe2000001080e */
[--C-:B------:R-:W-:Y:S01]  /*2270*/  FFMA.FTZ R105, R105, R0, -R14.reuse ;  /* 0x0000000069697223 */ /* 0x100fe2000001080e */
[----:B------:R-:W-:Y:S01]  /*2280*/  FMNMX.FTZ R8, R49, R8, !PT ;  /* 0x0000000831087209 */ /* 0x000fe20007810000 */
[----:B------:R-:W-:Y:S01]  /*2290*/  FFMA.FTZ R14, R69, R0, -R14 ;  /* 0x00000000450e7223 */ /* 0x000fe2000001080e */
[--C-:B------:R-:W-:Y:S01]  /*22a0*/  IMAD.MOV.U32 R70, RZ, RZ, R87.reuse ;  /* 0x000000ffff467224 */ /* 0x100fe200078e0057 */
[----:B------:R-:W-:Y:S01]  /*22b0*/  MUFU.EX2 R33, R33 ;  /* 0x0000002100217308 */ /* 0x000fe20000000800 */
[----:B------:R-:W-:Y:S01]  /*22c0*/  FMNMX.FTZ R8, R51, R8, !PT ;  /* 0x0000000833087209 */ /* 0x000fe20007810000 */
[----:B------:R-:W-:-:S02]  /*22d0*/  IMAD.MOV.U32 R69, RZ, RZ, R87 ;  /* 0x000000ffff457224 */ /* 0x000fc400078e0057 */
[--C-:B------:R-:W-:Y:S01]  /*22e0*/  IMAD.MOV.U32 R66, RZ, RZ, R87.reuse ;  /* 0x000000ffff427224 */ /* 0x100fe200078e0057 */
[----:B------:R-:W-:Y:S01]  /*22f0*/  FMNMX.FTZ R8, R53, R8, !PT ;  /* 0x0000000835087209 */ /* 0x000fe20007810000 */
[----:B------:R-:W-:Y:S02]  /*2300*/  IMAD.MOV.U32 R62, RZ, RZ, R87 ;  /* 0x000000ffff3e7224 */ /* 0x000fe400078e0057 */
[----:B------:R-:W-:Y:S01]  /*2310*/  MUFU.EX2 R75, R75 ;  /* 0x0000004b004b7308 */ /* 0x000fe20000000800 */
[----:B------:R-:W-:-:S04]  /*2320*/  FMNMX.FTZ R8, R55, R8, !PT ;  /* 0x0000000837087209 */ /* 0x000fc80007810000 */
[----:B------:R-:W-:-:S03]  /*2330*/  FMNMX.FTZ R8, R57, R8, !PT ;  /* 0x0000000839087209 */ /* 0x000fc60007810000 */
[----:B------:R2:W-:Y:S01]  /*2340*/  MUFU.EX2 R142, R77 ;  /* 0x0000004d008e7308 */ /* 0x0005e20000000800 */
[----:B------:R-:W-:-:S04]  /*2350*/  FMNMX.FTZ R8, R59, R8, !PT ;  /* 0x000000083b087209 */ /* 0x000fc80007810000 */
[----:B------:R-:W-:-:S03]  /*2360*/  FMNMX.FTZ R8, R13, R8, !PT ;  /* 0x000000080d087209 */ /* 0x000fc60007810000 */
[----:B------:R-:W-:Y:S01]  /*2370*/  MUFU.EX2 R79, R79 ;  /* 0x0000004f004f7308 */ /* 0x000fe20000000800 */
[----:B------:R-:W-:Y:S01]  /*2380*/  FMNMX.FTZ R8, R63, R8, !PT ;  /* 0x000000083f087209 */ /* 0x000fe20007810000 */
[----:B--2---:R-:W-:-:S03]  /*2390*/  IMAD.MOV.U32 R77, RZ, RZ, R87 ;  /* 0x000000ffff4d7224 */ /* 0x004fc600078e0057 */
[----:B------:R-:W-:-:S03]  /*23a0*/  FMNMX.FTZ R8, R21, R8, !PT ;  /* 0x0000000815087209 */ /* 0x000fc60007810000 */
[----:B------:R2:W-:Y:S01]  /*23b0*/  MUFU.EX2 R144, R81 ;  /* 0x0000005100907308 */ /* 0x0005e20000000800 */
[----:B------:R-:W-:-:S04]  /*23c0*/  FMNMX.FTZ R8, R67, R8, !PT ;  /* 0x0000000843087209 */ /* 0x000fc80007810000 */
[----:B------:R-:W-:-:S03]  /*23d0*/  FMNMX.FTZ R8, R25, R8, !PT ;  /* 0x0000000819087209 */ /* 0x000fc60007810000 */
[----:B------:R-:W-:Y:S01]  /*23e0*/  MUFU.EX2 R83, R83 ;  /* 0x0000005300537308 */ /* 0x000fe20000000800 */
[----:B------:R-:W-:Y:S01]  /*23f0*/  FMNMX.FTZ R8, R71, R8, !PT ;  /* 0x0000000847087209 */ /* 0x000fe20007810000 */
[----:B--2---:R-:W-:-:S04]  /*2400*/  IMAD.MOV.U32 R81, RZ, RZ, R87 ;  /* 0x000000ffff517224 */ /* 0x004fc800078e0057 */
[----:B------:R-:W2:Y:S02]  /*2410*/  SHFL.BFLY PT, R5, R8, 0x2, 0x1f ;  /* 0x0c401f0008057f89 */ /* 0x000ea400000e0000 */
[----:B------:R3:W-:Y:S08]  /*2420*/  MUFU.EX2 R146, R85 ;  /* 0x0000005500927308 */ /* 0x0007f00000000800 */
[----:B------:R-:W-:Y:S01]  /*2430*/  MUFU.EX2 R89, R89 ;  /* 0x0000005900597308 */ /* 0x000fe20000000800 */
[----:B---3--:R-:W-:-:S07]  /*2440*/  IMAD.MOV.U32 R85, RZ, RZ, R87 ;  /* 0x000000ffff557224 */ /* 0x008fce00078e0057 */
[----:B------:R-:W-:Y:S01]  /*2450*/  MUFU.EX2 R148, R91 ;  /* 0x0000005b00947308 */ /* 0x000fe20000000800 */
[----:B--2---:R-:W-:-:S07]  /*2460*/  FMNMX.FTZ R10, R8, R5, !PT ;  /* 0x00000005080a7209 */ /* 0x004fce0007810000 */
[----:B------:R-:W-:Y:S01]  /*2470*/  MUFU.EX2 R93, R93 ;  /* 0x0000005d005d7308 */ /* 0x000fe20000000800 */
[----:B------:R-:W2:Y:S07]  /*2480*/  SHFL.BFLY PT, R5, R10, 0x1, 0x1f ;  /* 0x0c201f000a057f89 */ /* 0x000eae00000e0000 */
[----:B------:R-:W-:Y:S08]  /*2490*/  MUFU.EX2 R150, R95 ;  /* 0x0000005f00967308 */ /* 0x000ff00000000800 */
[----:B------:R-:W-:Y:S08]  /*24a0*/  MUFU.EX2 R97, R97 ;  /* 0x0000006100617308 */ /* 0x000ff00000000800 */
[----:B------:R-:W-:Y:S01]  /*24b0*/  MUFU.EX2 R152, R99 ;  /* 0x0000006300987308 */ /* 0x000fe20000000800 */
[----:B--2---:R-:W-:-:S04]  /*24c0*/  FMNMX.FTZ R5, R10, R5, !PT ;  /* 0x000000050a057209 */ /* 0x004fc80007810000 */
[C---:B------:R-:W-:Y:S01]  /*24d0*/  FSETP.NEU.FTZ.AND P1, PT, R5.reuse, -INF , PT ;  /* 0xff8000000500780b */ /* 0x040fe20003f3d000 */
[----:B------:R-:W-:Y:S02]  /*24e0*/  FMUL.FTZ R8, R5, R0 ;  /* 0x0000000005087220 */ /* 0x000fe40000410000 */
[----:B------:R-:W-:Y:S03]  /*24f0*/  MUFU.EX2 R101, R101 ;  /* 0x0000006500657308 */ /* 0x000fe60000000800 */
[----:B------:R-:W-:Y:S02]  /*2500*/  FSEL R8, R8, RZ, P1 ;  /* 0x000000ff08087208 */ /* 0x000fe40000800000 */
[----:B------:R-:W-:-:S03]  /*2510*/  ISETP.GE.AND P1, PT, R73, 0x61, PT ;  /* 0x000000614900780c */ /* 0x000fc60003f26270 */
[----:B------:R-:W-:Y:S01]  /*2520*/  MUFU.EX2 R154, R61 ;  /* 0x0000003d009a7308 */ /* 0x000fe20000000800 */
[-CC-:B------:R-:W-:Y:S01]  /*2530*/  FFMA.FTZ R9, R9, R0.reuse, -R8.reuse ;  /* 0x0000000009097223 */ /* 0x180fe20000010808 */
[-CC-:B------:R-:W-:Y:S01]  /*2540*/  FFMA.FTZ R27, R27, R0.reuse, -R8.reuse ;  /* 0x000000001b1b7223 */ /* 0x180fe20000010808 */
[-CC-:B------:R-:W-:Y:S01]  /*2550*/  FFMA.FTZ R11, R11, R0.reuse, -R8.reuse ;  /* 0x000000000b0b7223 */ /* 0x180fe20000010808 */
[-CC-:B------:R-:W-:Y:S01]  /*2560*/  FFMA.FTZ R31, R31, R0.reuse, -R8.reuse ;  /* 0x000000001f1f7223 */ /* 0x180fe20000010808 */
[-CC-:B------:R-:W-:Y:S01]  /*2570*/  FFMA.FTZ R15, R15, R0.reuse, -R8.reuse ;  /* 0x000000000f0f7223 */ /* 0x180fe20000010808 */
[-CC-:B------:R-:W-:Y:S01]  /*2580*/  FFMA.FTZ R35, R35, R0.reuse, -R8.reuse ;  /* 0x0000000023237223 */ /* 0x180fe20000010808 */
[-CC-:B------:R-:W-:Y:S01]  /*2590*/  FFMA.FTZ R37, R37, R0.reuse, -R8.reuse ;  /* 0x0000000025257223 */ /* 0x180fe20000010808 */
        /* <DEDUP_REMOVED lines=8> */
[----:B------:R1:W2:Y:S01]  /*2620*/  MUFU.EX2 R10, R27 ;  /* 0x0000001b000a7308 */ /* 0x0002a20000000800 */
[-CC-:B------:R-:W-:Y:S01]  /*2630*/  FFMA.FTZ R53, R53, R0.reuse, -R8.reuse ;  /* 0x0000000035357223 */ /* 0x180fe20000010808 */
[-CC-:B------:R-:W-:Y:S01]  /*2640*/  FFMA.FTZ R55, R55, R0.reuse, -R8.reuse ;  /* 0x0000000037377223 */ /* 0x180fe20000010808 */
[-CC-:B------:R-:W-:Y:S01]  /*2650*/  FFMA.FTZ R57, R57, R0.reuse, -R8.reuse ;  /* 0x0000000039397223 */ /* 0x180fe20000010808 */
[-CC-:B------:R-:W-:Y:S01]  /*2660*/  FFMA.FTZ R59, R59, R0.reuse, -R8.reuse ;  /* 0x000000003b3b7223 */ /* 0x180fe20000010808 */
[-CC-:B------:R-:W-:Y:S01]  /*2670*/  FFMA.FTZ R13, R13, R0.reuse, -R8.reuse ;  /* 0x000000000d0d7223 */ /* 0x180fe20000010808 */
[-CC-:B------:R-:W-:Y:S01]  /*2680*/  FFMA.FTZ R63, R63, R0.reuse, -R8.reuse ;  /* 0x000000003f3f7223 */ /* 0x180fe20000010808 */
[-CC-:B------:R-:W-:Y:S01]  /*2690*/  FFMA.FTZ R21, R21, R0.reuse, -R8.reuse ;  /* 0x0000000015157223 */ /* 0x180fe20000010808 */
[----:B------:R-:W3:Y:S01]  /*26a0*/  MUFU.EX2 R11, R11 ;  /* 0x0000000b000b7308 */ /* 0x000ee20000000800 */
[----:B-1----:R-:W-:Y:S01]  /*26b0*/  FADD.FTZ R27, R136, R107 ;  /* 0x0000006b881b7221 */ /* 0x002fe20000010000 */
[-CC-:B------:R-:W-:Y:S01]  /*26c0*/  FFMA.FTZ R67, R67, R0.reuse, -R8.reuse ;  /* 0x0000000043437223 */ /* 0x180fe20000010808 */
[-CC-:B------:R-:W-:Y:S01]  /*26d0*/  FFMA.FTZ R25, R25, R0.reuse, -R8.reuse ;  /* 0x0000000019197223 */ /* 0x180fe20000010808 */
[----:B------:R-:W-:Y:S01]  /*26e0*/  FFMA.FTZ R71, R71, R0, -R8 ;  /* 0x0000000047477223 */ /* 0x000fe20000010808 */
[----:B------:R-:W-:Y:S01]  /*26f0*/  FADD.FTZ R32, R138, R27 ;  /* 0x0000001b8a207221 */ /* 0x000fe20000010000 */
[C---:B0-----:R-:W-:Y:S01]  /*2700*/  F2FP.F16.F32.PACK_AB R138, R29.reuse, R138 ;  /* 0x0000008a1d8a723e */ /* 0x041fe200000000ff */
[----:B------:R-:W-:Y:S01]  /*2710*/  IMAD.MOV.U32 R61, RZ, RZ, R87 ;  /* 0x000000ffff3d7224 */ /* 0x000fe200078e0057 */
[----:B------:R0:W1:Y:S01]  /*2720*/  MUFU.EX2 R12, R31 ;  /* 0x0000001f000c7308 */ /* 0x0000620000000800 */
[----:B------:R-:W-:Y:S01]  /*2730*/  FADD.FTZ R27, R29, R32 ;  /* 0x000000201d1b7221 */ /* 0x000fe20000010000 */
[----:B--2---:R-:W-:Y:S01]  /*2740*/  FADD.FTZ R32, R9, R10 ;  /* 0x0000000a09207221 */ /* 0x004fe20000010000 */
[----:B------:R-:W-:-:S02]  /*2750*/  F2FP.F16.F32.PACK_AB R137, R10, R9 ;  /* 0x000000090a89723e */ /* 0x000fc400000000ff */
[----:B------:R-:W-:Y:S01]  /*2760*/  FADD.FTZ R34, R140, R27 ;  /* 0x0000001b8c227221 */ /* 0x000fe20000010000 */
[C---:B------:R-:W-:Y:S02]  /*2770*/  F2FP.F16.F32.PACK_AB R140, R33.reuse, R140 ;  /* 0x0000008c218c723e */ /* 0x040fe400000000ff */
[----:B------:R-:W2:Y:S01]  /*2780*/  MUFU.EX2 R15, R15 ;  /* 0x0000000f000f7308 */ /* 0x000ea20000000800 */
[----:B------:R-:W-:Y:S01]  /*2790*/  FADD.FTZ R34, R33, R34 ;  /* 0x0000002221227221 */ /* 0x000fe20000010000 */
[----:B---3--:R-:W-:Y:S01]  /*27a0*/  FADD.FTZ R27, R11, R32 ;  /* 0x000000200b1b7221 */ /* 0x008fe20000010000 */
[----:B------:R-:W-:Y:S01]  /*27b0*/  F2FP.F16.F32.PACK_AB R136, R107, R136 ;  /* 0x000000886b88723e */ /* 0x000fe200000000ff */
[----:B------:R-:W-:Y:S02]  /*27c0*/  IMAD.MOV.U32 R33, RZ, RZ, R87 ;  /* 0x000000ffff217224 */ /* 0x000fe400078e0057 */
[----:B0-----:R-:W-:Y:S01]  /*27d0*/  FADD.FTZ R31, R75, R34 ;  /* 0x000000224b1f7221 */ /* 0x001fe20000010000 */
[----:B------:R-:W-:Y:S01]  /*27e0*/  MOV R73, R87 ;  /* 0x0000005700497202 */ /* 0x000fe20000000f00 */
[----:B------:R0:W3:Y:S01]  /*27f0*/  MUFU.EX2 R20, R35 ;  /* 0x0000002300147308 */ /* 0x0000e20000000800 */
[----:B-1----:R-:W-:Y:S01]  /*2800*/  FADD.FTZ R34, R12, R27 ;  /* 0x0000001b0c227221 */ /* 0x002fe20000010000 */
[C---:B------:R-:W-:Y:S01]  /*2810*/  FADD.FTZ R36, R142.reuse, R31 ;  /* 0x0000001f8e247221 */ /* 0x040fe20000010000 */
[----:B------:R-:W-:Y:S01]  /*2820*/  F2FP.F16.F32.PACK_AB R142, R142, R75 ;  /* 0x0000004b8e8e723e */ /* 0x000fe200000000ff */
[----:B------:R-:W-:Y:S01]  /*2830*/  IMAD.MOV.U32 R75, RZ, RZ, R87 ;  /* 0x000000ffff4b7224 */ /* 0x000fe200078e0057 */
[----:B------:R-:W-:Y:S01]  /*2840*/  F2FP.F16.F32.PACK_AB R139, R12, R11 ;  /* 0x0000000b0c8b723e */ /* 0x000fe200000000ff */
[----:B------:R-:W-:Y:S01]  /*2850*/  FADD.FTZ R31, R79, R36 ;  /* 0x000000244f1f7221 */ /* 0x000fe20000010000 */
[----:B------:R-:W-:Y:S01]  /*2860*/  IMAD.MOV.U32 R11, RZ, RZ, 0x3f800000 ;  /* 0x3f800000ff0b7424 */ /* 0x000fe200078e00ff */
[----:B------:R-:W1:Y:S01]  /*2870*/  MUFU.EX2 R37, R37 ;  /* 0x0000002500257308 */ /* 0x000e620000000800 */
[----:B--2---:R-:W-:Y:S01]  /*2880*/  FADD.FTZ R27, R15, R34 ;  /* 0x000000220f1b7221 */ /* 0x004fe20000010000 */
[C---:B------:R-:W-:Y:S01]  /*2890*/  FADD.FTZ R36, R144.reuse, R31 ;  /* 0x0000001f90247221 */ /* 0x040fe20000010000 */
[----:B------:R-:W-:Y:S01]  /*28a0*/  F2FP.F16.F32.PACK_AB R144, R144, R79 ;  /* 0x0000004f9090723e */ /* 0x000fe200000000ff */
[----:B------:R-:W-:-:S02]  /*28b0*/  IMAD.MOV.U32 R79, RZ, RZ, R87 ;  /* 0x000000ffff4f7224 */ /* 0x000fc400078e0057 */
[----:B------:R-:W-:Y:S01]  /*28c0*/  FADD.FTZ R31, R83, R36 ;  /* 0x00000024531f7221 */ /* 0x000fe20000010000 */
[----:B0-----:R-:W-:Y:S01]  /*28d0*/  IMAD.MOV.U32 R35, RZ, RZ, R87 ;  /* 0x000000ffff237224 */ /* 0x001fe200078e0057 */
[----:B------:R0:W2:Y:S01]  /*28e0*/  MUFU.EX2 R24, R39 ;  /* 0x0000002700187308 */ /* 0x0000a20000000800 */
[----:B---3--:R-:W-:Y:S01]  /*28f0*/  FADD.FTZ R34, R20, R27 ;  /* 0x0000001b14227221 */ /* 0x008fe20000010000 */
[C---:B------:R-:W-:Y:S01]  /*2900*/  FADD.FTZ R36, R146.reuse, R31 ;  /* 0x0000001f92247221 */ /* 0x040fe20000010000 */
[----:B------:R-:W-:Y:S02]  /*2910*/  F2FP.F16.F32.PACK_AB R146, R146, R83 ;  /* 0x000000539292723e */ /* 0x000fe400000000ff */
[----:B------:R-:W-:Y:S01]  /*2920*/  F2FP.F16.F32.PACK_AB R141, R20, R15 ;  /* 0x0000000f148d723e */ /* 0x000fe200000000ff */
[----:B------:R-:W-:Y:S01]  /*2930*/  FADD.FTZ R31, R89, R36 ;  /* 0x00000024591f7221 */ /* 0x000fe20000010000 */
[----:B------:R-:W-:Y:S01]  /*2940*/  MOV R83, R87 ;  /* 0x0000005700537202 */ /* 0x000fe20000000f00 */
[----:B------:R-:W3:Y:S01]  /*2950*/  MUFU.EX2 R41, R41 ;  /* 0x0000002900297308 */ /* 0x000ee20000000800 */
[----:B-1----:R-:W-:Y:S01]  /*2960*/  FADD.FTZ R27, R37, R34 ;  /* 0x00000022251b7221 */ /* 0x002fe20000010000 */
[C---:B------:R-:W-:Y:S01]  /*2970*/  FADD.FTZ R36, R148.reuse, R31 ;  /* 0x0000001f94247221 */ /* 0x040fe20000010000 */
[----:B------:R-:W-:Y:S01]  /*2980*/  F2FP.F16.F32.PACK_AB R148, R148, R89 ;  /* 0x000000599494723e */ /* 0x000fe200000000ff */
[----:B0-----:R-:W-:-:S02]  /*2990*/  IMAD.MOV.U32 R39, RZ, RZ, R87 ;  /* 0x000000ffff277224 */ /* 0x001fc400078e0057 */
[----:B------:R-:W-:Y:S02]  /*29a0*/  FADD.FTZ R31, R93, R36 ;  /* 0x000000245d1f7221 */ /* 0x000fe40000010000 */
[----:B------:R0:W1:Y:S01]  /*29b0*/  MUFU.EX2 R26, R43 ;  /* 0x0000002b001a7308 */ /* 0x0000620000000800 */
[----:B--2---:R-:W-:Y:S01]  /*29c0*/  FADD.FTZ R34, R24, R27 ;  /* 0x0000001b18227221 */ /* 0x004fe20000010000 */
[----:B------:R-:W-:Y:S01]  /*29d0*/  FADD.FTZ R38, R150, R31 ;  /* 0x0000001f96267221 */ /* 0x000fe20000010000 */
[----:B------:R-:W-:Y:S01]  /*29e0*/  F2FP.F16.F32.PACK_AB R143, R24, R37 ;  /* 0x00000025188f723e */ /* 0x000fe200000000ff */
[--C-:B------:R-:W-:Y:S01]  /*29f0*/  IMAD.MOV.U32 R37, RZ, RZ, R87.reuse ;  /* 0x000000ffff257224 */ /* 0x100fe200078e0057 */
[----:B------:R-:W-:Y:S01]  /*2a00*/  F2FP.F16.F32.PACK_AB R150, R150, R93 ;  /* 0x0000005d9696723e */ /* 0x000fe200000000ff */
[----:B------:R-:W-:Y:S01]  /*2a10*/  FADD.FTZ R31, R97, R38 ;  /* 0x00000026611f7221 */ /* 0x000fe20000010000 */
[----:B------:R-:W-:Y:S01]  /*2a20*/  MOV R24, R87 ;  /* 0x0000005700187202 */ /* 0x000fe20000000f00 */
[----:B------:R-:W2:Y:S01]  /*2a30*/  MUFU.EX2 R45, R45 ;  /* 0x0000002d002d7308 */ /* 0x000ea20000000800 */
[----:B---3--:R-:W-:Y:S01]  /*2a40*/  FADD.FTZ R27, R41, R34 ;  /* 0x00000022291b7221 */ /* 0x008fe20000010000 */
[----:B0-----:R-:W-:-:S06]  /*2a50*/  IMAD.MOV.U32 R43, RZ, RZ, R87 ;  /* 0x000000ffff2b7224 */ /* 0x001fcc00078e0057 */
[----:B------:R0:W3:Y:S01]  /*2a60*/  MUFU.EX2 R28, R47 ;  /* 0x0000002f001c7308 */ /* 0x0000e20000000800 */
[C---:B-1----:R-:W-:Y:S01]  /*2a70*/  FADD.FTZ R34, R26.reuse, R27 ;  /* 0x0000001b1a227221 */ /* 0x042fe20000010000 */
[----:B------:R-:W-:Y:S01]  /*2a80*/  F2FP.F16.F32.PACK_AB R145, R26, R41 ;  /* 0x000000291a91723e */ /* 0x000fe200000000ff */
[--C-:B------:R-:W-:Y:S02]  /*2a90*/  IMAD.MOV.U32 R41, RZ, RZ, R87.reuse ;  /* 0x000000ffff297224 */ /* 0x100fe400078e0057 */
[----:B------:R-:W-:-:S03]  /*2aa0*/  IMAD.MOV.U32 R26, RZ, RZ, R87 ;  /* 0x000000ffff1a7224 */ /* 0x000fc600078e0057 */
[----:B------:R-:W1:Y:S01]  /*2ab0*/  MUFU.EX2 R49, R49 ;  /* 0x0000003100317308 */ /* 0x000e620000000800 */
[----:B--2---:R-:W-:Y:S01]  /*2ac0*/  FADD.FTZ R27, R45, R34 ;  /* 0x000000222d1b7221 */ /* 0x004fe20000010000 */
[----:B0-----:R-:W-:-:S06]  /*2ad0*/  IMAD.MOV.U32 R47, RZ, RZ, R87 ;  /* 0x000000ffff2f7224 */ /* 0x001fcc00078e0057 */
[----:B------:R0:W2:Y:S01]  /*2ae0*/  MUFU.EX2 R30, R51 ;  /* 0x00000033001e7308 */ /* 0x0000a20000000800 */
[C---:B---3--:R-:W-:Y:S01]  /*2af0*/  FADD.FTZ R36, R28.reuse, R27 ;  /* 0x0000001b1c247221 */ /* 0x048fe20000010000 */
[----:B------:R-:W-:Y:S01]  /*2b00*/  F2FP.F16.F32.PACK_AB R147, R28, R45 ;  /* 0x0000002d1c93723e */ /* 0x000fe200000000ff */
[----:B------:R-:W-:Y:S01]  /*2b10*/  IMAD.MOV.U32 R45, RZ, RZ, R87 ;  /* 0x000000ffff2d7224 */ /* 0x000fe200078e0057 */
[----:B------:R-:W-:-:S04]  /*2b20*/  MOV R28, R87 ;  /* 0x00000057001c7202 */ /* 0x000fc80000000f00 */
[----:B------:R-:W3:Y:S01]  /*2b30*/  MUFU.EX2 R53, R53 ;  /* 0x0000003500357308 */ /* 0x000ee20000000800 */
[----:B-1----:R-:W-:Y:S01]  /*2b40*/  FADD.FTZ R27, R49, R36 ;  /* 0x00000024311b7221 */ /* 0x002fe20000010000 */
[C---:B------:R-:W-:Y:S01]  /*2b50*/  FADD.FTZ R36, R152.reuse, R31 ;  /* 0x0000001f98247221 */ /* 0x040fe20000010000 */
[----:B------:R-:W-:Y:S01]  /*2b60*/  F2FP.F16.F32.PACK_AB R152, R152, R97 ;  /* 0x000000619898723e */ /* 0x000fe200000000ff */
[--C-:B0-----:R-:W-:Y:S02]  /*2b70*/  IMAD.MOV.U32 R51, RZ, RZ, R87.reuse ;  /* 0x000000ffff337224 */ /* 0x101fe400078e0057 */
[----:B------:R-:W-:Y:S01]  /*2b80*/  FADD.FTZ R29, R101, R36 ;  /* 0x00000024651d7221 */ /* 0x000fe20000010000 */
[----:B------:R-:W-:Y:S01]  /*2b90*/  IMAD.MOV.U32 R31, RZ, RZ, R87 ;  /* 0x000000ffff1f7224 */ /* 0x000fe200078e0057 */
[----:B------:R0:W1:Y:S01]  /*2ba0*/  MUFU.EX2 R32, R55 ;  /* 0x0000003700207308 */ /* 0x0000620000000800 */
[----:B--2---:R-:W-:Y:S01]  /*2bb0*/  FADD.FTZ R8, R30, R27 ;  /* 0x0000001b1e087221 */ /* 0x004fe20000010000 */
[----:B------:R-:W-:Y:S01]  /*2bc0*/  FADD.FTZ R38, R154, R29 ;  /* 0x0000001d9a267221 */ /* 0x000fe20000010000 */
[----:B------:R-:W-:Y:S01]  /*2bd0*/  F2FP.F16.F32.PACK_AB R149, R30, R49 ;  /* 0x000000311e95723e */ /* 0x000fe200000000ff */
[--C-:B------:R-:W-:Y:S01]  /*2be0*/  IMAD.MOV.U32 R49, RZ, RZ, R87.reuse ;  /* 0x000000ffff317224 */ /* 0x100fe200078e0057 */
[----:B------:R-:W-:Y:S01]  /*2bf0*/  F2FP.F16.F32.PACK_AB R154, R154, R101 ;  /* 0x000000659a9a723e */ /* 0x000fe200000000ff */
[----:B------:R-:W-:-:S02]  /*2c00*/  IMAD.MOV.U32 R30, RZ, RZ, R87 ;  /* 0x000000ffff1e7224 */ /* 0x000fc400078e0057 */
[----:B------:R-:W2:Y:S01]  /*2c10*/  MUFU.EX2 R57, R57 ;  /* 0x0000003900397308 */ /* 0x000ea20000000800 */
[----:B---3--:R-:W-:Y:S01]  /*2c20*/  FADD.FTZ R27, R53, R8 ;  /* 0x00000008351b7221 */ /* 0x008fe20000010000 */
[----:B0-----:R-:W-:-:S06]  /*2c30*/  IMAD.MOV.U32 R55, RZ, RZ, R87 ;  /* 0x000000ffff377224 */ /* 0x001fcc00078e0057 */
[----:B------:R-:W0:Y:S01]  /*2c40*/  MUFU.EX2 R103, R103 ;  /* 0x0000006700677308 */ /* 0x000e220000000800 */
[C---:B-1----:R-:W-:Y:S01]  /*2c50*/  FADD.FTZ R8, R32.reuse, R27 ;  /* 0x0000001b20087221 */ /* 0x042fe20000010000 */
[----:B------:R-:W-:Y:S02]  /*2c60*/  F2FP.F16.F32.PACK_AB R151, R32, R53 ;  /* 0x000000352097723e */ /* 0x000fe400000000ff */
[-C--:B------:R-:W-:Y:S02]  /*2c70*/  MOV R53, R87.reuse ;  /* 0x0000005700357202 */ /* 0x080fe40000000f00 */
[----:B------:R-:W-:Y:S02]  /*2c80*/  MOV R32, R87 ;  /* 0x0000005700207202 */ /* 0x000fe40000000f00 */
[----:B------:R1:W3:Y:S01]  /*2c90*/  MUFU.EX2 R4, R59 ;  /* 0x0000003b00047308 */ /* 0x0002e20000000800 */
[----:B--2---:R-:W-:-:S07]  /*2ca0*/  FADD.FTZ R27, R57, R8 ;  /* 0x00000008391b7221 */ /* 0x004fce0000010000 */
[----:B------:R2:W4:Y:S01]  /*2cb0*/  MUFU.EX2 R156, R65 ;  /* 0x00000041009c7308 */ /* 0x0005220000000800 */
[----:B0-----:R-:W-:Y:S01]  /*2cc0*/  FADD.FTZ R29, R103, R38 ;  /* 0x00000026671d7221 */ /* 0x001fe20000010000 */
[----:B-1----:R-:W-:-:S06]  /*2cd0*/  IMAD.MOV.U32 R59, RZ, RZ, R87 ;  /* 0x000000ffff3b7224 */ /* 0x002fcc00078e0057 */
[----:B------:R-:W0:Y:S01]  /*2ce0*/  MUFU.EX2 R13, R13 ;  /* 0x0000000d000d7308 */ /* 0x000e220000000800 */
[C---:B---3--:R-:W-:Y:S01]  /*2cf0*/  FADD.FTZ R8, R4.reuse, R27 ;  /* 0x0000001b04087221 */ /* 0x048fe20000010000 */
[----:B------:R-:W-:Y:S01]  /*2d00*/  F2FP.F16.F32.PACK_AB R153, R4, R57 ;  /* 0x000000390499723e */ /* 0x000fe200000000ff */
[--C-:B--2---:R-:W-:Y:S02]  /*2d10*/  IMAD.MOV.U32 R65, RZ, RZ, R87.reuse ;  /* 0x000000ffff417224 */ /* 0x104fe400078e0057 */
[----:B------:R-:W-:-:S03]  /*2d20*/  IMAD.MOV.U32 R57, RZ, RZ, R87 ;  /* 0x000000ffff397224 */ /* 0x000fc600078e0057 */
[----:B------:R-:W1:Y:S01]  /*2d30*/  MUFU.EX2 R105, R105 ;  /* 0x0000006900697308 */ /* 0x000e620000000800 */
[C---:B----4-:R-:W-:Y:S01]  /*2d40*/  FADD.FTZ R38, R156.reuse, R29 ;  /* 0x0000001d9c267221 */ /* 0x050fe20000010000 */
[----:B------:R-:W-:-:S06]  /*2d50*/  F2FP.F16.F32.PACK_AB R156, R156, R103 ;  /* 0x000000679c9c723e */ /* 0x000fcc00000000ff */
[----:B------:R2:W3:Y:S01]  /*2d60*/  MUFU.EX2 R34, R63 ;  /* 0x0000003f00227308 */ /* 0x0004e20000000800 */
[----:B0-----:R-:W-:-:S07]  /*2d70*/  FADD.FTZ R27, R13, R8 ;  /* 0x000000080d1b7221 */ /* 0x001fce0000010000 */
[----:B------:R-:W0:Y:S01]  /*2d80*/  MUFU.EX2 R21, R21 ;  /* 0x0000001500157308 */ /* 0x000e220000000800 */
[----:B-1----:R-:W-:Y:S01]  /*2d90*/  FADD.FTZ R29, R105, R38 ;  /* 0x00000026691d7221 */ /* 0x002fe20000010000 */
[----:B--2---:R-:W-:-:S06]  /*2da0*/  MOV R63, R87 ;  /* 0x00000057003f7202 */ /* 0x004fcc0000000f00 */
[----:B------:R1:W2:Y:S01]  /*2db0*/  MUFU.EX2 R36, R67 ;  /* 0x0000004300247308 */ /* 0x0002a20000000800 */
[C---:B---3--:R-:W-:Y:S01]  /*2dc0*/  FADD.FTZ R40, R34.reuse, R27 ;  /* 0x0000001b22287221 */ /* 0x048fe20000010000 */
[----:B------:R-:W-:Y:S01]  /*2dd0*/  F2FP.F16.F32.PACK_AB R155, R34, R13 ;  /* 0x0000000d229b723e */ /* 0x000fe200000000ff */
[--C-:B------:R-:W-:Y:S02]  /*2de0*/  IMAD.MOV.U32 R34, RZ, RZ, R87.reuse ;  /* 0x000000ffff227224 */ /* 0x100fe400078e0057 */
[----:B------:R-:W-:-:S03]  /*2df0*/  IMAD.MOV.U32 R27, RZ, RZ, R87 ;  /* 0x000000ffff1b7224 */ /* 0x000fc600078e0057 */
[----:B------:R-:W3:Y:S01]  /*2e00*/  MUFU.EX2 R25, R25 ;  /* 0x0000001900197308 */ /* 0x000ee20000000800 */
[----:B0-----:R-:W-:Y:S01]  /*2e10*/  FADD.FTZ R9, R21, R40 ;  /* 0x0000002815097221 */ /* 0x001fe20000010000 */
[----:B-1----:R-:W-:Y:S01]  /*2e20*/  IMAD.MOV.U32 R67, RZ, RZ, R87 ;  /* 0x000000ffff437224 */ /* 0x002fe200078e0057 */
[----:B------:R-:W-:-:S05]  /*2e30*/  MOV R40, R87 ;  /* 0x0000005700287202 */ /* 0x000fca0000000f00 */
[----:B------:R-:W0:Y:S01]  /*2e40*/  MUFU.EX2 R14, R14 ;  /* 0x0000000e000e7308 */ /* 0x000e220000000800 */
[C---:B--2---:R-:W-:Y:S01]  /*2e50*/  FADD.FTZ R10, R36.reuse, R9 ;  /* 0x00000009240a7221 */ /* 0x044fe20000010000 */
[----:B------:R-:W-:Y:S02]  /*2e60*/  F2FP.F16.F32.PACK_AB R157, R36, R21 ;  /* 0x00000015249d723e */ /* 0x000fe400000000ff */
[----:B------:R-:W-:-:S04]  /*2e70*/  MOV R36, R87 ;  /* 0x0000005700247202 */ /* 0x000fc80000000f00 */
[----:B------:R1:W2:Y:S01]  /*2e80*/  MUFU.EX2 R38, R71 ;  /* 0x0000004700267308 */ /* 0x0002a20000000800 */
[----:B---3--:R-:W-:Y:S01]  /*2e90*/  FADD.FTZ R9, R25, R10 ;  /* 0x0000000a19097221 */ /* 0x008fe20000010000 */
[C---:B0-----:R-:W-:Y:S01]  /*2ea0*/  FADD.FTZ R8, R14.reuse, R29 ;  /* 0x0000001d0e087221 */ /* 0x041fe20000010000 */
[----:B------:R-:W-:Y:S01]  /*2eb0*/  F2FP.F16.F32.PACK_AB R158, R14, R105 ;  /* 0x000000690e9e723e */ /* 0x000fe200000000ff */
[--C-:B-1----:R-:W-:Y:S02]  /*2ec0*/  IMAD.MOV.U32 R71, RZ, RZ, R87.reuse ;  /* 0x000000ffff477224 */ /* 0x102fe400078e0057 */
[----:B------:R-:W-:Y:S02]  /*2ed0*/  IMAD.MOV.U32 R29, RZ, RZ, R87 ;  /* 0x000000ffff1d7224 */ /* 0x000fe400078e0057 */
[C---:B--2---:R-:W-:Y:S01]  /*2ee0*/  FADD.FTZ R4, R38.reuse, R9 ;  /* 0x0000000926047221 */ /* 0x044fe20000010000 */
[----:B------:R-:W-:Y:S01]  /*2ef0*/  F2FP.F16.F32.PACK_AB R159, R38, R25 ;  /* 0x00000019269f723e */ /* 0x000fe200000000ff */
[--C-:B------:R-:W-:Y:S01]  /*2f00*/  IMAD.MOV.U32 R38, RZ, RZ, R87.reuse ;  /* 0x000000ffff267224 */ /* 0x100fe200078e0057 */
[----:B------:R-:W-:Y:S01]  /*2f10*/  MOV R9, 0x3f800000 ;  /* 0x3f80000000097802 */ /* 0x000fe20000000f00 */
[----:B------:R-:W-:Y:S01]  /*2f20*/  IMAD.MOV.U32 R25, RZ, RZ, R87 ;  /* 0x000000ffff197224 */ /* 0x000fe200078e0057 */
[----:B------:R-:W-:Y:S06]  /*2f30*/  @!P1 BRA `(.L_x_14) ;  /* 0x0000001c00b09947 */ /* 0x000fec0003800000 */
[----:B------:R-:W-:Y:S01]  /*2f40*/  VIADD R10, R88, 0xfffffffe ;  /* 0xfffffffe580a7836 */ /* 0x000fe20000000000 */
[----:B------:R-:W-:Y:S01]  /*2f50*/  MOV R9, 0x3f800000 ;  /* 0x3f80000000097802 */ /* 0x000fe20000000f00 */
[----:B------:R-:W-:Y:S01]  /*2f60*/  IMAD.MOV.U32 R12, RZ, RZ, R5 ;  /* 0x000000ffff0c7224 */ /* 0x000fe200078e0005 */
[----:B------:R-:W-:Y:S01]  /*2f70*/  CS2R R86, SRZ ;  /* 0x0000000000567805 */ /* 0x000fe2000001ff00 */
[----:B------:R-:W-:Y:S01]  /*2f80*/  IMAD.MOV.U32 R13, RZ, RZ, R3 ;  /* 0x000000ffff0d7224 */ /* 0x000fe200078e0003 */
[----:B------:R-:W-:Y:S02]  /*2f90*/  CS2R R82, SRZ ;  /* 0x0000000000527805 */ /* 0x000fe4000001ff00 */
[----:B------:R-:W-:Y:S02]  /*2fa0*/  CS2R R78, SRZ ;  /* 0x00000000004e7805 */ /* 0x000fe4000001ff00 */
[----:B------:R-:W-:Y:S02]  /*2fb0*/  CS2R R74, SRZ ;  /* 0x00000000004a7805 */ /* 0x000fe4000001ff00 */
[----:B------:R-:W-:-:S02]  /*2fc0*/  CS2R R70, SRZ ;  /* 0x0000000000467805 */ /* 0x000fc4000001ff00 */
[----:B------:R-:W-:Y:S02]  /*2fd0*/  CS2R R66, SRZ ;  /* 0x0000000000427805 */ /* 0x000fe4000001ff00 */
[----:B------:R-:W-:Y:S02]  /*2fe0*/  CS2R R62, SRZ ;  /* 0x00000000003e7805 */ /* 0x000fe4000001ff00 */
        /* <DEDUP_REMOVED lines=24> */
[----:B------:R-:W-:Y:S01]  /*3170*/  CS2R R24, SRZ ;  /* 0x0000000000187805 */ /* 0x000fe2000001ff00 */
[----:B------:R-:W-:Y:S01]  /*3180*/  UMOV UR4, UR39 ;  /* 0x0000002700047c82 */ /* 0x000fe20008000000 */
[----:B------:R-:W-:-:S05]  /*3190*/  UMOV UR5, UR38 ;  /* 0x0000002600057c82 */ /* 0x000fca0008000000 */
.L_x_25:
[----:B------:R-:W-:-:S04]  /*31a0*/  UISETP.NE.AND UP0, UPT, UR5, 0x1, UPT ;  /* 0x000000010500788c */ /* 0x000fc8000bf05270 */
[----:B------:R-:W-:-:S04]  /*31b0*/  USEL UR39, URZ, 0x1, UP0 ;  /* 0x000000013f277887 */ /* 0x000fc80008000000 */
[----:B------:R-:W-:Y:S01]  /*31c0*/  ULOP3.LUT UR39, UR4, UR39, URZ, 0x3c, !UPT ;  /* 0x0000002704277292 */ /* 0x000fe2000f8e3c3f */
[----:B------:R-:W-:Y:S11]  /*31d0*/  @!P0 BRA `(.L_x_15) ;  /* 0x0000000000048947 */ /* 0x000ff60003800000 */
[----:B------:R-:W-:Y:S01]  /*31e0*/  BPT.TRAP 0x1 ;  /* 0x000000040000795c */ /* 0x000fe20000300000 */
.L_x_15:
[----:B------:R-:W0:Y:S01]  /*31f0*/  S2UR UR11, SR_CgaCtaId ;  /* 0x00000000000b79c3 */ /* 0x000e220000008800 */
[----:B------:R-:W-:Y:S01]  /*3200*/  UIADD3 UR38, UR5, 0x1, URZ ;  /* 0x0000000105267890 */ /* 0x000fe2000fffe03f */
[----:B------:R-:W-:Y:S01]  /*3210*/  IMAD.U32 R0, RZ, RZ, UR39 ;  /* 0x00000027ff007e24 */ /* 0x000fe2000f8e00ff */
[----:B------:R-:W-:Y:S02]  /*3220*/  UMOV UR6, 0x400 ;  /* 0x0000040000067882 */ /* 0x000fe40000000000 */
[----:B------:R-:W-:Y:S02]  /*3230*/  UISETP.NE.AND UP0, UPT, UR38, 0x2, UPT ;  /* 0x000000022600788c */ /* 0x000fe4000bf05270 */
[----:B------:R-:W-:Y:S02]  /*3240*/  SHF.L.U32 R0, R0, 0x1f, RZ ;  /* 0x0000001f00007819 */ /* 0x000fe400000006ff */
[----:B------:R-:W-:Y:S02]  /*3250*/  USEL UR38, UR38, URZ, UP0 ;  /* 0x0000003f26267287 */ /* 0x000fe40008000000 */
[----:B0-----:R-:W-:-:S04]  /*3260*/  ULEA UR6, UR11, UR6, 0x18 ;  /* 0x000000060b067291 */ /* 0x001fc8000f8ec03f */
[----:B------:R-:W-:-:S09]  /*3270*/  ULEA UR7, UR38, UR6, 0x3 ;  /* 0x0000000626077291 */ /* 0x000fd2000f8e183f */
[----:B------:R0:W1:Y:S01]  /*3280*/  SYNCS.PHASECHK.TRANS64.TRYWAIT P1, [UR7+0x2a830], R0 ;  /* 0x02a83000ff0075a7 */ /* 0x0000620008020147 */
[----:B------:R-:W-:Y:S05]  /*3290*/  @!P0 BRA `(.L_x_16) ;  /* 0x0000000000048947 */ /* 0x000fea0003800000 */
[----:B------:R-:W-:Y:S01]  /*32a0*/  BPT.TRAP 0x1 ;  /* 0x000000040000795c */ /* 0x000fe20000300000 */
.L_x_16:
[----:B-1----:R-:W-:Y:S05]  /*32b0*/  @P1 BRA `(.L_x_17) ;  /* 0x0000000000081947 */ /* 0x002fea0003800000 */
[----:B------:R-:W1:Y:S02]  /*32c0*/  SYNCS.PHASECHK.TRANS64.TRYWAIT P1, [UR7+0x2a830], R0 ;  /* 0x02a83000ff0075a7 */ /* 0x000e640008020147 */
[----:B-1----:R-:W-:Y:S05]  /*32d0*/  @!P1 BRA `(.L_x_18) ;  /* 0x00000074002c9947 */ /* 0x002fea0003800000 */
.L_x_17:
[----:B------:R-:W-:Y:S01]  /*32e0*/  R2UR UR40, R6 ;  /* 0x00000000062872ca */ /* 0x000fe200000e0000 */
[----:B------:R-:W-:Y:S01]  /*32f0*/  UIMAD UR10, UR38, 0x900, UR60 ;  /* 0x00000900260a78a4 */ /* 0x000fe2000f8e023c */
[----:B------:R-:W-:Y:S01]  /*3300*/  R2UR UR41, R7 ;  /* 0x00000000072972ca */ /* 0x000fe200000e0000 */
[----:B------:R-:W-:Y:S01]  /*3310*/  WARPGROUP.ARRIVE ;  /* 0x00000000000079c5 */ /* 0x000fe20000000000 */
[----:B------:R-:W-:Y:S01]  /*3320*/  UMOV UR43, 0x40000040 ;  /* 0x40000040002b7882 */ /* 0x000fe20000000000 */
[----:B------:R-:W-:Y:S01]  /*3330*/  UIADD3 UR14, UR10, 0x302, URZ ;  /* 0x000003020a0e7890 */ /* 0x000fe2000fffe03f */
[-C--:B------:R-:W-:Y:S01]  /*3340*/  FMUL.FTZ R24, R24, R11.reuse ;  /* 0x0000000b18187220 */ /* 0x080fe20000410000 */
[----:B------:R-:W-:Y:S01]  /*3350*/  UMOV UR15, 0x40000040 ;  /* 0x40000040000f7882 */ /* 0x000fe20000000000 */
[----:B------:R-:W-:Y:S01]  /*3360*/  UMOV UR42, UR10 ;  /* 0x0000000a002a7c82 */ /* 0x000fe20008000000 */
[----:B------:R-:W-:Y:S01]  /*3370*/  UIADD3 UR18, UR10, 0x304, URZ ;  /* 0x000003040a127890 */ /* 0x000fe2000fffe03f */
[-C--:B------:R-:W-:Y:S01]  /*3380*/  FMUL.FTZ R25, R25, R11.reuse ;  /* 0x0000000b19197220 */ /* 0x080fe20000410000 */
[----:B------:R-:W-:Y:S01]  /*3390*/  UMOV UR19, 0x40000040 ;  /* 0x4000004000137882 */ /* 0x000fe20000000000 */
[----:B------:R-:W-:Y:S01]  /*33a0*/  UIADD3 UR22, UR10, 0x306, URZ ;  /* 0x000003060a167890 */ /* 0x000fe2000fffe03f */
[-C--:B------:R-:W-:Y:S01]  /*33b0*/  FMUL.FTZ R28, R28, R11.reuse ;  /* 0x0000000b1c1c7220 */ /* 0x080fe20000410000 */
[----:B------:R-:W-:Y:S01]  /*33c0*/  UMOV UR23, 0x40000040 ;  /* 0x4000004000177882 */ /* 0x000fe20000000000 */
[----:B------:R-:W-:Y:S01]  /*33d0*/  HGMMA.64x96x16.F32 R88, gdesc[UR40], RZ, !UPT, gsb0 ;  /* 0x01600000285879f0 */ /* 0x000fe2000c0008ff */
[----:B------:R-:W-:Y:S01]  /*33e0*/  UIADD3 UR42, UR10, 0x2, URZ ;  /* 0x000000020a2a7890 */ /* 0x000fe2000fffe03f */
[-C--:B------:R-:W-:Y:S01]  /*33f0*/  FMUL.FTZ R29, R29, R11.reuse ;  /* 0x0000000b1d1d7220 */ /* 0x080fe20000410000 */
[----:B------:R-:W-:Y:S01]  /*3400*/  UMOV UR40, UR56 ;  /* 0x0000003800287c82 */ /* 0x000fe20008000000 */
[----:B------:R-:W-:Y:S01]  /*3410*/  UMOV UR41, UR57 ;  /* 0x0000003900297c82 */ /* 0x000fe20008000000 */
[----:B------:R-:W-:Y:S01]  /*3420*/  UMOV UR43, 0x40000040 ;  /* 0x40000040002b7882 */ /* 0x000fe20000000000 */
[----:B------:R-:W-:Y:S01]  /*3430*/  UIADD3 UR26, UR10, 0x600, URZ ;  /* 0x000006000a1a7890 */ /* 0x000fe2000fffe03f */
[-C--:B------:R-:W-:Y:S01]  /*3440*/  FMUL.FTZ R32, R32, R11.reuse ;  /* 0x0000000b20207220 */ /* 0x080fe20000410000 */
[----:B------:R-:W-:Y:S01]  /*3450*/  UMOV UR27, 0x40000040 ;  /* 0x40000040001b7882 */ /* 0x000fe20000000000 */
[----:B------:R-:W-:Y:S01]  /*3460*/  UIADD3 UR30, UR10, 0x602, URZ ;  /* 0x000006020a1e7890 */ /* 0x000fe2000fffe03f */
[-C--:B------:R-:W-:Y:S01]  /*3470*/  FMUL.FTZ R33, R33, R11.reuse ;  /* 0x0000000b21217220 */ /* 0x080fe20000410000 */
[----:B------:R-:W-:Y:S01]  /*3480*/  UMOV UR31, 0x40000040 ;  /* 0x40000040001f7882 */ /* 0x000fe20000000000 */
[----:B------:R-:W-:Y:S01]  /*3490*/  UIADD3 UR34, UR10, 0x604, URZ ;  /* 0x000006040a227890 */ /* 0x000fe2000fffe03f */
[-C--:B------:R-:W-:Y:S01]  /*34a0*/  FMUL.FTZ R36, R36, R11.reuse ;  /* 0x0000000b24247220 */ /* 0x080fe20000410000 */
[----:B------:R-:W-:Y:S01]  /*34b0*/  UMOV UR35, 0x40000040 ;  /* 0x4000004000237882 */ /* 0x000fe20000000000 */
[-C--:B------:R-:W-:Y:S01]  /*34c0*/  FMUL.FTZ R37, R37, R11.reuse ;  /* 0x0000000b25257220 */ /* 0x080fe20000410000 */
        /* <DEDUP_REMOVED lines=23> */
[----:B------:R-:W-:Y:S01]  /*3640*/  FMUL.FTZ R85, R85, R11 ;  /* 0x0000000b55557220 */ /* 0x000fe20000410000 */
        /* <DEDUP_REMOVED lines=32> */
[----:B------:R-:W-:-:S02]  /*3850*/  WARPGROUP.DEPBAR.LE gsb0, 0x0 ;  /* 0x00008000000079c5 */ /* 0x000fc40000010000 */
[----:B------:R-:W-:-:S06]  /*3860*/  WARPGROUP.ARRIVE ;  /* 0x00000000000079c5 */ /* 0x000fcc0000000000 */
[----:B------:R-:W-:Y:S01]  /*3870*/  HGMMA.64x96x16.F32 R88, gdesc[UR40], R88, gsb0 ;  /* 0x01600000285879f0 */ /* 0x000fe20008000858 */
[----:B------:R-:W-:Y:S01]  /*3880*/  UIADD3 UR42, UR10, 0x4, URZ ;  /* 0x000000040a2a7890 */ /* 0x000fe2000fffe03f */
[----:B------:R-:W-:Y:S01]  /*3890*/  UMOV UR40, UR52 ;  /* 0x0000003400287c82 */ /* 0x000fe20008000000 */
[----:B------:R-:W-:Y:S01]  /*38a0*/  UMOV UR41, UR53 ;  /* 0x0000003500297c82 */ /* 0x000fe20008000000 */
[----:B------:R-:W-:Y:S01]  /*38b0*/  UMOV UR43, 0x40000040 ;  /* 0x40000040002b7882 */ /* 0x000fe20000000000 */
[----:B------:R-:W-:Y:S02]  /*38c0*/  WARPGROUP.DEPBAR.LE gsb0, 0x0 ;  /* 0x00008000000079c5 */ /* 0x000fe40000010000 */
        /* <DEDUP_REMOVED lines=44> */
.L_x_19:
[----:B------:R-:W-:Y:S01]  /*3b90*/  ULEA UR10, UR5, UR6, 0x3 ;  /* 0x00000006050a7291 */ /* 0x000fe2000f8e183f */
[----:B01----:R-:W-:-:S05]  /*3ba0*/  IMAD.U32 R0, RZ, RZ, UR4 ;  /* 0x00000004ff007e24 */ /* 0x003fca000f8e00ff */
[----:B------:R-:W-:-:S04]  /*3bb0*/  SHF.L.U32 R0, R0, 0x1f, RZ ;  /* 0x0000001f00007819 */ /* 0x000fc800000006ff */
[----:B------:R0:W1:Y:S01]  /*3bc0*/  SYNCS.PHASECHK.TRANS64.TRYWAIT P1, [UR10+0x2a850], R0 ;  /* 0x02a85000ff0075a7 */ /* 0x000062000802014a */
[----:B------:R-:W-:Y:S05]  /*3bd0*/  @!P0 BRA `(.L_x_20) ;  /* 0x0000000000048947 */ /* 0x000fea0003800000 */
[----:B------:R-:W-:Y:S01]  /*3be0*/  BPT.TRAP 0x1 ;  /* 0x000000040000795c */ /* 0x000fe20000300000 */
.L_x_20:
[----:B-1----:R-:W-:Y:S05]  /*3bf0*/  @P1 BRA `(.L_x_21) ;  /* 0x0000000000081947 */ /* 0x002fea0003800000 */
[----:B------:R-:W1:Y:S02]  /*3c00*/  SYNCS.PHASECHK.TRANS64.TRYWAIT P1, [UR10+0x2a850], R0 ;  /* 0x02a85000ff0075a7 */ /* 0x000e64000802014a */
[----:B-1----:R-:W-:Y:S05]  /*3c10*/  @!P1 BRA `(.L_x_22) ;  /* 0x0000006800f49947 */ /* 0x002fea0003800000 */
.L_x_21:
[----:B------:R-:W-:Y:S01]  /*3c20*/  UIADD3 UR6, UR6, 0x400, URZ ;  /* 0x0000040006067890 */ /* 0x000fe2000fffe03f */
[----:B------:R-:W-:Y:S01]  /*3c30*/  WARPGROUP.ARRIVE ;  /* 0x00000000000079c5 */ /* 0x000fe20000000000 */
[----:B------:R-:W-:Y:S02]  /*3c40*/  UMOV UR15, 0x40000040 ;  /* 0x40000040000f7882 */ /* 0x000fe40000000000 */
[----:B------:R-:W-:-:S04]  /*3c50*/  USHF.R.U32.HI UR6, URZ, 0x4, UR6 ;  /* 0x000000043f067899 */ /* 0x000fc80008011606 */
[----:B------:R-:W-:-:S04]  /*3c60*/  ULOP3.LUT UR6, UR6, 0x3fff, URZ, 0xc0, !UPT ;  /* 0x00003fff06067892 */ /* 0x000fc8000f8ec03f */
[----:B------:R-:W-:-:S04]  /*3c70*/  ULOP3.LUT UR4, UR6, 0x3000000, URZ, 0xfc, !UPT ;  /* 0x0300000006047892 */ /* 0x000fc8000f8efc3f */
[----:B------:R-:W-:-:S07]  /*3c80*/  UIMAD UR4, UR5, 0x600, UR4 ;  /* 0x00000600050478a4 */ /* 0x000fce000f8e0204 */
[----:B------:R-:W-:Y:S02]  /*3c90*/  UMOV UR14, UR4 ;  /* 0x00000004000e7c82 */ /* 0x000fe40008000000 */
[----:B------:R-:W-:Y:S01]  /*3ca0*/  HGMMA.64x128x16.F32 R24, R136, gdesc[UR12].tnspB, R24, gsb0 ;  /* 0x41e0000c88187df0 */ /* 0x000fe20008000818 */
[----:B------:R-:W-:Y:S01]  /*3cb0*/  UIADD3 UR14, UR4, 0x80, URZ ;  /* 0x00000080040e7890 */ /* 0x000fe2000fffe03f */
[----:B------:R-:W-:Y:S01]  /*3cc0*/  UMOV UR15, 0x40000040 ;  /* 0x40000040000f7882 */ /* 0x000fe20000000000 */
[----:B------:R-:W-:Y:S02]  /*3cd0*/  WARPGROUP.DEPBAR.LE gsb0, 0x0 ;  /* 0x00008000000079c5 */ /* 0x000fe40000010000 */
[----:B------:R-:W-:-:S07]  /*3ce0*/  WARPGROUP.ARRIVE ;  /* 0x00000000000079c5 */ /* 0x000fce0000000000 */
        /* <DEDUP_REMOVED lines=13> */
[----:B------:R-:W-:Y:S01]  /*3dc0*/  UIADD3 UR4, UR4, 0x280, URZ ;  /* 0x0000028004047890 */ /* 0x000fe2000fffe03f */
[----:B------:R-:W-:Y:S02]  /*3dd0*/  WARPGROUP.DEPBAR.LE gsb0, 0x0 ;  /* 0x00008000000079c5 */ /* 0x000fe40000010000 */
[----:B------:R-:W-:-:S06]  /*3de0*/  WARPGROUP.ARRIVE ;  /* 0x00000000000079c5 */ /* 0x000fcc0000000000 */
[----:B------:R-:W-:Y:S01]  /*3df0*/  HGMMA.64x128x16.F32 R24, R152, gdesc[UR12].tnspB, R24, gsb0 ;  /* 0x41e0000c98187df0 */ /* 0x000fe20008000818 */
[----:B------:R-:W-:Y:S01]  /*3e00*/  UMOV UR14, UR4 ;  /* 0x00000004000e7c82 */ /* 0x000fe20008000000 */
[----:B------:R-:W-:Y:S01]  /*3e10*/  UMOV UR15, 0x40000040 ;  /* 0x40000040000f7882 */ /* 0x000fe20000000000 */
[----:B------:R-:W-:Y:S02]  /*3e20*/  WARPGROUP.DEPBAR.LE gsb0, 0x0 ;  /* 0x00008000000079c5 */ /* 0x000fe40000010000 */
[----:B------:R-:W-:-:S07]  /*3e30*/  WARPGROUP.ARRIVE ;  /* 0x00000000000079c5 */ /* 0x000fce0000000000 */
[----:B------:R-:W-:Y:S03]  /*3e40*/  HGMMA.64x128x16.F32 R24, R156, gdesc[UR12].tnspB, R24, gsb0 ;  /* 0x41e0000c9c187df0 */ /* 0x000fe60008000818 */
[----:B------:R-:W-:Y:S02]  /*3e50*/  WARPGROUP.DEPBAR.LE gsb0, 0x0 ;  /* 0x00008000000079c5 */ /* 0x000fe40000010000 */
[----:B------:R-:W-:Y:S05]  /*3e60*/  @!P0 BRA `(.L_x_23) ;  /* 0x0000000000048947 */ /* 0x000fea0003800000 */
[----:B------:R-:W-:Y:S01]  /*3e70*/  BPT.TRAP 0x1 ;  /* 0x000000040000795c */ /* 0x000fe20000300000 */
.L_x_23:
[----:B01----:R-:W-:Y:S01]  /*3e80*/  FMNMX.FTZ R0, R88, R13, !PT ;  /* 0x0000000d58007209 */ /* 0x003fe20007810000 */
[----:B------:R-:W-:Y:S01]  /*3e90*/  UIADD3 UR7, UR7, 0x2a840, URZ ;  /* 0x0002a84007077890 */ /* 0x000fe2000fffe03f */
[----:B------:R-:W-:Y:S02]  /*3ea0*/  FMNMX.FTZ R14, R90, R12, !PT ;  /* 0x0000000c5a0e7209 */ /* 0x000fe40007810000 */
[----:B------:R-:W-:Y:S01]  /*3eb0*/  FMNMX.FTZ R3, R89, R0, !PT ;  /* 0x0000000059037209 */ /* 0x000fe20007810000 */
[----:B------:R-:W-:Y:S01]  /*3ec0*/  UPRMT UR7, UR11, 0x654, UR7 ;  /* 0x000006540b077896 */ /* 0x000fe20008000007 */
[----:B------:R-:W-:Y:S02]  /*3ed0*/  FMNMX.FTZ R5, R91, R14, !PT ;  /* 0x0000000e5b057209 */ /* 0x000fe40007810000 */
[----:B------:R-:W-:Y:S02]  /*3ee0*/  FMNMX.FTZ R0, R92, R3, !PT ;  /* 0x000000035c007209 */ /* 0x000fe40007810000 */
[----:B------:R-:W-:-:S02]  /*3ef0*/  FMNMX.FTZ R14, R94, R5, !PT ;  /* 0x000000055e0e7209 */ /* 0x000fc40007810000 */
[----:B------:R-:W-:Y:S02]  /*3f00*/  FMNMX.FTZ R3, R93, R0, !PT ;  /* 0x000000005d037209 */ /* 0x000fe40007810000 */
[----:B------:R-:W-:Y:S01]  /*3f10*/  FMNMX.FTZ R5, R95, R14, !PT ;  /* 0x0000000e5f057209 */ /* 0x000fe20007810000 */
[----:B------:R-:W-:Y:S01]  /*3f20*/  SYNCS.ARRIVE.TRANS64.RED.A1T0 RZ, [UR7], RZ ;  /* 0x000000ffffff79a7 */ /* 0x000fe20008100407 */
[----:B------:R-:W-:Y:S02]  /*3f30*/  FMNMX.FTZ R0, R96, R3, !PT ;  /* 0x0000000360007209 */ /* 0x000fe40007810000 */
[----:B------:R-:W-:Y:S02]  /*3f40*/  FMNMX.FTZ R14, R98, R5, !PT ;  /* 0x00000005620e7209 */ /* 0x000fe40007810000 */
[----:B------:R-:W-:Y:S02]  /*3f50*/  FMNMX.FTZ R3, R97, R0, !PT ;  /* 0x0000000061037209 */ /* 0x000fe40007810000 */
[----:B------:R-:W-:-:S02]  /*3f60*/  FMNMX.FTZ R5, R99, R14, !PT ;  /* 0x0000000e63057209 */ /* 0x000fc40007810000 */
[----:B------:R-:W-:Y:S02]  /*3f70*/  FMNMX.FTZ R0, R100, R3, !PT ;  /* 0x0000000364007209 */ /* 0x000fe40007810000 */
[----:B------:R-:W-:Y:S02]  /*3f80*/  FMNMX.FTZ R14, R102, R5, !PT ;  /* 0x00000005660e7209 */ /* 0x000fe40007810000 */
        /* <DEDUP_REMOVED lines=33> */
[----:B------:R-:W-:-:S03]  /*41a0*/  FMNMX.FTZ R14, R135, R14, !PT ;  /* 0x0000000e870e7209 */ /* 0x000fc60007810000 */
[----:B------:R-:W0:Y:S04]  /*41b0*/  SHFL.BFLY PT, R0, R9, 0x2, 0x1f ;  /* 0x0c401f0009007f89 */ /* 0x000e2800000e0000 */
[----:B------:R-:W1:Y:S01]  /*41c0*/  SHFL.BFLY PT, R3, R14, 0x2, 0x1f ;  /* 0x0c401f000e037f89 */ /* 0x000e6200000e0000 */
[----:B0-----:R-:W-:Y:S02]  /*41d0*/  FMNMX.FTZ R15, R9, R0, !PT ;  /* 0x00000000090f7209 */ /* 0x001fe40007810000 */
[----:B------:R-:W0:Y:S01]  /*41e0*/  LDC R0, c[0x0][0x988] ;  /* 0x00026200ff007b82 */ /* 0x000e220000000800 */
[----:B-1----:R-:W-:Y:S02]  /*41f0*/  FMNMX.FTZ R21, R14, R3, !PT ;  /* 0x000000030e157209 */ /* 0x002fe40007810000 */
[----:B------:R-:W1:Y:S04]  /*4200*/  SHFL.BFLY PT, R20, R15, 0x1, 0x1f ;  /* 0x0c201f000f147f89 */ /* 0x000e6800000e0000 */
[----:B------:R-:W2:Y:S01]  /*4210*/  SHFL.BFLY PT, R136, R21, 0x1, 0x1f ;  /* 0x0c201f0015887f89 */ /* 0x000ea200000e0000 */
[----:B-1----:R-:W-:-:S02]  /*4220*/  FMNMX.FTZ R3, R15, R20, !PT ;  /* 0x000000140f037209 */ /* 0x002fc40007810000 */
[----:B--2---:R-:W-:-:S03]  /*4230*/  FMNMX.FTZ R5, R21, R136, !PT ;  /* 0x0000008815057209 */ /* 0x004fc60007810000 */
[C---:B0-----:R-:W-:Y:S01]  /*4240*/  FMUL.FTZ R137, R3.reuse, R0 ;  /* 0x0000000003897220 */ /* 0x041fe20000410000 */
[----:B------:R-:W-:-:S03]  /*4250*/  FADD.FTZ R11, -R3, R13 ;  /* 0x0000000d030b7221 */ /* 0x000fc60000010100 */
[-CC-:B------:R-:W-:Y:S01]  /*4260*/  FFMA.FTZ R13, R89, R0.reuse, -R137.reuse ;  /* 0x00000000590d7223 */ /* 0x180fe20000010889 */
[-CC-:B------:R-:W-:Y:S01]  /*4270*/  FFMA.FTZ R89, R101, R0.reuse, -R137.reuse ;  /* 0x0000000065597223 */ /* 0x180fe20000010889 */
[-CC-:B------:R-:W-:Y:S01]  /*4280*/  FFMA.FTZ R101, R113, R0.reuse, -R137.reuse ;  /* 0x0000000071657223 */ /* 0x180fe20000010889 */
[-CC-:B------:R-:W-:Y:S01]  /*4290*/  FFMA.FTZ R113, R125, R0.reuse, -R137.reuse ;  /* 0x000000007d717223 */ /* 0x180fe20000010889 */
[C---:B------:R-:W-:Y:S01]  /*42a0*/  FADD.FTZ R9, -R5.reuse, R12 ;  /* 0x0000000c05097221 */ /* 0x040fe20000010100 */
[-C--:B------:R-:W-:Y:S01]  /*42b0*/  FMUL.FTZ R125, R5, R0.reuse ;  /* 0x00000000057d7220 */ /* 0x080fe20000410000 */
[-C--:B------:R-:W-:Y:S01]  /*42c0*/  FMUL.FTZ R11, R11, R0.reuse ;  /* 0x000000000b0b7220 */ /* 0x080fe20000410000 */
[-CC-:B------:R-:W-:Y:S01]  /*42d0*/  FFMA.FTZ R136, R88, R0.reuse, -R137.reuse ;  /* 0x0000000058887223 */ /* 0x180fe20000010889 */
[-C--:B------:R-:W-:Y:S01]  /*42e0*/  FMUL.FTZ R9, R9, R0.reuse ;  /* 0x0000000009097220 */ /* 0x080fe20000410000 */
[-CC-:B------:R-:W-:Y:S01]  /*42f0*/  FFMA.FTZ R15, R93, R0.reuse, -R137.reuse ;  /* 0x000000005d0f7223 */ /* 0x180fe20000010889 */
[-C--:B------:R-:W-:Y:S01]  /*4300*/  FFMA.FTZ R21, R97, R0.reuse, -R137 ;  /* 0x0000000061157223 */ /* 0x080fe20000010889 */
[-C--:B------:R-:W-:Y:S01]  /*4310*/  FFMA.FTZ R12, R90, R0.reuse, -R125 ;  /* 0x000000005a0c7223 */ /* 0x080fe2000001087d */
[-CC-:B------:R-:W-:Y:S01]  /*4320*/  FFMA.FTZ R93, R105, R0.reuse, -R137.reuse ;  /* 0x00000000695d7223 */ /* 0x180fe20000010889 */
        /* <DEDUP_REMOVED lines=15> */
[-C--:B------:R-:W-:Y:S01]  /*4420*/  FFMA.FTZ R121, R133, R0.reuse, -R137 ;  /* 0x0000000085797223 */ /* 0x080fe20000010889 */
        /* <DEDUP_REMOVED lines=17> */
[----:B------:R-:W0:Y:S01]  /*4540*/  MUFU.EX2 R136, R136 ;  /* 0x0000008800887308 */ /* 0x000e220000000800 */
[-CC-:B------:R-:W-:Y:S01]  /*4550*/  FFMA.FTZ R122, R122, R0.reuse, -R125.reuse ;  /* 0x000000007a7a7223 */ /* 0x180fe2000001087d */
[-CC-:B------:R-:W-:Y:S01]  /*4560*/  FFMA.FTZ R123, R123, R0.reuse, -R125.reuse ;  /* 0x000000007b7b7223 */ /* 0x180fe2000001087d */
[-CC-:B------:R-:W-:Y:S01]  /*4570*/  FFMA.FTZ R126, R126, R0.reuse, -R125.reuse ;  /* 0x000000007e7e7223 */ /* 0x180fe2000001087d */
[-CC-:B------:R-:W-:Y:S01]  /*4580*/  FFMA.FTZ R127, R127, R0.reuse, -R125.reuse ;  /* 0x000000007f7f7223 */ /* 0x180fe2000001087d */
[-CC-:B------:R-:W-:Y:S01]  /*4590*/  FFMA.FTZ R130, R130, R0.reuse, -R125.reuse ;  /* 0x0000000082827223 */ /* 0x180fe2000001087d */
[-CC-:B------:R-:W-:Y:S01]  /*45a0*/  FFMA.FTZ R131, R131, R0.reuse, -R125.reuse ;  /* 0x0000000083837223 */ /* 0x180fe2000001087d */
[-CC-:B------:R-:W-:Y:S01]  /*45b0*/  FFMA.FTZ R134, R134, R0.reuse, -R125.reuse ;  /* 0x0000000086867223 */ /* 0x180fe2000001087d */
[----:B------:R-:W1:Y:S01]  /*45c0*/  MUFU.EX2 R12, R12 ;  /* 0x0000000c000c7308 */ /* 0x000e620000000800 */
[----:B------:R-:W-:-:S07]  /*45d0*/  FFMA.FTZ R125, R135, R0, -R125 ;  /* 0x00000000877d7223 */ /* 0x000fce000001087d */
[----:B------:R-:W2:Y:S01]  /*45e0*/  MUFU.EX2 R13, R13 ;  /* 0x0000000d000d7308 */ /* 0x000ea20000000800 */
[----:B0-----:R-:W-:-:S07]  /*45f0*/  FFMA.FTZ R8, R11, R8, R136 ;  /* 0x000000080b087223 */ /* 0x001fce0000010088 */
[----:B------:R-:W0:Y:S01]  /*4600*/  MUFU.EX2 R137, R137 ;  /* 0x0000008900897308 */ /* 0x000e220000000800 */
[----:B-1----:R-:W-:-:S07]  /*4610*/  FFMA.FTZ R4, R9, R4, R12 ;  /* 0x0000000409047223 */ /* 0x002fce000001000c */
[----:B------:R-:W1:Y:S01]  /*4620*/  MUFU.EX2 R138, R138 ;  /* 0x0000008a008a7308 */ /* 0x000e620000000800 */
[----:B--2---:R-:W-:-:S07]  /*4630*/  FADD.FTZ R91, R13, R8 ;  /* 0x000000080d5b7221 */ /* 0x004fce0000010000 */
[----:B------:R-:W2:Y:S01]  /*4640*/  MUFU.EX2 R139, R139 ;  /* 0x0000008b008b7308 */ /* 0x000ea20000000800 */
[----:B0-----:R-:W-:-:S07]  /*4650*/  FADD.FTZ R4, R137, R4 ;  /* 0x0000000489047221 */ /* 0x001fce0000010000 */
[----:B------:R-:W0:Y:S01]  /*4660*/  MUFU.EX2 R15, R15 ;  /* 0x0000000f000f7308 */ /* 0x000e220000000800 */
[----:B-1----:R-:W-:-:S07]  /*4670*/  FADD.FTZ R8, R138, R91 ;  /* 0x0000005b8a087221 */ /* 0x002fce0000010000 */
        /* <DEDUP_REMOVED lines=81> */
[----:B0-----:R-:W-:Y:S01]  /*4b90*/  FADD.FTZ R4, R159, R4 ;  /* 0x000000049f047221 */ /* 0x001fe20000010000 */
[----:B-1----:R-:W-:-:S03]  /*4ba0*/  FADD.FTZ R8, R121, R8 ;  /* 0x0000000879087221 */ /* 0x002fc60000010000 */
[----:B--2---:R-:W-:Y:S01]  /*4bb0*/  FADD.FTZ R4, R125, R4 ;  /* 0x000000047d047221 */ /* 0x004fe20000010000 */
[----:B------:R-:W-:Y:S06]  /*4bc0*/  @!P0 BRA `(.L_x_24) ;  /* 0x0000000000048947 */ /* 0x000fec0003800000 */
[----:B------:R-:W-:Y:S01]  /*4bd0*/  BPT.TRAP 0x1 ;  /* 0x000000040000795c */ /* 0x000fe20000300000 */
.L_x_24:
[----:B------:R-:W-:Y:S01]  /*4be0*/  UIADD3 UR10, UR10, 0x2a860, URZ ;  /* 0x0002a8600a0a7890 */ /* 0x000fe2000fffe03f */
[C---:B------:R-:W-:Y:S01]  /*4bf0*/  ISETP.GT.AND P1, PT, R10.reuse, RZ, PT ;  /* 0x000000ff0a00720c */ /* 0x040fe20003f24270 */
[----:B------:R-:W-:Y:S01]  /*4c00*/  UMOV UR4, UR39 ;  /* 0x0000002700047c82 */ /* 0x000fe20008000000 */
[----:B------:R-:W-:Y:S01]  /*4c10*/  UMOV UR5, UR38 ;  /* 0x0000002600057c82 */ /* 0x000fe20008000000 */
[----:B------:R-:W-:Y:S01]  /*4c20*/  UPRMT UR10, UR11, 0x654, UR10 ;  /* 0x000006540b0a7896 */ /* 0x000fe2000800000a */
[----:B------:R-:W-:Y:S01]  /*4c30*/  F2FP.F16.F32.PACK_AB R136, R13, R136 ;  /* 0x000000880d88723e */ /* 0x000fe200000000ff */
[----:B------:R-:W-:Y:S01]  /*4c40*/  VIADD R10, R10, 0xffffffff ;  /* 0xffffffff0a0a7836 */ /* 0x000fe20000000000 */
[----:B------:R-:W-:Y:S01]  /*4c50*/  F2FP.F16.F32.PACK_AB R137, R137, R12 ;  /* 0x0000000c8989723e */ /* 0x000fe200000000ff */
[----:B------:R-:W-:Y:S01]  /*4c60*/  IMAD.MOV.U32 R13, RZ, RZ, R3 ;  /* 0x000000ffff0d7224 */ /* 0x000fe200078e0003 */
[----:B------:R-:W-:Y:S02]  /*4c70*/  F2FP.F16.F32.PACK_AB R138, R15, R138 ;  /* 0x0000008a0f8a723e */ /* 0x000fe400000000ff */
[----:B------:R-:W-:-:S02]  /*4c80*/  F2FP.F16.F32.PACK_AB R139, R95, R139 ;  /* 0x0000008b5f8b723e */ /* 0x000fc400000000ff */
[----:B------:R-:W-:Y:S01]  /*4c90*/  SYNCS.ARRIVE.TRANS64.RED.A1T0 RZ, [UR10], RZ ;  /* 0x000000ffffff79a7 */ /* 0x000fe2000810040a */
[----:B------:R-:W-:Y:S02]  /*4ca0*/  F2FP.F16.F32.PACK_AB R140, R21, R140 ;  /* 0x0000008c158c723e */ /* 0x000fe400000000ff */
[----:B------:R-:W-:Y:S02]  /*4cb0*/  F2FP.F16.F32.PACK_AB R141, R99, R141 ;  /* 0x0000008d638d723e */ /* 0x000fe400000000ff */
[----:B------:R-:W-:Y:S02]  /*4cc0*/  F2FP.F16.F32.PACK_AB R142, R89, R142 ;  /* 0x0000008e598e723e */ /* 0x000fe400000000ff */
[----:B------:R-:W-:Y:S02]  /*4cd0*/  F2FP.F16.F32.PACK_AB R143, R103, R143 ;  /* 0x0000008f678f723e */ /* 0x000fe400000000ff */
[----:B------:R-:W-:Y:S02]  /*4ce0*/  F2FP.F16.F32.PACK_AB R144, R93, R144 ;  /* 0x000000905d90723e */ /* 0x000fe400000000ff */
[----:B------:R-:W-:-:S02]  /*4cf0*/  F2FP.F16.F32.PACK_AB R145, R107, R145 ;  /* 0x000000916b91723e */ /* 0x000fc400000000ff */
        /* <DEDUP_REMOVED lines=14> */
[----:B------:R-:W-:Y:S01]  /*4de0*/  MOV R12, R5 ;  /* 0x00000005000c7202 */ /* 0x000fe20000000f00 */
[----:B------:R-:W-:Y:S06]  /*4df0*/  @P1 BRA `(.L_x_25) ;  /* 0xffffffe000e81947 */ /* 0x000fec000383ffff */
.L_x_14:
[----:B------:R-:W-:Y:S06]  /*4e00*/  BAR.ARV 0x8, 0x180 ;  /* 0x0206000000007b1d */ /* 0x000fec0000002000 */
        /* <DEDUP_REMOVED lines=64> */
[----:B------:R-:W-:Y:S06]  /*5210*/  @!P0 BRA `(.L_x_26) ;  /* 0x0000000000048947 */ /* 0x000fec0003800000 */
[----:B------:R-:W-:Y:S01]  /*5220*/  BPT.TRAP 0x1 ;  /* 0x000000040000795c */ /* 0x000fe20000300000 */
.L_x_26:
[----:B------:R-:W0:Y:S01]  /*5230*/  S2UR UR13, SR_CgaCtaId ;  /* 0x00000000000d79c3 */ /* 0x000e220000008800 */
[----:B------:R-:W-:Y:S01]  /*5240*/  UMOV UR4, 0x400 ;  /* 0x0000040000047882 */ /* 0x000fe20000000000 */
[----:B------:R-:W-:-:S05]  /*5250*/  IMAD.U32 R6, RZ, RZ, UR39 ;  /* 0x00000027ff067e24 */ /* 0x000fca000f8e00ff */
[----:B------:R-:W-:Y:S01]  /*5260*/  SHF.L.U32 R6, R6, 0x1f, RZ ;  /* 0x0000001f06067819 */ /* 0x000fe200000006ff */
[----:B0-----:R-:W-:-:S04]  /*5270*/  ULEA UR4, UR13, UR4, 0x18 ;  /* 0x000000040d047291 */ /* 0x001fc8000f8ec03f */
[----:B------:R-:W-:-:S09]  /*5280*/  ULEA UR10, UR38, UR4, 0x3 ;  /* 0x00000004260a7291 */ /* 0x000fd2000f8e183f */
[----:B------:R0:W1:Y:S01]  /*5290*/  SYNCS.PHASECHK.TRANS64.TRYWAIT P1, [UR10+0x2a850], R6 ;  /* 0x02a85006ff0075a7 */ /* 0x000062000802014a */
[----:B------:R-:W-:Y:S05]  /*52a0*/  @!P0 BRA `(.L_x_27) ;  /* 0x0000000000048947 */ /* 0x000fea0003800000 */
[----:B------:R-:W-:Y:S01]  /*52b0*/  BPT.TRAP 0x1 ;  /* 0x000000040000795c */ /* 0x000fe20000300000 */
.L_x_27:
[----:B-1----:R-:W-:Y:S05]  /*52c0*/  @P1 BRA `(.L_x_28) ;  /* 0x0000000000081947 */ /* 0x002fea0003800000 */
[----:B------:R-:W1:Y:S02]  /*52d0*/  SYNCS.PHASECHK.TRANS64.TRYWAIT P1, [UR10+0x2a850], R6 ;  /* 0x02a85006ff0075a7 */ /* 0x000e64000802014a */
[----:B-1----:R-:W-:Y:S05]  /*52e0*/  @!P1 BRA `(.L_x_29) ;  /* 0x0000005400589947 */ /* 0x002fea0003800000 */
.L_x_28:
[----:B------:R-:W-:Y:S01]  /*52f0*/  UIADD3 UR5, UR4, 0x400, URZ ;  /* 0x0000040004057890 */ /* 0x000fe2000fffe03f */
[----:B------:R-:W-:Y:S01]  /*5300*/  WARPGROUP.ARRIVE ;  /* 0x00000000000079c5 */ /* 0x000fe20000000000 */
[----:B------:R-:W-:Y:S01]  /*5310*/  UMOV UR7, 0x40000040 ;  /* 0x4000004000077882 */ /* 0x000fe20000000000 */
[----:B------:R-:W-:Y:S01]  /*5320*/  UMOV UR15, 0x40000040 ;  /* 0x40000040000f7882 */ /* 0x000fe20000000000 */
[----:B------:R-:W-:Y:S01]  /*5330*/  USHF.R.U32.HI UR5, URZ, 0x4, UR5 ;  /* 0x000000043f057899 */ /* 0x000fe20008011605 */
[----:B-1----:R-:W1:Y:S01]  /*5340*/  SHFL.BFLY PT, R7, R8, 0x2, 0x1f ;  /* 0x0c401f0008077f89 */ /* 0x002e6200000e0000 */
[----:B------:R-:W-:Y:S02]  /*5350*/  IMAD.MOV.U32 R89, RZ, RZ, -0x800000 ;  /* 0xff800000ff597424 */ /* 0x000fe400078e00ff */
[----:B------:R-:W-:Y:S01]  /*5360*/  ULOP3.LUT UR5, UR5, 0x3fff, URZ, 0xc0, !UPT ;  /* 0x00003fff05057892 */ /* 0x000fe2000f8ec03f */
[----:B------:R-:W2:Y:S01]  /*5370*/  SHFL.BFLY PT, R9, R4, 0x2, 0x1f ;  /* 0x0c401f0004097f89 */ /* 0x000ea200000e0000 */
[----:B------:R-:W-:-:S02]  /*5380*/  IMAD.MOV.U32 R88, RZ, RZ, -0x800000 ;  /* 0xff800000ff587424 */ /* 0x000fc400078e00ff */
[----:B------:R-:W-:-:S04]  /*5390*/  ULOP3.LUT UR5, UR5, 0x3000000, URZ, 0xfc, !UPT ;  /* 0x0300000005057892 */ /* 0x000fc8000f8efc3f */
[----:B------:R-:W-:-:S04]  /*53a0*/  UIMAD UR6, UR38, 0x600, UR5 ;  /* 0x00000600260678a4 */ /* 0x000fc8000f8e0205 */
[----:B------:R-:W-:-:S05]  /*53b0*/  UIADD3 UR8, UR6, 0x80, URZ ;  /* 0x0000008006087890 */ /* 0x000fca000fffe03f */
[----:B------:R-:W-:Y:S01]  /*53c0*/  HGMMA.64x128x16.F32 R24, R136, gdesc[UR4].tnspB, R24, gsb0 ;  /* 0x41e0000488187df0 */ /* 0x000fe20008000818 */
[----:B------:R-:W-:Y:S01]  /*53d0*/  UMOV UR7, 0x40000040 ;  /* 0x4000004000077882 */ /* 0x000fe20000000000 */
[----:B------:R-:W-:Y:S01]  /*53e0*/  UMOV UR14, UR8 ;  /* 0x00000008000e7c82 */ /* 0x000fe20008000000 */
[----:B------:R-:W-:Y:S01]  /*53f0*/  UIADD3 UR8, UR6, 0x100, URZ ;  /* 0x0000010006087890 */ /* 0x000fe2000fffe03f */
[----:B-1----:R-:W-:Y:S01]  /*5400*/  FADD.FTZ R7, R7, R8 ;  /* 0x0000000807077221 */ /* 0x002fe20000010000 */
[----:B--2---:R-:W-:-:S04]  /*5410*/  FADD.FTZ R9, R9, R4 ;  /* 0x0000000409097221 */ /* 0x004fc80000010000 */
[----:B0-----:R-:W0:Y:S01]  /*5420*/  SHFL.BFLY PT, R6, R7, 0x1, 0x1f ;  /* 0x0c201f0007067f89 */ /* 0x001e2200000e0000 */
[----:B------:R-:W-:-:S03]  /*5430*/  IMAD.MOV.U32 R4, RZ, RZ, RZ ;  /* 0x000000ffff047224 */ /* 0x000fc600078e00ff */
[----:B------:R-:W1:Y:S01]  /*5440*/  SHFL.BFLY PT, R10, R9, 0x1, 0x1f ;  /* 0x0c201f00090a7f89 */ /* 0x000e6200000e0000 */
[----:B0-----:R-:W-:Y:S01]  /*5450*/  FADD.FTZ R12, R7, R6 ;  /* 0x00000006070c7221 */ /* 0x001fe20000010000 */
[----:B-1----:R-:W-:-:S04]  /*5460*/  FADD.FTZ R13, R9, R10 ;  /* 0x0000000a090d7221 */ /* 0x002fc80000010000 */
[----:B------:R-:W-:Y:S02]  /*5470*/  FSETP.NE.FTZ.AND P1, PT, R12, RZ, PT ;  /* 0x000000ff0c00720b */ /* 0x000fe40003f35000 */
[----:B------:R-:W-:Y:S02]  /*5480*/  MOV R10, RZ ;  /* 0x000000ff000a7202 */ /* 0x000fe40000000f00 */
[----:B------:R-:W-:-:S09]  /*5490*/  FSETP.NE.FTZ.AND P2, PT, R13, RZ, PT ;  /* 0x000000ff0d00720b */ /* 0x000fd20003f55000 */
[----:B------:R-:W0:Y:S01]  /*54a0*/  @P1 MUFU.LG2 R8, R12 ;  /* 0x0000000c00081308 */ /* 0x000e220000000c00 */
[----:B------:R-:W-:-:S03]  /*54b0*/  @P1 FMUL.FTZ R6, R0, 0.69314718246459960938 ;  /* 0x3f31721800061820 */ /* 0x000fc60000410000 */
[----:B------:R-:W-:-:S04]  /*54c0*/  @P2 FMUL.FTZ R9, R0, 0.69314718246459960938 ;  /* 0x3f31721800092820 */ /* 0x000fc80000410000 */
[----:B------:R-:W1:Y:S08]  /*54d0*/  @P2 MUFU.LG2 R11, R13 ;  /* 0x0000000d000b2308 */ /* 0x000e700000000c00 */
[----:B------:R2:W3:Y:S01]  /*54e0*/  @P1 MUFU.RCP R4, R12 ;  /* 0x0000000c00041308 */ /* 0x0004e20000001000 */
[----:B0-----:R-:W-:-:S04]  /*54f0*/  @P1 FMUL.FTZ R7, R8, 0.69314718246459960938 ;  /* 0x3f31721808071820 */ /* 0x001fc80000410000 */
[----:B------:R-:W-:-:S03]  /*5500*/  @P1 FFMA.FTZ R89, R6, R3, R7 ;  /* 0x0000000306591223 */ /* 0x000fc60000010007 */
[----:B------:R2:W0:Y:S01]  /*5510*/  @P2 MUFU.RCP R10, R13 ;  /* 0x0000000d000a2308 */ /* 0x0004220000001000 */
[----:B-1----:R-:W-:-:S04]  /*5520*/  @P2 FMUL.FTZ R0, R11, 0.69314718246459960938 ;  /* 0x3f3172180b002820 */ /* 0x002fc80000410000 */
[----:B------:R-:W-:Y:S01]  /*5530*/  @P2 FFMA.FTZ R88, R9, R5, R0 ;  /* 0x0000000509582223 */ /* 0x000fe20000010000 */
[----:B------:R-:W-:Y:S02]  /*5540*/  WARPGROUP.DEPBAR.LE gsb0, 0x0 ;  /* 0x00008000000079c5 */ /* 0x000fe40000010000 */
[----:B------:R-:W-:-:S06]  /*5550*/  WARPGROUP.ARRIVE ;  /* 0x00000000000079c5 */ /* 0x000fcc0000000000 */
[----:B------:R-:W-:Y:S01]  /*5560*/  HGMMA.64x128x16.F32 R24, R140, gdesc[UR12].tnspB, R24, gsb0 ;  /* 0x41e0000c8c187df0 */ /* 0x000fe20008000818 */
[----:B------:R-:W-:Y:S01]  /*5570*/  UMOV UR14, UR8 ;  /* 0x00000008000e7c82 */ /* 0x000fe20008000000 */
[----:B------:R-:W-:Y:S01]  /*5580*/  UMOV UR15, 0x40000040 ;  /* 0x40000040000f7882 */ /* 0x000fe20000000000 */
[----:B------:R-:W-:Y:S01]  /*5590*/  UIADD3 UR8, UR6, 0x180, URZ ;  /* 0x0000018006087890 */ /* 0x000fe2000fffe03f */
[----:B------:R-:W-:Y:S02]  /*55a0*/  WARPGROUP.DEPBAR.LE gsb0, 0x0 ;  /* 0x00008000000079c5 */ /* 0x000fe40000010000 */
[----:B------:R-:W-:-:S06]  /*55b0*/  WARPGROUP.ARRIVE ;  /* 0x00000000000079c5 */ /* 0x000fcc0000000000 */
[----:B------:R-:W-:Y:S01]  /*55c0*/  HGMMA.64x128x16.F32 R24, R144, gdesc[UR12].tnspB, R24, gsb0 ;  /* 0x41e0000c90187df0 */ /* 0x000fe20008000818 */
[----:B------:R-:W-:Y:S01]  /*55d0*/  UMOV UR14, UR8 ;  /* 0x00000008000e7c82 */ /* 0x000fe20008000000 */
[----:B------:R-:W-:Y:S01]  /*55e0*/  UMOV UR15, 0x40000040 ;  /* 0x40000040000f7882 */ /* 0x000fe20000000000 */
[----:B------:R-:W-:Y:S02]  /*55f0*/  UIADD3 UR8, UR6, 0x200, URZ ;  /* 0x0000020006087890 */ /* 0x000fe4000fffe03f */
        /* <DEDUP_REMOVED lines=10> */
[----:B------:R-:W-:-:S07]  /*56a0*/  WARPGROUP.ARRIVE ;  /* 0x00000000000079c5 */ /* 0x000fce0000000000 */
[----:B------:R-:W-:Y:S03]  /*56b0*/  HGMMA.64x128x16.F32 R24, R156, gdesc[UR4].tnspB, R24, gsb0 ;  /* 0x41e000049c187df0 */ /* 0x000fe60008000818 */
[----:B------:R-:W-:Y:S02]  /*56c0*/  WARPGROUP.DEPBAR.LE gsb0, 0x0 ;  /* 0x00008000000079c5 */ /* 0x000fe40000010000 */
[----:B0-23--:R-:W-:Y:S05]  /*56d0*/  @!P0 BRA `(.L_x_30) ;  /* 0x0000000000048947 */ /* 0x00dfea0003800000 */
[----:B------:R-:W-:Y:S01]  /*56e0*/  BPT.TRAP 0x1 ;  /* 0x000000040000795c */ /* 0x000fe20000300000 */
.L_x_30:
[----:B------:R-:W0:Y:S01]  /*56f0*/  S2UR UR5, SR_SWINHI ;  /* 0x00000000000579c3 */ /* 0x000e220000002f00 */
        /* <DEDUP_REMOVED lines=23> */
[----:B------:R-:W-:Y:S01]  /*5870*/  UMOV UR6, UR4 ;  /* 0x0000000400067c82 */ /* 0x000fe20008000000 */
[----:B0-----:R-:W-:Y:S01]  /*5880*/  UMOV UR7, UR5 ;  /* 0x0000000500077c82 */ /* 0x001fe20008000000 */
[----:B------:R-:W-:Y:S01]  /*5890*/  FMUL.FTZ R68, R68, R4 ;  /* 0x0000000444447220 */ /* 0x000fe20000410000 */
[----:B------:R-:W-:Y:S01]  /*58a0*/  MOV R37, UR7 ;  /* 0x0000000700257c02 */ /* 0x000fe20008000f00 */
[----:B------:R-:W-:-:S02]  /*58b0*/  IMAD.U32 R36, RZ, RZ, UR6 ;  /* 0x00000006ff247e24 */ /* 0x000fc4000f8e00ff */
        /* <DEDUP_REMOVED lines=8> */
[----:B------:R-:W-:-:S04]  /*5940*/  IMAD.WIDE R4, R165, 0x2, R36 ;  /* 0x00000002a5047825 */ /* 0x000fc800078e0224 */
[-C--:B------:R-:W-:Y:S01]  /*5950*/  FMUL.FTZ R104, R27, R10.reuse ;  /* 0x0000000a1b687220 */ /* 0x080fe20000410000 */
[-C--:B------:R-:W-:Y:S01]  /*5960*/  FMUL.FTZ R105, R38, R10.reuse ;  /* 0x0000000a26697220 */ /* 0x080fe20000410000 */
[----:B------:R-:W-:Y:S01]  /*5970*/  R2UR UR15, R161 ;  /* 0x00000000a10f72ca */ /* 0x000fe200000e0000 */
[----:B------:R-:W-:Y:S01]  /*5980*/  UIADD3 UR5, -UR61, URZ, URZ ;  /* 0x0000003f3d057290 */ /* 0x000fe2000fffe13f */
[C---:B------:R-:W-:Y:S01]  /*5990*/  IADD3 R27, P3, R4.reuse, 0x4000, RZ ;  /* 0x00004000041b7810 */ /* 0x040fe20007f7e0ff */
[----:B------:R-:W-:Y:S01]  /*59a0*/  ULDC UR11, c[0x0][0xc44] ;  /* 0x00031100000b7ab9 */ /* 0x000fe20000000800 */
[----:B------:R-:W-:Y:S01]  /*59b0*/  IADD3 R29, P2, R4, 0x4020, RZ ;  /* 0x00004020041d7810 */ /* 0x000fe20007f5e0ff */
[-C--:B------:R-:W-:Y:S01]  /*59c0*/  FMUL.FTZ R106, R31, R10.reuse ;  /* 0x0000000a1f6a7220 */ /* 0x080fe20000410000 */
[----:B------:R-:W-:Y:S01]  /*59d0*/  LOP3.LUT R0, R27, 0x380, RZ, 0xc0, !PT ;  /* 0x000003801b007812 */ /* 0x000fe200078ec0ff */
[----:B------:R-:W-:Y:S01]  /*59e0*/  ULDC.64 UR8, c[0x0][0xb90] ;  /* 0x0002e40000087ab9 */ /* 0x000fe20000000a00 */
[----:B------:R-:W-:Y:S01]  /*59f0*/  LOP3.LUT R8, R29, 0x380, RZ, 0xc0, !PT ;  /* 0x000003801d087812 */ /* 0x000fe200078ec0ff */
[----:B------:R-:W-:Y:S01]  /*5a00*/  FMUL.FTZ R98, R43, R10 ;  /* 0x0000000a2b627220 */ /* 0x000fe20000410000 */
[----:B------:R-:W-:Y:S01]  /*5a10*/  SHF.R.U64 R0, R0, 0x3, RZ ;  /* 0x0000000300007819 */ /* 0x000fe200000012ff */
[----:B------:R-:W-:Y:S01]  /*5a20*/  IMAD R9, R22, 0x40, R2 ;  /* 0x0000004016097824 */ /* 0x000fe200078e0202 */
[----:B------:R-:W-:Y:S01]  /*5a30*/  IADD3 R31, P1, R4, 0x4040, RZ ;  /* 0x00004040041f7810 */ /* 0x000fe20007f3e0ff */
[----:B------:R-:W-:Y:S01]  /*5a40*/  UIMAD UR11, UR11, UR5, UR15 ;  /* 0x000000050b0b72a4 */ /* 0x000fe2000f8e020f */
[----:B------:R-:W-:Y:S01]  /*5a50*/  LOP3.LUT R38, R0, R27, RZ, 0x3c, !PT ;  /* 0x0000001b00267212 */ /* 0x000fe200078e3cff */
[----:B------:R-:W0:Y:S01]  /*5a60*/  LDC R100, c[0x0][0xc38] ;  /* 0x00030e00ff647b82 */ /* 0x000e220000000800 */
[----:B------:R-:W-:Y:S01]  /*5a70*/  SHF.R.U64 R8, R8, 0x3, RZ ;  /* 0x0000000308087819 */ /* 0x000fe200000012ff */
[----:B------:R-:W-:Y:S01]  /*5a80*/  USHF.R.S32.HI UR12, URZ, 0x1f, UR11 ;  /* 0x0000001f3f0c7899 */ /* 0x000fe2000801140b */
[----:B------:R-:W-:Y:S01]  /*5a90*/  IADD3 R13, P6, R4, 0x20, RZ ;  /* 0x00000020040d7810 */ /* 0x000fe20007fde0ff */
[----:B------:R-:W-:Y:S01]  /*5aa0*/  IMAD.X R43, RZ, RZ, R5, P1 ;  /* 0x000000ffff2b7224 */ /* 0x000fe200008e0605 */
[----:B------:R-:W-:Y:S01]  /*5ab0*/  LOP3.LUT R40, R8, R29, RZ, 0x3c, !PT ;  /* 0x0000001d08287212 */ /* 0x000fe200078e3cff */
[----:B------:R-:W-:Y:S01]  /*5ac0*/  UIMAD UR5, UR12, UR8, URZ ;  /* 0x000000080c0572a4 */ /* 0x000fe2000f8e023f */
[----:B------:R-:W-:Y:S01]  /*5ad0*/  LOP3.LUT R8, R13, 0x380, RZ, 0xc0, !PT ;  /* 0x000003800d087812 */ /* 0x000fe200078ec0ff */
[----:B------:R-:W1:Y:S01]  /*5ae0*/  LDC R0, c[0x0][0xbe8] ;  /* 0x0002fa00ff007b82 */ /* 0x000e620000000800 */
[----:B------:R-:W-:Y:S01]  /*5af0*/  UIMAD.WIDE.U32 UR6, UR11, UR8, URZ ;  /* 0x000000080b0672a5 */ /* 0x000fe2000f8e003f */
[----:B------:R-:W-:Y:S01]  /*5b00*/  IMAD.WIDE R36, R9, 0x2, R36 ;  /* 0x0000000209247825 */ /* 0x000fe200078e0224 */
[----:B------:R-:W-:Y:S01]  /*5b10*/  UIMAD UR5, UR11, UR9, UR5 ;  /* 0x000000090b0572a4 */ /* 0x000fe2000f8e0205 */
[----:B------:R-:W-:-:S02]  /*5b20*/  SHF.R.U64 R8, R8, 0x3, RZ ;  /* 0x0000000308087819 */ /* 0x000fc400000012ff */
[-C--:B------:R-:W-:Y:S01]  /*5b30*/  FMUL.FTZ R108, R35, R10.reuse ;  /* 0x0000000a236c7220 */ /* 0x080fe20000410000 */
[--C-:B------:R-:W-:Y:S01]  /*5b40*/  IMAD.X R15, RZ, RZ, R5.reuse, P6 ;  /* 0x000000ffff0f7224 */ /* 0x100fe200030e0605 */
[----:B------:R-:W-:Y:S01]  /*5b50*/  UIADD3 UR5, UR7, UR5, URZ ;  /* 0x0000000507057290 */ /* 0x000fe2000fffe03f */
[----:B------:R-:W-:Y:S01]  /*5b60*/  LOP3.LUT R14, R8, R13, RZ, 0x3c, !PT ;  /* 0x0000000d080e7212 */ /* 0x000fe200078e3cff */
[----:B------:R-:W-:Y:S01]  /*5b70*/  IMAD.U32 R13, RZ, RZ, UR7 ;  /* 0x00000007ff0d7e24 */ /* 0x000fe2000f8e00ff */
[----:B------:R-:W-:Y:S01]  /*5b80*/  IADD3 R35, P6, R36, 0x1000, RZ ;  /* 0x0000100024237810 */ /* 0x000fe20007fde0ff */
[-C--:B------:R-:W-:Y:S01]  /*5b90*/  FMUL.FTZ R111, R34, R10.reuse ;  /* 0x0000000a226f7220 */ /* 0x080fe20000410000 */
[----:B------:R-:W-:Y:S01]  /*5ba0*/  R2UR UR14, R160 ;  /* 0x00000000a00e72ca */ /* 0x000fe200000e0000 */
[----:B------:R-:W-:Y:S01]  /*5bb0*/  IMAD.U32 R13, RZ, RZ, UR5 ;  /* 0x00000005ff0d7e24 */ /* 0x000fe2000f8e00ff */
[----:B------:R-:W-:Y:S01]  /*5bc0*/  UIADD3 UR5, UR10, 0x2a860, URZ ;  /* 0x0002a8600a057890 */ /* 0x000fe2000fffe03f */
[C---:B------:R-:W-:Y:S01]  /*5bd0*/  IADD3 R45, P0, R4.reuse, 0x4060, RZ ;  /* 0x00004060042d7810 */ /* 0x040fe20007f1e0ff */
[----:B------:R-:W-:Y:S01]  /*5be0*/  IMAD R103, RZ, RZ, -UR15 ;  /* 0x8000000fff677e24 */ /* 0x000fe2000f8e02ff */
[----:B------:R-:W-:Y:S01]  /*5bf0*/  LOP3.LUT R34, R35, 0x380, RZ, 0xc0, !PT ;  /* 0x0000038023227812 */ /* 0x000fe200078ec0ff */
[----:B------:R-:W-:Y:S01]  /*5c00*/  UPRMT UR5, UR13, 0x654, UR5 ;  /* 0x000006540d057896 */ /* 0x000fe20008000005 */
[----:B------:R-:W-:Y:S01]  /*5c10*/  LOP3.LUT R9, R4, 0x380, RZ, 0xc0, !PT ;  /* 0x0000038004097812 */ /* 0x000fe200078ec0ff */
[-C--:B------:R-:W-:Y:S01]  /*5c20*/  FMUL.FTZ R109, R30, R10.reuse ;  /* 0x0000000a1e6d7220 */ /* 0x080fe20000410000 */
[----:B------:R-:W-:Y:S01]  /*5c30*/  LOP3.LUT R44, R45, 0x380, RZ, 0xc0, !PT ;  /* 0x000003802d2c7812 */ /* 0x000fe200078ec0ff */
[-C--:B------:R-:W-:Y:S01]  /*5c40*/  FMUL.FTZ R102, R39, R10.reuse ;  /* 0x0000000a27667220 */ /* 0x080fe20000410000 */
[----:B------:R-:W-:Y:S01]  /*5c50*/  SHF.R.U64 R34, R34, 0x3, RZ ;  /* 0x0000000322227819 */ /* 0x000fe200000012ff */
[--C-:B------:R-:W-:Y:S01]  /*5c60*/  IMAD.X R39, RZ, RZ, R5.reuse, P3 ;  /* 0x000000ffff277224 */ /* 0x100fe200018e0605 */
[----:B-1----:R-:W-:Y:S01]  /*5c70*/  ISETP.NE.AND P1, PT, R0, 0x1, PT ;  /* 0x000000010000780c */ /* 0x002fe20003f25270 */
[----:B0-----:R-:W-:Y:S01]  /*5c80*/  IMAD R103, R100, R103, UR14 ;  /* 0x0000000e64677e24 */ /* 0x001fe2000f8e0267 */
[----:B------:R-:W-:Y:S01]  /*5c90*/  SHF.R.U64 R9, R9, 0x3, RZ ;  /* 0x0000000309097819 */ /* 0x000fe200000012ff */
[----:B------:R-:W-:Y:S01]  /*5ca0*/  SYNCS.ARRIVE.TRANS64.RED.A1T0 RZ, [UR5], RZ ;  /* 0x000000ffffff79a7 */ /* 0x000fe20008100405 */
[----:B------:R-:W-:Y:S01]  /*5cb0*/  SHF.R.U64 R44, R44, 0x3, RZ ;  /* 0x000000032c2c7819 */ /* 0x000fe200000012ff */
[-C--:B------:R-:W-:Y:S01]  /*5cc0*/  FMUL.FTZ R107, R26, R10.reuse ;  /* 0x0000000a1a6b7220 */ /* 0x080fe20000410000 */
[----:B------:R-:W-:Y:S01]  /*5cd0*/  IADD3 R25, P4, R4, 0x60, RZ ;  /* 0x0000006004197810 */ /* 0x000fe20007f9e0ff */
[-C--:B------:R-:W-:Y:S01]  /*5ce0*/  FMUL.FTZ R99, R42, R10.reuse ;  /* 0x0000000a2a637220 */ /* 0x080fe20000410000 */
[----:B------:R-:W-:Y:S01]  /*5cf0*/  IADD3 R21, P5, R4, 0x40, RZ ;  /* 0x0000004004157810 */ /* 0x000fe20007fbe0ff */
[----:B------:R-:W-:Y:S01]  /*5d00*/  FMUL.FTZ R47, R47, R10 ;  /* 0x0000000a2f2f7220 */ /* 0x000fe20000410000 */
[----:B------:R-:W-:Y:S01]  /*5d10*/  LOP3.LUT R34, R34, R35, RZ, 0x3c, !PT ;  /* 0x0000002322227212 */ /* 0x000fe200078e3cff */
[--C-:B------:R-:W-:Y:S01]  /*5d20*/  IMAD.X R11, RZ, RZ, R5.reuse, P4 ;  /* 0x000000ffff0b7224 */ /* 0x100fe200020e0605 */
[----:B------:R-:W-:Y:S01]  /*5d30*/  LOP3.LUT R4, R9, R4, RZ, 0x3c, !PT ;  /* 0x0000000409047212 */ /* 0x000fe200078e3cff */
[----:B------:R-:W0:Y:S01]  /*5d40*/  @P1 LDC R112, c[0x0][0xbec] ;  /* 0x0002fb00ff701b82 */ /* 0x000e220000000800 */
[----:B------:R-:W-:Y:S01]  /*5d50*/  IADD3.X R35, RZ, R37, RZ, P6, !PT ;  /* 0x00000025ff237210 */ /* 0x000fe200037fe4ff */
[-C--:B------:R-:W-:Y:S01]  /*5d60*/  FMUL.FTZ R46, R46, R10.reuse ;  /* 0x0000000a2e2e7220 */ /* 0x080fe20000410000 */
[----:B------:R-:W-:Y:S01]  /*5d70*/  IADD3 R113, P6, R36, 0x7000, RZ ;  /* 0x0000700024717810 */ /* 0x000fe20007fde0ff */
[-C--:B------:R-:W-:Y:S01]  /*5d80*/  FMUL.FTZ R51, R51, R10.reuse ;  /* 0x0000000a33337220 */ /* 0x080fe20000410000 */
[----:B------:R-:W-:Y:S01]  /*5d90*/  LOP3.LUT R44, R44, R45, RZ, 0x3c, !PT ;  /* 0x0000002d2c2c7212 */ /* 0x000fe200078e3cff */
[----:B------:R-:W-:Y:S01]  /*5da0*/  IMAD.X R45, RZ, RZ, R5, P0 ;  /* 0x000000ffff2d7224 */ /* 0x000fe200000e0605 */
[-C--:B------:R-:W-:Y:S01]  /*5db0*/  IADD3.X R41, RZ, R5.reuse, RZ, P2, !PT ;  /* 0x00000005ff297210 */ /* 0x080fe200017fe4ff */
[----:B------:R-:W1:Y:S01]  /*5dc0*/  @P1 LDC R115, c[0x0][0xbf0] ;  /* 0x0002fc00ff731b82 */ /* 0x000e620000000800 */
[-C--:B------:R-:W-:Y:S01]  /*5dd0*/  IADD3.X R9, RZ, R5.reuse, RZ, P5, !PT ;  /* 0x00000005ff097210 */ /* 0x080fe20002ffe4ff */
[----:B------:R-:W-:Y:S01]  /*5de0*/  FMUL.FTZ R50, R50, R10 ;  /* 0x0000000a32327220 */ /* 0x000fe20000410000 */
[----:B------:R-:W-:Y:S01]  /*5df0*/  MOV R110, R4 ;  /* 0x00000004006e7202 */ /* 0x000fe20000000f00 */
[-C--:B------:R-:W-:Y:S01]  /*5e00*/  FMUL.FTZ R55, R55, R10.reuse ;  /* 0x0000000a37377220 */ /* 0x080fe20000410000 */
[-C--:B------:R-:W-:Y:S01]  /*5e10*/  FMUL.FTZ R54, R54, R10.reuse ;  /* 0x0000000a36367220 */ /* 0x080fe20000410000 */
[-C--:B------:R-:W-:Y:S01]  /*5e20*/  FMUL.FTZ R59, R59, R10.reuse ;  /* 0x0000000a3b3b7220 */ /* 0x080fe20000410000 */
[-C--:B------:R-:W-:Y:S01]  /*5e30*/  FMUL.FTZ R58, R58, R10.reuse ;  /* 0x0000000a3a3a7220 */ /* 0x080fe20000410000 */
[----:B------:R-:W2:Y:S01]  /*5e40*/  LDC.64 R100, c[0x0][0xb98] ;  /* 0x0002e600ff647b82 */ /* 0x000ea20000000a00 */
        /* <DEDUP_REMOVED lines=14> */
[----:B------:R-:W-:Y:S01]  /*5f30*/  LOP3.LUT R5, R113, 0x380, RZ, 0xc0, !PT ;  /* 0x0000038071057812 */ /* 0x000fe200078ec0ff */
[----:B------:R-:W-:Y:S01]  /*5f40*/  USHF.R.S32.HI UR10, URZ, 0x1f, UR61 ;  /* 0x0000001f3f0a7899 */ /* 0x000fe2000801143d */
[----:B------:R-:W-:Y:S01]  /*5f50*/  LOP3.LUT R10, R31, 0x380, RZ, 0xc0, !PT ;  /* 0x000003801f0a7812 */ /* 0x000fe200078ec0ff */
[----:B------:R-:W-:Y:S01]  /*5f60*/  IMAD.U32 R12, RZ, RZ, UR6 ;  /* 0x00000006ff0c7e24 */ /* 0x000fe2000f8e00ff */
[----:B------:R-:W-:Y:S01]  /*5f70*/  F2FP.F16.F32.PACK_AB R6, R6, R7 ;  /* 0x000000070606723e */ /* 0x000fe200000000ff */
[----:B------:R-:W-:Y:S01]  /*5f80*/  ULDC.64 UR6, c[0x0][0xb88] ;  /* 0x0002e20000067ab9 */ /* 0x000fe20000000a00 */
[----:B------:R-:W-:Y:S01]  /*5f90*/  R2UR UR13, R18 ;  /* 0x00000000120d72ca */ /* 0x000fe200000e0000 */
[----:B------:R-:W-:Y:S01]  /*5fa0*/  ULDC UR5, c[0x0][0xa88] ;  /* 0x0002a20000057ab9 */ /* 0x000fe20000000800 */
[----:B------:R-:W-:Y:S01]  /*5fb0*/  F2FP.F16.F32.PACK_AB R7, R106, R109 ;  /* 0x0000006d6a07723e */ /* 0x000fe200000000ff */
[----:B--2---:R-:W-:Y:S01]  /*5fc0*/  IMAD.WIDE.U32 R12, R100, UR61, R12 ;  /* 0x0000003d640c7c25 */ /* 0x004fe2000f8e000c */
[----:B------:R-:W-:Y:S01]  /*5fd0*/  SHF.R.U64 R18, R5, 0x3, RZ ;  /* 0x0000000305127819 */ /* 0x000fe200000012ff */
[----:B------:R-:W-:Y:S01]  /*5fe0*/  ULDC.64 UR8, c[0x0][0xae8] ;  /* 0x0002ba0000087ab9 */ /* 0x000fe20000000a00 */
[----:B------:R-:W-:-:S02]  /*5ff0*/  LEA R109, R103, R164, 0x7 ;  /* 0x000000a4676d7211 */ /* 0x000fc400078e38ff */
[----:B------:R-:W-:Y:S02]  /*6000*/  SHF.R.U64 R10, R10, 0x3, RZ ;  /* 0x000000030a0a7819 */ /* 0x000fe400000012ff */
[----:B------:R-:W-:Y:S02]  /*6010*/  F2FP.F16.F32.PACK_AB R4, R20, R97 ;  /* 0x000000611404723e */ /* 0x000fe400000000ff */
[----:B------:R-:W-:Y:S01]  /*6020*/  LOP3.LUT R20, R18, R113, RZ, 0x3c, !PT ;  /* 0x0000007112147212 */ /* 0x000fe200078e3cff */
[----:B0-----:R-:W-:Y:S01]  /*6030*/  @P1 IMAD.HI.U32 R18, R109, R112, RZ ;  /* 0x000000706d121227 */ /* 0x001fe200078e00ff */
[----:B------:R-:W-:Y:S02]  /*6040*/  LOP3.LUT R42, R10, R31, RZ, 0x3c, !PT ;  /* 0x0000001f0a2a7212 */ /* 0x000fe400078e3cff */
[----:B------:R-:W-:Y:S02]  /*6050*/  LOP3.LUT R10, R25, 0x380, RZ, 0xc0, !PT ;  /* 0x00000380190a7812 */ /* 0x000fe400078ec0ff */
[----:B------:R-:W-:Y:S01]  /*6060*/  MOV R97, R44 ;  /* 0x0000002c00617202 */ /* 0x000fe20000000f00 */
[----:B------:R-:W-:Y:S01]  /*6070*/  IMAD.MOV.U32 R45, RZ, RZ, R109 ;  /* 0x000000ffff2d7224 */ /* 0x000fe200078e006d */
[----:B------:R-:W-:-:S02]  /*6080*/  SHF.R.U64 R10, R10, 0x3, RZ ;  /* 0x000000030a0a7819 */ /* 0x000fc400000012ff */
[----:B------:R-:W-:Y:S02]  /*6090*/  IADD3 R29, P0, R36, 0x6000, RZ ;  /* 0x00006000241d7810 */ /* 0x000fe40007f1e0ff */
[----:B-1----:R-:W-:Y:S02]  /*60a0*/  @P1 SHF.R.U32.HI R45, RZ, R115, R18 ;  /* 0x00000073ff2d1219 */ /* 0x002fe40000011612 */
[----:B------:R-:W-:Y:S01]  /*60b0*/  F2FP.F16.F32.PACK_AB R5, R104, R107 ;  /* 0x0000006b6805723e */ /* 0x000fe200000000ff */
[----:B------:R-:W-:Y:S01]  /*60c0*/  BAR.SYNC.DEFER_BLOCKING 0x1, 0x100 ;  /* 0x0044000000007b1d */ /* 0x000fe20000010000 */
[----:B------:R-:W-:Y:S02]  /*60d0*/  LOP3.LUT R10, R10, R25, RZ, 0x3c, !PT ;  /* 0x000000190a0a7212 */ /* 0x000fe400078e3cff */
[----:B------:R-:W-:Y:S02]  /*60e0*/  LOP3.LUT R28, R29, 0x380, RZ, 0xc0, !PT ;  /* 0x000003801d1c7812 */ /* 0x000fe400078ec0ff */
[----:B------:R-:W-:Y:S01]  /*60f0*/  MOV R18, R38 ;  /* 0x0000002600127202 */ /* 0x000fe20000000f00 */
[----:B------:R-:W-:Y:S01]  /*6100*/  IMAD.MOV R39, RZ, RZ, -R45 ;  /* 0x000000ffff277224 */ /* 0x000fe200078e0a2d */
[----:B------:R-:W-:-:S02]  /*6110*/  SHF.R.U64 R28, R28, 0x3, RZ ;  /* 0x000000031c1c7819 */ /* 0x000fc400000012ff */
[----:B------:R-:W-:Y:S01]  /*6120*/  MOV R107, R10 ;  /* 0x0000000a006b7202 */ /* 0x000fe20000000f00 */
[----:B------:R-:W-:Y:S01]  /*6130*/  IMAD R11, R0, R39, R109 ;  /* 0x00000027000b7224 */ /* 0x000fe200078e026d */
[----:B------:R-:W-:Y:S02]  /*6140*/  LOP3.LUT R8, R21, 0x380, RZ, 0xc0, !PT ;  /* 0x0000038015087812 */ /* 0x000fe400078ec0ff */
[----:B------:R-:W-:Y:S01]  /*6150*/  LOP3.LUT R28, R28, R29, RZ, 0x3c, !PT ;  /* 0x0000001d1c1c7212 */ /* 0x000fe200078e3cff */
[----:B------:R-:W-:Y:S01]  /*6160*/  IMAD.X R29, RZ, RZ, R37, P0 ;  /* 0x000000ffff1d7224 */ /* 0x000fe200000e0625 */
[----:B------:R-:W-:Y:S02]  /*6170*/  IADD3 R25, P3, R36, 0x4000, RZ ;  /* 0x0000400024197810 */ /* 0x000fe40007f7e0ff */
[----:B------:R-:W-:Y:S02]  /*6180*/  SHF.R.S32.HI R39, RZ, 0x1f, R45 ;  /* 0x0000001fff277819 */ /* 0x000fe4000001142d */
[----:B------:R-:W-:-:S02]  /*6190*/  SHF.R.S32.HI R10, RZ, 0x1f, R11 ;  /* 0x0000001fff0a7819 */ /* 0x000fc4000001140b */
[----:B------:R-:W-:Y:S02]  /*61a0*/  IADD3 R12, P0, R45, R12, RZ ;  /* 0x0000000c2d0c7210 */ /* 0x000fe40007f1e0ff */
[----:B------:R-:W-:Y:S01]  /*61b0*/  SHF.R.U64 R8, R8, 0x3, RZ ;  /* 0x0000000308087819 */ /* 0x000fe200000012ff */
[----:B------:R0:W-:Y:S01]  /*61c0*/  STSM.16.M88.4 [R110], R4 ;  /* 0x000000046e007844 */ /* 0x0001e20000000200 */
[----:B------:R-:W-:Y:S01]  /*61d0*/  IADD3 R27, P2, R36, 0x5000, RZ ;  /* 0x00005000241b7810 */ /* 0x000fe20007f5e0ff */
[----:B------:R-:W-:Y:S01]  /*61e0*/  IMAD R10, R10, UR6, RZ ;  /* 0x000000060a0a7c24 */ /* 0x000fe2000f8e02ff */
[----:B------:R-:W-:Y:S02]  /*61f0*/  LOP3.LUT R24, R25, 0x380, RZ, 0xc0, !PT ;  /* 0x0000038019187812 */ /* 0x000fe400078ec0ff */
[----:B------:R-:W-:Y:S02]  /*6200*/  LOP3.LUT R8, R8, R21, RZ, 0x3c, !PT ;  /* 0x0000001508087212 */ /* 0x000fe400078e3cff */
[----:B------:R-:W-:-:S02]  /*6210*/  LOP3.LUT R26, R27, 0x380, RZ, 0xc0, !PT ;  /* 0x000003801b1a7812 */ /* 0x000fc400078ec0ff */
[----:B------:R-:W-:Y:S02]  /*6220*/  MOV R15, R14 ;  /* 0x0000000e000f7202 */ /* 0x000fe40000000f00 */
[----:B------:R-:W-:Y:S02]  /*6230*/  SHF.R.U64 R24, R24, 0x3, RZ ;  /* 0x0000000318187819 */ /* 0x000fe400000012ff */
[----:B------:R-:W-:Y:S01]  /*6240*/  MOV R106, R40 ;  /* 0x00000028006a7202 */ /* 0x000fe20000000f00 */
[----:B------:R-:W-:Y:S01]  /*6250*/  IMAD R40, R103, 0x80, R163 ;  /* 0x0000008067287824 */ /* 0x000fe200078e02a3 */
[----:B------:R-:W-:Y:S01]  /*6260*/  MOV R14, R8 ;  /* 0x00000008000e7202 */ /* 0x000fe20000000f00 */
[----:B0-----:R-:W-:Y:S01]  /*6270*/  IMAD R4, R100, UR10, RZ ;  /* 0x0000000a64047c24 */ /* 0x001fe2000f8e02ff */
[----:B------:R-:W-:Y:S02]  /*6280*/  F2FP.F16.F32.PACK_AB R5, R108, R111 ;  /* 0x0000006f6c05723e */ /* 0x000fe400000000ff */
[----:B------:R-:W-:Y:S01]  /*6290*/  F2FP.F16.F32.PACK_AB R6, R93, R94 ;  /* 0x0000005e5d06723e */ /* 0x000fe200000000ff */
[----:B------:R-:W-:Y:S01]  /*62a0*/  IMAD R101, R101, UR61, R4 ;  /* 0x0000003d65657c24 */ /* 0x000fe2000f8e0204 */
[----:B------:R-:W-:-:S02]  /*62b0*/  F2FP.F16.F32.PACK_AB R4, R95, R96 ;  /* 0x000000605f04723e */ /* 0x000fc400000000ff */
[----:B------:R-:W-:Y:S02]  /*62c0*/  F2FP.F16.F32.PACK_AB R7, R102, R105 ;  /* 0x000000696607723e */ /* 0x000fe400000000ff */
[----:B------:R-:W-:Y:S01]  /*62d0*/  IADD3.X R13, R39, R13, R101, P0, !PT ;  /* 0x0000000d270d7210 */ /* 0x000fe200007fe465 */
[----:B------:R-:W-:Y:S01]  /*62e0*/  IMAD R39, R11, UR7, R10 ;  /* 0x000000070b277c24 */ /* 0x000fe2000f8e020a */
[----:B------:R-:W-:Y:S01]  /*62f0*/  SHF.R.U64 R26, R26, 0x3, RZ ;  /* 0x000000031a1a7819 */ /* 0x000fe200000012ff */
[----:B------:R0:W-:Y:S01]  /*6300*/  STSM.16.M88.4 [R15], R4 ;  /* 0x000000040f007844 */ /* 0x0001e20000000200 */
[----:B------:R-:W-:Y:S01]  /*6310*/  F2FP.F16.F32.PACK_AB R8, R3, R92 ;  /* 0x0000005c0308723e */ /* 0x000fe200000000ff */
[----:B------:R-:W-:Y:S01]  /*6320*/  IMAD.WIDE.U32 R12, R11, UR6, R12 ;  /* 0x000000060b0c7c25 */ /* 0x000fe2000f8e000c */
[----:B------:R-:W-:Y:S01]  /*6330*/  LOP3.LUT R24, R24, R25, RZ, 0x3c, !PT ;  /* 0x0000001918187212 */ /* 0x000fe200078e3cff */
[----:B------:R-:W-:Y:S01]  /*6340*/  ULDC.64 UR6, c[0x0][0xb50] ;  /* 0x0002d40000067ab9 */ /* 0x000fe20000000a00 */
[----:B------:R-:W-:Y:S01]  /*6350*/  LOP3.LUT P0, RZ, R23, 0x3, RZ, 0xc0, !PT ;  /* 0x0000000317ff7812 */ /* 0x000fe2000780c0ff */
[----:B------:R-:W-:Y:S01]  /*6360*/  IMAD R3, R0, UR5, RZ ;  /* 0x0000000500037c24 */ /* 0x000fe2000f8e02ff */
[----:B------:R-:W-:Y:S01]  /*6370*/  F2FP.F16.F32.PACK_AB R9, R98, R99 ;  /* 0x000000636209723e */ /* 0x000fe200000000ff */
[----:B------:R-:W-:Y:S01]  /*6380*/  IMAD.X R25, RZ, RZ, R37, P3 ;  /* 0x000000ffff197224 */ /* 0x000fe200018e0625 */
[----:B------:R-:W-:-:S02]  /*6390*/  F2FP.F16.F32.PACK_AB R10, R90, R91 ;  /* 0x0000005b5a0a723e */ /* 0x000fc400000000ff */
[----:B------:R-:W-:Y:S02]  /*63a0*/  F2FP.F16.F32.PACK_AB R11, R47, R46 ;  /* 0x0000002e2f0b723e */ /* 0x000fe400000000ff */
[----:B------:R-:W-:Y:S02]  /*63b0*/  LEA R38, P3, R12, UR6, 0x2 ;  /* 0x000000060c267c11 */ /* 0x000fe4000f8610ff */
[----:B------:R-:W-:Y:S01]  /*63c0*/  LOP3.LUT R26, R26, R27, RZ, 0x3c, !PT ;  /* 0x0000001b1a1a7212 */ /* 0x000fe200078e3cff */
[----:B0-----:R-:W-:Y:S01]  /*63d0*/  IMAD.IADD R5, R13, 0x1, R39 ;  /* 0x000000010d057824 */ /* 0x001fe200078e0227 */
[C---:B------:R-:W-:Y:S01]  /*63e0*/  IADD3 R4, R40.reuse, 0x8, RZ ;  /* 0x0000000828047810 */ /* 0x040fe20007ffe0ff */
[----:B------:R0:W-:Y:S01]  /*63f0*/  STSM.16.M88.4 [R14], R8 ;  /* 0x000000080e007844 */ /* 0x0001e20000000200 */
[----:B------:R-:W-:Y:S02]  /*6400*/  IADD3.X R27, RZ, R37, RZ, P2, !PT ;  /* 0x00000025ff1b7210 */ /* 0x000fe400017fe4ff */
[-C--:B------:R-:W-:Y:S01]  /*6410*/  ISETP.GE.OR P2, PT, R40, R3.reuse, P0 ;  /* 0x000000032800720c */ /* 0x080fe20000746670 */
[----:B------:R-:W-:Y:S01]  /*6420*/  SHFL.IDX PT, R90, R38, RZ, 0x1c1f ;  /* 0x001c1fff265a7589 */ /* 0x000fe200000e0000 */
[----:B------:R-:W-:-:S02]  /*6430*/  ISETP.GE.OR P0, PT, R4, R3, P0 ;  /* 0x000000030400720c */ /* 0x000fc40000706670 */
[----:B------:R-:W-:Y:S02]  /*6440*/  LEA.HI.X R39, R12, UR7, R5, 0x2, P3 ;  /* 0x000000070c277c11 */ /* 0x000fe400098f1405 */
[----:B------:R-:W-:Y:S02]  /*6450*/  F2FP.F16.F32.PACK_AB R4, R49, R48 ;  /* 0x000000303104723e */ /* 0x000fe400000000ff */
[----:B------:R-:W-:Y:S01]  /*6460*/  F2FP.F16.F32.PACK_AB R5, R51, R50 ;  /* 0x000000323305723e */ /* 0x000fe200000000ff */
[----:B------:R-:W1:Y:S01]  /*6470*/  SHFL.IDX PT, R91, R39, RZ, 0x1c1f ;  /* 0x001c1fff275b7589 */ /* 0x000e6200000e0000 */
[----:B------:R-:W-:Y:S02]  /*6480*/  F2FP.F16.F32.PACK_AB R6, R53, R52 ;  /* 0x000000343506723e */ /* 0x000fe400000000ff */
[----:B------:R-:W-:Y:S02]  /*6490*/  F2FP.F16.F32.PACK_AB R7, R55, R54 ;  /* 0x000000363707723e */ /* 0x000fe400000000ff */
[----:B------:R-:W-:-:S02]  /*64a0*/  F2FP.F16.F32.PACK_AB R12, R57, R56 ;  /* 0x00000038390c723e */ /* 0x000fc400000000ff */
[----:B------:R-:W-:Y:S01]  /*64b0*/  F2FP.F16.F32.PACK_AB R13, R59, R58 ;  /* 0x0000003a3b0d723e */ /* 0x000fe200000000ff */
[----:B------:R-:W-:Y:S01]  /*64c0*/  STSM.16.M88.4 [R107], R4 ;  /* 0x000000046b007844 */ /* 0x000fe20000000200 */
[----:B0-----:R-:W-:Y:S01]  /*64d0*/  F2FP.F16.F32.PACK_AB R14, R61, R60 ;  /* 0x0000003c3d0e723e */ /* 0x001fe200000000ff */
[----:B------:R-:W0:Y:S01]  /*64e0*/  @P1 LDC R59, c[0x0][0xbec] ;  /* 0x0002fb00ff3b1b82 */ /* 0x000e220000000800 */
[----:B------:R-:W-:Y:S01]  /*64f0*/  F2FP.F16.F32.PACK_AB R15, R63, R62 ;  /* 0x0000003e3f0f723e */ /* 0x000fe200000000ff */
[----:B------:R-:W-:Y:S01]  /*6500*/  SHFL.IDX PT, R56, R38, 0x1, 0x1c1f ;  /* 0x003c1f0026387f89 */ /* 0x000fe200000e0000 */
[----:B------:R-:W-:Y:S02]  /*6510*/  F2FP.F16.F32.PACK_AB R72, R73, R72 ;  /* 0x000000484948723e */ /* 0x000fe400000000ff */
[----:B------:R-:W-:Y:S01]  /*6520*/  F2FP.F16.F32.PACK_AB R8, R65, R64 ;  /* 0x000000404108723e */ /* 0x000fe200000000ff */
[----:B------:R2:W-:Y:S01]  /*6530*/  STSM.16.M88.4 [R18], R12 ;  /* 0x0000000c12007844 */ /* 0x0005e20000000200 */
[----:B------:R-:W-:Y:S01]  /*6540*/  F2FP.F16.F32.PACK_AB R9, R67, R66 ;  /* 0x000000424309723e */ /* 0x000fe200000000ff */
[----:B------:R-:W3:Y:S01]  /*6550*/  @P1 LDC R61, c[0x0][0xbf0] ;  /* 0x0002fc00ff3d1b82 */ /* 0x000ee20000000800 */
[----:B------:R-:W-:Y:S01]  /*6560*/  F2FP.F16.F32.PACK_AB R10, R69, R68 ;  /* 0x00000044450a723e */ /* 0x000fe200000000ff */
[----:B------:R-:W4:Y:S01]  /*6570*/  SHFL.IDX PT, R57, R39, 0x1, 0x1c1f ;  /* 0x003c1f0027397f89 */ /* 0x000f2200000e0000 */
[----:B------:R-:W-:-:S02]  /*6580*/  F2FP.F16.F32.PACK_AB R11, R71, R70 ;  /* 0x00000046470b723e */ /* 0x000fc400000000ff */
[----:B------:R-:W-:Y:S02]  /*6590*/  F2FP.F16.F32.PACK_AB R73, R75, R74 ;  /* 0x0000004a4b49723e */ /* 0x000fe400000000ff */
[----:B------:R-:W-:Y:S01]  /*65a0*/  F2FP.F16.F32.PACK_AB R80, R81, R80 ;  /* 0x000000505150723e */ /* 0x000fe200000000ff */
[----:B------:R4:W-:Y:S01]  /*65b0*/  STSM.16.M88.4 [R106], R8 ;  /* 0x000000086a007844 */ /* 0x0009e20000000200 */
[----:B------:R-:W-:Y:S02]  /*65c0*/  MOV R104, R42 ;  /* 0x0000002a00687202 */ /* 0x000fe40000000f00 */
[----:B------:R-:W-:Y:S02]  /*65d0*/  F2FP.F16.F32.PACK_AB R74, R77, R76 ;  /* 0x0000004c4d4a723e */ /* 0x000fe400000000ff */
[----:B------:R-:W-:Y:S02]  /*65e0*/  F2FP.F16.F32.PACK_AB R75, R79, R78 ;  /* 0x0000004e4f4b723e */ /* 0x000fe400000000ff */
[----:B------:R-:W-:-:S02]  /*65f0*/  F2FP.F16.F32.PACK_AB R81, R83, R82 ;  /* 0x000000525351723e */ /* 0x000fc400000000ff */
[----:B------:R-:W-:Y:S01]  /*6600*/  F2FP.F16.F32.PACK_AB R82, R85, R84 ;  /* 0x000000545552723e */ /* 0x000fe200000000ff */
[----:B------:R0:W-:Y:S01]  /*6610*/  STSM.16.M88.4 [R104], R72 ;  /* 0x0000004868007844 */ /* 0x0001e20000000200 */
[----:B------:R-:W-:Y:S02]  /*6620*/  F2FP.F16.F32.PACK_AB R83, R87, R86 ;  /* 0x000000565753723e */ /* 0x000fe400000000ff */
[C---:B------:R-:W-:Y:S02]  /*6630*/  LOP3.LUT R21, R36.reuse, 0x380, RZ, 0xc0, !PT ;  /* 0x0000038024157812 */ /* 0x040fe400078ec0ff */
[C---:B------:R-:W-:Y:S01]  /*6640*/  IADD3 R33, P5, R36.reuse, 0x2000, RZ ;  /* 0x0000200024217810 */ /* 0x040fe20007fbe0ff */
[----:B------:R0:W-:Y:S01]  /*6650*/  STSM.16.M88.4 [R97], R80 ;  /* 0x0000005061007844 */ /* 0x0001e20000000200 */
[----:B--2---:R-:W-:Y:S01]  /*6660*/  IMAD R18, R17, 0x20, R22 ;  /* 0x0000002011127824 */ /* 0x004fe200078e0216 */
[----:B------:R-:W-:Y:S01]  /*6670*/  SHF.R.U64 R21, R21, 0x3, RZ ;  /* 0x0000000315157819 */ /* 0x000fe200000012ff */
[----:B------:R-:W-:Y:S01]  /*6680*/  BAR.SYNC.DEFER_BLOCKING 0x1, 0x100 ;  /* 0x0044000000007b1d */ /* 0x000fe20000010000 */
[----:B------:R-:W-:Y:S01]  /*6690*/  IADD3 R31, P4, R36, 0x3000, RZ ;  /* 0x00003000241f7810 */ /* 0x000fe20007f9e0ff */
[----:B------:R-:W-:Y:S01]  /*66a0*/  UIMAD UR5, UR12, UR8, URZ ;  /* 0x000000080c0572a4 */ /* 0x000fe2000f8e023f */
[----:B------:R-:W-:Y:S01]  /*66b0*/  LOP3.LUT R36, R21, R36, RZ, 0x3c, !PT ;  /* 0x0000002415247212 */ /* 0x000fe200078e3cff */
[----:B------:R-:W-:Y:S01]  /*66c0*/  IMAD.X R21, RZ, RZ, R37, P6 ;  /* 0x000000ffff157224 */ /* 0x000fe200030e0625 */
[----:B------:R-:W-:Y:S01]  /*66d0*/  UIMAD.WIDE.U32 UR6, UR11, UR8, URZ ;  /* 0x000000080b0672a5 */ /* 0x000fe2000f8e003f */
[----:B------:R-:W-:Y:S01]  /*66e0*/  LOP3.LUT R32, R33, 0x380, RZ, 0xc0, !PT ;  /* 0x0000038021207812 */ /* 0x000fe200078ec0ff */
[----:B------:R-:W-:Y:S01]  /*66f0*/  UIMAD UR5, UR11, UR9, UR5 ;  /* 0x000000090b0572a4 */ /* 0x000fe2000f8e0205 */
[----:B------:R-:W-:-:S02]  /*6700*/  LOP3.LUT R30, R31, 0x380, RZ, 0xc0, !PT ;  /* 0x000003801f1e7812 */ /* 0x000fc400078ec0ff */
[----:B------:R-:W-:Y:S01]  /*6710*/  ULDC.64 UR8, c[0x0][0xaf0] ;  /* 0x0002bc0000087ab9 */ /* 0x000fe20000000a00 */
[----:B-1----:R1:W-:Y:S01]  /*6720*/  @!P2 ST.E desc[UR36][R90.64], R89 ;  /* 0x000000595a00a985 */ /* 0x0023e2000c101924 */
[----:B------:R-:W-:Y:S01]  /*6730*/  UIADD3 UR7, UR7, UR5, URZ ;  /* 0x0000000507077290 */ /* 0x000fe2000fffe03f */
[----:B------:R-:W-:Y:S02]  /*6740*/  SHF.R.U64 R32, R32, 0x3, RZ ;  /* 0x0000000320207819 */ /* 0x000fe400000012ff */
[----:B----4-:R1:W-:Y:S01]  /*6750*/  @!P0 ST.E desc[UR36][R56.64], R88 ;  /* 0x0000005838008985 */ /* 0x0103e2000c101924 */
[----:B------:R-:W-:Y:S01]  /*6760*/  UIMAD UR5, UR10, UR8, URZ ;  /* 0x000000080a0572a4 */ /* 0x000fe2000f8e023f */
[----:B------:R-:W-:Y:S02]  /*6770*/  SHF.R.U64 R30, R30, 0x3, RZ ;  /* 0x000000031e1e7819 */ /* 0x000fe400000012ff */
[----:B------:R2:W5:Y:S01]  /*6780*/  LD.E.128 R44, desc[UR36][R34.64] ;  /* 0x00000024222c7980 */ /* 0x000562000c101d00 */
[----:B------:R-:W-:Y:S01]  /*6790*/  UIMAD.WIDE.U32 UR6, UR61, UR8, UR6 ;  /* 0x000000083d0672a5 */ /* 0x000fe2000f8e0006 */
[----:B------:R-:W-:-:S02]  /*67a0*/  LOP3.LUT R32, R32, R33, RZ, 0x3c, !PT ;  /* 0x0000002120207212 */ /* 0x000fc400078e3cff */
[----:B------:R4:W5:Y:S04]  /*67b0*/  LD.E.128 R52, desc[UR36][R24.64] ;  /* 0x0000002418347980 */ /* 0x000968000c101d00 */
[----:B------:R3:W5:Y:S01]  /*67c0*/  LD.E.128 R8, desc[UR36][R20.64] ;  /* 0x0000002414087980 */ /* 0x000762000c101d00 */
[----:B------:R-:W-:Y:S01]  /*67d0*/  UIMAD UR5, UR61, UR9, UR5 ;  /* 0x000000093d0572a4 */ /* 0x000fe2000f8e0205 */
[----:B--2---:R-:W2:Y:S01]  /*67e0*/  LDC.64 R34, c[0x0][0xae0] ;  /* 0x0002b800ff227b82 */ /* 0x004ea20000000a00 */
[----:B------:R-:W-:Y:S01]  /*67f0*/  LOP3.LUT R30, R30, R31, RZ, 0x3c, !PT ;  /* 0x0000001f1e1e7212 */ /* 0x000fe200078e3cff */
[----:B------:R-:W-:Y:S01]  /*6800*/  IMAD.X R33, RZ, RZ, R37, P5 ;  /* 0x000000ffff217224 */ /* 0x000fe200028e0625 */
[----:B------:R1:W5:Y:S01]  /*6810*/  LD.E.128 R48, desc[UR36][R26.64] ;  /* 0x000000241a307980 */ /* 0x000362000c101d00 */
[----:B----4-:R-:W-:-:S02]  /*6820*/  IMAD R24, R103, 0x80, R18 ;  /* 0x0000008067187824 */ /* 0x010fc400078e0212 */
[----:B------:R-:W-:Y:S01]  /*6830*/  IMAD.X R31, RZ, RZ, R37, P4 ;  /* 0x000000ffff1f7224 */ /* 0x000fe200020e0625 */
[----:B------:R-:W-:Y:S01]  /*6840*/  UIADD3 UR7, UR7, UR5, URZ ;  /* 0x0000000507077290 */ /* 0x000fe2000fffe03f */
[----:B0-----:R-:W-:Y:S01]  /*6850*/  @P1 IMAD.HI.U32 R18, R24, R59, RZ ;  /* 0x0000003b18121227 */ /* 0x001fe200078e00ff */
[----:B---3--:R-:W-:Y:S01]  /*6860*/  MOV R20, R24 ;  /* 0x0000001800147202 */ /* 0x008fe20000000f00 */
[----:B------:R-:W5:Y:S03]  /*6870*/  LD.E.128 R36, desc[UR36][R36.64] ;  /* 0x0000002424247980 */ /* 0x000f66000c101d00 */
[----:B------:R-:W-:Y:S01]  /*6880*/  @P1 SHF.R.U32.HI R20, RZ, R61, R18 ;  /* 0x0000003dff141219 */ /* 0x000fe20000011612 */
[----:B------:R-:W5:Y:S03]  /*6890*/  LD.E.128 R40, desc[UR36][R32.64] ;  /* 0x0000002420287980 */ /* 0x000f66000c101d00 */
[--C-:B------:R-:W-:Y:S01]  /*68a0*/  SHF.R.S32.HI R21, RZ, 0x1f, R20.reuse ;  /* 0x0000001fff157819 */ /* 0x100fe20000011414 */
[----:B------:R-:W-:Y:S01]  /*68b0*/  IMAD.MOV R25, RZ, RZ, -R20 ;  /* 0x000000ffff197224 */ /* 0x000fe200078e0a14 */
[----:B------:R0:W5:Y:S03]  /*68c0*/  LD.E.128 R4, desc[UR36][R30.64] ;  /* 0x000000241e047980 */ /* 0x000166000c101d00 */
[----:B------:R-:W-:Y:S01]  /*68d0*/  IMAD R25, R0, R25, R24 ;  /* 0x0000001900197224 */ /* 0x000fe200078e0218 */
[----:B------:R3:W5:Y:S01]  /*68e0*/  LD.E.128 R12, desc[UR36][R28.64] ;  /* 0x000000241c0c7980 */ /* 0x000762000c101d00 */
[-C--:B--2---:R-:W-:Y:S01]  /*68f0*/  IMAD R21, R21, R34.reuse, RZ ;  /* 0x0000002215157224 */ /* 0x084fe200078e02ff */
[----:B------:R-:W-:Y:S01]  /*6900*/  @!PT LDS RZ, [RZ] ;  /* 0x00000000fffff984 */ /* 0x000fe20000000800 */
[----:B------:R-:W-:Y:S01]  /*6910*/  @!PT LDS RZ, [RZ] ;  /* 0x00000000fffff984 */ /* 0x000fe20000000800 */
[----:B------:R-:W-:Y:S01]  /*6920*/  @!PT LDS RZ, [RZ] ;  /* 0x00000000fffff984 */ /* 0x000fe20000000800 */
[----:B------:R-:W-:Y:S01]  /*6930*/  @!PT LDS RZ, [RZ] ;  /* 0x00000000fffff984 */ /* 0x000fe20000000800 */
[----:B------:R2:W-:Y:S06]  /*6940*/  MEMBAR.ALL.CTA ;  /* 0x0000000000007992 */ /* 0x0005ec0000008000 */
[----:B--2---:R-:W2:Y:S01]  /*6950*/  FENCE.VIEW.ASYNC.S ;  /* 0x00000000000073c6 */ /* 0x004ea20000000000 */
[C---:B-1----:R-:W-:Y:S01]  /*6960*/  IMAD R27, R20.reuse, R35, R21 ;  /* 0x00000023141b7224 */ /* 0x042fe200078e0215 */
[----:B------:R-:W-:Y:S01]  /*6970*/  SHF.R.S32.HI R0, RZ, 0x1f, R25 ;  /* 0x0000001fff007819 */ /* 0x000fe20000011419 */
[----:B------:R-:W-:Y:S01]  /*6980*/  IMAD.WIDE.U32 R20, R20, R34, UR6 ;  /* 0x0000000614147e25 */ /* 0x000fe2000f8e0022 */
[----:B------:R-:W-:-:S03]  /*6990*/  ULDC.64 UR6, c[0x0][0xad8] ;  /* 0x0002b60000067ab9 */ /* 0x000fc60000000a00 */
[----:B------:R-:W-:Y:S02]  /*69a0*/  IMAD.IADD R21, R21, 0x1, R27 ;  /* 0x0000000115157824 */ /* 0x000fe400078e021b */
[----:B------:R-:W-:Y:S02]  /*69b0*/  IMAD R18, R0, UR6, RZ ;  /* 0x0000000600127c24 */ /* 0x000fe4000f8e02ff */
[----:B0-----:R-:W-:Y:S01]  /*69c0*/  IMAD R30, R103, 0x80, R22 ;  /* 0x00000080671e7824 */ /* 0x001fe200078e0216 */
[----:B------:R-:W-:Y:S01]  /*69d0*/  UIADD3 UR4, UR4, 0x2a820, URZ ;  /* 0x0002a82004047890 */ /* 0x000fe2000fffe03f */
[C---:B------:R-:W-:Y:S02]  /*69e0*/  IMAD R27, R25.reuse, UR7, R18 ;  /* 0x00000007191b7c24 */ /* 0x040fe4000f8e0212 */
[----:B------:R-:W-:Y:S01]  /*69f0*/  IMAD.WIDE.U32 R20, R25, UR6, R20 ;  /* 0x0000000619147c25 */ /* 0x000fe2000f8e0014 */
[----:B------:R-:W-:Y:S01]  /*6a00*/  UIADD3 UR38, UR38, 0x1, URZ ;  /* 0x0000000126267890 */ /* 0x000fe2000fffe03f */
[-C--:B------:R-:W-:Y:S01]  /*6a10*/  ISETP.GE.AND P1, PT, R30, R3.reuse, PT ;  /* 0x000000031e00720c */ /* 0x080fe20003f26270 */
[----:B------:R-:W-:Y:S01]  /*6a20*/  ULDC.64 UR6, c[0x0][0xa80] ;  /* 0x0002a00000067ab9 */ /* 0x000fe20000000a00 */
[----:B------:R-:W-:Y:S01]  /*6a30*/  IMAD.IADD R21, R21, 0x1, R27 ;  /* 0x0000000115157824 */ /* 0x000fe200078e021b */
[----:B------:R-:W-:Y:S01]  /*6a40*/  UPRMT UR4, URZ, 0x654, UR4 ;  /* 0x000006543f047896 */ /* 0x000fe20008000004 */
[----:B---3--:R-:W-:Y:S01]  /*6a50*/  LEA R28, P2, R20, UR6, 0x1 ;  /* 0x00000006141c7c11 */ /* 0x008fe2000f8408ff */
[----:B------:R-:W-:Y:S01]  /*6a60*/  ULDC UR5, c[0x0][0xc] ;  /* 0x0000030000057ab9 */ /* 0x000fe20000000800 */
[----:B------:R-:W-:Y:S01]  /*6a70*/  UISETP.NE.AND UP0, UPT, UR38, 0x2, UPT ;  /* 0x000000022600788c */ /* 0x000fe2000bf05270 */
[----:B------:R-:W-:Y:S01]  /*6a80*/  IADD3 R0, R30, 0x20, RZ ;  /* 0x000000201e007810 */ /* 0x000fe20007ffe0ff */
[----:B------:R-:W-:Y:S01]  /*6a90*/  UIADD3 UR13, UR5, UR13, URZ ;  /* 0x0000000d050d7290 */ /* 0x000fe2000fffe03f */
[----:B------:R-:W-:Y:S01]  /*6aa0*/  LEA.HI.X R29, R20, UR7, R21, 0x1, P2 ;  /* 0x00000007141d7c11 */ /* 0x000fe200090f0c15 */
[----:B------:R-:W-:Y:S01]  /*6ab0*/  USEL UR6, URZ, 0x1, UP0 ;  /* 0x000000013f067887 */ /* 0x000fe20008000000 */
[-C--:B------:R-:W-:Y:S01]  /*6ac0*/  ISETP.GE.AND P3, PT, R0, R3.reuse, PT ;  /* 0x000000030000720c */ /* 0x080fe20003f66270 */
[----:B------:R-:W-:Y:S01]  /*6ad0*/  VIADD R0, R30, 0x40 ;  /* 0x000000401e007836 */ /* 0x000fe20000000000 */
[----:B------:R-:W-:Y:S01]  /*6ae0*/  USEL UR38, UR38, URZ, UP0 ;  /* 0x0000003f26267287 */ /* 0x000fe20008000000 */
[----:B--2---:R0:W1:Y:S01]  /*6af0*/  SHFL.IDX PT, R26, R28, RZ, 0x181f ;  /* 0x00181fff1c1a7589 */ /* 0x00406200000e0000 */
[----:B------:R-:W-:Y:S01]  /*6b00*/  ULOP3.LUT UR39, UR39, UR6, URZ, 0x3c, !UPT ;  /* 0x0000000627277292 */ /* 0x000fe2000f8e3c3f */
[----:B------:R-:W-:Y:S01]  /*6b10*/  IMAD.U32 R18, RZ, RZ, UR13 ;  /* 0x0000000dff127e24 */ /* 0x000fe2000f8e00ff */
[----:B------:R-:W-:Y:S01]  /*6b20*/  SYNCS.ARRIVE.TRANS64.RED.A1T0 RZ, [UR4], RZ ;  /* 0x000000ffffff79a7 */ /* 0x000fe20008100404 */
[----:B------:R0:W2:Y:S01]  /*6b30*/  SHFL.IDX PT, R27, R29, RZ, 0x181f ;  /* 0x00181fff1d1b7589 */ /* 0x0000a200000e0000 */
[----:B------:R-:W-:Y:S01]  /*6b40*/  BSSY B0, `(.L_x_31) ;  /* 0x000000b000007945 */ /* 0x000fe20003800000 */
[----:B------:R-:W-:-:S03]  /*6b50*/  ISETP.GE.AND P0, PT, R0, R3, PT ;  /* 0x000000030000720c */ /* 0x000fc60003f06270 */
[----:B------:R-:W-:Y:S10]  /*6b60*/  @P1 BRA `(.L_x_32) ;  /* 0x0000000000201947 */ /* 0x000ff40003800000 */
[----:B------:R-:W-:Y:S02]  /*6b70*/  ULDC UR4, c[0x0][0xac8] ;  /* 0x0002b20000047ab9 */ /* 0x000fe40000000800 */
[----:B------:R-:W-:Y:S02]  /*6b80*/  ISETP.GE.AND P2, PT, R16, UR4, PT ;  /* 0x0000000410007c0c */ /* 0x000fe4000bf46270 */
[----:B------:R-:W-:-:S11]  /*6b90*/  ISETP.GE.AND P1, PT, R2, UR4, PT ;  /* 0x0000000402007c0c */ /* 0x000fd6000bf26270 */
[----:B-1----:R-:W-:Y:S02]  /*6ba0*/  @!P2 LEA R24, P4, R16, R26, 0x1 ;  /* 0x0000001a1018a211 */ /* 0x002fe400078808ff */
[----:B--2---:R-:W-:Y:S02]  /*6bb0*/  @!P1 IMAD.WIDE R20, R2, 0x2, R26 ;  /* 0x0000000202149825 */ /* 0x004fe400078e021a */
[----:B------:R-:W-:-:S03]  /*6bc0*/  @!P2 LEA.HI.X R25, R16, R27, R168, 0x1, P4 ;  /* 0x0000001b1019a211 */ /* 0x000fc600020f0ca8 */
[----:B-----5:R3:W-:Y:S04]  /*6bd0*/  @!P1 ST.E.128 desc[UR36][R20.64], R36 ;  /* 0x0000002414009985 */ /* 0x0207e8000c101d24 */
[----:B------:R3:W-:Y:S02]  /*6be0*/  @!P2 ST.E.128 desc[UR36][R24.64], R52 ;  /* 0x000000341800a985 */ /* 0x0007e4000c101d24 */
.L_x_32:
[----:B------:R-:W-:Y:S05]  /*6bf0*/  BSYNC B0 ;  /* 0x0000000000007941 */ /* 0x000fea0003800000 */
.L_x_31:
[----:B--2---:R2:W4:Y:S01]  /*6c00*/  SHFL.IDX PT, R27, R29, 0x1, 0x181f ;  /* 0x00381f001d1b7f89 */ /* 0x00452200000e0000 */
[----:B------:R-:W-:Y:S03]  /*6c10*/  BSSY B0, `(.L_x_33) ;  /* 0x000000b000007945 */ /* 0x000fe60003800000 */
[----:B-1----:R2:W1:Y:S01]  /*6c20*/  SHFL.IDX PT, R26, R28, 0x1, 0x181f ;  /* 0x00381f001c1a7f89 */ /* 0x00246200000e0000 */
[----:B------:R-:W-:Y:S05]  /*6c30*/  @P3 BRA `(.L_x_34) ;  /* 0x0000000000203947 */ /* 0x000fea0003800000 */
[----:B------:R-:W-:Y:S02]  /*6c40*/  ULDC UR4, c[0x0][0xac8] ;  /* 0x0002b20000047ab9 */ /* 0x000fe40000000800 */
[----:B------:R-:W-:Y:S02]  /*6c50*/  ISETP.GE.AND P3, PT, R16, UR4, PT ;  /* 0x0000000410007c0c */ /* 0x000fe4000bf66270 */
[----:B------:R-:W-:-:S11]  /*6c60*/  ISETP.GE.AND P2, PT, R2, UR4, PT ;  /* 0x0000000402007c0c */ /* 0x000fd6000bf46270 */
[----:B-1-3--:R-:W-:Y:S02]  /*6c70*/  @!P3 LEA R24, P1, R16, R26, 0x1 ;  /* 0x0000001a1018b211 */ /* 0x00afe400078208ff */
[----:B----4-:R-:W-:Y:S02]  /*6c80*/  @!P2 IMAD.WIDE R20, R2, 0x2, R26 ;  /* 0x000000020214a825 */ /* 0x010fe400078e021a */
[----:B------:R-:W-:-:S03]  /*6c90*/  @!P3 LEA.HI.X R25, R16, R27, R168, 0x1, P1 ;  /* 0x0000001b1019b211 */ /* 0x000fc600008f0ca8 */
[----:B-----5:R1:W-:Y:S04]  /*6ca0*/  @!P2 ST.E.128 desc[UR36][R20.64], R44 ;  /* 0x0000002c1400a985 */ /* 0x0203e8000c101d24 */
[----:B------:R1:W-:Y:S02]  /*6cb0*/  @!P3 ST.E.128 desc[UR36][R24.64], R48 ;  /* 0x000000301800b985 */ /* 0x0003e4000c101d24 */
.L_x_34:
[----:B------:R-:W-:Y:S05]  /*6cc0*/  BSYNC B0 ;  /* 0x0000000000007941 */ /* 0x000fea0003800000 */
.L_x_33:
[----:B----4-:R4:W0:Y:S01]  /*6cd0*/  SHFL.IDX PT, R27, R29, 0x2, 0x181f ;  /* 0x00581f001d1b7f89 */ /* 0x01082200000e0000 */
[----:B------:R-:W-:Y:S03]  /*6ce0*/  BSSY B0, `(.L_x_35) ;  /* 0x000000b000007945 */ /* 0x000fe60003800000 */
[----:B-1----:R4:W1:Y:S01]  /*6cf0*/  SHFL.IDX PT, R26, R28, 0x2, 0x181f ;  /* 0x00581f001c1a7f89 */ /* 0x00286200000e0000 */
[----:B------:R-:W-:Y:S05]  /*6d00*/  @P0 BRA `(.L_x_36) ;  /* 0x0000000000200947 */ /* 0x000fea0003800000 */
[----:B------:R-:W-:Y:S02]  /*6d10*/  ULDC UR4, c[0x0][0xac8] ;  /* 0x0002b20000047ab9 */ /* 0x000fe40000000800 */
[----:B------:R-:W-:Y:S02]  /*6d20*/  ISETP.GE.AND P2, PT, R16, UR4, PT ;  /* 0x0000000410007c0c */ /* 0x000fe4000bf46270 */
[----:B------:R-:W-:-:S11]  /*6d30*/  ISETP.GE.AND P1, PT, R2, UR4, PT ;  /* 0x0000000402007c0c */ /* 0x000fd6000bf26270 */
[----:B-1-3--:R-:W-:Y:S02]  /*6d40*/  @!P2 LEA R24, P0, R16, R26, 0x1 ;  /* 0x0000001a1018a211 */ /* 0x00afe400078008ff */
[----:B0-----:R-:W-:Y:S02]  /*6d50*/  @!P1 IMAD.WIDE R20, R2, 0x2, R26 ;  /* 0x0000000202149825 */ /* 0x001fe400078e021a */
[----:B------:R-:W-:-:S03]  /*6d60*/  @!P2 LEA.HI.X R25, R16, R27, R168, 0x1, P0 ;  /* 0x0000001b1019a211 */ /* 0x000fc600000f0ca8 */
[----:B-----5:R0:W-:Y:S04]  /*6d70*/  @!P1 ST.E.128 desc[UR36][R20.64], R40 ;  /* 0x0000002814009985 */ /* 0x0201e8000c101d24 */
[----:B------:R0:W-:Y:S02]  /*6d80*/  @!P2 ST.E.128 desc[UR36][R24.64], R12 ;  /* 0x0000000c1800a985 */ /* 0x0001e4000c101d24 */
.L_x_36:
[----:B------:R-:W-:Y:S05]  /*6d90*/  BSYNC B0 ;  /* 0x0000000000007941 */ /* 0x000fea0003800000 */
.L_x_35:
[----:B------:R-:W-:Y:S01]  /*6da0*/  IADD3 R0, R30, 0x60, RZ ;  /* 0x000000601e007810 */ /* 0x000fe20007ffe0ff */
[----:B0--3--:R0:W3:Y:S01]  /*6db0*/  SHFL.IDX PT, R21, R29, 0x3, 0x181f ;  /* 0x00781f001d157f89 */ /* 0x0090e200000e0000 */
[----:B------:R-:W-:Y:S01]  /*6dc0*/  BSSY B0, `(.L_x_37) ;  /* 0x000000d000007945 */ /* 0x000fe20003800000 */
[----:B------:R-:W-:Y:S01]  /*6dd0*/  VIADD R19, R19, 0x1 ;  /* 0x0000000113137836 */ /* 0x000fe20000000000 */
[----:B------:R-:W-:Y:S01]  /*6de0*/  ISETP.GE.AND P0, PT, R0, R3, PT ;  /* 0x000000030000720c */ /* 0x000fe20003f06270 */
[----:B------:R0:W0:-:S12]  /*6df0*/  SHFL.IDX PT, R20, R28, 0x3, 0x181f ;  /* 0x00781f001c147f89 */ /* 0x00001800000e0000 */
[----:B------:R-:W-:Y:S05]  /*6e00*/  @P0 BRA `(.L_x_38) ;  /* 0x0000000000200947 */ /* 0x000fea0003800000 */
[----:B------:R-:W-:Y:S02]  /*6e10*/  ULDC UR4, c[0x0][0xac8] ;  /* 0x0002b20000047ab9 */ /* 0x000fe40000000800 */
[----:B------:R-:W-:Y:S02]  /*6e20*/  ISETP.GE.AND P2, PT, R16, UR4, PT ;  /* 0x0000000410007c0c */ /* 0x000fe4000bf46270 */
[----:B------:R-:W-:-:S11]  /*6e30*/  ISETP.GE.AND P1, PT, R2, UR4, PT ;  /* 0x0000000402007c0c */ /* 0x000fd6000bf26270 */
[----:B0----5:R-:W-:Y:S02]  /*6e40*/  @!P2 LEA R14, P0, R16, R20, 0x1 ;  /* 0x00000014100ea211 */ /* 0x021fe400078008ff */
[----:B---3--:R-:W-:Y:S02]  /*6e50*/  @!P1 IMAD.WIDE R12, R2, 0x2, R20 ;  /* 0x00000002020c9825 */ /* 0x008fe400078e0214 */
[----:B------:R-:W-:-:S03]  /*6e60*/  @!P2 LEA.HI.X R15, R16, R21, R168, 0x1, P0 ;  /* 0x00000015100fa211 */ /* 0x000fc600000f0ca8 */
[----:B------:R0:W-:Y:S04]  /*6e70*/  @!P1 ST.E.128 desc[UR36][R12.64], R4 ;  /* 0x000000040c009985 */ /* 0x0001e8000c101d24 */
[----:B------:R0:W-:Y:S02]  /*6e80*/  @!P2 ST.E.128 desc[UR36][R14.64], R8 ;  /* 0x000000080e00a985 */ /* 0x0001e4000c101d24 */
.L_x_38:
[----:B------:R-:W-:Y:S05]  /*6e90*/  BSYNC B0 ;  /* 0x0000000000007941 */ /* 0x000fea0003800000 */
.L_x_37:
[----:B------:R-:W1:Y:S01]  /*6ea0*/  LDC R0, c[0x0][0xc34] ;  /* 0x00030d00ff007b82 */ /* 0x000e620000000800 */
[----:B------:R-:W-:-:S13]  /*6eb0*/  R2UR UR4, R18 ;  /* 0x00000000120472ca */ /* 0x000fda00000e0000 */
[----:B-1----:R-:W-:-:S13]  /*6ec0*/  ISETP.LE.AND P0, PT, R0, UR4, PT ;  /* 0x0000000400007c0c */ /* 0x002fda000bf03270 */
[----:B------:R-:W-:Y:S05]  /*6ed0*/  @!P0 BRA `(.L_x_39) ;  /* 0xffffff9c00848947 */ /* 0x000fea000383ffff */
[----:B------:R-:W-:Y:S05]  /*6ee0*/  EXIT ;  /* 0x000000000000794d */ /* 0x000fea0003800000 */
.L_x_5:
[----:B------:R-:W-:-:S08]  /*6ef0*/  NOP ;  /* 0x0000000000007918 */ /* 0x000fd00000000000 */
[----:B0-----:R-:W0:-:S00]  /*6f00*/  USETMAXREG.DEALLOC.CTAPOOL 0x28 ;  /* 0x00000028000079c8 */ /* 0x001e0000080e0500 */
[----:B------:R-:W1:Y:S01]  /*6f10*/  S2UR UR9, SR_CTAID.X ;  /* 0x00000000000979c3 */ /* 0x000e620000002500 */
[----:B0-----:R-:W-:Y:S01]  /*6f20*/  IMAD.MOV.U32 R0, RZ, RZ, 0x1 ;  /* 0x00000001ff007424 */ /* 0x001fe200078e00ff */
[----:B------:R-:W-:Y:S01]  /*6f30*/  MOV R25, 0x1 ;  /* 0x0000000100197802 */ /* 0x000fe20000000f00 */
[----:B------:R-:W-:-:S05]  /*6f40*/  IMAD.MOV.U32 R22, RZ, RZ, RZ ;  /* 0x000000ffff167224 */ /* 0x000fca00078e00ff */
[----:B------:R-:W1:Y:S02]  /*6f50*/  LDC R2, c[0x0][0xc34] ;  /* 0x00030d00ff027b82 */ /* 0x000e640000000800 */
[----:B-1----:R-:W-:-:S13]  /*6f60*/  ISETP.LE.AND P0, PT, R2, UR9, PT ;  /* 0x0000000902007c0c */ /* 0x002fda000bf03270 */
[----:B------:R-:W-:Y:S05]  /*6f70*/  @P0 BRA `(.L_x_40) ;  /* 0x0000003000fc0947 */ /* 0x000fea0003800000 */
[----:B------:R-:W2:Y:S01]  /*6f80*/  LDL R4, [R1+0x4] ;  /* 0x0000040001047983 */ /* 0x000ea20000100800 */
[----:B------:R-:W-:Y:S01]  /*6f90*/  IMAD.SHL.U32 R27, R3, 0x8, RZ ;  /* 0x00000008031b7824 */ /* 0x000fe200078e00ff */
[----:B------:R-:W-:Y:S01]  /*6fa0*/  ULDC.64 UR38, c[0x0][0x2f0] ;  /* 0x0000bc0000267ab9 */ /* 0x000fe20000000a00 */
[----:B------:R-:W-:Y:S01]  /*6fb0*/  ULDC.64 UR4, c[0x0][0x418] ;  /* 0x0001060000047ab9 */ /* 0x000fe20000000a00 */
[----:B------:R-:W-:Y:S01]  /*6fc0*/  ULDC UR7, c[0x0][0x320] ;  /* 0x0000c80000077ab9 */ /* 0x000fe20000000800 */
[----:B------:R-:W-:Y:S01]  /*6fd0*/  UISETP.NE.U32.AND UP0, UPT, UR4, URZ, UPT ;  /* 0x0000003f0400728c */ /* 0x000fe2000bf05070 */
[C---:B------:R-:W-:Y:S01]  /*6fe0*/  LOP3.LUT R0, R27.reuse, 0x1f8, RZ, 0xc0, !PT ;  /* 0x000001f81b007812 */ /* 0x040fe200078ec0ff */
[----:B------:R-:W-:Y:S01]  /*6ff0*/  ULDC UR8, c[0x0][0x2b8] ;  /* 0x0000ae0000087ab9 */ /* 0x000fe20000000800 */
[----:B------:R-:W-:Y:S01]  /*7000*/  LOP3.LUT R37, R27, 0x38, RZ, 0xc0, !PT ;  /* 0x000000381b257812 */ /* 0x000fe200078ec0ff */
[----:B------:R-:W-:Y:S01]  /*7010*/  UISETP.NE.AND.EX UP0, UPT, UR5, URZ, UPT, UP0 ;  /* 0x0000003f0500728c */ /* 0x000fe2000bf05300 */
[----:B------:R-:W-:Y:S01]  /*7020*/  LOP3.LUT R0, R0, 0x38, R3, 0x78, !PT ;  /* 0x0000003800007812 */ /* 0x000fe200078e7803 */
[----:B------:R-:W-:Y:S01]  /*7030*/  ULDC UR4, c[0x0][0x424] ;  /* 0x0001090000047ab9 */ /* 0x000fe20000000800 */
[----:B------:R-:W-:Y:S01]  /*7040*/  LOP3.LUT R16, R16, 0xfffffffe, RZ, 0xc0, !PT ;  /* 0xfffffffe10107812 */ /* 0x000fe200078ec0ff */
[----:B------:R-:W-:Y:S01]  /*7050*/  USEL UR4, UR4, 0x1, UP0 ;  /* 0x0000000104047887 */ /* 0x000fe20008000000 */
[----:B------:R-:W-:Y:S01]  /*7060*/  LOP3.LUT R27, R0, 0x200, R27, 0xf8, !PT ;  /* 0x00000200001b7812 */ /* 0x000fe200078ef81b */
[----:B------:R-:W0:Y:S01]  /*7070*/  S2UR UR6, SR_CgaCtaId ;  /* 0x00000000000679c3 */ /* 0x000e220000008800 */
[C---:B------:R-:W-:Y:S01]  /*7080*/  LOP3.LUT R0, R37.reuse, 0x40, RZ, 0xfc, !PT ;  /* 0x0000004025007812 */ /* 0x040fe200078efcff */
[----:B------:R-:W-:Y:S01]  /*7090*/  UIMAD UR38, UR4, UR38, URZ ;  /* 0x00000026042672a4 */ /* 0x000fe2000f8e023f */
[----:B------:R-:W-:Y:S01]  /*70a0*/  LOP3.LUT R16, R16, 0xfffffff7, RZ, 0xc0, !PT ;  /* 0xfffffff710107812 */ /* 0x000fe200078ec0ff */
[----:B------:R1:W-:Y:S01]  /*70b0*/  STL [R1], RZ ;  /* 0x000000ff01007387 */ /* 0x0003e20000100800 */
[C---:B------:R-:W-:Y:S01]  /*70c0*/  ISETP.GE.AND P0, PT, R0.reuse, UR39, PT ;  /* 0x0000002700007c0c */ /* 0x040fe2000bf06270 */
[----:B------:R-:W-:Y:S01]  /*70d0*/  UIADD3 UR4, UR38, 0x5f, URZ ;  /* 0x0000005f26047890 */ /* 0x000fe2000fffe03f */
[----:B------:R-:W-:Y:S01]  /*70e0*/  ISETP.GE.AND P1, PT, R0, UR7, PT ;  /* 0x0000000700007c0c */ /* 0x000fe2000bf26270 */
[----:B------:R-:W-:Y:S01]  /*70f0*/  IMAD.MOV.U32 R25, RZ, RZ, 0x1 ;  /* 0x00000001ff197424 */ /* 0x000fe200078e00ff */
[----:B------:R-:W-:Y:S01]  /*7100*/  LOP3.LUT R2, R37, 0x80, RZ, 0xfc, !PT ;  /* 0x0000008025027812 */ /* 0x000fe200078efcff */
[----:B------:R-:W-:Y:S01]  /*7110*/  UIMAD.WIDE UR4, UR4, 0x2aaaaaab, URZ ;  /* 0x2aaaaaab040478a5 */ /* 0x000fe2000f8e023f */
[----:B------:R-:W-:Y:S01]  /*7120*/  SHF.R.U32.HI R34, RZ, 0x3, R3 ;  /* 0x00000003ff227819 */ /* 0x000fe20000011603 */
[----:B------:R-:W-:Y:S01]  /*7130*/  IMAD.SHL.U32 R3, R3, 0x10, RZ ;  /* 0x0000001003037824 */ /* 0x000fe200078e00ff */
[----:B------:R-:W-:Y:S01]  /*7140*/  ISETP.GE.AND P2, PT, R2, UR39, PT ;  /* 0x0000002702007c0c */ /* 0x000fe2000bf46270 */
[----:B------:R-:W-:Y:S01]  /*7150*/  USHF.R.U32.HI UR4, URZ, 0x1f, UR5 ;  /* 0x0000001f3f047899 */ /* 0x000fe20008011605 */
[----:B------:R-:W-:Y:S01]  /*7160*/  LOP3.LUT R34, R34, 0xf, RZ, 0xc0, !PT ;  /* 0x0000000f22227812 */ /* 0x000fe200078ec0ff */
[----:B------:R-:W-:Y:S01]  /*7170*/  IMAD.MOV.U32 R22, RZ, RZ, RZ ;  /* 0x000000ffff167224 */ /* 0x000fe200078e00ff */
[----:B------:R-:W-:Y:S01]  /*7180*/  MOV R36, UR9 ;  /* 0x0000000900247c02 */ /* 0x000fe20008000f00 */
[----:B------:R-:W-:Y:S01]  /*7190*/  ULEA.HI.SX32 UR5, UR5, UR4, 0x1c ;  /* 0x0000000405057291 */ /* 0x000fe2000f8fe23f */
[----:B------:R-:W-:Y:S01]  /*71a0*/  @P0 LOP3.LUT R16, R16, 0x8, RZ, 0xfc, !PT ;  /* 0x0000000810100812 */ /* 0x000fe200078efcff */
[----:B------:R-:W-:Y:S01]  /*71b0*/  ULDC UR40, c[0x0][0x448] ;  /* 0x0001120000287ab9 */ /* 0x000fe20000000800 */
[----:B------:R-:W-:Y:S01]  /*71c0*/  ISETP.GE.AND P0, PT, R0, UR8, PT ;  /* 0x0000000800007c0c */ /* 0x000fe2000bf06270 */
[----:B------:R-:W-:Y:S01]  /*71d0*/  UIADD3 UR43, UR5, -0x1, URZ ;  /* 0xffffffff052b7890 */ /* 0x000fe2000fffe03f */
[----:B------:R-:W-:Y:S01]  /*71e0*/  @P1 LOP3.LUT R16, R16, 0x1, RZ, 0xfc, !PT ;  /* 0x0000000110101812 */ /* 0x000fe200078efcff */
[----:B------:R-:W-:Y:S01]  /*71f0*/  ULDC UR4, c[0x0][0x288] ;  /* 0x0000a20000047ab9 */ /* 0x000fe20000000800 */
[----:B------:R-:W-:Y:S01]  /*7200*/  ISETP.GE.AND P1, PT, R2, UR8, PT ;  /* 0x0000000802007c0c */ /* 0x000fe2000bf26270 */
[----:B------:R-:W-:Y:S01]  /*7210*/  ULDC UR44, c[0x0][0xc] ;  /* 0x00000300002c7ab9 */ /* 0x000fe20000000800 */
[----:B------:R-:W-:Y:S01]  /*7220*/  LOP3.LUT R16, R16, 0xfffffdff, RZ, 0xc0, !PT ;  /* 0xfffffdff10107812 */ /* 0x000fe200078ec0ff */
[----:B------:R-:W-:Y:S01]  /*7230*/  UIMAD UR40, UR40, UR4, URZ ;  /* 0x00000004282872a4 */ /* 0x000fe2000f8e023f */
[----:B------:R-:W-:Y:S01]  /*7240*/  LOP3.LUT R26, R34, 0x70, R3, 0xf8, !PT ;  /* 0x00000070221a7812 */ /* 0x000fe200078ef803 */
[----:B------:R-:W-:Y:S01]  /*7250*/  IMAD.U32 R3, RZ, RZ, UR43 ;  /* 0x0000002bff037e24 */ /* 0x000fe2000f8e00ff */
[----:B------:R-:W-:-:S03]  /*7260*/  UIADD3 UR41, UR5, -0x2, URZ ;  /* 0xfffffffe05297890 */ /* 0x000fc6000fffe03f */
[----:B------:R-:W-:Y:S02]  /*7270*/  @P0 LOP3.LUT R16, R16, 0x200, RZ, 0xfc, !PT ;  /* 0x0000020010100812 */ /* 0x000fe400078efcff */
[----:B------:R-:W-:Y:S01]  /*7280*/  ISETP.GE.AND P0, PT, R37, UR39, PT ;  /* 0x0000002725007c0c */ /* 0x000fe2000bf06270 */
[----:B------:R-:W-:Y:S01]  /*7290*/  UMOV UR39, 0x400 ;  /* 0x0000040000277882 */ /* 0x000fe20000000000 */
[----:B------:R-:W-:Y:S01]  /*72a0*/  LOP3.LUT R16, R16, 0xfffffffb, RZ, 0xc0, !PT ;  /* 0xfffffffb10107812 */ /* 0x000fe200078ec0ff */
[----:B0-----:R-:W-:Y:S02]  /*72b0*/  ULEA UR39, UR6, UR39, 0x18 ;  /* 0x0000002706277291 */ /* 0x001fe4000f8ec03f */
[----:B------:R-:W-:Y:S01]  /*72c0*/  UIMAD UR6, UR43, -0x60, UR38 ;  /* 0xffffffa02b0678a4 */ /* 0x000fe2000f8e0226 */
[----:B------:R-:W-:-:S03]  /*72d0*/  @P2 LOP3.LUT R16, R16, 0x4, RZ, 0xfc, !PT ;  /* 0x0000000410102812 */ /* 0x000fc600078efcff */
[----:B------:R-:W-:Y:S02]  /*72e0*/  LEA R0, R27, UR39, 0x1 ;  /* 0x000000271b007c11 */ /* 0x000fe4000f8e08ff */
[----:B------:R-:W-:Y:S02]  /*72f0*/  LOP3.LUT R16, R16, 0xfffffeff, RZ, 0xc0, !PT ;  /* 0xfffffeff10107812 */ /* 0x000fe400078ec0ff */
[----:B------:R-:W-:Y:S02]  /*7300*/  IADD3 R33, -R34, UR6, RZ ;  /* 0x0000000622217c10 */ /* 0x000fe4000fffe1ff */
[----:B------:R-:W-:Y:S02]  /*7310*/  @P1 LOP3.LUT R16, R16, 0x100, RZ, 0xfc, !PT ;  /* 0x0000010010101812 */ /* 0x000fe400078efcff */
[----:B------:R-:W-:Y:S02]  /*7320*/  ISETP.GE.AND P1, PT, R37, UR7, PT ;  /* 0x0000000725007c0c */ /* 0x000fe4000bf26270 */
[----:B------:R-:W-:-:S04]  /*7330*/  LOP3.LUT R16, R16, 0xffffffef, RZ, 0xc0, !PT ;  /* 0xffffffef10107812 */ /* 0x000fc800078ec0ff */
[----:B------:R-:W-:-:S04]  /*7340*/  @P0 LOP3.LUT R16, R16, 0x10, RZ, 0xfc, !PT ;  /* 0x0000001010100812 */ /* 0x000fc800078efcff */
[----:B------:R-:W-:Y:S02]  /*7350*/  LOP3.LUT R16, R16, 0xffffff7f, RZ, 0xc0, !PT ;  /* 0xffffff7f10107812 */ /* 0x000fe400078ec0ff */
[----:B--2---:R-:W-:Y:S01]  /*7360*/  R2UR UR10, R4 ;  /* 0x00000000040a72ca */ /* 0x004fe200000e0000 */
[----:B------:R-:W-:-:S05]  /*7370*/  IMAD R4, R3, 0x60, R26 ;  /* 0x0000006003047824 */ /* 0x000fca00078e021a */
[----:B------:R-:W-:-:S04]  /*7380*/  ISETP.GE.AND P0, PT, R4, UR38, PT ;  /* 0x0000002604007c0c */ /* 0x000fc8000bf06270 */
[----:B------:R-:W-:Y:S02]  /*7390*/  ISETP.LT.U32.AND P2, PT, R26, 0x60, !P0 ;  /* 0x000000601a00780c */ /* 0x000fe40004741070 */
[----:B------:R-:W-:Y:S01]  /*73a0*/  ISETP.GE.AND P0, PT, R37, UR8, PT ;  /* 0x0000000825007c0c */ /* 0x000fe2000bf06270 */
[----:B------:R-:W-:-:S10]  /*73b0*/  ULOP3.LUT UR42, UR10, 0x2, URZ, 0xfc, !UPT ;  /* 0x000000020a2a7892 */ /* 0x000fd4000f8efc3f */
[----:B------:R-:W-:-:S04]  /*73c0*/  @P2 LOP3.LUT R16, R16, 0x80, RZ, 0xfc, !PT ;  /* 0x0000008010102812 */ /* 0x000fc800078efcff */
[----:B------:R-:W-:-:S04]  /*73d0*/  LOP3.LUT R16, R16, 0xfffffbff, RZ, 0xc0, !PT ;  /* 0xfffffbff10107812 */ /* 0x000fc800078ec0ff */
[----:B------:R-:W-:-:S04]  /*73e0*/  LOP3.LUT R16, R16, 0xfffffffd, RZ, 0xc0, !PT ;  /* 0xfffffffd10107812 */ /* 0x000fc800078ec0ff */
[----:B------:R-:W-:-:S04]  /*73f0*/  @P1 LOP3.LUT R16, R16, 0x2, RZ, 0xfc, !PT ;  /* 0x0000000210101812 */ /* 0x000fc800078efcff */
[----:B-1----:R-:W-:-:S07]  /*7400*/  @P0 LOP3.LUT R16, R16, 0x400, RZ, 0xfc, !PT ;  /* 0x0000040010100812 */ /* 0x002fce00078efcff */
.L_x_75:
[----:B0-----:R-:W0:Y:S01]  /*7410*/  LDC R0, c[0x0][0xc38] ;  /* 0x00030e00ff007b82 */ /* 0x001e220000000800 */
[----:B------:R-:W-:Y:S01]  /*7420*/  IMAD.MOV.U32 R24, RZ, RZ, R36 ;  /* 0x000000ffff187224 */ /* 0x000fe200078e0024 */
[----:B------:R-:W-:Y:S05]  /*7430*/  YIELD ;  /* 0x0000000000007946 */ /* 0x000fea0003800000 */
[----:B------:R-:W-:Y:S01]  /*7440*/  ULDC.64 UR4, c[0x0][0xa28] ;  /* 0x00028a0000047ab9 */ /* 0x000fe20000000a00 */
[----:B------:R-:W-:Y:S01]  /*7450*/  IMAD.MOV.U32 R31, RZ, RZ, RZ ;  /* 0x000000ffff1f7224 */ /* 0x000fe200078e00ff */
[----:B0-----:R-:W-:-:S13]  /*7460*/  ISETP.NE.AND P0, PT, R0, 0x1, PT ;  /* 0x000000010000780c */ /* 0x001fda0003f05270 */
[----:B------:R-:W0:Y:S08]  /*7470*/  @P0 LDC R3, c[0x0][0xc3c] ;  /* 0x00030f00ff030b82 */ /* 0x000e300000000800 */
[----:B------:R-:W1:Y:S01]  /*7480*/  @P0 LDC R5, c[0x0][0xc40] ;  /* 0x00031000ff050b82 */ /* 0x000e620000000800 */
[----:B0-----:R-:W-:-:S05]  /*7490*/  @P0 IMAD.HI.U32 R0, R36, R3, RZ ;  /* 0x0000000324000227 */ /* 0x001fca00078e00ff */
[----:B-1----:R-:W-:Y:S02]  /*74a0*/  @P0 SHF.R.U32.HI R24, RZ, R5, R0 ;  /* 0x00000005ff180219 */ /* 0x002fe40000011600 */
[----:B------:R-:W0:Y:S02]  /*74b0*/  LDC R0, c[0x0][0xc44] ;  /* 0x00031100ff007b82 */ /* 0x000e240000000800 */
[----:B------:R-:W-:Y:S02]  /*74c0*/  MOV R23, R24 ;  /* 0x0000001800177202 */ /* 0x000fe40000000f00 */
[----:B0-----:R-:W-:-:S13]  /*74d0*/  ISETP.NE.AND P0, PT, R0, 0x1, PT ;  /* 0x000000010000780c */ /* 0x001fda0003f05270 */
[----:B------:R-:W0:Y:S02]  /*74e0*/  @P0 LDC.64 R2, c[0x0][0xc48] ;  /* 0x00031200ff020b82 */ /* 0x000e240000000a00 */
[----:B0-----:R-:W-:-:S05]  /*74f0*/  @P0 IMAD.HI.U32 R0, R24, R2, RZ ;  /* 0x0000000218000227 */ /* 0x001fca00078e00ff */
[----:B------:R-:W-:Y:S02]  /*7500*/  @P0 SHF.R.U32.HI R23, RZ, R3, R0 ;  /* 0x00000003ff170219 */ /* 0x000fe40000011600 */
[----:B------:R-:W-:-:S04]  /*7510*/  ISETP.NE.U32.AND P0, PT, RZ, UR4, PT ;  /* 0x00000004ff007c0c */ /* 0x000fc8000bf05070 */
[----:B------:R-:W-:-:S13]  /*7520*/  ISETP.NE.AND.EX P0, PT, RZ, UR5, PT, P0 ;  /* 0x00000005ff007c0c */ /* 0x000fda000bf05300 */
[----:B------:R-:W0:Y:S01]  /*7530*/  @P0 LDC.64 R2, c[0x0][0xa28] ;  /* 0x00028a00ff020b82 */ /* 0x000e220000000a00 */
[----:B------:R-:W-:-:S04]  /*7540*/  UIADD3 UR4, UR39, 0x18400, URZ ;  /* 0x0001840027047890 */ /* 0x000fc8000fffe03f */
[----:B------:R-:W-:Y:S01]  /*7550*/  ULOP3.LUT UP0, URZ, UR4, 0x3ff, URZ, 0xc0, !UPT ;  /* 0x000003ff043f7892 */ /* 0x000fe2000f80c03f */
[----:B0-----:R-:W-:-:S05]  /*7560*/  @P0 IMAD.WIDE R2, R23, 0x4, R2 ;  /* 0x0000000417020825 */ /* 0x001fca00078e0202 */
[----:B------:R0:W5:Y:S01]  /*7570*/  @P0 LDG.E R31, desc[UR36][R2.64] ;  /* 0x00000024021f0981 */ /* 0x000162000c1e1900 */
[----:B------:R-:W-:-:S13]  /*7580*/  PLOP3.LUT P0, PT, PT, PT, UP0, 0x80, 0x0 ;  /* 0x000000000000781c */ /* 0x000fda0003f0f008 */
[----:B0-----:R-:W-:Y:S05]  /*7590*/  @!P0 BRA `(.L_x_41) ;  /* 0x0000000000408947 */ /* 0x001fea0003800000 */
[----:B------:R-:W-:Y:S01]  /*75a0*/  MOV R2, 0x0 ;  /* 0x0000000000027802 */ /* 0x000fe20000000f00 */
[----:B------:R-:W-:Y:S01]  /*75b0*/  ULDC.64 UR4, c[0x4][0x90] ;  /* 0x0100240000047ab9 */ /* 0x000fe20000000a00 */
[----:B------:R-:W-:Y:S01]  /*75c0*/  ULDC.64 UR6, c[0x4][0x98] ;  /* 0x0100260000067ab9 */ /* 0x000fe20000000a00 */
[----:B------:R-:W-:Y:S01]  /*75d0*/  IMAD.U32 R4, RZ, RZ, UR4 ;  /* 0x00000004ff047e24 */ /* 0x000fe2000f8e00ff */
[----:B------:R-:W-:Y:S01]  /*75e0*/  MOV R6, UR6 ;  /* 0x0000000600067c02 */ /* 0x000fe20008000f00 */
[----:B------:R-:W-:Y:S01]  /*75f0*/  IMAD.U32 R5, RZ, RZ, UR5 ;  /* 0x00000005ff057e24 */ /* 0x000fe2000f8e00ff */
[----:B------:R-:W0:Y:S01]  /*7600*/  LDC.64 R2, c[0x4][R2] ;  /* 0x0100000002027b82 */ /* 0x000e220000000a00 */
[----:B------:R-:W-:Y:S01]  /*7610*/  ULDC.64 UR4, c[0x4][0x8] ;  /* 0x0100020000047ab9 */ /* 0x000fe20000000a00 */
[----:B------:R-:W-:Y:S01]  /*7620*/  IMAD.U32 R7, RZ, RZ, UR7 ;  /* 0x00000007ff077e24 */ /* 0x000fe2000f8e00ff */
[----:B------:R-:W-:Y:S01]  /*7630*/  MOV R8, 0x70 ;  /* 0x0000007000087802 */ /* 0x000fe20000000f00 */
[----:B------:R-:W-:-:S02]  /*7640*/  IMAD.U32 R10, RZ, RZ, UR4 ;  /* 0x00000004ff0a7e24 */ /* 0x000fc4000f8e00ff */
[----:B------:R-:W-:Y:S02]  /*7650*/  IMAD.U32 R11, RZ, RZ, UR5 ;  /* 0x00000005ff0b7e24 */ /* 0x000fe4000f8e00ff */
[----:B------:R-:W-:Y:S02]  /*7660*/  IMAD.MOV.U32 R12, RZ, RZ, 0x1 ;  /* 0x00000001ff0c7424 */ /* 0x000fe400078e00ff */
[----:B------:R-:W-:-:S07]  /*7670*/  IMAD.MOV.U32 R13, RZ, RZ, RZ ;  /* 0x000000ffff0d7224 */ /* 0x000fce00078e00ff */
[----:B------:R-:W-:-:S07]  /*7680*/  LEPC R20, `(.L_x_41) ;  /* 0x000000001014794e */ /* 0x000fce0000000000 */
[----:B0----5:R-:W-:Y:S05]  /*7690*/  CALL.ABS.NOINC R2 ;  /* 0x0000000002007343 */ /* 0x021fea0003c00000 */
.L_x_41:
[----:B------:R-:W-:-:S04]  /*76a0*/  UIADD3 UR4, UR39, 0x400, URZ ;  /* 0x0000040027047890 */ /* 0x000fc8000fffe03f */
[----:B------:R-:W-:-:S06]  /*76b0*/  ULOP3.LUT UP0, URZ, UR4, 0x3ff, URZ, 0xc0, !UPT ;  /* 0x000003ff043f7892 */ /* 0x000fcc000f80c03f */
[----:B------:R-:W-:-:S13]  /*76c0*/  PLOP3.LUT P0, PT, PT, PT, UP0, 0x80, 0x0 ;  /* 0x000000000000781c */ /* 0x000fda0003f0f008 */
[----:B------:R-:W-:Y:S05]  /*76d0*/  @!P0 BRA `(.L_x_42) ;  /* 0x00000000007c8947 */ /* 0x000fea0003800000 */
[----:B------:R-:W-:Y:S01]  /*76e0*/  MOV R17, 0x0 ;  /* 0x0000000000117802 */ /* 0x000fe20000000f00 */
[----:B------:R-:W-:Y:S01]  /*76f0*/  ULDC.64 UR6, c[0x4][0x90] ;  /* 0x0100240000067ab9 */ /* 0x000fe20000000a00 */
[----:B------:R-:W-:Y:S01]  /*7700*/  ULDC.64 UR8, c[0x4][0x98] ;  /* 0x0100260000087ab9 */ /* 0x000fe20000000a00 */
[----:B------:R-:W-:Y:S01]  /*7710*/  ULDC.64 UR4, c[0x4][0x10] ;  /* 0x0100040000047ab9 */ /* 0x000fe20000000a00 */
[----:B------:R0:W1:Y:S01]  /*7720*/  LDC.64 R2, c[0x4][R17] ;  /* 0x0100000011027b82 */ /* 0x0000620000000a00 */
[----:B------:R-:W-:Y:S01]  /*7730*/  IMAD.U32 R4, RZ, RZ, UR6 ;  /* 0x00000006ff047e24 */ /* 0x000fe2000f8e00ff */
[----:B------:R-:W-:Y:S01]  /*7740*/  MOV R5, UR7 ;  /* 0x0000000700057c02 */ /* 0x000fe20008000f00 */
[----:B------:R-:W-:Y:S01]  /*7750*/  IMAD.U32 R6, RZ, RZ, UR8 ;  /* 0x00000008ff067e24 */ /* 0x000fe2000f8e00ff */
[----:B------:R-:W-:Y:S01]  /*7760*/  MOV R11, UR5 ;  /* 0x00000005000b7c02 */ /* 0x000fe20008000f00 */
[----:B------:R-:W-:Y:S02]  /*7770*/  IMAD.U32 R7, RZ, RZ, UR9 ;  /* 0x00000009ff077e24 */ /* 0x000fe4000f8e00ff */
[----:B------:R-:W-:-:S02]  /*7780*/  IMAD.U32 R10, RZ, RZ, UR4 ;  /* 0x00000004ff0a7e24 */ /* 0x000fc4000f8e00ff */
[----:B------:R-:W-:Y:S02]  /*7790*/  IMAD.MOV.U32 R8, RZ, RZ, 0x70 ;  /* 0x00000070ff087424 */ /* 0x000fe400078e00ff */
[----:B------:R-:W-:Y:S02]  /*77a0*/  IMAD.MOV.U32 R12, RZ, RZ, 0x1 ;  /* 0x00000001ff0c7424 */ /* 0x000fe400078e00ff */
[----:B0-----:R-:W-:-:S07]  /*77b0*/  IMAD.MOV.U32 R13, RZ, RZ, RZ ;  /* 0x000000ffff0d7224 */ /* 0x001fce00078e00ff */
[----:B------:R-:W-:-:S07]  /*77c0*/  LEPC R20, `(.L_x_43) ;  /* 0x000000001014794e */ /* 0x000fce0000000000 */
[----:B-1---5:R-:W-:Y:S05]  /*77d0*/  CALL.ABS.NOINC R2 ;  /* 0x0000000002007343 */ /* 0x022fea0003c00000 */
.L_x_43:
[----:B------:R0:W1:Y:S01]  /*77e0*/  LDC.64 R2, c[0x4][R17] ;  /* 0x0100000011027b82 */ /* 0x0000620000000a00 */
[----:B------:R-:W-:Y:S01]  /*77f0*/  ULDC.64 UR4, c[0x4][0x90] ;  /* 0x0100240000047ab9 */ /* 0x000fe20000000a00 */
[----:B------:R-:W-:Y:S01]  /*7800*/  ULDC.64 UR6, c[0x4][0x98] ;  /* 0x0100260000067ab9 */ /* 0x000fe20000000a00 */
[----:B------:R-:W-:Y:S01]  /*7810*/  MOV R4, UR4 ;  /* 0x0000000400047c02 */ /* 0x000fe20008000f00 */
[----:B------:R-:W-:Y:S01]  /*7820*/  IMAD.U32 R5, RZ, RZ, UR5 ;  /* 0x00000005ff057e24 */ /* 0x000fe2000f8e00ff */
[----:B------:R-:W-:Y:S01]  /*7830*/  ULDC.64 UR4, c[0x4][0x18] ;  /* 0x0100060000047ab9 */ /* 0x000fe20000000a00 */
[----:B------:R-:W-:Y:S01]  /*7840*/  IMAD.U32 R6, RZ, RZ, UR6 ;  /* 0x00000006ff067e24 */ /* 0x000fe2000f8e00ff */
[----:B------:R-:W-:Y:S01]  /*7850*/  MOV R10, UR4 ;  /* 0x00000004000a7c02 */ /* 0x000fe20008000f00 */
[----:B------:R-:W-:Y:S01]  /*7860*/  IMAD.U32 R7, RZ, RZ, UR7 ;  /* 0x00000007ff077e24 */ /* 0x000fe2000f8e00ff */
[----:B------:R-:W-:Y:S01]  /*7870*/  MOV R13, RZ ;  /* 0x000000ff000d7202 */ /* 0x000fe20000000f00 */
[----:B------:R-:W-:-:S02]  /*7880*/  IMAD.U32 R11, RZ, RZ, UR5 ;  /* 0x00000005ff0b7e24 */ /* 0x000fc4000f8e00ff */
[----:B------:R-:W-:Y:S02]  /*7890*/  IMAD.MOV.U32 R8, RZ, RZ, 0x70 ;  /* 0x00000070ff087424 */ /* 0x000fe400078e00ff */
[----:B0-----:R-:W-:-:S07]  /*78a0*/  IMAD.MOV.U32 R12, RZ, RZ, 0x1 ;  /* 0x00000001ff0c7424 */ /* 0x001fce00078e00ff */
[----:B------:R-:W-:-:S07]  /*78b0*/  LEPC R20, `(.L_x_42) ;  /* 0x000000001014794e */ /* 0x000fce0000000000 */
[----:B-1----:R-:W-:Y:S05]  /*78c0*/  CALL.ABS.NOINC R2 ;  /* 0x0000000002007343 */ /* 0x002fea0003c00000 */
.L_x_42:
[----:B------:R-:W-:Y:S01]  /*78d0*/  ULDC.64 UR4, c[0x0][0x9f8] ;  /* 0x00027e0000047ab9 */ /* 0x000fe20000000a00 */
[--C-:B------:R-:W-:Y:S01]  /*78e0*/  IMAD.MOV.U32 R30, RZ, RZ, R23.reuse ;  /* 0x000000ffff1e7224 */ /* 0x100fe200078e0017 */
[----:B------:R-:W-:Y:S01]  /*78f0*/  ISETP.NE.U32.AND P0, PT, RZ, UR4, PT ;  /* 0x00000004ff007c0c */ /* 0x000fe2000bf05070 */
[----:B------:R-:W0:Y:S01]  /*7900*/  LDC R8, c[0x0][0x430] ;  /* 0x00010c00ff087b82 */ /* 0x000e220000000800 */
[----:B------:R-:W-:Y:S01]  /*7910*/  IMAD.MOV R19, RZ, RZ, -R23 ;  /* 0x000000ffff137224 */ /* 0x000fe200078e0a17 */
[----:B------:R-:W-:Y:S01]  /*7920*/  ULDC UR4, c[0x0][0xc44] ;  /* 0x0003110000047ab9 */ /* 0x000fe20000000800 */
[----:B------:R-:W-:-:S13]  /*7930*/  ISETP.NE.AND.EX P0, PT, RZ, UR5, PT, P0 ;  /* 0x00000005ff007c0c */ /* 0x000fda000bf05300 */
[----:B------:R-:W1:Y:S02]  /*7940*/  @P0 LDC.64 R2, c[0x0][0x9f8] ;  /* 0x00027e00ff020b82 */ /* 0x000e640000000a00 */
[----:B-1----:R-:W-:-:S05]  /*7950*/  @P0 IMAD.WIDE R2, R23, 0x4, R2 ;  /* 0x0000000417020825 */ /* 0x002fca00078e0202 */
[----:B------:R1:W5:Y:S01]  /*7960*/  @P0 LDG.E R30, desc[UR36][R2.64] ;  /* 0x00000024021e0981 */ /* 0x000362000c1e1900 */
[----:B------:R-:W-:Y:S01]  /*7970*/  UMOV UR5, 0xffffffff ;  /* 0xffffffff00057882 */ /* 0x000fe20000000000 */
[----:B------:R-:W-:Y:S02]  /*7980*/  IMAD R19, R19, UR4, R24 ;  /* 0x0000000413137c24 */ /* 0x000fe4000f8e0218 */
[----:B0-----:R-:W-:Y:S05]  /*7990*/  BRA.DIV UR5, `(.L_x_44) ;  /* 0x0000002e05c47947 */ /* 0x001fea000b800000 */
.L_x_92:
[----:B------:R-:W-:Y:S01]  /*79a0*/  ISETP.NE.AND P0, PT, R8, 0x1, PT ;  /* 0x000000010800780c */ /* 0x000fe20003f05270 */
[----:B------:R-:W-:Y:S01]  /*79b0*/  IMAD.U32 R0, RZ, RZ, UR43 ;  /* 0x0000002bff007e24 */ /* 0x000fe2000f8e00ff */
[----:B------:R-:W-:Y:S02]  /*79c0*/  LOP3.LUT P1, RZ, R16, 0x80, RZ, 0xc0, !PT ;  /* 0x0000008010ff7812 */ /* 0x000fe4000782c0ff */
[----:B-----5:R-:W-:Y:S01]  /*79d0*/  SHF.R.S32.HI R32, RZ, 0x1f, R30 ;  /* 0x0000001fff207819 */ /* 0x020fe2000001141e */
[----:B------:R-:W-:Y:S01]  /*79e0*/  IMAD R0, R0, 0x60, R26 ;  /* 0x0000006000007824 */ /* 0x000fe200078e021a */
[----:B------:R-:W-:-:S04]  /*79f0*/  LOP3.LUT R16, R16, 0xffffffbf, RZ, 0xc0, !PT ;  /* 0xffffffbf10107812 */ /* 0x000fc800078ec0ff */
[----:B------:R-:W-:-:S03]  /*7a00*/  IADD3 R0, R0, R31, RZ ;  /* 0x0000001f00007210 */ /* 0x000fc60007ffe0ff */
[----:B-1----:R-:W0:Y:S01]  /*7a10*/  @P0 LDC R3, c[0x0][0x434] ;  /* 0x00010d00ff030b82 */ /* 0x002e220000000800 */
[----:B------:R-:W-:Y:S01]  /*7a20*/  @P0 LOP3.LUT R16, R16, 0x40, RZ, 0xfc, !PT ;  /* 0x0000004010100812 */ /* 0x000fe200078efcff */
[----:B------:R-:W-:-:S06]  /*7a30*/  IMAD.MOV.U32 R9, RZ, RZ, R0 ;  /* 0x000000ffff097224 */ /* 0x000fcc00078e0000 */
[----:B------:R-:W1:Y:S08]  /*7a40*/  @P0 LDC R5, c[0x0][0x438] ;  /* 0x00010e00ff050b82 */ /* 0x000e700000000800 */
[----:B------:R-:W2:Y:S01]  /*7a50*/  @P1 LDC.64 R6, c[0x0][0x428] ;  /* 0x00010a00ff061b82 */ /* 0x000ea20000000a00 */
[----:B0-----:R-:W-:-:S05]  /*7a60*/  @P0 IMAD.HI.U32 R2, R0, R3, RZ ;  /* 0x0000000300020227 */ /* 0x001fca00078e00ff */
[----:B-1----:R-:W-:Y:S02]  /*7a70*/  @P0 SHF.R.U32.HI R9, RZ, R5, R2 ;  /* 0x00000005ff090219 */ /* 0x002fe40000011602 */
[----:B------:R-:W0:Y:S02]  /*7a80*/  @P1 LDC.64 R4, c[0x0][0x418] ;  /* 0x00010600ff041b82 */ /* 0x000e240000000a00 */
[----:B------:R-:W-:Y:S01]  /*7a90*/  @P1 SHF.R.S32.HI R3, RZ, 0x1f, R9 ;  /* 0x0000001fff031819 */ /* 0x000fe20000011409 */
[----:B--2---:R-:W-:-:S04]  /*7aa0*/  @P1 IMAD R2, R32, R6, RZ ;  /* 0x0000000620021224 */ /* 0x004fc800078e02ff */
[----:B------:R-:W-:Y:S02]  /*7ab0*/  @P1 IMAD R7, R30, R7, R2 ;  /* 0x000000071e071224 */ /* 0x000fe400078e0202 */
[----:B------:R-:W-:-:S04]  /*7ac0*/  @P1 IMAD.MOV.U32 R2, RZ, RZ, R9 ;  /* 0x000000ffff021224 */ /* 0x000fc800078e0009 */
[----:B------:R-:W-:Y:S01]  /*7ad0*/  @P1 IMAD.WIDE.U32 R2, R30, R6, R2 ;  /* 0x000000061e021225 */ /* 0x000fe200078e0002 */
[----:B------:R-:W-:-:S03]  /*7ae0*/  MOV R6, RZ ;  /* 0x000000ff00067202 */ /* 0x000fc60000000f00 */
[----:B------:R-:W-:Y:S01]  /*7af0*/  @P1 IMAD.IADD R3, R3, 0x1, R7 ;  /* 0x0000000103031824 */ /* 0x000fe200078e0207 */
[----:B0-----:R-:W-:-:S04]  /*7b00*/  @P1 LEA R4, P0, R2, R4, 0x2 ;  /* 0x0000000402041211 */ /* 0x001fc800078010ff */
[----:B------:R-:W-:Y:S01]  /*7b10*/  @P1 LEA.HI.X R5, R2, R5, R3, 0x2, P0 ;  /* 0x0000000502051211 */ /* 0x000fe200000f1403 */
[----:B------:R-:W-:-:S04]  /*7b20*/  IMAD.MOV R3, RZ, RZ, -R9 ;  /* 0x000000ffff037224 */ /* 0x000fc800078e0a09 */
[----:B------:R0:W5:Y:S01]  /*7b30*/  @P1 LDG.E R6, desc[UR36][R4.64] ;  /* 0x0000002404061981 */ /* 0x000162000c1e1900 */
[----:B------:R-:W-:Y:S02]  /*7b40*/  LOP3.LUT R16, R16, 0xffffffdf, RZ, 0xc0, !PT ;  /* 0xffffffdf10107812 */ /* 0x000fe400078ec0ff */
[----:B------:R-:W-:Y:S01]  /*7b50*/  SHF.R.S32.HI R29, RZ, 0x1f, R19 ;  /* 0x0000001fff1d7819 */ /* 0x000fe20000011413 */
[----:B0-----:R-:W-:Y:S02]  /*7b60*/  IMAD R5, R8, R3, R0 ;  /* 0x0000000308057224 */ /* 0x001fe400078e0200 */
[----:B------:R-:W-:-:S05]  /*7b70*/  IMAD.U32 R0, RZ, RZ, UR42 ;  /* 0x0000002aff007e24 */ /* 0x000fca000f8e00ff */
[----:B------:R-:W-:-:S13]  /*7b80*/  ISETP.NE.AND P0, PT, R0, 0x3, PT ;  /* 0x000000030000780c */ /* 0x000fda0003f05270 */
[----:B------:R-:W-:Y:S01]  /*7b90*/  @P0 LOP3.LUT R16, R16, 0x20, RZ, 0xfc, !PT ;  /* 0x0000002010100812 */ /* 0x000fe200078efcff */
[----:B------:R-:W-:Y:S06]  /*7ba0*/  @!P0 BRA `(.L_x_45) ;  /* 0x0000000000048947 */ /* 0x000fec0003800000 */
[----:B------:R-:W-:Y:S01]  /*7bb0*/  BPT.TRAP 0x1 ;  /* 0x000000040000795c */ /* 0x000fe20000300000 */
.L_x_45:
[----:B------:R-:W-:Y:S01]  /*7bc0*/  SHF.R.S32.HI R7, RZ, 0x1f, R5 ;  /* 0x0000001fff077819 */ /* 0x000fe20000011405 */
[----:B------:R-:W-:Y:S01]  /*7bd0*/  ULDC.64 UR4, c[0x0][0x328] ;  /* 0x0000ca0000047ab9 */ /* 0x000fe20000000a00 */
[----:B-----5:R-:W-:Y:S01]  /*7be0*/  SHF.R.S32.HI R4, RZ, 0x1f, R6 ;  /* 0x0000001fff047819 */ /* 0x020fe20000011406 */
[----:B------:R-:W-:Y:S01]  /*7bf0*/  IMAD.WIDE.U32 R2, R5, UR4, RZ ;  /* 0x0000000405027c25 */ /* 0x000fe2000f8e00ff */
[----:B------:R-:W-:Y:S03]  /*7c00*/  BSSY B0, `(.L_x_46) ;  /* 0x0000015000007945 */ /* 0x000fe60003800000 */
[----:B------:R-:W-:-:S04]  /*7c10*/  IMAD R0, R7, UR4, RZ ;  /* 0x0000000407007c24 */ /* 0x000fc8000f8e02ff */
[----:B------:R-:W-:Y:S01]  /*7c20*/  IMAD R9, R5, UR5, R0 ;  /* 0x0000000505097c24 */ /* 0x000fe2000f8e0200 */
[----:B------:R-:W-:-:S03]  /*7c30*/  ULDC.64 UR4, c[0x0][0x338] ;  /* 0x0000ce0000047ab9 */ /* 0x000fc60000000a00 */
[----:B------:R-:W-:Y:S02]  /*7c40*/  IMAD.IADD R3, R3, 0x1, R9 ;  /* 0x0000000103037824 */ /* 0x000fe400078e0209 */
[----:B------:R-:W-:Y:S02]  /*7c50*/  IMAD R9, R4, UR4, RZ ;  /* 0x0000000404097c24 */ /* 0x000fe4000f8e02ff */
[----:B------:R-:W-:-:S04]  /*7c60*/  IMAD.WIDE.U32 R2, R6, UR4, R2 ;  /* 0x0000000406027c25 */ /* 0x000fc8000f8e0002 */
[----:B------:R-:W-:Y:S01]  /*7c70*/  IMAD R9, R6, UR5, R9 ;  /* 0x0000000506097c24 */ /* 0x000fe2000f8e0209 */
[----:B------:R-:W-:Y:S02]  /*7c80*/  ULDC.64 UR4, c[0x0][0x330] ;  /* 0x0000cc0000047ab9 */ /* 0x000fe40000000a00 */
[----:B------:R-:W-:Y:S02]  /*7c90*/  IMAD R0, R29, UR4, RZ ;  /* 0x000000041d007c24 */ /* 0x000fe4000f8e02ff */
[----:B------:R-:W-:Y:S02]  /*7ca0*/  IADD3 R3, R3, R9, RZ ;  /* 0x0000000903037210 */ /* 0x000fe40007ffe0ff */
[C---:B------:R-:W-:Y:S01]  /*7cb0*/  IMAD R9, R19.reuse, UR5, R0 ;  /* 0x0000000513097c24 */ /* 0x040fe2000f8e0200 */
[----:B------:R-:W-:Y:S01]  /*7cc0*/  LEA R0, R22, UR39, 0x3 ;  /* 0x0000002716007c11 */ /* 0x000fe2000f8e18ff */
[----:B------:R-:W-:Y:S01]  /*7cd0*/  IMAD.WIDE.U32 R2, R19, UR4, R2 ;  /* 0x0000000413027c25 */ /* 0x000fe2000f8e0002 */
[----:B------:R-:W-:-:S03]  /*7ce0*/  ULDC.64 UR4, c[0x0][0x318] ;  /* 0x0000c60000047ab9 */ /* 0x000fc60000000a00 */
[----:B------:R-:W-:Y:S01]  /*7cf0*/  IMAD.IADD R3, R3, 0x1, R9 ;  /* 0x0000000103037824 */ /* 0x000fe200078e0209 */
[----:B------:R-:W-:-:S04]  /*7d00*/  LEA R17, P0, R2, UR4, 0x1 ;  /* 0x0000000402117c11 */ /* 0x000fc8000f8008ff */
[----:B------:R-:W-:Y:S02]  /*7d10*/  LEA.HI.X R18, R2, UR5, R3, 0x1, P0 ;  /* 0x0000000502127c11 */ /* 0x000fe400080f0c03 */
[----:B------:R-:W-:-:S06]  /*7d20*/  SHF.L.U32 R3, R25, 0x1f, RZ ;  /* 0x0000001f19037819 */ /* 0x000fcc00000006ff */
[----:B------:R-:W0:Y:S02]  /*7d30*/  SYNCS.PHASECHK.TRANS64.TRYWAIT P0, [R0+URZ+0x2a840], R3 ;  /* 0x02a84003000075a7 */ /* 0x000e24000800017f */
[----:B0-----:R-:W-:Y:S05]  /*7d40*/  @!P0 BRA `(.L_x_47) ;  /* 0x0000002c000c8947 */ /* 0x001fea0003800000 */
.L_x_93:
[----:B------:R-:W-:Y:S05]  /*7d50*/  BSYNC B0 ;  /* 0x0000000000007941 */ /* 0x000fea0003800000 */
.L_x_46:
[----:B------:R-:W-:Y:S01]  /*7d60*/  ULDC.64 UR4, c[0x0][0x300] ;  /* 0x0000c00000047ab9 */ /* 0x000fe20000000a00 */
[C---:B------:R-:W-:Y:S01]  /*7d70*/  LOP3.LUT P4, RZ, R16.reuse, 0x10, RZ, 0xc0, !PT ;  /* 0x0000001010ff7812 */ /* 0x040fe2000788c0ff */
[----:B------:R-:W-:Y:S01]  /*7d80*/  IMAD R2, R7, UR4, RZ ;  /* 0x0000000407027c24 */ /* 0x000fe2000f8e02ff */
[C---:B------:R-:W-:Y:S02]  /*7d90*/  LOP3.LUT P3, RZ, R16.reuse, 0x8, RZ, 0xc0, !PT ;  /* 0x0000000810ff7812 */ /* 0x040fe4000786c0ff */
[----:B------:R-:W-:Y:S01]  /*7da0*/  LOP3.LUT P2, RZ, R16, 0x4, RZ, 0xc0, !PT ;  /* 0x0000000410ff7812 */ /* 0x000fe2000784c0ff */
[C---:B------:R-:W-:Y:S02]  /*7db0*/  IMAD R7, R5.reuse, UR5, R2 ;  /* 0x0000000505077c24 */ /* 0x040fe4000f8e0202 */
[----:B0-----:R-:W-:Y:S01]  /*7dc0*/  IMAD.WIDE.U32 R2, R5, UR4, RZ ;  /* 0x0000000405027c25 */ /* 0x001fe2000f8e00ff */
[----:B------:R-:W-:-:S03]  /*7dd0*/  ULDC.64 UR4, c[0x0][0x310] ;  /* 0x0000c40000047ab9 */ /* 0x000fc60000000a00 */
[----:B------:R-:W-:Y:S02]  /*7de0*/  IMAD.IADD R3, R3, 0x1, R7 ;  /* 0x0000000103037824 */ /* 0x000fe400078e0207 */
[----:B------:R-:W-:Y:S02]  /*7df0*/  IMAD R5, R4, UR4, RZ ;  /* 0x0000000404057c24 */ /* 0x000fe4000f8e02ff */
[----:B------:R-:W-:-:S04]  /*7e00*/  IMAD.WIDE.U32 R2, R6, UR4, R2 ;  /* 0x0000000406027c25 */ /* 0x000fc8000f8e0002 */
[----:B------:R-:W-:Y:S01]  /*7e10*/  IMAD R5, R6, UR5, R5 ;  /* 0x0000000506057c24 */ /* 0x000fe2000f8e0205 */
[----:B------:R-:W-:Y:S02]  /*7e20*/  ULDC.64 UR4, c[0x0][0x308] ;  /* 0x0000c20000047ab9 */ /* 0x000fe40000000a00 */
[----:B------:R-:W-:Y:S02]  /*7e30*/  IMAD R4, R29, UR4, RZ ;  /* 0x000000041d047c24 */ /* 0x000fe4000f8e02ff */
[----:B------:R-:W-:Y:S02]  /*7e40*/  IMAD.IADD R3, R3, 0x1, R5 ;  /* 0x0000000103037824 */ /* 0x000fe400078e0205 */
[C---:B------:R-:W-:Y:S02]  /*7e50*/  IMAD R5, R19.reuse, UR5, R4 ;  /* 0x0000000513057c24 */ /* 0x040fe4000f8e0204 */
[----:B------:R-:W-:Y:S01]  /*7e60*/  IMAD.WIDE.U32 R2, R19, UR4, R2 ;  /* 0x0000000413027c25 */ /* 0x000fe2000f8e0002 */
[----:B------:R-:W-:-:S04]  /*7e70*/  ULDC.64 UR4, c[0x0][0x2e8] ;  /* 0x0000ba0000047ab9 */ /* 0x000fc80000000a00 */
[----:B------:R-:W-:Y:S01]  /*7e80*/  IADD3 R3, R3, R5, RZ ;  /* 0x0000000503037210 */ /* 0x000fe20007ffe0ff */
[----:B------:R-:W-:Y:S01]  /*7e90*/  IMAD R5, R22, 0x4800, R27 ;  /* 0x0000480016057824 */ /* 0x000fe200078e021b */
[----:B------:R-:W-:Y:S01]  /*7ea0*/  LEA R4, P0, R2, UR4, 0x1 ;  /* 0x0000000402047c11 */ /* 0x000fe2000f8008ff */
[----:B------:R-:W-:-:S03]  /*7eb0*/  UMOV UR4, 0xffffffff ;  /* 0xffffffff00047882 */ /* 0x000fc60000000000 */
[----:B------:R-:W-:Y:S01]  /*7ec0*/  LEA.HI.X R6, R2, UR5, R3, 0x1, P0 ;  /* 0x0000000502067c11 */ /* 0x000fe200080f0c03 */
[----:B------:R-:W-:Y:S08]  /*7ed0*/  BRA.DIV UR4, `(.L_x_48) ;  /* 0x0000002a04bc7947 */ /* 0x000ff0000b800000 */
[----:B------:R-:W0:Y:S01]  /*7ee0*/  SHFL.IDX PT, R14, R4, RZ, 0x181f ;  /* 0x00181fff040e7589 */ /* 0x000e2200000e0000 */
[----:B------:R-:W-:-:S03]  /*7ef0*/  ISETP.GE.AND P0, PT, R33, 0x1, PT ;  /* 0x000000012100780c */ /* 0x000fc60003f06270 */
[----:B------:R-:W1:Y:S04]  /*7f00*/  SHFL.IDX PT, R2, R6, RZ, 0x181f ;  /* 0x00181fff06027589 */ /* 0x000e6800000e0000 */
[----:B------:R-:W-:Y:S06]  /*7f10*/  SHFL.IDX PT, R8, R6, 0x1, 0x181f ;  /* 0x00381f0006087f89 */ /* 0x000fec00000e0000 */
[----:B------:R-:W-:-:S02]  /*7f20*/  @P0 LEA R7, R5, UR39, 0x1 ;  /* 0x0000002705070c11 */ /* 0x000fc4000f8e08ff */
[----:B0-----:R-:W-:-:S05]  /*7f30*/  @P0 LEA R14, P1, R37, R14, 0x1 ;  /* 0x0000000e250e0211 */ /* 0x001fca00078208ff */
[----:B-1----:R-:W-:Y:S02]  /*7f40*/  @P0 IMAD.X R3, RZ, RZ, R2, P1 ;  /* 0x000000ffff030224 */ /* 0x002fe400008e0602 */
[----:B------:R-:W-:Y:S02]  /*7f50*/  @P0 IMAD.MOV.U32 R2, RZ, RZ, R14 ;  /* 0x000000ffff020224 */ /* 0x000fe400078e000e */
[----:B------:R-:W0:Y:S04]  /*7f60*/  SHFL.IDX PT, R14, R4, 0x1, 0x181f ;  /* 0x00381f00040e7f89 */ /* 0x000e2800000e0000 */
[----:B------:R-:W-:Y:S04]  /*7f70*/  @P0 LDGSTS.E.BYPASS.LTC128B.128 [R7+0x18400], desc[UR36][R2.64], !P4 ;  /* 0x1840000002070fae */ /* 0x000fe8000e101d64 */
[----:B------:R-:W-:Y:S04]  /*7f80*/  @P0 LDGSTS.E.BYPASS.LTC128B.128 [R7+0x1b400], desc[UR36][R2.64+0x80], !P3 ;  /* 0x1b40008002070fae */ /* 0x000fe8000d901d64 */
[----:B------:R1:W-:Y:S01]  /*7f90*/  @P0 LDGSTS.E.BYPASS.LTC128B.128 [R7+0x1e400], desc[UR36][R2.64+0x100], !P2 ;  /* 0x1e40010002070fae */ /* 0x0003e2000d101d64 */
[----:B------:R-:W-:-:S03]  /*7fa0*/  ISETP.GE.AND P0, PT, R33, 0x11, PT ;  /* 0x000000112100780c */ /* 0x000fc60003f06270 */
[----:B-1----:R-:W-:Y:S10]  /*7fb0*/  SHFL.IDX PT, R7, R6, 0x2, 0x181f ;  /* 0x00581f0006077f89 */ /* 0x002ff400000e0000 */
[----:B0-----:R-:W-:-:S02]  /*7fc0*/  @P0 LEA R14, P1, R37, R14, 0x1 ;  /* 0x0000000e250e0211 */ /* 0x001fc400078208ff */
[----:B------:R-:W-:Y:S02]  /*7fd0*/  @P0 LEA R21, R5, UR39, 0x1 ;  /* 0x0000002705150c11 */ /* 0x000fe4000f8e08ff */
[----:B------:R-:W-:Y:S01]  /*7fe0*/  @P0 MOV R2, R14 ;  /* 0x0000000e00020202 */ /* 0x000fe20000000f00 */
[----:B------:R-:W-:Y:S01]  /*7ff0*/  @P0 IMAD.X R9, RZ, RZ, R8, P1 ;  /* 0x000000ffff090224 */ /* 0x000fe200008e0608 */
[----:B------:R-:W0:Y:S03]  /*8000*/  SHFL.IDX PT, R14, R4, 0x2, 0x181f ;  /* 0x00581f00040e7f89 */ /* 0x000e2600000e0000 */
[----:B------:R-:W-:-:S05]  /*8010*/  @P0 IMAD.MOV.U32 R3, RZ, RZ, R9 ;  /* 0x000000ffff030224 */ /* 0x000fca00078e0009 */
[----:B------:R-:W-:Y:S04]  /*8020*/  @P0 LDGSTS.E.BYPASS.LTC128B.128 [R21+0x18c00], desc[UR36][R2.64], !P4 ;  /* 0x18c0000002150fae */ /* 0x000fe8000e101d64 */
[----:B------:R-:W-:Y:S04]  /*8030*/  @P0 LDGSTS.E.BYPASS.LTC128B.128 [R21+0x1bc00], desc[UR36][R2.64+0x80], !P3 ;  /* 0x1bc0008002150fae */ /* 0x000fe8000d901d64 */
[----:B------:R1:W-:Y:S01]  /*8040*/  @P0 LDGSTS.E.BYPASS.LTC128B.128 [R21+0x1ec00], desc[UR36][R2.64+0x100], !P2 ;  /* 0x1ec0010002150fae */ /* 0x0003e2000d101d64 */
[----:B------:R-:W-:-:S13]  /*8050*/  ISETP.GE.AND P0, PT, R33, 0x21, PT ;  /* 0x000000212100780c */ /* 0x000fda0003f06270 */
[----:B0-----:R-:W-:Y:S02]  /*8060*/  @P0 LEA R14, P1, R37, R14, 0x1 ;  /* 0x0000000e250e0211 */ /* 0x001fe400078208ff */
[----:B------:R-:W-:-:S03]  /*8070*/  @P0 LEA R9, R5, UR39, 0x1 ;  /* 0x0000002705090c11 */ /* 0x000fc6000f8e08ff */
[----:B------:R-:W-:Y:S02]  /*8080*/  @P0 IMAD.X R7, RZ, RZ, R7, P1 ;  /* 0x000000ffff070224 */ /* 0x000fe400008e0607 */
[----:B-1----:R-:W-:Y:S02]  /*8090*/  @P0 IMAD.MOV.U32 R2, RZ, RZ, R14 ;  /* 0x000000ffff020224 */ /* 0x002fe400078e000e */
[----:B------:R-:W0:Y:S01]  /*80a0*/  SHFL.IDX PT, R14, R4, 0x3, 0x181f ;  /* 0x00781f00040e7f89 */ /* 0x000e2200000e0000 */
[----:B------:R-:W-:-:S03]  /*80b0*/  @P0 MOV R3, R7 ;  /* 0x0000000700030202 */ /* 0x000fc60000000f00 */
[----:B------:R-:W1:Y:S04]  /*80c0*/  SHFL.IDX PT, R7, R6, 0x3, 0x181f ;  /* 0x00781f0006077f89 */ /* 0x000e6800000e0000 */
[----:B------:R-:W-:Y:S04]  /*80d0*/  @P0 LDGSTS.E.BYPASS.LTC128B.128 [R9+0x19400], desc[UR36][R2.64], !P4 ;  /* 0x1940000002090fae */ /* 0x000fe8000e101d64 */
[----:B------:R-:W-:Y:S04]  /*80e0*/  @P0 LDGSTS.E.BYPASS.LTC128B.128 [R9+0x1c400], desc[UR36][R2.64+0x80], !P3 ;  /* 0x1c40008002090fae */ /* 0x000fe8000d901d64 */
[----:B------:R2:W-:Y:S01]  /*80f0*/  @P0 LDGSTS.E.BYPASS.LTC128B.128 [R9+0x1f400], desc[UR36][R2.64+0x100], !P2 ;  /* 0x1f40010002090fae */ /* 0x0005e2000d101d64 */
[----:B------:R-:W-:-:S13]  /*8100*/  ISETP.GE.AND P0, PT, R33, 0x31, PT ;  /* 0x000000312100780c */ /* 0x000fda0003f06270 */
[----:B0-----:R-:W-:Y:S02]  /*8110*/  @P0 LEA R14, P1, R37, R14, 0x1 ;  /* 0x0000000e250e0211 */ /* 0x001fe400078208ff */
[----:B------:R-:W-:-:S03]  /*8120*/  @P0 LEA R21, R5, UR39, 0x1 ;  /* 0x0000002705150c11 */ /* 0x000fc6000f8e08ff */
[----:B-1----:R-:W-:Y:S02]  /*8130*/  @P0 IMAD.X R7, RZ, RZ, R7, P1 ;  /* 0x000000ffff070224 */ /* 0x002fe400008e0607 */
[----:B--2---:R-:W-:Y:S02]  /*8140*/  @P0 IMAD.MOV.U32 R2, RZ, RZ, R14 ;  /* 0x000000ffff020224 */ /* 0x004fe400078e000e */
[----:B------:R-:W0:Y:S01]  /*8150*/  SHFL.IDX PT, R14, R4, 0x4, 0x181f ;  /* 0x00981f00040e7f89 */ /* 0x000e2200000e0000 */
[----:B------:R-:W-:-:S03]  /*8160*/  @P0 IMAD.MOV.U32 R3, RZ, RZ, R7 ;  /* 0x000000ffff030224 */ /* 0x000fc600078e0007 */
[----:B------:R-:W1:Y:S04]  /*8170*/  SHFL.IDX PT, R7, R6, 0x4, 0x181f ;  /* 0x00981f0006077f89 */ /* 0x000e6800000e0000 */
[----:B------:R-:W-:Y:S04]  /*8180*/  @P0 LDGSTS.E.BYPASS.LTC128B.128 [R21+0x19c00], desc[UR36][R2.64], !P4 ;  /* 0x19c0000002150fae */ /* 0x000fe8000e101d64 */
[----:B------:R-:W-:Y:S04]  /*8190*/  @P0 LDGSTS.E.BYPASS.LTC128B.128 [R21+0x1cc00], desc[UR36][R2.64+0x80], !P3 ;  /* 0x1cc0008002150fae */ /* 0x000fe8000d901d64 */
[----:B------:R2:W-:Y:S01]  /*81a0*/  @P0 LDGSTS.E.BYPASS.LTC128B.128 [R21+0x1fc00], desc[UR36][R2.64+0x100], !P2 ;  /* 0x1fc0010002150fae */ /* 0x0005e2000d101d64 */
[----:B------:R-:W-:-:S13]  /*81b0*/  ISETP.GE.AND P0, PT, R33, 0x41, PT ;  /* 0x000000412100780c */ /* 0x000fda0003f06270 */
[----:B0-----:R-:W-:Y:S02]  /*81c0*/  @P0 LEA R14, P1, R37, R14, 0x1 ;  /* 0x0000000e250e0211 */ /* 0x001fe400078208ff */
[----:B------:R-:W-:Y:S02]  /*81d0*/  @P0 LEA R9, R5, UR39, 0x1 ;  /* 0x0000002705090c11 */ /* 0x000fe4000f8e08ff */
[----:B-1----:R-:W-:Y:S01]  /*81e0*/  @P0 IADD3.X R7, RZ, R7, RZ, P1, !PT ;  /* 0x00000007ff070210 */ /* 0x002fe20000ffe4ff */
[----:B--2---:R-:W-:Y:S02]  /*81f0*/  @P0 IMAD.MOV.U32 R2, RZ, RZ, R14 ;  /* 0x000000ffff020224 */ /* 0x004fe400078e000e */
[----:B------:R0:W1:Y:S02]  /*8200*/  SHFL.IDX PT, R14, R4, 0x5, 0x181f ;  /* 0x00b81f00040e7f89 */ /* 0x00006400000e0000 */
[----:B------:R-:W-:Y:S02]  /*8210*/  @P0 IMAD.MOV.U32 R3, RZ, RZ, R7 ;  /* 0x000000ffff030224 */ /* 0x000fe400078e0007 */
[----:B------:R0:W2:Y:S04]  /*8220*/  SHFL.IDX PT, R7, R6, 0x5, 0x181f ;  /* 0x00b81f0006077f89 */ /* 0x0000a800000e0000 */
[----:B------:R0:W-:Y:S04]  /*8230*/  @P0 LDGSTS.E.BYPASS.LTC128B.128 [R9+0x1a400], desc[UR36][R2.64], !P4 ;  /* 0x1a40000002090fae */ /* 0x0001e8000e101d64 */
[----:B------:R0:W-:Y:S04]  /*8240*/  @P0 LDGSTS.E.BYPASS.LTC128B.128 [R9+0x1d400], desc[UR36][R2.64+0x80], !P3 ;  /* 0x1d40008002090fae */ /* 0x0001e8000d901d64 */
[----:B------:R0:W-:Y:S02]  /*8250*/  @P0 LDGSTS.E.BYPASS.LTC128B.128 [R9+0x20400], desc[UR36][R2.64+0x100], !P2 ;  /* 0x2040010002090fae */ /* 0x0001e4000d101d64 */
.L_x_107:
[----:B------:R-:W-:-:S13]  /*8260*/  ISETP.GE.AND P0, PT, R33, 0x51, PT ;  /* 0x000000512100780c */ /* 0x000fda0003f06270 */
[----:B01----:R-:W-:Y:S02]  /*8270*/  @P0 LEA R2, P1, R37, R14, 0x1 ;  /* 0x0000000e25020211 */ /* 0x003fe400078208ff */
[----:B------:R-:W-:-:S03]  /*8280*/  @P0 LEA R5, R5, UR39, 0x1 ;  /* 0x0000002705050c11 */ /* 0x000fc6000f8e08ff */
[----:B--2---:R-:W-:-:S05]  /*8290*/  @P0 IMAD.X R3, RZ, RZ, R7, P1 ;  /* 0x000000ffff030224 */ /* 0x004fca00008e0607 */
[----:B------:R-:W-:Y:S01]  /*82a0*/  @!PT LDS RZ, [RZ] ;  /* 0x00000000fffff984 */ /* 0x000fe20000000800 */
[----:B------:R-:W-:Y:S01]  /*82b0*/  @!PT LDS RZ, [RZ] ;  /* 0x00000000fffff984 */ /* 0x000fe20000000800 */
[----:B------:R-:W-:Y:S01]  /*82c0*/  @!PT LDS RZ, [RZ] ;  /* 0x00000000fffff984 */ /* 0x000fe20000000800 */
[----:B------:R0:W-:Y:S04]  /*82d0*/  @P0 LDGSTS.E.BYPASS.LTC128B.128 [R5+0x1ac00], desc[UR36][R2.64], !P4 ;  /* 0x1ac0000002050fae */ /* 0x0001e8000e101d64 */
[----:B------:R0:W-:Y:S04]  /*82e0*/  @P0 LDGSTS.E.BYPASS.LTC128B.128 [R5+0x1dc00], desc[UR36][R2.64+0x80], !P3 ;  /* 0x1dc0008002050fae */ /* 0x0001e8000d901d64 */
[----:B------:R0:W-:Y:S01]  /*82f0*/  @P0 LDGSTS.E.BYPASS.LTC128B.128 [R5+0x20c00], desc[UR36][R2.64+0x100], !P2 ;  /* 0x20c0010002050fae */ /* 0x0001e2000d101d64 */
[----:B------:R-:W-:Y:S01]  /*8300*/  PLOP3.LUT P0, PT, PT, PT, PT, 0x80, 0x0 ;  /* 0x000000000000781c */ /* 0x000fe20003f0f070 */
[----:B------:R-:W-:-:S12]  /*8310*/  NOP ;  /* 0x0000000000007918 */ /* 0x000fd80000000000 */
.L_x_49:
[----:B------:R-:W-:Y:S02]  /*8320*/  PLOP3.LUT P1, PT, P1, P0, PT, 0xa2, 0x0 ;  /* 0x000000000000781c */ /* 0x000fe40000f21472 */
[----:B------:R-:W-:-:S08]  /*8330*/  @P0 R2UR P1, UR4, R0 ;  /* 0x00000000000402ca */ /* 0x000fd00000020000 */
[----:B------:R-:W-:-:S05]  /*8340*/  @P0 PLOP3.LUT P0, PT, P1, PT, PT, 0x80, 0x0 ;  /* 0x000000000000081c */ /* 0x000fca0000f0f070 */
[----:B------:R-:W-:Y:S01]  /*8350*/  @!P1 SYNCS.ARRIVE.TRANS64.RED.A0T1 RZ, [UR4+0x2a830], RZ ;  /* 0x02a830ffffff99a7 */ /* 0x000fe20008200404 */
[----:B------:R-:W-:Y:S07]  /*8360*/  @!P1 ARRIVES.LDGSTSBAR.64.TRANSCNT [UR4+0x2a830] ;  /* 0x02a83000ff0099b0 */ /* 0x000fee0008000a84 */
[----:B------:R-:W-:Y:S05]  /*8370*/  @P0 BRA.U.ANY `(.L_x_49) ;  /* 0xfffffffd00e80947 */ /* 0x000fea000393ffff */
[----:B------:R-:W-:Y:S01]  /*8380*/  NOP ;  /* 0x0000000000007918 */ /* 0x000fe20000000000 */
[----:B------:R-:W-:-:S13]  /*8390*/  LOP3.LUT P2, RZ, R16, 0x20, RZ, 0xc0, !PT ;  /* 0x0000002010ff7812 */ /* 0x000fda000784c0ff */
[----:B------:R-:W-:Y:S05]  /*83a0*/  @!P2 BRA `(.L_x_50) ;  /* 0x000000000004a947 */ /* 0x000fea0003800000 */
[----:B------:R-:W-:Y:S01]  /*83b0*/  BPT.TRAP 0x1 ;  /* 0x000000040000795c */ /* 0x000fe20000300000 */
.L_x_50:
[----:B------:R1:W-:Y:S02]  /*83c0*/  SYNCS.ARRIVE.TRANS64.A1T0 RZ, [R0+URZ+0x2a830], RZ ;  /* 0x02a830ff00ff79a7 */ /* 0x0003e4000810003f */
[----:B------:R-:W-:Y:S05]  /*83d0*/  WARPSYNC.ALL ;  /* 0x0000000000007948 */ /* 0x000fea0003800000 */
[----:B------:R-:W-:-:S04]  /*83e0*/  UIADD3 UR4, UR39, 0xc400, URZ ;  /* 0x0000c40027047890 */ /* 0x000fc8000fffe03f */
[----:B------:R-:W-:Y:S01]  /*83f0*/  ULOP3.LUT UP0, URZ, UR4, 0x3ff, URZ, 0xc0, !UPT ;  /* 0x000003ff043f7892 */ /* 0x000fe2000f80c03f */
[----:B------:R-:W-:Y:S05]  /*8400*/  BAR.SYNC.DEFER_BLOCKING 0x8, 0x180 ;  /* 0x0206000000007b1d */ /* 0x000fea0000010000 */
[----:B------:R-:W-:-:S13]  /*8410*/  PLOP3.LUT P0, PT, PT, PT, UP0, 0x80, 0x0 ;  /* 0x000000000000781c */ /* 0x000fda0003f0f008 */
[----:B------:R-:W-:Y:S05]  /*8420*/  @!P0 BRA `(.L_x_51) ;  /* 0x0000000000408947 */ /* 0x000fea0003800000 */
[----:B0-----:R-:W-:Y:S01]  /*8430*/  MOV R2, 0x0 ;  /* 0x0000000000027802 */ /* 0x001fe20000000f00 */
[----:B------:R-:W-:Y:S01]  /*8440*/  ULDC.64 UR6, c[0x4][0x90] ;  /* 0x0100240000067ab9 */ /* 0x000fe20000000a00 */
[----:B------:R-:W-:Y:S01]  /*8450*/  ULDC.64 UR8, c[0x4][0x98] ;  /* 0x0100260000087ab9 */ /* 0x000fe20000000a00 */
[----:B------:R-:W-:Y:S01]  /*8460*/  ULDC.64 UR4, c[0x4][0x20] ;  /* 0x0100080000047ab9 */ /* 0x000fe20000000a00 */
[----:B------:R-:W-:Y:S01]  /*8470*/  MOV R4, UR6 ;  /* 0x0000000600047c02 */ /* 0x000fe20008000f00 */
[----:B------:R-:W-:Y:S01]  /*8480*/  IMAD.U32 R5, RZ, RZ, UR7 ;  /* 0x00000007ff057e24 */ /* 0x000fe2000f8e00ff */
[----:B------:R-:W0:Y:S01]  /*8490*/  LDC.64 R2, c[0x4][R2] ;  /* 0x0100000002027b82 */ /* 0x000e220000000a00 */
[----:B------:R-:W-:Y:S01]  /*84a0*/  IMAD.U32 R6, RZ, RZ, UR8 ;  /* 0x00000008ff067e24 */ /* 0x000fe2000f8e00ff */
[----:B------:R-:W-:Y:S01]  /*84b0*/  MOV R10, UR4 ;  /* 0x00000004000a7c02 */ /* 0x000fe20008000f00 */
[----:B------:R-:W-:Y:S01]  /*84c0*/  IMAD.U32 R7, RZ, RZ, UR9 ;  /* 0x00000009ff077e24 */ /* 0x000fe2000f8e00ff */
[----:B------:R-:W-:Y:S01]  /*84d0*/  MOV R13, RZ ;  /* 0x000000ff000d7202 */ /* 0x000fe20000000f00 */
[----:B------:R-:W-:-:S02]  /*84e0*/  IMAD.U32 R11, RZ, RZ, UR5 ;  /* 0x00000005ff0b7e24 */ /* 0x000fc4000f8e00ff */
[----:B------:R-:W-:Y:S02]  /*84f0*/  IMAD.MOV.U32 R8, RZ, RZ, 0x70 ;  /* 0x00000070ff087424 */ /* 0x000fe400078e00ff */
[----:B------:R-:W-:-:S07]  /*8500*/  IMAD.MOV.U32 R12, RZ, RZ, 0x1 ;  /* 0x00000001ff0c7424 */ /* 0x000fce00078e00ff */
[----:B------:R-:W-:-:S07]  /*8510*/  LEPC R20, `(.L_x_51) ;  /* 0x000000001014794e */ /* 0x000fce0000000000 */
[----:B01----:R-:W-:Y:S05]  /*8520*/  CALL.ABS.NOINC R2 ;  /* 0x0000000002007343 */ /* 0x003fea0003c00000 */
.L_x_51:
[----:B-1----:R-:W1:Y:S01]  /*8530*/  LDC R0, c[0x0][0x448] ;  /* 0x00011200ff007b82 */ /* 0x002e620000000800 */
[----:B0-----:R-:W-:Y:S01]  /*8540*/  IMAD.MOV R3, RZ, RZ, -R24 ;  /* 0x000000ffff037224 */ /* 0x001fe200078e0a18 */
[----:B------:R-:W-:Y:S01]  /*8550*/  ULDC UR4, c[0x0][0xc38] ;  /* 0x00030e0000047ab9 */ /* 0x000fe20000000800 */
[----:B------:R-:W-:Y:S02]  /*8560*/  SHF.R.S32.HI R6, RZ, 0x1f, R23 ;  /* 0x0000001fff067819 */ /* 0x000fe40000011417 */
[----:B------:R-:W-:Y:S01]  /*8570*/  IMAD R4, R3, UR4, R36 ;  /* 0x0000000403047c24 */ /* 0x000fe2000f8e0224 */
[----:B------:R-:W-:Y:S01]  /*8580*/  ULDC.64 UR4, c[0x0][0x2d8] ;  /* 0x0000b60000047ab9 */ /* 0x000fe20000000a00 */
[----:B------:R-:W-:Y:S02]  /*8590*/  LOP3.LUT P3, RZ, R16, 0x400, RZ, 0xc0, !PT ;  /* 0x0000040010ff7812 */ /* 0x000fe4000786c0ff */
[----:B------:R-:W-:Y:S01]  /*85a0*/  IMAD.SHL.U32 R4, R4, 0x80, RZ ;  /* 0x0000008004047824 */ /* 0x000fe200078e00ff */
[----:B------:R-:W-:-:S02]  /*85b0*/  LOP3.LUT P4, RZ, R16, 0x200, RZ, 0xc0, !PT ;  /* 0x0000020010ff7812 */ /* 0x000fc4000788c0ff */
[----:B------:R-:W-:Y:S02]  /*85c0*/  LOP3.LUT P5, RZ, R16, 0x100, RZ, 0xc0, !PT ;  /* 0x0000010010ff7812 */ /* 0x000fe400078ac0ff */
[----:B------:R-:W-:Y:S02]  /*85d0*/  LOP3.LUT R7, R26, R4, RZ, 0xfc, !PT ;  /* 0x000000041a077212 */ /* 0x000fe400078efcff */
[----:B------:R-:W-:-:S03]  /*85e0*/  LEA R20, R27, UR39, 0x1 ;  /* 0x000000271b147c11 */ /* 0x000fc6000f8e08ff */
[----:B------:R-:W-:Y:S01]  /*85f0*/  IMAD.MOV.U32 R5, RZ, RZ, R7 ;  /* 0x000000ffff057224 */ /* 0x000fe200078e0007 */
[----:B-1----:R-:W-:-:S13]  /*8600*/  ISETP.NE.AND P0, PT, R0, 0x1, PT ;  /* 0x000000010000780c */ /* 0x002fda0003f05270 */
[----:B------:R-:W0:Y:S08]  /*8610*/  @P0 LDC R2, c[0x0][0x44c] ;  /* 0x00011300ff020b82 */ /* 0x000e300000000800 */
[----:B------:R-:W1:Y:S01]  /*8620*/  @P0 LDC R9, c[0x0][0x450] ;  /* 0x00011400ff090b82 */ /* 0x000e620000000800 */
[----:B0-----:R-:W-:-:S05]  /*8630*/  @P0 IMAD.HI.U32 R2, R7, R2, RZ ;  /* 0x0000000207020227 */ /* 0x001fca00078e00ff */
[----:B-1----:R-:W-:Y:S01]  /*8640*/  @P0 SHF.R.U32.HI R5, RZ, R9, R2 ;  /* 0x00000009ff050219 */ /* 0x002fe20000011602 */
[----:B------:R-:W-:-:S04]  /*8650*/  IMAD R2, R29, UR4, RZ ;  /* 0x000000041d027c24 */ /* 0x000fc8000f8e02ff */
[C---:B------:R-:W-:Y:S02]  /*8660*/  IMAD R9, R19.reuse, UR5, R2 ;  /* 0x0000000513097c24 */ /* 0x040fe4000f8e0202 */
[----:B------:R-:W-:Y:S01]  /*8670*/  IMAD.WIDE.U32 R2, R19, UR4, RZ ;  /* 0x0000000413027c25 */ /* 0x000fe2000f8e00ff */
[----:B------:R-:W-:-:S03]  /*8680*/  ULDC.64 UR4, c[0x0][0x2e0] ;  /* 0x0000b80000047ab9 */ /* 0x000fc60000000a00 */
[----:B------:R-:W-:Y:S01]  /*8690*/  IMAD R6, R6, UR4, RZ ;  /* 0x0000000406067c24 */ /* 0x000fe2000f8e02ff */
[----:B------:R-:W-:-:S03]  /*86a0*/  IADD3 R3, R3, R9, RZ ;  /* 0x0000000903037210 */ /* 0x000fc60007ffe0ff */
[C---:B------:R-:W-:Y:S02]  /*86b0*/  IMAD R9, R23.reuse, UR5, R6 ;  /* 0x0000000517097c24 */ /* 0x040fe4000f8e0206 */
[----:B------:R-:W-:Y:S02]  /*86c0*/  IMAD.MOV R6, RZ, RZ, -R5 ;  /* 0x000000ffff067224 */ /* 0x000fe400078e0a05 */
[----:B------:R-:W-:Y:S01]  /*86d0*/  IMAD.WIDE.U32 R2, R23, UR4, R2 ;  /* 0x0000000417027c25 */ /* 0x000fe2000f8e0002 */
[----:B------:R-:W-:-:S03]  /*86e0*/  ULDC.64 UR4, c[0x0][0x2d0] ;  /* 0x0000b40000047ab9 */ /* 0x000fc60000000a00 */
[----:B------:R-:W-:Y:S01]  /*86f0*/  IMAD R7, R0, R6, R7 ;  /* 0x0000000600077224 */ /* 0x000fe200078e0207 */
[----:B------:R-:W-:Y:S01]  /*8700*/  SHF.R.S32.HI R0, RZ, 0x1f, R5 ;  /* 0x0000001fff007819 */ /* 0x000fe20000011405 */
[----:B------:R-:W-:-:S04]  /*8710*/  IMAD.IADD R3, R3, 0x1, R9 ;  /* 0x0000000103037824 */ /* 0x000fc800078e0209 */
[----:B------:R-:W-:Y:S02]  /*8720*/  IMAD R0, R0, UR4, RZ ;  /* 0x0000000400007c24 */ /* 0x000fe4000f8e02ff */
[----:B------:R-:W-:-:S04]  /*8730*/  IMAD.WIDE.U32 R2, R5, UR4, R2 ;  /* 0x0000000405027c25 */ /* 0x000fc8000f8e0002 */
[----:B------:R-:W-:Y:S01]  /*8740*/  IMAD R5, R5, UR5, R0 ;  /* 0x0000000505057c24 */ /* 0x000fe2000f8e0200 */
[----:B------:R-:W-:Y:S01]  /*8750*/  SHF.R.S32.HI R0, RZ, 0x1f, R7 ;  /* 0x0000001fff007819 */ /* 0x000fe20000011407 */
[----:B------:R-:W-:Y:S02]  /*8760*/  ULDC.64 UR4, c[0x0][0x2c8] ;  /* 0x0000b20000047ab9 */ /* 0x000fe40000000a00 */
[----:B------:R-:W-:Y:S02]  /*8770*/  IMAD.IADD R3, R3, 0x1, R5 ;  /* 0x0000000103037824 */ /* 0x000fe400078e0205 */
[----:B------:R-:W-:Y:S02]  /*8780*/  IMAD R0, R0, UR4, RZ ;  /* 0x0000000400007c24 */ /* 0x000fe4000f8e02ff */
[----:B------:R-:W-:-:S04]  /*8790*/  IMAD.WIDE.U32 R2, R7, UR4, R2 ;  /* 0x0000000407027c25 */ /* 0x000fc8000f8e0002 */
[----:B------:R-:W-:Y:S01]  /*87a0*/  IMAD R5, R7, UR5, R0 ;  /* 0x0000000507057c24 */ /* 0x000fe2000f8e0200 */
[----:B------:R-:W-:Y:S02]  /*87b0*/  ULDC.64 UR4, c[0x0][0x280] ;  /* 0x0000a00000047ab9 */ /* 0x000fe40000000a00 */
[----:B------:R-:W-:Y:S01]  /*87c0*/  LEA R0, P0, R2, UR4, 0x1 ;  /* 0x0000000402007c11 */ /* 0x000fe2000f8008ff */
[----:B------:R-:W-:Y:S01]  /*87d0*/  UMOV UR4, 0xffffffff ;  /* 0xffffffff00047882 */ /* 0x000fe20000000000 */
[----:B------:R-:W-:-:S04]  /*87e0*/  IADD3 R5, R3, R5, RZ ;  /* 0x0000000503057210 */ /* 0x000fc80007ffe0ff */
[----:B------:R-:W-:Y:S01]  /*87f0*/  LEA.HI.X R5, R2, UR5, R5, 0x1, P0 ;  /* 0x0000000502057c11 */ /* 0x000fe200080f0c05 */
[----:B------:R-:W-:Y:S06]  /*8800*/  BRA.DIV UR4, `(.L_x_52) ;  /* 0x0000002a046c7947 */ /* 0x000fec000b800000 */
[----:B------:R-:W0:Y:S01]  /*8810*/  SHFL.IDX PT, R14, R0, RZ, 0x181f ;  /* 0x00181fff000e7589 */ /* 0x000e2200000e0000 */
[----:B------:R-:W-:-:S03]  /*8820*/  IMAD.IADD R4, R34, 0x1, R4 ;  /* 0x0000000122047824 */ /* 0x000fc600078e0204 */
[----:B------:R-:W1:Y:S02]  /*8830*/  SHFL.IDX PT, R2, R5, RZ, 0x181f ;  /* 0x00181fff05027589 */ /* 0x000e6400000e0000 */
[C---:B------:R-:W-:Y:S02]  /*8840*/  ISETP.GE.AND P0, PT, R4.reuse, UR40, PT ;  /* 0x0000002804007c0c */ /* 0x040fe4000bf06270 */
[----:B------:R-:W-:Y:S01]  /*8850*/  SHFL.IDX PT, R6, R5, 0x1, 0x181f ;  /* 0x00381f0005067f89 */ /* 0x000fe200000e0000 */
[----:B------:R-:W-:-:S10]  /*8860*/  IADD3 R7, R4, 0x10, RZ ;  /* 0x0000001004077810 */ /* 0x000fd40007ffe0ff */
[----:B0-----:R-:W-:-:S05]  /*8870*/  @!P0 LEA R14, P1, R37, R14, 0x1 ;  /* 0x0000000e250e8211 */ /* 0x001fca00078208ff */
[----:B-1----:R-:W-:Y:S02]  /*8880*/  @!P0 IMAD.X R3, RZ, RZ, R2, P1 ;  /* 0x000000ffff038224 */ /* 0x002fe400008e0602 */
[----:B------:R-:W-:Y:S02]  /*8890*/  @!P0 IMAD.MOV.U32 R2, RZ, RZ, R14 ;  /* 0x000000ffff028224 */ /* 0x000fe400078e000e */
[----:B------:R-:W0:Y:S04]  /*88a0*/  SHFL.IDX PT, R14, R0, 0x1, 0x181f ;  /* 0x00381f00000e7f89 */ /* 0x000e2800000e0000 */
[----:B------:R-:W-:Y:S04]  /*88b0*/  @!P0 LDGSTS.E.BYPASS.LTC128B.128 [R20+0xc400], desc[UR36][R2.64], !P3 ;  /* 0x0c40000002148fae */ /* 0x000fe8000d901d64 */
[----:B------:R-:W-:Y:S04]  /*88c0*/  @!P0 LDGSTS.E.BYPASS.LTC128B.128 [R20+0x10400], desc[UR36][R2.64+0x80], !P4 ;  /* 0x1040008002148fae */ /* 0x000fe8000e101d64 */
[----:B------:R1:W-:Y:S01]  /*88d0*/  @!P0 LDGSTS.E.BYPASS.LTC128B.128 [R20+0x14400], desc[UR36][R2.64+0x100], !P5 ;  /* 0x1440010002148fae */ /* 0x0003e2000e901d64 */
[----:B------:R-:W-:-:S13]  /*88e0*/  ISETP.GE.AND P0, PT, R7, UR40, PT ;  /* 0x0000002807007c0c */ /* 0x000fda000bf06270 */
[----:B0-----:R-:W-:-:S05]  /*88f0*/  @!P0 LEA R14, P1, R37, R14, 0x1 ;  /* 0x0000000e250e8211 */ /* 0x001fca00078208ff */
[----:B------:R-:W-:Y:S02]  /*8900*/  @!P0 IMAD.X R7, RZ, RZ, R6, P1 ;  /* 0x000000ffff078224 */ /* 0x000fe400008e0606 */
[----:B-1----:R-:W-:Y:S01]  /*8910*/  @!P0 IMAD.MOV.U32 R2, RZ, RZ, R14 ;  /* 0x000000ffff028224 */ /* 0x002fe200078e000e */
[----:B------:R-:W-:Y:S01]  /*8920*/  SHFL.IDX PT, R6, R5, 0x2, 0x181f ;  /* 0x00581f0005067f89 */ /* 0x000fe200000e0000 */
[----:B------:R-:W-:Y:S01]  /*8930*/  @!P0 IMAD.MOV.U32 R3, RZ, RZ, R7 ;  /* 0x000000ffff038224 */ /* 0x000fe200078e0007 */
[----:B------:R-:W-:Y:S02]  /*8940*/  IADD3 R7, R4, 0x20, RZ ;  /* 0x0000002004077810 */ /* 0x000fe40007ffe0ff */
        /* <DEDUP_REMOVED lines=52> */
[----:B------:R0:W1:Y:S01]  /*8c90*/  SHFL.IDX PT, R6, R5, 0x7, 0x181f ;  /* 0x00f81f0005067f89 */ /* 0x00006200000e0000 */
[----:B------:R-:W-:-:S03]  /*8ca0*/  @!P0 IMAD.MOV.U32 R3, RZ, RZ, R7 ;  /* 0x000000ffff038224 */ /* 0x000fc600078e0007 */
[----:B------:R0:W2:Y:S04]  /*8cb0*/  SHFL.IDX PT, R14, R0, 0x7, 0x181f ;  /* 0x00f81f00000e7f89 */ /* 0x0000a800000e0000 */
[----:B------:R0:W-:Y:S04]  /*8cc0*/  @!P0 LDGSTS.E.BYPASS.LTC128B.128 [R20+0xf400], desc[UR36][R2.64], !P3 ;  /* 0x0f40000002148fae */ /* 0x0001e8000d901d64 */
[----:B------:R0:W-:Y:S04]  /*8cd0*/  @!P0 LDGSTS.E.BYPASS.LTC128B.128 [R20+0x13400], desc[UR36][R2.64+0x80], !P4 ;  /* 0x1340008002148fae */ /* 0x0001e8000e101d64 */
[----:B------:R0:W-:Y:S02]  /*8ce0*/  @!P0 LDGSTS.E.BYPASS.LTC128B.128 [R20+0x17400], desc[UR36][R2.64+0x100], !P5 ;  /* 0x1740010002148fae */ /* 0x0001e4000e901d64 */
.L_x_124:
[----:B0-----:R-:W3:Y:S01]  /*8cf0*/  LDL R0, [R1] ;  /* 0x0000000001007983 */ /* 0x001ee20000100800 */
[----:B------:R-:W-:-:S04]  /*8d00*/  IADD3 R4, R4, 0x70, RZ ;  /* 0x0000007004047810 */ /* 0x000fc80007ffe0ff */
[----:B------:R-:W-:-:S13]  /*8d10*/  ISETP.GE.AND P0, PT, R4, UR40, PT ;  /* 0x0000002804007c0c */ /* 0x000fda000bf06270 */
[----:B--2---:R-:W-:-:S05]  /*8d20*/  @!P0 LEA R2, P1, R37, R14, 0x1 ;  /* 0x0000000e25028211 */ /* 0x004fca00078208ff */
[----:B-1----:R-:W-:-:S05]  /*8d30*/  @!P0 IMAD.X R3, RZ, RZ, R6, P1 ;  /* 0x000000ffff038224 */ /* 0x002fca00008e0606 */
[----:B------:R-:W-:Y:S01]  /*8d40*/  @!PT LDS RZ, [RZ] ;  /* 0x00000000fffff984 */ /* 0x000fe20000000800 */
[----:B------:R-:W-:Y:S01]  /*8d50*/  @!PT LDS RZ, [RZ] ;  /* 0x00000000fffff984 */ /* 0x000fe20000000800 */
[----:B------:R-:W-:Y:S01]  /*8d60*/  @!PT LDS RZ, [RZ] ;  /* 0x00000000fffff984 */ /* 0x000fe20000000800 */
[----:B------:R0:W-:Y:S04]  /*8d70*/  @!P0 LDGSTS.E.BYPASS.LTC128B.128 [R20+0xfc00], desc[UR36][R2.64], !P3 ;  /* 0x0fc0000002148fae */ /* 0x0001e8000d901d64 */
[----:B------:R0:W-:Y:S04]  /*8d80*/  @!P0 LDGSTS.E.BYPASS.LTC128B.128 [R20+0x13c00], desc[UR36][R2.64+0x80], !P4 ;  /* 0x13c0008002148fae */ /* 0x0001e8000e101d64 */
[----:B------:R0:W-:Y:S01]  /*8d90*/  @!P0 LDGSTS.E.BYPASS.LTC128B.128 [R20+0x17c00], desc[UR36][R2.64+0x100], !P5 ;  /* 0x17c0010002148fae */ /* 0x0001e2000e901d64 */
[----:B------:R-:W-:Y:S01]  /*8da0*/  NOP ;  /* 0x0000000000007918 */ /* 0x000fe20000000000 */
[----:B------:R-:W-:Y:S02]  /*8db0*/  SYNCS.ARRIVE.TRANS64.RED.A0T1 RZ, [UR39+0x2a800], RZ ;  /* 0x02a800ffffff79a7 */ /* 0x000fe40008200427 */
[----:B------:R-:W-:Y:S01]  /*8dc0*/  ARRIVES.LDGSTSBAR.64.TRANSCNT [UR39+0x2a800] ;  /* 0x02a80000ff0079b0 */ /* 0x000fe20008000aa7 */
[----:B---3--:R-:W-:-:S04]  /*8dd0*/  LOP3.LUT R0, R0, 0x1, RZ, 0xc, !PT ;  /* 0x0000000100007812 */ /* 0x008fc800078e0cff */
[----:B------:R-:W-:Y:S01]  /*8de0*/  SHF.L.U32 R0, R0, 0x1f, RZ ;  /* 0x0000001f00007819 */ /* 0x000fe200000006ff */
[----:B------:R-:W-:Y:S01]  /*8df0*/  NOP ;  /* 0x0000000000007918 */ /* 0x000fe20000000000 */
[----:B------:R-:W-:Y:S01]  /*8e00*/  SYNCS.ARRIVE.TRANS64.A1T0 RZ, [UR39+0x2a800], RZ ;  /* 0x02a800ffffff79a7 */ /* 0x000fe20008100027 */
[----:B------:R-:W-:Y:S01]  /*8e10*/  BSSY B0, `(.L_x_53) ;  /* 0x0000003000007945 */ /* 0x000fe20003800000 */
[----:B------:R-:W1:Y:S03]  /*8e20*/  SYNCS.PHASECHK.TRANS64.TRYWAIT P0, [UR39+0x2a820], R0 ;  /* 0x02a82000ff0075a7 */ /* 0x000e660008000167 */
[----:B01----:R-:W-:Y:S05]  /*8e30*/  @!P0 BRA `(.L_x_54) ;  /* 0x0000002c00788947 */ /* 0x003fea0003800000 */
.L_x_125:
[----:B------:R-:W-:Y:S05]  /*8e40*/  BSYNC B0 ;  /* 0x0000000000007941 */ /* 0x000fea0003800000 */
.L_x_53:
[----:B------:R-:W-:Y:S01]  /*8e50*/  UISETP.GE.AND UP0, UPT, UR38, 0x61, UPT ;  /* 0x000000612600788c */ /* 0x000fe2000bf06270 */
[----:B------:R-:W-:-:S05]  /*8e60*/  IMAD.U32 R20, RZ, RZ, UR43 ;  /* 0x0000002bff147e24 */ /* 0x000fca000f8e00ff */
[----:B------:R-:W-:-:S13]  /*8e70*/  PLOP3.LUT P0, PT, PT, PT, UP0, 0x40, 0x0 ;  /* 0x000000000000781c */ /* 0x000fda0003f0e808 */
[----:B------:R-:W-:Y:S05]  /*8e80*/  @P0 BRA `(.L_x_55) ;  /* 0x0000000c00b80947 */ /* 0x000fea0003800000 */
[----:B------:R-:W-:Y:S01]  /*8e90*/  BSSY B0, `(.L_x_55) ;  /* 0x00000ed000007945 */ /* 0x000fe20003800000 */
[----:B------:R-:W-:Y:S01]  /*8ea0*/  IMAD.MOV.U32 R21, RZ, RZ, R25 ;  /* 0x000000ffff157224 */ /* 0x000fe200078e0019 */
[----:B------:R-:W-:Y:S01]  /*8eb0*/  MOV R7, R22 ;  /* 0x0000001600077202 */ /* 0x000fe20000000f00 */
[----:B------:R-:W-:Y:S02]  /*8ec0*/  IMAD.U32 R6, RZ, RZ, UR41 ;  /* 0x00000029ff067e24 */ /* 0x000fe4000f8e00ff */
[----:B------:R-:W-:-:S07]  /*8ed0*/  IMAD.U32 R28, RZ, RZ, UR43 ;  /* 0x0000002bff1c7e24 */ /* 0x000fce000f8e00ff */
.L_x_68:
[----:B0-----:R-:W0:Y:S01]  /*8ee0*/  LDC R0, c[0x0][0x430] ;  /* 0x00010c00ff007b82 */ /* 0x001e220000000800 */
[----:B------:R-:W-:Y:S01]  /*8ef0*/  ISETP.GT.U32.AND P0, PT, R26, 0x5f, PT ;  /* 0x0000005f1a00780c */ /* 0x000fe20003f04070 */
[----:B------:R-:W-:Y:S01]  /*8f00*/  IMAD R3, R6, 0x60, R31 ;  /* 0x0000006006037824 */ /* 0x000fe200078e021f */
[----:B------:R-:W-:Y:S01]  /*8f10*/  LOP3.LUT P2, RZ, R16, 0x20, RZ, 0xc0, !PT ;  /* 0x0000002010ff7812 */ /* 0x000fe2000784c0ff */
[----:B------:R-:W-:Y:S02]  /*8f20*/  ULDC UR4, c[0x0][0x430] ;  /* 0x00010c0000047ab9 */ /* 0x000fe40000000800 */
[----:B------:R-:W-:-:S05]  /*8f30*/  IMAD.IADD R10, R26, 0x1, R3 ;  /* 0x000000011a0a7824 */ /* 0x000fca00078e0203 */
[----:B------:R-:W-:-:S03]  /*8f40*/  MOV R11, R10 ;  /* 0x0000000a000b7202 */ /* 0x000fc60000000f00 */
[----:B------:R-:W1:Y:S01]  /*8f50*/  @!P0 LDC.64 R8, c[0x0][0x428] ;  /* 0x00010a00ff088b82 */ /* 0x000e620000000a00 */
[----:B0-----:R-:W-:-:S13]  /*8f60*/  ISETP.NE.AND P1, PT, R0, 0x1, PT ;  /* 0x000000010000780c */ /* 0x001fda0003f25270 */
[----:B------:R-:W0:Y:S08]  /*8f70*/  @P1 LDC R5, c[0x0][0x434] ;  /* 0x00010d00ff051b82 */ /* 0x000e300000000800 */
[----:B------:R-:W2:Y:S01]  /*8f80*/  @P1 LDC R3, c[0x0][0x438] ;  /* 0x00010e00ff031b82 */ /* 0x000ea20000000800 */
[----:B0-----:R-:W-:-:S07]  /*8f90*/  @P1 IMAD.HI.U32 R0, R10, R5, RZ ;  /* 0x000000050a001227 */ /* 0x001fce00078e00ff */
[----:B------:R-:W0:Y:S01]  /*8fa0*/  @!P0 LDC.64 R4, c[0x0][0x418] ;  /* 0x00010600ff048b82 */ /* 0x000e220000000a00 */
[----:B--2---:R-:W-:Y:S01]  /*8fb0*/  @P1 SHF.R.U32.HI R11, RZ, R3, R0 ;  /* 0x00000003ff0b1219 */ /* 0x004fe20000011600 */
[----:B-1----:R-:W-:-:S03]  /*8fc0*/  @!P0 IMAD R0, R32, R8, RZ ;  /* 0x0000000820008224 */ /* 0x002fc600078e02ff */
[--C-:B------:R-:W-:Y:S01]  /*8fd0*/  @!P0 SHF.R.S32.HI R3, RZ, 0x1f, R11.reuse ;  /* 0x0000001fff038819 */ /* 0x100fe2000001140b */
[----:B------:R-:W-:Y:S02]  /*8fe0*/  @!P0 IMAD.MOV.U32 R2, RZ, RZ, R11 ;  /* 0x000000ffff028224 */ /* 0x000fe400078e000b */
[C---:B------:R-:W-:Y:S02]  /*8ff0*/  @!P0 IMAD R9, R30.reuse, R9, R0 ;  /* 0x000000091e098224 */ /* 0x040fe400078e0200 */
[----:B------:R-:W-:-:S04]  /*9000*/  @!P0 IMAD.WIDE.U32 R2, R30, R8, R2 ;  /* 0x000000081e028225 */ /* 0x000fc800078e0002 */
[----:B------:R-:W-:Y:S01]  /*9010*/  @!P0 IMAD.IADD R0, R9, 0x1, R3 ;  /* 0x0000000109008824 */ /* 0x000fe200078e0203 */
[----:B0-----:R-:W-:-:S04]  /*9020*/  @!P0 LEA R4, P1, R2, R4, 0x2 ;  /* 0x0000000402048211 */ /* 0x001fc800078210ff */
[----:B------:R-:W-:Y:S01]  /*9030*/  @!P0 LEA.HI.X R5, R2, R5, R0, 0x2, P1 ;  /* 0x0000000502058211 */ /* 0x000fe200008f1400 */
[----:B------:R-:W-:Y:S01]  /*9040*/  IMAD.MOV.U32 R0, RZ, RZ, RZ ;  /* 0x000000ffff007224 */ /* 0x000fe200078e00ff */
[----:B------:R-:W-:Y:S01]  /*9050*/  IADD3 R22, R7, 0x1, RZ ;  /* 0x0000000107167810 */ /* 0x000fe20007ffe0ff */
[----:B------:R-:W-:-:S04]  /*9060*/  IMAD.MOV R3, RZ, RZ, -R11 ;  /* 0x000000ffff037224 */ /* 0x000fc800078e0a0b */
[----:B------:R0:W5:Y:S01]  /*9070*/  @!P0 LDG.E R0, desc[UR36][R4.64] ;  /* 0x0000002404008981 */ /* 0x000162000c1e1900 */
[----:B------:R-:W-:Y:S01]  /*9080*/  ISETP.NE.AND P0, PT, R22, 0x2, PT ;  /* 0x000000021600780c */ /* 0x000fe20003f05270 */
[----:B------:R-:W-:-:S03]  /*9090*/  IMAD.MOV.U32 R20, RZ, RZ, R6 ;  /* 0x000000ffff147224 */ /* 0x000fc600078e0006 */
[----:B------:R-:W-:Y:S02]  /*90a0*/  SEL R2, RZ, 0x1, P0 ;  /* 0x00000001ff027807 */ /* 0x000fe40000000000 */
[----:B------:R-:W-:Y:S02]  /*90b0*/  SEL R22, R22, RZ, P0 ;  /* 0x000000ff16167207 */ /* 0x000fe40000000000 */
[----:B------:R-:W-:Y:S01]  /*90c0*/  LOP3.LUT R25, R21, R2, RZ, 0x3c, !PT ;  /* 0x0000000215197212 */ /* 0x000fe200078e3cff */
[----:B0-----:R-:W-:Y:S01]  /*90d0*/  IMAD R4, R3, UR4, R10 ;  /* 0x0000000403047c24 */ /* 0x001fe2000f8e020a */
[----:B------:R-:W-:Y:S06]  /*90e0*/  @!P2 BRA `(.L_x_56) ;  /* 0x000000000004a947 */ /* 0x000fec0003800000 */
[----:B------:R-:W-:Y:S01]  /*90f0*/  BPT.TRAP 0x1 ;  /* 0x000000040000795c */ /* 0x000fe20000300000 */
.L_x_56:
[----:B------:R-:W-:Y:S01]  /*9100*/  LEA R6, R22, UR39, 0x3 ;  /* 0x0000002716067c11 */ /* 0x000fe2000f8e18ff */
[----:B------:R-:W-:Y:S01]  /*9110*/  BSSY B1, `(.L_x_57) ;  /* 0x0000004000017945 */ /* 0x000fe20003800000 */
[----:B------:R-:W-:-:S04]  /*9120*/  SHF.L.U32 R3, R25, 0x1f, RZ ;  /* 0x0000001f19037819 */ /* 0x000fc800000006ff */
[----:B------:R-:W0:Y:S02]  /*9130*/  SYNCS.PHASECHK.TRANS64.TRYWAIT P0, [R6+URZ+0x2a840], R3 ;  /* 0x02a84003060075a7 */ /* 0x000e24000800017f */
[----:B0-----:R-:W-:Y:S05]  /*9140*/  @!P0 BRA `(.L_x_58) ;  /* 0x0000002800cc8947 */ /* 0x001fea0003800000 */
.L_x_126:
[----:B------:R-:W-:Y:S05]  /*9150*/  BSYNC B1 ;  /* 0x0000000000017941 */ /* 0x000fea0003800000 */
.L_x_57:
[----:B------:R-:W-:Y:S01]  /*9160*/  SHF.R.S32.HI R23, RZ, 0x1f, R4 ;  /* 0x0000001fff177819 */ /* 0x000fe20000011404 */
[----:B------:R-:W-:Y:S01]  /*9170*/  ULDC.64 UR4, c[0x0][0x300] ;  /* 0x0000c00000047ab9 */ /* 0x000fe20000000a00 */
[----:B-----5:R-:W-:Y:S01]  /*9180*/  SHF.R.S32.HI R24, RZ, 0x1f, R0 ;  /* 0x0000001fff187819 */ /* 0x020fe20000011400 */
[----:B------:R-:W-:Y:S01]  /*9190*/  IMAD R9, R22, 0x4800, R27 ;  /* 0x0000480016097824 */ /* 0x000fe200078e021b */
[C---:B------:R-:W-:Y:S01]  /*91a0*/  LOP3.LUT P3, RZ, R16.reuse, 0x10, RZ, 0xc0, !PT ;  /* 0x0000001010ff7812 */ /* 0x040fe2000786c0ff */
[----:B0-----:R-:W-:Y:S01]  /*91b0*/  IMAD R3, R23, UR4, RZ ;  /* 0x0000000417037c24 */ /* 0x001fe2000f8e02ff */
[C---:B------:R-:W-:Y:S02]  /*91c0*/  LOP3.LUT P2, RZ, R16.reuse, 0x8, RZ, 0xc0, !PT ;  /* 0x0000000810ff7812 */ /* 0x040fe4000784c0ff */
[----:B------:R-:W-:Y:S01]  /*91d0*/  LOP3.LUT P1, RZ, R16, 0x4, RZ, 0xc0, !PT ;  /* 0x0000000410ff7812 */ /* 0x000fe2000782c0ff */
[C---:B------:R-:W-:Y:S02]  /*91e0*/  IMAD R5, R4.reuse, UR5, R3 ;  /* 0x0000000504057c24 */ /* 0x040fe4000f8e0203 */
[----:B------:R-:W-:Y:S01]  /*91f0*/  IMAD.WIDE.U32 R2, R4, UR4, RZ ;  /* 0x0000000404027c25 */ /* 0x000fe2000f8e00ff */
        /* <DEDUP_REMOVED lines=8> */
[C---:B------:R-:W-:Y:S02]  /*9280*/  IMAD R5, R19.reuse, UR5, R8 ;  /* 0x0000000513057c24 */ /* 0x040fe4000f8e0208 */
[----:B------:R-:W-:Y:S01]  /*9290*/  IMAD.WIDE.U32 R2, R19, UR4, R2 ;  /* 0x0000000413027c25 */ /* 0x000fe2000f8e0002 */
[----:B------:R-:W-:-:S03]  /*92a0*/  ULDC.64 UR4, c[0x0][0x2e8] ;  /* 0x0000ba0000047ab9 */ /* 0x000fc60000000a00 */
[----:B------:R-:W-:Y:S01]  /*92b0*/  IMAD.IADD R3, R5, 0x1, R3 ;  /* 0x0000000105037824 */ /* 0x000fe200078e0203 */
[----:B------:R-:W-:Y:S01]  /*92c0*/  LEA R8, P0, R2, UR4, 0x1 ;  /* 0x0000000402087c11 */ /* 0x000fe2000f8008ff */
[----:B------:R-:W-:-:S03]  /*92d0*/  UMOV UR4, 0xffffffff ;  /* 0xffffffff00047882 */ /* 0x000fc60000000000 */
[----:B------:R-:W-:Y:S01]  /*92e0*/  LEA.HI.X R10, R2, UR5, R3, 0x1, P0 ;  /* 0x00000005020a7c11 */ /* 0x000fe200080f0c03 */
[----:B------:R-:W-:Y:S08]  /*92f0*/  BRA.DIV UR4, `(.L_x_59) ;  /* 0x0000002a04747947 */ /* 0x000ff0000b800000 */
[----:B------:R-:W0:Y:S01]  /*9300*/  SHFL.IDX PT, R14, R8, RZ, 0x181f ;  /* 0x00181fff080e7589 */ /* 0x000e2200000e0000 */
[----:B------:R-:W-:Y:S01]  /*9310*/  IMAD.SHL.U32 R5, R37, 0x2, RZ ;  /* 0x0000000225057824 */ /* 0x000fe200078e00ff */
[----:B------:R-:W-:Y:S02]  /*9320*/  LEA R9, R9, UR39, 0x1 ;  /* 0x0000002709097c11 */ /* 0x000fe4000f8e08ff */
[----:B------:R-:W1:Y:S04]  /*9330*/  SHFL.IDX PT, R3, R10, RZ, 0x181f ;  /* 0x00181fff0a037589 */ /* 0x000e6800000e0000 */
[----:B------:R-:W-:Y:S01]  /*9340*/  SHFL.IDX PT, R35, R10, 0x2, 0x181f ;  /* 0x00581f000a237f89 */ /* 0x000fe200000e0000 */
[----:B0-----:R-:W-:-:S03]  /*9350*/  IADD3 R2, P0, R14, R5, RZ ;  /* 0x000000050e027210 */ /* 0x001fc60007f1e0ff */
[----:B------:R-:W0:Y:S02]  /*9360*/  SHFL.IDX PT, R14, R8, 0x1, 0x181f ;  /* 0x00381f00080e7f89 */ /* 0x000e2400000e0000 */
[----:B-1----:R-:W-:-:S05]  /*9370*/  IMAD.X R3, RZ, RZ, R3, P0 ;  /* 0x000000ffff037224 */ /* 0x002fca00000e0603 */
[----:B------:R-:W-:Y:S04]  /*9380*/  LDGSTS.E.BYPASS.LTC128B.128 [R9+0x18400], desc[UR36][R2.64], !P3 ;  /* 0x1840000002097fae */ /* 0x000fe8000d901d64 */
[----:B------:R-:W-:Y:S04]  /*9390*/  LDGSTS.E.BYPASS.LTC128B.128 [R9+0x1b400], desc[UR36][R2.64+0x80], !P2 ;  /* 0x1b40008002097fae */ /* 0x000fe8000d101d64 */
[----:B------:R1:W-:Y:S04]  /*93a0*/  LDGSTS.E.BYPASS.LTC128B.128 [R9+0x1e400], desc[UR36][R2.64+0x100], !P1 ;  /* 0x1e40010002097fae */ /* 0x0003e8000c901d64 */
[----:B-1----:R-:W1:Y:S01]  /*93b0*/  SHFL.IDX PT, R3, R10, 0x1, 0x181f ;  /* 0x00381f000a037f89 */ /* 0x002e6200000e0000 */
[----:B0-----:R-:W-:-:S03]  /*93c0*/  IADD3 R2, P0, R14, R5, RZ ;  /* 0x000000050e027210 */ /* 0x001fc60007f1e0ff */
[----:B------:R-:W0:Y:S01]  /*93d0*/  SHFL.IDX PT, R14, R8, 0x2, 0x181f ;  /* 0x00581f00080e7f89 */ /* 0x000e2200000e0000 */
[----:B-1----:R-:W-:-:S05]  /*93e0*/  IADD3.X R3, RZ, R3, RZ, P0, !PT ;  /* 0x00000003ff037210 */ /* 0x002fca00007fe4ff */
[----:B------:R-:W-:Y:S04]  /*93f0*/  LDGSTS.E.BYPASS.LTC128B.128 [R9+0x18c00], desc[UR36][R2.64], !P3 ;  /* 0x18c0000002097fae */ /* 0x000fe8000d901d64 */
[----:B------:R-:W-:Y:S04]  /*9400*/  LDGSTS.E.BYPASS.LTC128B.128 [R9+0x1bc00], desc[UR36][R2.64+0x80], !P2 ;  /* 0x1bc0008002097fae */ /* 0x000fe8000d101d64 */
[----:B------:R0:W-:Y:S02]  /*9410*/  LDGSTS.E.BYPASS.LTC128B.128 [R9+0x1ec00], desc[UR36][R2.64+0x100], !P1 ;  /* 0x1ec0010002097fae */ /* 0x0001e4000c901d64 */
[----:B0-----:R-:W-:-:S02]  /*9420*/  IADD3 R2, P0, R14, R5, RZ ;  /* 0x000000050e027210 */ /* 0x001fc40007f1e0ff */
[----:B------:R-:W0:Y:S03]  /*9430*/  SHFL.IDX PT, R14, R8, 0x3, 0x181f ;  /* 0x00781f00080e7f89 */ /* 0x000e2600000e0000 */
[----:B------:R-:W-:Y:S02]  /*9440*/  IMAD.X R3, RZ, RZ, R35, P0 ;  /* 0x000000ffff037224 */ /* 0x000fe400000e0623 */
[----:B------:R-:W1:Y:S04]  /*9450*/  SHFL.IDX PT, R35, R10, 0x3, 0x181f ;  /* 0x00781f000a237f89 */ /* 0x000e6800000e0000 */
[----:B------:R-:W-:Y:S04]  /*9460*/  LDGSTS.E.BYPASS.LTC128B.128 [R9+0x19400], desc[UR36][R2.64], !P3 ;  /* 0x1940000002097fae */ /* 0x000fe8000d901d64 */
[----:B------:R-:W-:Y:S04]  /*9470*/  LDGSTS.E.BYPASS.LTC128B.128 [R9+0x1c400], desc[UR36][R2.64+0x80], !P2 ;  /* 0x1c40008002097fae */ /* 0x000fe8000d101d64 */
[----:B------:R0:W-:Y:S02]  /*9480*/  LDGSTS.E.BYPASS.LTC128B.128 [R9+0x1f400], desc[UR36][R2.64+0x100], !P1 ;  /* 0x1f40010002097fae */ /* 0x0001e4000c901d64 */
[----:B0-----:R-:W-:-:S02]  /*9490*/  IADD3 R2, P0, R14, R5, RZ ;  /* 0x000000050e027210 */ /* 0x001fc40007f1e0ff */
[----:B------:R-:W0:Y:S03]  /*94a0*/  SHFL.IDX PT, R14, R8, 0x4, 0x181f ;  /* 0x00981f00080e7f89 */ /* 0x000e2600000e0000 */
[----:B-1----:R-:W-:Y:S02]  /*94b0*/  IMAD.X R3, RZ, RZ, R35, P0 ;  /* 0x000000ffff037224 */ /* 0x002fe400000e0623 */
[----:B------:R-:W1:Y:S04]  /*94c0*/  SHFL.IDX PT, R35, R10, 0x4, 0x181f ;  /* 0x00981f000a237f89 */ /* 0x000e6800000e0000 */
[----:B------:R-:W-:Y:S04]  /*94d0*/  LDGSTS.E.BYPASS.LTC128B.128 [R9+0x19c00], desc[UR36][R2.64], !P3 ;  /* 0x19c0000002097fae */ /* 0x000fe8000d901d64 */
[----:B------:R-:W-:Y:S04]  /*94e0*/  LDGSTS.E.BYPASS.LTC128B.128 [R9+0x1cc00], desc[UR36][R2.64+0x80], !P2 ;  /* 0x1cc0008002097fae */ /* 0x000fe8000d101d64 */
[----:B------:R0:W-:Y:S02]  /*94f0*/  LDGSTS.E.BYPASS.LTC128B.128 [R9+0x1fc00], desc[UR36][R2.64+0x100], !P1 ;  /* 0x1fc0010002097fae */ /* 0x0001e4000c901d64 */
[----:B0-----:R-:W-:-:S02]  /*9500*/  IADD3 R2, P0, R14, R5, RZ ;  /* 0x000000050e027210 */ /* 0x001fc40007f1e0ff */
[----:B------:R0:W2:Y:S03]  /*9510*/  SHFL.IDX PT, R14, R8, 0x5, 0x181f ;  /* 0x00b81f00080e7f89 */ /* 0x0000a600000e0000 */
[----:B-1----:R-:W-:Y:S02]  /*9520*/  IMAD.X R3, RZ, RZ, R35, P0 ;  /* 0x000000ffff037224 */ /* 0x002fe400000e0623 */
[----:B------:R0:W1:Y:S04]  /*9530*/  SHFL.IDX PT, R35, R10, 0x5, 0x181f ;  /* 0x00b81f000a237f89 */ /* 0x00006800000e0000 */
[----:B------:R0:W-:Y:S04]  /*9540*/  LDGSTS.E.BYPASS.LTC128B.128 [R9+0x1a400], desc[UR36][R2.64], !P3 ;  /* 0x1a40000002097fae */ /* 0x0001e8000d901d64 */
[----:B------:R0:W-:Y:S04]  /*9550*/  LDGSTS.E.BYPASS.LTC128B.128 [R9+0x1d400], desc[UR36][R2.64+0x80], !P2 ;  /* 0x1d40008002097fae */ /* 0x0001e8000d101d64 */
[----:B------:R0:W-:Y:S02]  /*9560*/  LDGSTS.E.BYPASS.LTC128B.128 [R9+0x20400], desc[UR36][R2.64+0x100], !P1 ;  /* 0x2040010002097fae */ /* 0x0001e4000c901d64 */
.L_x_140:
[----:B0-2---:R-:W-:-:S04]  /*9570*/  IADD3 R2, P0, R14, R5, RZ ;  /* 0x000000050e027210 */ /* 0x005fc80007f1e0ff */
[----:B-1----:R-:W-:Y:S02]  /*9580*/  IADD3.X R3, RZ, R35, RZ, P0, !PT ;  /* 0x00000023ff037210 */ /* 0x002fe400007fe4ff */
[----:B------:R-:W-:-:S03]  /*9590*/  PLOP3.LUT P0, PT, PT, PT, PT, 0x80, 0x0 ;  /* 0x000000000000781c */ /* 0x000fc60003f0f070 */
[----:B------:R-:W-:Y:S01]  /*95a0*/  @!PT LDS RZ, [RZ] ;  /* 0x00000000fffff984 */ /* 0x000fe20000000800 */
[----:B------:R-:W-:Y:S01]  /*95b0*/  @!PT LDS RZ, [RZ] ;  /* 0x00000000fffff984 */ /* 0x000fe20000000800 */
[----:B------:R-:W-:Y:S01]  /*95c0*/  @!PT LDS RZ, [RZ] ;  /* 0x00000000fffff984 */ /* 0x000fe20000000800 */
[----:B------:R0:W-:Y:S04]  /*95d0*/  LDGSTS.E.BYPASS.LTC128B.128 [R9+0x1ac00], desc[UR36][R2.64], !P3 ;  /* 0x1ac0000002097fae */ /* 0x0001e8000d901d64 */
[----:B------:R0:W-:Y:S04]  /*95e0*/  LDGSTS.E.BYPASS.LTC128B.128 [R9+0x1dc00], desc[UR36][R2.64+0x80], !P2 ;  /* 0x1dc0008002097fae */ /* 0x0001e8000d101d64 */
[----:B------:R0:W-:Y:S01]  /*95f0*/  LDGSTS.E.BYPASS.LTC128B.128 [R9+0x20c00], desc[UR36][R2.64+0x100], !P1 ;  /* 0x20c0010002097fae */ /* 0x0001e2000c901d64 */
[----:B------:R-:W-:Y:S01]  /*9600*/  NOP ;  /* 0x0000000000007918 */ /* 0x000fe20000000000 */
.L_x_60:
        /* <DEDUP_REMOVED lines=10> */
.L_x_61:
[----:B------:R1:W-:Y:S01]  /*96b0*/  SYNCS.ARRIVE.TRANS64.A1T0 RZ, [R6+URZ+0x2a830], RZ ;  /* 0x02a830ff06ff79a7 */ /* 0x0003e2000810003f */
[----:B------:R-:W-:Y:S05]  /*96c0*/  @!P2 BRA `(.L_x_62) ;  /* 0x000000000004a947 */ /* 0x000fea0003800000 */
[----:B------:R-:W-:Y:S01]  /*96d0*/  BPT.TRAP 0x1 ;  /* 0x000000040000795c */ /* 0x000fe20000300000 */
.L_x_62:
[----:B0-----:R-:W-:Y:S01]  /*96e0*/  SHF.L.U32 R9, R21, 0x1f, RZ ;  /* 0x0000001f15097819 */ /* 0x001fe200000006ff */
[----:B------:R-:W-:Y:S01]  /*96f0*/  IMAD.MOV.U32 R3, RZ, RZ, -0x60 ;  /* 0xffffffa0ff037424 */ /* 0x000fe200078e00ff */
[----:B-1----:R-:W-:Y:S01]  /*9700*/  LEA R6, R7, UR39, 0x3 ;  /* 0x0000002707067c11 */ /* 0x002fe2000f8e18ff */
[----:B------:R-:W-:Y:S02]  /*9710*/  BSSY B1, `(.L_x_63) ;  /* 0x0000004000017945 */ /* 0x000fe40003800000 */
[----:B------:R-:W-:Y:S01]  /*9720*/  IMAD R3, R28, R3, UR38 ;  /* 0x000000261c037e24 */ /* 0x000fe2000f8e0203 */
[----:B------:R-:W0:Y:S02]  /*9730*/  SYNCS.PHASECHK.TRANS64.TRYWAIT P0, [R6+URZ+0x2a860], R9 ;  /* 0x02a86009060075a7 */ /* 0x000e24000800017f */
[----:B0-----:R-:W-:Y:S05]  /*9740*/  @!P0 BRA `(.L_x_64) ;  /* 0x0000002c00188947 */ /* 0x001fea0003800000 */
.L_x_141:
[----:B------:R-:W-:Y:S05]  /*9750*/  BSYNC B1 ;  /* 0x0000000000017941 */ /* 0x000fea0003800000 */
.L_x_63:
[----:B------:R-:W-:Y:S01]  /*9760*/  UMOV UR4, 0xffffffff ;  /* 0xffffffff00047882 */ /* 0x000fe20000000000 */
[C---:B------:R-:W-:Y:S01]  /*9770*/  LOP3.LUT P2, RZ, R16.reuse, 0x2, RZ, 0xc0, !PT ;  /* 0x0000000210ff7812 */ /* 0x040fe2000784c0ff */
[----:B------:R-:W-:Y:S01]  /*9780*/  IMAD R7, R7, 0x3000, R27 ;  /* 0x0000300007077824 */ /* 0x000fe200078e021b */
[----:B------:R-:W-:Y:S01]  /*9790*/  LOP3.LUT P1, RZ, R16, 0x1, RZ, 0xc0, !PT ;  /* 0x0000000110ff7812 */ /* 0x000fe2000782c0ff */
[----:B------:R-:W-:Y:S01]  /*97a0*/  IMAD.IADD R8, R3, 0x1, -R34 ;  /* 0x0000000103087824 */ /* 0x000fe200078e0a22 */
[----:B------:R-:W-:Y:S11]  /*97b0*/  BRA.DIV UR4, `(.L_x_65) ;  /* 0x0000002e04107947 */ /* 0x000ff6000b800000 */
[----:B------:R-:W1:Y:S01]  /*97c0*/  SHFL.IDX PT, R14, R17, RZ, 0x181f ;  /* 0x00181fff110e7589 */ /* 0x000e6200000e0000 */
[----:B------:R-:W-:-:S03]  /*97d0*/  LEA R7, R7, UR39, 0x1 ;  /* 0x0000002707077c11 */ /* 0x000fc6000f8e08ff */
[----:B------:R-:W2:Y:S01]  /*97e0*/  SHFL.IDX PT, R3, R18, RZ, 0x181f ;  /* 0x00181fff12037589 */ /* 0x000ea200000e0000 */
[----:B-1----:R-:W-:-:S03]  /*97f0*/  IADD3 R2, P0, R14, R5, RZ ;  /* 0x000000050e027210 */ /* 0x002fc60007f1e0ff */
[----:B------:R-:W1:Y:S02]  /*9800*/  SHFL.IDX PT, R14, R17, 0x1, 0x181f ;  /* 0x00381f00110e7f89 */ /* 0x000e6400000e0000 */
[----:B--2---:R-:W-:Y:S01]  /*9810*/  IMAD.X R3, RZ, RZ, R3, P0 ;  /* 0x000000ffff037224 */ /* 0x004fe200000e0603 */
[----:B------:R-:W-:-:S13]  /*9820*/  ISETP.LT.OR P0, PT, R8, 0x1, P2 ;  /* 0x000000010800780c */ /* 0x000fda0001701670 */
[----:B------:R-:W-:Y:S01]  /*9830*/  LDGSTS.E.BYPASS.LTC128B.128 [R7+0x400], desc[UR36][R2.64], !P0 ;  /* 0x0040000002077fae */ /* 0x000fe2000c101d64 */
[----:B------:R-:W-:-:S13]  /*9840*/  ISETP.LT.OR P0, PT, R8, 0x1, P1 ;  /* 0x000000010800780c */ /* 0x000fda0000f01670 */
[----:B------:R2:W-:Y:S04]  /*9850*/  LDGSTS.E.BYPASS.LTC128B.128 [R7+0x3400], desc[UR36][R2.64+0x80], !P0 ;  /* 0x0340008002077fae */ /* 0x0005e8000c101d64 */
[----:B--2---:R-:W2:Y:S01]  /*9860*/  SHFL.IDX PT, R3, R18, 0x1, 0x181f ;  /* 0x00381f0012037f89 */ /* 0x004ea200000e0000 */
[----:B-1----:R-:W-:-:S03]  /*9870*/  IADD3 R2, P0, R14, R5, RZ ;  /* 0x000000050e027210 */ /* 0x002fc60007f1e0ff */
[----:B------:R-:W1:Y:S01]  /*9880*/  SHFL.IDX PT, R14, R17, 0x2, 0x181f ;  /* 0x00581f00110e7f89 */ /* 0x000e6200000e0000 */
[----:B--2---:R-:W-:Y:S02]  /*9890*/  IADD3.X R3, RZ, R3, RZ, P0, !PT ;  /* 0x00000003ff037210 */ /* 0x004fe400007fe4ff */
[----:B------:R-:W-:-:S13]  /*98a0*/  ISETP.LT.OR P0, PT, R8, 0x11, P2 ;  /* 0x000000110800780c */ /* 0x000fda0001701670 */
[----:B------:R-:W-:Y:S01]  /*98b0*/  LDGSTS.E.BYPASS.LTC128B.128 [R7+0xc00], desc[UR36][R2.64], !P0 ;  /* 0x00c0000002077fae */ /* 0x000fe2000c101d64 */
[----:B------:R-:W-:-:S13]  /*98c0*/  ISETP.LT.OR P0, PT, R8, 0x11, P1 ;  /* 0x000000110800780c */ /* 0x000fda0000f01670 */
[----:B------:R2:W-:Y:S04]  /*98d0*/  LDGSTS.E.BYPASS.LTC128B.128 [R7+0x3c00], desc[UR36][R2.64+0x80], !P0 ;  /* 0x03c0008002077fae */ /* 0x0005e8000c101d64 */
[----:B--2---:R-:W2:Y:S01]  /*98e0*/  SHFL.IDX PT, R3, R18, 0x2, 0x181f ;  /* 0x00581f0012037f89 */ /* 0x004ea200000e0000 */
        /* <DEDUP_REMOVED lines=17> */
[----:B------:R-:W1:Y:S04]  /*9a00*/  SHFL.IDX PT, R18, R18, 0x5, 0x181f ;  /* 0x00b81f0012127f89 */ /* 0x000e6800000e0000 */
[----:B------:R3:W4:Y:S01]  /*9a10*/  SHFL.IDX PT, R14, R17, 0x5, 0x181f ;  /* 0x00b81f00110e7f89 */ /* 0x00072200000e0000 */
[----:B--2---:R-:W-:Y:S01]  /*9a20*/  IMAD.X R3, RZ, RZ, R3, P0 ;  /* 0x000000ffff037224 */ /* 0x004fe200000e0603 */
[----:B------:R-:W-:-:S13]  /*9a30*/  ISETP.LT.OR P0, PT, R8, 0x41, P2 ;  /* 0x000000410800780c */ /* 0x000fda0001701670 */
[----:B------:R3:W-:Y:S01]  /*9a40*/  LDGSTS.E.BYPASS.LTC128B.128 [R7+0x2400], desc[UR36][R2.64], !P0 ;  /* 0x0240000002077fae */ /* 0x0007e2000c101d64 */
[----:B------:R-:W-:-:S13]  /*9a50*/  ISETP.LT.OR P0, PT, R8, 0x41, P1 ;  /* 0x000000410800780c */ /* 0x000fda0000f01670 */
[----:B-1--4-:R3:W-:Y:S02]  /*9a60*/  LDGSTS.E.BYPASS.LTC128B.128 [R7+0x5400], desc[UR36][R2.64+0x80], !P0 ;  /* 0x0540008002077fae */ /* 0x0127e4000c101d64 */
.L_x_155:
[----:B0--3--:R-:W-:Y:S01]  /*9a70*/  IADD3 R2, P0, R14, R5, RZ ;  /* 0x000000050e027210 */ /* 0x009fe20007f1e0ff */
[----:B------:R-:W-:Y:S02]  /*9a80*/  ULDC.64 UR4, c[0x0][0x328] ;  /* 0x0000ca0000047ab9 */ /* 0x000fe40000000a00 */
[----:B------:R-:W-:Y:S01]  /*9a90*/  IMAD R23, R23, UR4, RZ ;  /* 0x0000000417177c24 */ /* 0x000fe2000f8e02ff */
[----:B------:R-:W-:Y:S02]  /*9aa0*/  IADD3.X R3, RZ, R18, RZ, P0, !PT ;  /* 0x00000012ff037210 */ /* 0x000fe400007fe4ff */
[----:B------:R-:W-:Y:S01]  /*9ab0*/  ISETP.LT.OR P0, PT, R8, 0x51, P2 ;  /* 0x000000510800780c */ /* 0x000fe20001701670 */
[----:B------:R-:W-:-:S12]  /*9ac0*/  IMAD R23, R4, UR5, R23 ;  /* 0x0000000504177c24 */ /* 0x000fd8000f8e0217 */
[----:B------:R-:W-:Y:S01]  /*9ad0*/  @!PT LDS RZ, [RZ] ;  /* 0x00000000fffff984 */ /* 0x000fe20000000800 */
[----:B------:R-:W-:Y:S01]  /*9ae0*/  @!PT LDS RZ, [RZ] ;  /* 0x00000000fffff984 */ /* 0x000fe20000000800 */
[----:B------:R-:W-:Y:S01]  /*9af0*/  @!PT LDS RZ, [RZ] ;  /* 0x00000000fffff984 */ /* 0x000fe20000000800 */
[----:B------:R-:W-:Y:S01]  /*9b00*/  LDGSTS.E.BYPASS.LTC128B.128 [R7+0x2c00], desc[UR36][R2.64], !P0 ;  /* 0x02c0000002077fae */ /* 0x000fe2000c101d64 */
[----:B------:R-:W-:-:S13]  /*9b10*/  ISETP.LT.OR P0, PT, R8, 0x51, P1 ;  /* 0x000000510800780c */ /* 0x000fda0000f01670 */
[----:B------:R0:W-:Y:S01]  /*9b20*/  LDGSTS.E.BYPASS.LTC128B.128 [R7+0x5c00], desc[UR36][R2.64+0x80], !P0 ;  /* 0x05c0008002077fae */ /* 0x0001e2000c101d64 */
[----:B------:R-:W-:Y:S01]  /*9b30*/  PLOP3.LUT P0, PT, PT, PT, PT, 0x80, 0x0 ;  /* 0x000000000000781c */ /* 0x000fe20003f0f070 */
[----:B------:R-:W-:Y:S01]  /*9b40*/  NOP ;  /* 0x0000000000007918 */ /* 0x000fe20000000000 */
[----:B0-----:R-:W-:Y:S01]  /*9b50*/  IMAD.WIDE.U32 R2, R4, UR4, RZ ;  /* 0x0000000404027c25 */ /* 0x001fe2000f8e00ff */
[----:B------:R-:W-:-:S03]  /*9b60*/  ULDC.64 UR4, c[0x0][0x338] ;  /* 0x0000ce0000047ab9 */ /* 0x000fc60000000a00 */
[----:B------:R-:W-:Y:S02]  /*9b70*/  IMAD.IADD R3, R3, 0x1, R23 ;  /* 0x0000000103037824 */ /* 0x000fe400078e0217 */
[----:B------:R-:W-:Y:S02]  /*9b80*/  IMAD R5, R24, UR4, RZ ;  /* 0x0000000418057c24 */ /* 0x000fe4000f8e02ff */
[----:B------:R-:W-:-:S04]  /*9b90*/  IMAD.WIDE.U32 R2, R0, UR4, R2 ;  /* 0x0000000400027c25 */ /* 0x000fc8000f8e0002 */
[----:B------:R-:W-:-:S04]  /*9ba0*/  IMAD R5, R0, UR5, R5 ;  /* 0x0000000500057c24 */ /* 0x000fc8000f8e0205 */
[----:B------:R-:W-:-:S07]  /*9bb0*/  IMAD.IADD R5, R3, 0x1, R5 ;  /* 0x0000000103057824 */ /* 0x000fce00078e0205 */
.L_x_66:
        /* <DEDUP_REMOVED lines=10> */
.L_x_67:
[----:B------:R-:W-:Y:S01]  /*9c60*/  ULDC.64 UR4, c[0x0][0x330] ;  /* 0x0000cc0000047ab9 */ /* 0x000fe20000000a00 */
[----:B------:R-:W-:Y:S01]  /*9c70*/  IMAD.MOV.U32 R3, RZ, RZ, R5 ;  /* 0x000000ffff037224 */ /* 0x000fe200078e0005 */
[----:B------:R0:W-:Y:S01]  /*9c80*/  SYNCS.ARRIVE.TRANS64.A1T0 RZ, [R6+URZ+0x2a850], RZ ;  /* 0x02a850ff06ff79a7 */ /* 0x0001e2000810003f */
[----:B------:R-:W-:Y:S01]  /*9c90*/  IMAD R0, R29, UR4, RZ ;  /* 0x000000041d007c24 */ /* 0x000fe2000f8e02ff */
[----:B------:R-:W-:Y:S01]  /*9ca0*/  MOV R28, R20 ;  /* 0x00000014001c7202 */ /* 0x000fe20000000f00 */
[----:B------:R-:W-:-:S04]  /*9cb0*/  IMAD.WIDE.U32 R2, R19, UR4, R2 ;  /* 0x0000000413027c25 */ /* 0x000fc8000f8e0002 */
[----:B------:R-:W-:Y:S01]  /*9cc0*/  IMAD R5, R19, UR5, R0 ;  /* 0x0000000513057c24 */ /* 0x000fe2000f8e0200 */
[----:B------:R-:W-:Y:S01]  /*9cd0*/  ULDC.64 UR4, c[0x0][0x318] ;  /* 0x0000c60000047ab9 */ /* 0x000fe20000000a00 */
[----:B0-----:R-:W-:Y:S01]  /*9ce0*/  VIADD R6, R20, 0xffffffff ;  /* 0xffffffff14067836 */ /* 0x001fe20000000000 */
[----:B------:R-:W-:Y:S01]  /*9cf0*/  LEA R17, P0, R2, UR4, 0x1 ;  /* 0x0000000402117c11 */ /* 0x000fe2000f8008ff */
[----:B------:R-:W-:Y:S01]  /*9d00*/  IMAD.MOV.U32 R21, RZ, RZ, R25 ;  /* 0x000000ffff157224 */ /* 0x000fe200078e0019 */
[----:B------:R-:W-:Y:S01]  /*9d10*/  IADD3 R3, R5, R3, RZ ;  /* 0x0000000305037210 */ /* 0x000fe20007ffe0ff */
[----:B------:R-:W-:-:S03]  /*9d20*/  IMAD.MOV.U32 R7, RZ, RZ, R22 ;  /* 0x000000ffff077224 */ /* 0x000fc600078e0016 */
[----:B------:R-:W-:Y:S02]  /*9d30*/  LEA.HI.X R18, R2, UR5, R3, 0x1, P0 ;  /* 0x0000000502127c11 */ /* 0x000fe400080f0c03 */
[----:B------:R-:W-:-:S13]  /*9d40*/  ISETP.GT.AND P0, PT, R20, RZ, PT ;  /* 0x000000ff1400720c */ /* 0x000fda0003f04270 */
[----:B------:R-:W-:Y:S05]  /*9d50*/  @P0 BRA `(.L_x_68) ;  /* 0xfffffff000600947 */ /* 0x000fea000383ffff */
[----:B------:R-:W-:Y:S05]  /*9d60*/  BSYNC B0 ;  /* 0x0000000000007941 */ /* 0x000fea0003800000 */
.L_x_55:
[----:B------:R-:W-:-:S13]  /*9d70*/  LOP3.LUT P0, RZ, R16, 0x20, RZ, 0xc0, !PT ;  /* 0x0000002010ff7812 */ /* 0x000fda000780c0ff */
[----:B------:R-:W-:Y:S05]  /*9d80*/  @!P0 BRA `(.L_x_69) ;  /* 0x0000000000048947 */ /* 0x000fea0003800000 */
[----:B------:R-:W-:Y:S01]  /*9d90*/  BPT.TRAP 0x1 ;  /* 0x000000040000795c */ /* 0x000fe20000300000 */
.L_x_69:
[----:B------:R-:W-:Y:S01]  /*9da0*/  LEA R4, R22, UR39, 0x3 ;  /* 0x0000002716047c11 */ /* 0x000fe2000f8e18ff */
[----:B------:R-:W-:Y:S01]  /*9db0*/  IMAD.MOV.U32 R5, RZ, RZ, -0x60 ;  /* 0xffffffa0ff057424 */ /* 0x000fe200078e00ff */
[----:B0-----:R-:W-:Y:S01]  /*9dc0*/  SHF.L.U32 R3, R25, 0x1f, RZ ;  /* 0x0000001f19037819 */ /* 0x001fe200000006ff */
[----:B------:R-:W-:Y:S02]  /*9dd0*/  BSSY B0, `(.L_x_70) ;  /* 0x0000004000007945 */ /* 0x000fe40003800000 */
[----:B------:R-:W-:Y:S01]  /*9de0*/  IMAD R5, R20, R5, UR38 ;  /* 0x0000002614057e24 */ /* 0x000fe2000f8e0205 */
[----:B------:R-:W0:Y:S02]  /*9df0*/  SYNCS.PHASECHK.TRANS64.TRYWAIT P0, [R4+URZ+0x2a860], R3 ;  /* 0x02a86003040075a7 */ /* 0x000e24000800017f */
[----:B0-----:R-:W-:Y:S05]  /*9e00*/  @!P0 BRA `(.L_x_71) ;  /* 0x0000002c00508947 */ /* 0x001fea0003800000 */
.L_x_156:
[----:B------:R-:W-:Y:S05]  /*9e10*/  BSYNC B0 ;  /* 0x0000000000007941 */ /* 0x000fea0003800000 */
.L_x_70:
[----:B------:R-:W-:Y:S01]  /*9e20*/  UMOV UR4, 0xffffffff ;  /* 0xffffffff00047882 */ /* 0x000fe20000000000 */
[----:B------:R-:W-:Y:S01]  /*9e30*/  LOP3.LUT P2, RZ, R16, 0x2, RZ, 0xc0, !PT ;  /* 0x0000000210ff7812 */ /* 0x000fe2000784c0ff */
[----:B------:R-:W-:Y:S01]  /*9e40*/  IMAD R7, R22, 0x3000, R27 ;  /* 0x0000300016077824 */ /* 0x000fe200078e021b */
[----:B------:R-:W-:Y:S01]  /*9e50*/  LOP3.LUT P1, RZ, R16, 0x1, RZ, 0xc0, !PT ;  /* 0x0000000110ff7812 */ /* 0x000fe2000782c0ff */
[----:B------:R-:W-:Y:S01]  /*9e60*/  IMAD.IADD R5, R5, 0x1, -R34 ;  /* 0x0000000105057824 */ /* 0x000fe200078e0a22 */
[----:B------:R-:W-:Y:S11]  /*9e70*/  BRA.DIV UR4, `(.L_x_72) ;  /* 0x0000002e04487947 */ /* 0x000ff6000b800000 */
[----:B------:R-:W1:Y:S01]  /*9e80*/  SHFL.IDX PT, R14, R17, RZ, 0x181f ;  /* 0x00181fff110e7589 */ /* 0x000e6200000e0000 */
[----:B------:R-:W-:-:S03]  /*9e90*/  IMAD.SHL.U32 R6, R37, 0x2, RZ ;  /* 0x0000000225067824 */ /* 0x000fc600078e00ff */
[----:B------:R-:W0:Y:S02]  /*9ea0*/  SHFL.IDX PT, R0, R18, RZ, 0x181f ;  /* 0x00181fff12007589 */ /* 0x000e2400000e0000 */
[----:B-1----:R-:W-:Y:S02]  /*9eb0*/  IADD3 R2, P0, R14, R6, RZ ;  /* 0x000000060e027210 */ /* 0x002fe40007f1e0ff */
[----:B------:R-:W1:Y:S02]  /*9ec0*/  SHFL.IDX PT, R14, R17, 0x1, 0x181f ;  /* 0x00381f00110e7f89 */ /* 0x000e6400000e0000 */
[----:B0-----:R-:W-:Y:S02]  /*9ed0*/  IADD3.X R3, RZ, R0, RZ, P0, !PT ;  /* 0x00000000ff037210 */ /* 0x001fe400007fe4ff */
[----:B------:R-:W-:Y:S02]  /*9ee0*/  ISETP.LT.OR P0, PT, R5, 0x1, P2 ;  /* 0x000000010500780c */ /* 0x000fe40001701670 */
[----:B------:R-:W-:-:S02]  /*9ef0*/  LEA R0, R7, UR39, 0x1 ;  /* 0x0000002707007c11 */ /* 0x000fc4000f8e08ff */
[----:B------:R-:W0:Y:S09]  /*9f00*/  SHFL.IDX PT, R7, R18, 0x1, 0x181f ;  /* 0x00381f0012077f89 */ /* 0x000e3200000e0000 */
[----:B------:R-:W-:Y:S01]  /*9f10*/  LDGSTS.E.BYPASS.LTC128B.128 [R0+0x400], desc[UR36][R2.64], !P0 ;  /* 0x0040000002007fae */ /* 0x000fe2000c101d64 */
[----:B------:R-:W-:-:S13]  /*9f20*/  ISETP.LT.OR P0, PT, R5, 0x1, P1 ;  /* 0x000000010500780c */ /* 0x000fda0000f01670 */
[----:B------:R1:W-:Y:S02]  /*9f30*/  LDGSTS.E.BYPASS.LTC128B.128 [R0+0x3400], desc[UR36][R2.64+0x80], !P0 ;  /* 0x0340008002007fae */ /* 0x0003e4000c101d64 */
[----:B-1----:R-:W-:Y:S02]  /*9f40*/  IADD3 R2, P0, R14, R6, RZ ;  /* 0x000000060e027210 */ /* 0x002fe40007f1e0ff */
[----:B------:R-:W1:Y:S03]  /*9f50*/  SHFL.IDX PT, R14, R17, 0x2, 0x181f ;  /* 0x00581f00110e7f89 */ /* 0x000e6600000e0000 */
[----:B0-----:R-:W-:Y:S01]  /*9f60*/  IMAD.X R3, RZ, RZ, R7, P0 ;  /* 0x000000ffff037224 */ /* 0x001fe200000e0607 */
[----:B------:R-:W-:Y:S01]  /*9f70*/  ISETP.LT.OR P0, PT, R5, 0x11, P2 ;  /* 0x000000110500780c */ /* 0x000fe20001701670 */
[----:B------:R-:W0:-:S12]  /*9f80*/  SHFL.IDX PT, R7, R18, 0x2, 0x181f ;  /* 0x00581f0012077f89 */ /* 0x000e1800000e0000 */
        /* <DEDUP_REMOVED lines=20> */
[----:B------:R1:W2:Y:S02]  /*a0d0*/  SHFL.IDX PT, R14, R17, 0x5, 0x181f ;  /* 0x00b81f00110e7f89 */ /* 0x0002a400000e0000 */
[----:B0-----:R-:W-:Y:S02]  /*a0e0*/  IADD3.X R3, RZ, R7, RZ, P0, !PT ;  /* 0x00000007ff037210 */ /* 0x001fe400007fe4ff */
[----:B------:R-:W-:Y:S01]  /*a0f0*/  ISETP.LT.OR P0, PT, R5, 0x41, P2 ;  /* 0x000000410500780c */ /* 0x000fe20001701670 */
[----:B------:R1:W3:-:S12]  /*a100*/  SHFL.IDX PT, R7, R18, 0x5, 0x181f ;  /* 0x00b81f0012077f89 */ /* 0x0002d800000e0000 */
[----:B------:R1:W-:Y:S01]  /*a110*/  LDGSTS.E.BYPASS.LTC128B.128 [R0+0x2400], desc[UR36][R2.64], !P0 ;  /* 0x0240000002007fae */ /* 0x0003e2000c101d64 */
[----:B------:R-:W-:-:S13]  /*a120*/  ISETP.LT.OR P0, PT, R5, 0x41, P1 ;  /* 0x000000410500780c */ /* 0x000fda0000f01670 */
[----:B--23--:R1:W-:Y:S02]  /*a130*/  LDGSTS.E.BYPASS.LTC128B.128 [R0+0x5400], desc[UR36][R2.64+0x80], !P0 ;  /* 0x0540008002007fae */ /* 0x00c3e4000c101d64 */
.L_x_170:
[----:B01----:R-:W-:-:S05]  /*a140*/  IADD3 R2, P0, R14, R6, RZ ;  /* 0x000000060e027210 */ /* 0x003fca0007f1e0ff */
[----:B------:R-:W-:Y:S01]  /*a150*/  IMAD.X R3, RZ, RZ, R7, P0 ;  /* 0x000000ffff037224 */ /* 0x000fe200000e0607 */
[----:B------:R-:W-:-:S13]  /*a160*/  ISETP.LT.OR P0, PT, R5, 0x51, P2 ;  /* 0x000000510500780c */ /* 0x000fda0001701670 */
[----:B------:R-:W-:Y:S01]  /*a170*/  @!PT LDS RZ, [RZ] ;  /* 0x00000000fffff984 */ /* 0x000fe20000000800 */
[----:B------:R-:W-:Y:S01]  /*a180*/  @!PT LDS RZ, [RZ] ;  /* 0x00000000fffff984 */ /* 0x000fe20000000800 */
[----:B------:R-:W-:Y:S01]  /*a190*/  @!PT LDS RZ, [RZ] ;  /* 0x00000000fffff984 */ /* 0x000fe20000000800 */
[----:B------:R0:W-:Y:S01]  /*a1a0*/  LDGSTS.E.BYPASS.LTC128B.128 [R0+0x2c00], desc[UR36][R2.64], !P0 ;  /* 0x02c0000002007fae */ /* 0x0001e2000c101d64 */
[----:B------:R-:W-:-:S13]  /*a1b0*/  ISETP.LT.OR P0, PT, R5, 0x51, P1 ;  /* 0x000000510500780c */ /* 0x000fda0000f01670 */
[----:B------:R0:W-:Y:S01]  /*a1c0*/  LDGSTS.E.BYPASS.LTC128B.128 [R0+0x5c00], desc[UR36][R2.64+0x80], !P0 ;  /* 0x05c0008002007fae */ /* 0x0001e2000c101d64 */
[----:B------:R-:W-:Y:S01]  /*a1d0*/  PLOP3.LUT P0, PT, PT, PT, PT, 0x80, 0x0 ;  /* 0x000000000000781c */ /* 0x000fe20003f0f070 */
[----:B------:R-:W-:-:S12]  /*a1e0*/  NOP ;  /* 0x0000000000007918 */ /* 0x000fd80000000000 */
.L_x_73:
        /* <DEDUP_REMOVED lines=10> */
.L_x_74:
[----:B0-----:R-:W2:Y:S01]  /*a290*/  LDL.LU R2, [R1] ;  /* 0x0000000001027983 */ /* 0x001ea20000300800 */
[----:B------:R-:W-:Y:S01]  /*a2a0*/  VIADD R22, R22, 0x1 ;  /* 0x0000000116167836 */ /* 0x000fe20000000000 */
[----:B------:R-:W-:Y:S01]  /*a2b0*/  ULDC UR4, c[0x0][0xc34] ;  /* 0x00030d0000047ab9 */ /* 0x000fe20000000800 */
[----:B------:R-:W-:Y:S01]  /*a2c0*/  VIADD R36, R36, UR44 ;  /* 0x0000002c24247c36 */ /* 0x000fe20008000000 */
[----:B------:R0:W-:Y:S02]  /*a2d0*/  SYNCS.ARRIVE.TRANS64.A1T0 RZ, [R4+URZ+0x2a850], RZ ;  /* 0x02a850ff04ff79a7 */ /* 0x0001e4000810003f */
[----:B------:R-:W-:-:S04]  /*a2e0*/  ISETP.NE.AND P0, PT, R22, 0x2, PT ;  /* 0x000000021600780c */ /* 0x000fc80003f05270 */
[----:B------:R-:W-:Y:S02]  /*a2f0*/  SEL R22, R22, RZ, P0 ;  /* 0x000000ff16167207 */ /* 0x000fe40000000000 */
[----:B------:R-:W-:Y:S02]  /*a300*/  SEL R0, RZ, 0x1, P0 ;  /* 0x00000001ff007807 */ /* 0x000fe40000000000 */
[----:B------:R-:W-:Y:S02]  /*a310*/  ISETP.GE.AND P0, PT, R36, UR4, PT ;  /* 0x0000000424007c0c */ /* 0x000fe4000bf06270 */
[----:B------:R-:W-:Y:S02]  /*a320*/  LOP3.LUT R25, R25, R0, RZ, 0x3c, !PT ;  /* 0x0000000019197212 */ /* 0x000fe400078e3cff */
[----:B--2---:R-:W-:-:S05]  /*a330*/  IADD3 R2, R2, 0x1, RZ ;  /* 0x0000000102027810 */ /* 0x004fca0007ffe0ff */
[----:B------:R0:W-:Y:S04]  /*a340*/  STL [R1], R2 ;  /* 0x0000000201007387 */ /* 0x0001e80000100800 */
[----:B------:R-:W-:Y:S05]  /*a350*/  @!P0 BRA `(.L_x_75) ;  /* 0xffffffd0002c8947 */ /* 0x000fea000383ffff */
[----:B------:R-:W-:-:S07]  /*a360*/  LOP3.LUT R0, R2, 0x1, RZ, 0xc, !PT ;  /* 0x0000000102007812 */ /* 0x000fce00078e0cff */
.L_x_40:
[----:B------:R-:W1:Y:S01]  /*a370*/  S2R R3, SR_CgaCtaId ;  /* 0x0000000000037919 */ /* 0x000e620000008800 */
[----:B0-----:R-:W-:Y:S01]  /*a380*/  MOV R2, 0x400 ;  /* 0x0000040000027802 */ /* 0x001fe20000000f00 */
[----:B------:R-:W-:Y:S01]  /*a390*/  BSSY B0, `(.L_x_76) ;  /* 0x0000005000007945 */ /* 0x000fe20003800000 */
[----:B------:R-:W-:Y:S02]  /*a3a0*/  SHF.L.U32 R0, R0, 0x1f, RZ ;  /* 0x0000001f00007819 */ /* 0x000fe400000006ff */
[----:B-1----:R-:W-:-:S04]  /*a3b0*/  LEA R5, R3, R2, 0x18 ;  /* 0x0000000203057211 */ /* 0x002fc800078ec0ff */
[----:B------:R-:W0:Y:S02]  /*a3c0*/  SYNCS.PHASECHK.TRANS64.TRYWAIT P0, [R5+URZ+0x2a820], R0 ;  /* 0x02a82000050075a7 */ /* 0x000e24000800017f */
[----:B0-----:R-:W-:Y:S05]  /*a3d0*/  @!P0 BRA `(.L_x_77) ;  /* 0x0000002c00f88947 */ /* 0x001fea0003800000 */
.L_x_171:
[----:B------:R-:W-:Y:S05]  /*a3e0*/  BSYNC B0 ;  /* 0x0000000000007941 */ /* 0x000fea0003800000 */
.L_x_76:
[----:B------:R-:W-:-:S03]  /*a3f0*/  UMOV UR4, 0xffffffff ;  /* 0xffffffff00047882 */ /* 0x000fc60000000000 */
[----:B------:R-:W-:Y:S05]  /*a400*/  BRA.DIV UR4, `(.L_x_78) ;  /* 0x0000003204007947 */ /* 0x000fea000b800000 */
[----:B0-----:R-:W0:Y:S02]  /*a410*/  S2R R0, SR_TID.X ;  /* 0x0000000000007919 */ /* 0x001e240000002100 */
[----:B0-----:R-:W-:-:S04]  /*a420*/  SHF.R.U32.HI R0, RZ, 0x5, R0 ;  /* 0x00000005ff007819 */ /* 0x001fc80000011600 */
[----:B------:R-:W-:-:S05]  /*a430*/  LOP3.LUT R0, R0, 0x3, RZ, 0xc0, !PT ;  /* 0x0000000300007812 */ /* 0x000fca00078ec0ff */
[----:B------:R0:W1:Y:S02]  /*a440*/  SHFL.IDX PT, R14, R0, RZ, 0x1f ;  /* 0x00001fff000e7589 */ /* 0x00006400000e0000 */
.L_x_174:
[----:B-1----:R-:W-:Y:S01]  /*a450*/  ISETP.NE.AND P0, PT, R14, RZ, PT ;  /* 0x000000ff0e00720c */ /* 0x002fe20003f05270 */
[----:B------:R-:W-:-:S12]  /*a460*/  BSSY B0, `(.L_x_79) ;  /* 0x0000026000007945 */ /* 0x000fd80003800000 */
[----:B------:R-:W-:Y:S05]  /*a470*/  @P0 BRA `(.L_x_80) ;  /* 0x0000000000900947 */ /* 0x000fea0003800000 */
[----:B------:R-:W-:-:S03]  /*a480*/  UMOV UR4, 0xffffffff ;  /* 0xffffffff00047882 */ /* 0x000fc60000000000 */
[----:B------:R-:W-:Y:S05]  /*a490*/  BRA.DIV UR4, `(.L_x_81) ;  /* 0x0000003204107947 */ /* 0x000fea000b800000 */
[----:B------:R-:W-:-:S13]  /*a4a0*/  ELECT P6, URZ, PT ;  /* 0x00000000003f782f */ /* 0x000fda00038c0000 */
.L_x_177:
[----:B------:R-:W-:Y:S05]  /*a4b0*/  @!P6 BRA `(.L_x_80) ;  /* 0x000000000080e947 */ /* 0x000fea0003800000 */
[----:B0-----:R-:W2:Y:S02]  /*a4c0*/  LDL R0, [R1+0x4] ;  /* 0x0000040001007983 */ /* 0x001ea40000100800 */
[----:B--2---:R-:W-:-:S13]  /*a4d0*/  R2UR UR4, R0 ;  /* 0x00000000000472ca */ /* 0x004fda00000e0000 */
[----:B------:R-:W-:-:S06]  /*a4e0*/  ULOP3.LUT UR4, UR4, 0x2, URZ, 0xfc, !UPT ;  /* 0x0000000204047892 */ /* 0x000fcc000f8efc3f */
[----:B------:R-:W-:-:S05]  /*a4f0*/  IMAD.U32 R0, RZ, RZ, UR4 ;  /* 0x00000004ff007e24 */ /* 0x000fca000f8e00ff */
[----:B------:R-:W-:-:S13]  /*a500*/  ISETP.NE.AND P0, PT, R0, 0x3, PT ;  /* 0x000000030000780c */ /* 0x000fda0003f05270 */
[----:B------:R-:W-:Y:S05]  /*a510*/  @!P0 BRA `(.L_x_82) ;  /* 0x0000000000048947 */ /* 0x000fea0003800000 */
[----:B------:R-:W-:Y:S01]  /*a520*/  BPT.TRAP 0x1 ;  /* 0x000000040000795c */ /* 0x000fe20000300000 */
.L_x_82:
[C---:B------:R-:W-:Y:S01]  /*a530*/  IMAD R3, R22.reuse, 0x8, R5 ;  /* 0x0000000816037824 */ /* 0x040fe200078e0205 */
[----:B------:R-:W-:Y:S01]  /*a540*/  SHF.L.U32 R2, R25, 0x1f, RZ ;  /* 0x0000001f19027819 */ /* 0x000fe200000006ff */
[----:B------:R-:W-:-:S03]  /*a550*/  VIADD R22, R22, 0x1 ;  /* 0x0000000116167836 */ /* 0x000fc60000000000 */
[----:B------:R-:W0:Y:S02]  /*a560*/  SYNCS.PHASECHK.TRANS64.TRYWAIT P1, [R3+URZ+0x2a840], R2 ;  /* 0x02a84002030075a7 */ /* 0x000e24000802017f */
[----:B------:R-:W-:-:S04]  /*a570*/  ISETP.NE.AND P2, PT, R22, 0x2, PT ;  /* 0x000000021600780c */ /* 0x000fc80003f45270 */
[----:B------:R-:W-:Y:S01]  /*a580*/  SEL R0, RZ, 0x1, P2 ;  /* 0x00000001ff007807 */ /* 0x000fe20001000000 */
[----:B0-----:R-:W-:Y:S08]  /*a590*/  @!P1 BRA `(.L_x_83) ;  /* 0x0000002c00f09947 */ /* 0x001ff00003800000 */
.L_x_178:
[----:B------:R-:W-:Y:S02]  /*a5a0*/  SEL R22, R22, RZ, P2 ;  /* 0x000000ff16167207 */ /* 0x000fe40001000000 */
[----:B------:R-:W-:Y:S01]  /*a5b0*/  LOP3.LUT R0, R25, R0, RZ, 0x3c, !PT ;  /* 0x0000000019007212 */ /* 0x000fe200078e3cff */
[----:B------:R-:W-:Y:S06]  /*a5c0*/  @!P0 BRA `(.L_x_84) ;  /* 0x0000000000048947 */ /* 0x000fec0003800000 */
[----:B------:R-:W-:Y:S01]  /*a5d0*/  BPT.TRAP 0x1 ;  /* 0x000000040000795c */ /* 0x000fe20000300000 */
.L_x_84:
[----:B------:R-:W-:Y:S02]  /*a5e0*/  LEA R5, R22, R5, 0x3 ;  /* 0x0000000516057211 */ /* 0x000fe400078e18ff */
[----:B------:R-:W-:-:S04]  /*a5f0*/  SHF.L.U32 R0, R0, 0x1f, RZ ;  /* 0x0000001f00007819 */ /* 0x000fc800000006ff */
[----:B------:R-:W1:Y:S02]  /*a600*/  SYNCS.PHASECHK.TRANS64.TRYWAIT P1, [R5+URZ+0x2a840], R0 ;  /* 0x02a84000050075a7 */ /* 0x000e64000802017f */
[----:B-1----:R-:W-:Y:S05]  /*a610*/  @!P1 BRA `(.L_x_85) ;  /* 0x0000002c00e49947 */ /* 0x002fea0003800000 */
.L_x_179:
[----:B------:R-:W-:Y:S05]  /*a620*/  @!P0 BRA `(.L_x_86) ;  /* 0x0000000000048947 */ /* 0x000fea0003800000 */
[----:B------:R-:W-:Y:S01]  /*a630*/  BPT.TRAP 0x1 ;  /* 0x000000040000795c */ /* 0x000fe20000300000 */
.L_x_86:
[----:B------:R-:W2:Y:S02]  /*a640*/  SYNCS.PHASECHK.TRANS64.TRYWAIT P1, [R3+URZ+0x2a860], R2 ;  /* 0x02a86002030075a7 */ /* 0x000ea4000802017f */
[----:B--2---:R-:W-:Y:S05]  /*a650*/  @!P1 BRA `(.L_x_87) ;  /* 0x0000002c00e89947 */ /* 0x004fea0003800000 */
.L_x_180:
[----:B------:R-:W-:Y:S05]  /*a660*/  @!P0 BRA `(.L_x_88) ;  /* 0x0000000000048947 */ /* 0x000fea0003800000 */
[----:B------:R-:W-:Y:S01]  /*a670*/  BPT.TRAP 0x1 ;  /* 0x000000040000795c */ /* 0x000fe20000300000 */
.L_x_88:
[----:B---3--:R3:W4:Y:S02]  /*a680*/  SYNCS.PHASECHK.TRANS64.TRYWAIT P0, [R5+URZ+0x2a860], R0 ;  /* 0x02a86000050075a7 */ /* 0x008724000800017f */
[----:B----4-:R-:W-:Y:S05]  /*a690*/  @!P0 NANOSLEEP.SYNCS 0x989680 ;  /* 0x009896800000895d */ /* 0x010fea0003900000 */
[----:B------:R-:W4:Y:S02]  /*a6a0*/  @!P0 SYNCS.PHASECHK.TRANS64 P0, [R5+URZ+0x2a860], R0 ;  /* 0x02a86000050085a7 */ /* 0x000f24000800007f */
[----:B----4-:R-:W-:Y:S05]  /*a6b0*/  @!P0 BRA `(.L_x_88) ;  /* 0xfffffffc00f08947 */ /* 0x010fea000383ffff */
.L_x_80:
[----:B------:R-:W-:Y:S05]  /*a6c0*/  BSYNC B0 ;  /* 0x0000000000007941 */ /* 0x000fea0003800000 */
.L_x_79:
[----:B------:R-:W-:Y:S05]  /*a6d0*/  EXIT ;  /* 0x000000000000794d */ /* 0x000fea0003800000 */
.L_x_8:
[----:B0-----:R-:W-:-:S04]  /*a6e0*/  IMAD.U32 R3, RZ, RZ, UR41 ;  /* 0x00000029ff037e24 */ /* 0x001fc8000f8e00ff */
[----:B------:R0:W1:Y:S03]  /*a6f0*/  SYNCS.PHASECHK.TRANS64.TRYWAIT P1, [R3+URZ+0x2a800], R0 ;  /* 0x02a80000030075a7 */ /* 0x000066000802017f */
[----:B-1----:R-:W-:Y:S05]  /*a700*/  @!P1 NANOSLEEP.SYNCS 0x989680 ;  /* 0x009896800000995d */ /* 0x002fea0003900000 */
[----:B------:R-:W1:Y:S02]  /*a710*/  @!P1 SYNCS.PHASECHK.TRANS64 P1, [R3+URZ+0x2a800], R0 ;  /* 0x02a80000030095a7 */ /* 0x000e64000802007f */
[----:B-1----:R-:W-:Y:S05]  /*a720*/  @!P1 BRA `(.L_x_8) ;  /* 0xfffffffc00ec9947 */ /* 0x002fea000383ffff */
[----:B------:R-:W-:Y:S05]  /*a730*/  BRA `(.L_x_89) ;  /* 0xffffff6800747947 */ /* 0x000fea000383ffff */
.L_x_12:
[----:B-1----:R1:W2:Y:S02]  /*a740*/  SYNCS.PHASECHK.TRANS64.TRYWAIT P1, [R4+URZ+0x2a830], R3 ;  /* 0x02a83003040075a7 */ /* 0x0022a4000802017f */
[----:B--2---:R-:W-:Y:S05]  /*a750*/  @!P1 NANOSLEEP.SYNCS 0x989680 ;  /* 0x009896800000995d */ /* 0x004fea0003900000 */
[----:B------:R-:W2:Y:S02]  /*a760*/  @!P1 SYNCS.PHASECHK.TRANS64 P1, [R4+URZ+0x2a830], R3 ;  /* 0x02a83003040095a7 */ /* 0x000ea4000802007f */
[----:B--2---:R-:W-:Y:S05]  /*a770*/  @!P1 BRA `(.L_x_12) ;  /* 0xfffffffc00f09947 */ /* 0x004fea000383ffff */
[----:B------:R-:W-:Y:S05]  /*a780*/  BRA `(.L_x_11) ;  /* 0xffffff6800947947 */ /* 0x000fea000383ffff */
.L_x_18:
[----:B-1----:R-:W-:-:S04]  /*a790*/  IMAD.U32 R3, RZ, RZ, UR7 ;  /* 0x00000007ff037e24 */ /* 0x002fc8000f8e00ff */
[----:B------:R1:W2:Y:S03]  /*a7a0*/  SYNCS.PHASECHK.TRANS64.TRYWAIT P1, [R3+URZ+0x2a830], R0 ;  /* 0x02a83000030075a7 */ /* 0x0002a6000802017f */
[----:B--2---:R-:W-:Y:S05]  /*a7b0*/  @!P1 NANOSLEEP.SYNCS 0x989680 ;  /* 0x009896800000995d */ /* 0x004fea0003900000 */
[----:B------:R-:W2:Y:S02]  /*a7c0*/  @!P1 SYNCS.PHASECHK.TRANS64 P1, [R3+URZ+0x2a830], R0 ;  /* 0x02a83000030095a7 */ /* 0x000ea4000802007f */
[----:B--2---:R-:W-:Y:S05]  /*a7d0*/  @!P1 BRA `(.L_x_18) ;  /* 0xfffffffc00ec9947 */ /* 0x004fea000383ffff */
[----:B------:R-:W-:Y:S05]  /*a7e0*/  BRA `(.L_x_17) ;  /* 0xffffff8800bc7947 */ /* 0x000fea000383ffff */
.L_x_22:
[----:B-1----:R-:W-:-:S04]  /*a7f0*/  IMAD.U32 R3, RZ, RZ, UR10 ;  /* 0x0000000aff037e24 */ /* 0x002fc8000f8e00ff */
[----:B------:R1:W2:Y:S03]  /*a800*/  SYNCS.PHASECHK.TRANS64.TRYWAIT P1, [R3+URZ+0x2a850], R0 ;  /* 0x02a85000030075a7 */ /* 0x0002a6000802017f */
[----:B--2---:R-:W-:Y:S05]  /*a810*/  @!P1 NANOSLEEP.SYNCS 0x989680 ;  /* 0x009896800000995d */ /* 0x004fea0003900000 */
[----:B------:R-:W2:Y:S02]  /*a820*/  @!P1 SYNCS.PHASECHK.TRANS64 P1, [R3+URZ+0x2a850], R0 ;  /* 0x02a85000030095a7 */ /* 0x000ea4000802007f */
[----:B--2---:R-:W-:Y:S05]  /*a830*/  @!P1 BRA `(.L_x_22) ;  /* 0xfffffffc00ec9947 */ /* 0x004fea000383ffff */
[----:B------:R-:W-:Y:S05]  /*a840*/  BRA `(.L_x_21) ;  /* 0xffffff9000f47947 */ /* 0x000fea000383ffff */
.L_x_29:
[----:B-1----:R-:W-:-:S04]  /*a850*/  MOV R7, UR10 ;  /* 0x0000000a00077c02 */ /* 0x002fc80008000f00 */
[----:B------:R1:W2:Y:S03]  /*a860*/  SYNCS.PHASECHK.TRANS64.TRYWAIT P1, [R7+URZ+0x2a850], R6 ;  /* 0x02a85006070075a7 */ /* 0x0002a6000802017f */
[----:B--2---:R-:W-:Y:S05]  /*a870*/  @!P1 NANOSLEEP.SYNCS 0x989680 ;  /* 0x009896800000995d */ /* 0x004fea0003900000 */
[----:B------:R-:W2:Y:S02]  /*a880*/  @!P1 SYNCS.PHASECHK.TRANS64 P1, [R7+URZ+0x2a850], R6 ;  /* 0x02a85006070095a7 */ /* 0x000ea4000802007f */
[----:B--2---:R-:W-:Y:S05]  /*a890*/  @!P1 BRA `(.L_x_29) ;  /* 0xfffffffc00ec9947 */ /* 0x004fea000383ffff */
[----:B------:R-:W-:Y:S05]  /*a8a0*/  BRA `(.L_x_28) ;  /* 0xffffffa800907947 */ /* 0x000fea000383ffff */
.L_x_44:
[----:B------:R-:W0:Y:S01]  /*a8b0*/  S2R R17, SR_TID.X ;  /* 0x0000000000117919 */ /* 0x000e220000002100 */
[----:B------:R-:W-:Y:S01]  /*a8c0*/  BSSY B0, `(.L_x_90) ;  /* 0x000000a000007945 */ /* 0x000fe20003800000 */
[----:B------:R-:W-:Y:S01]  /*a8d0*/  IMAD.MOV.U32 R12, RZ, RZ, RZ ;  /* 0x000000ffff0c7224 */ /* 0x000fe200078e00ff */
[----:B------:R-:W-:Y:S01]  /*a8e0*/  MOV R15, 0xffffffff ;  /* 0xffffffff000f7802 */ /* 0x000fe20000000f00 */
[----:B------:R-:W-:Y:S01]  /*a8f0*/  IMAD.MOV.U32 R11, RZ, RZ, 0x1f ;  /* 0x0000001fff0b7424 */ /* 0x000fe200078e00ff */
[----:B0-----:R-:W-:-:S04]  /*a900*/  SHF.R.U32.HI R17, RZ, 0x5, R17 ;  /* 0x00000005ff117819 */ /* 0x001fc80000011611 */
[----:B------:R-:W-:-:S05]  /*a910*/  LOP3.LUT R17, R17, 0x3, RZ, 0xc0, !PT ;  /* 0x0000000311117812 */ /* 0x000fca00078ec0ff */
[----:B------:R-:W-:-:S07]  /*a920*/  IMAD.MOV.U32 R13, RZ, RZ, R17 ;  /* 0x000000ffff0d7224 */ /* 0x000fce00078e0011 */
[----:B-1---5:R-:W-:Y:S05]  /*a930*/  WARPSYNC.COLLECTIVE R15, `(.L_x_91) ;  /* 0x000000000f087348 */ /* 0x022fea0003c00000 */
[----:B------:R0:W2:Y:S02]  /*a940*/  SHFL.IDX P6, R14, R13, R12, R11 ;  /* 0x0000000c0d0e7389 */ /* 0x0000a400000c000b */
[----:B012--5:R-:W-:Y:S01]  /*a950*/  ENDCOLLECTIVE ;  /* 0x000000000000791b */ /* 0x027fe20003800000 */
.L_x_91:
[----:B------:R-:W-:Y:S05]  /*a960*/  BSYNC B0 ;  /* 0x0000000000007941 */ /* 0x000fea0003800000 */
.L_x_90:
[----:B------:R-:W-:Y:S05]  /*a970*/  BRA `(.L_x_92) ;  /* 0xffffffd000087947 */ /* 0x000fea000383ffff */
.L_x_47:
[----:B0-----:R0:W1:Y:S02]  /*a980*/  SYNCS.PHASECHK.TRANS64.TRYWAIT P0, [R0+URZ+0x2a840], R3 ;  /* 0x02a84003000075a7 */ /* 0x001064000800017f */
[----:B-1----:R-:W-:Y:S05]  /*a990*/  @!P0 NANOSLEEP.SYNCS 0x989680 ;  /* 0x009896800000895d */ /* 0x002fea0003900000 */
[----:B------:R-:W1:Y:S02]  /*a9a0*/  @!P0 SYNCS.PHASECHK.TRANS64 P0, [R0+URZ+0x2a840], R3 ;  /* 0x02a84003000085a7 */ /* 0x000e64000800007f */
[----:B-1----:R-:W-:Y:S05]  /*a9b0*/  @!P0 BRA `(.L_x_47) ;  /* 0xfffffffc00f08947 */ /* 0x002fea000383ffff */
[----:B------:R-:W-:Y:S05]  /*a9c0*/  BRA `(.L_x_93) ;  /* 0xffffffd000e07947 */ /* 0x000fea000383ffff */
.L_x_48:
[----:B------:R-:W-:Y:S01]  /*a9d0*/  BSSY B0, `(.L_x_94) ;  /* 0x0000008000007945 */ /* 0x000fe20003800000 */
[----:B------:R-:W-:Y:S01]  /*a9e0*/  IMAD.MOV.U32 R13, RZ, RZ, R6 ;  /* 0x000000ffff0d7224 */ /* 0x000fe200078e0006 */
[----:B------:R-:W-:Y:S01]  /*a9f0*/  MOV R15, 0xffffffff ;  /* 0xffffffff000f7802 */ /* 0x000fe20000000f00 */
[----:B------:R-:W-:Y:S02]  /*aa00*/  IMAD.MOV.U32 R12, RZ, RZ, RZ ;  /* 0x000000ffff0c7224 */ /* 0x000fe400078e00ff */
[----:B------:R-:W-:-:S07]  /*aa10*/  IMAD.MOV.U32 R11, RZ, RZ, 0x181f ;  /* 0x0000181fff0b7424 */ /* 0x000fce00078e00ff */
[----:B------:R-:W-:Y:S05]  /*aa20*/  WARPSYNC.COLLECTIVE R15, `(.L_x_95) ;  /* 0x000000000f087348 */ /* 0x000fea0003c00000 */
[----:B------:R0:W1:Y:S02]  /*aa30*/  SHFL.IDX P6, R14, R13, R12, R11 ;  /* 0x0000000c0d0e7389 */ /* 0x00006400000c000b */
[----:B01----:R-:W-:Y:S01]  /*aa40*/  ENDCOLLECTIVE ;  /* 0x000000000000791b */ /* 0x003fe20003800000 */
.L_x_95:
[----:B------:R-:W-:Y:S05]  /*aa50*/  BSYNC B0 ;  /* 0x0000000000007941 */ /* 0x000fea0003800000 */
.L_x_94:
[----:B------:R-:W-:Y:S01]  /*aa60*/  IMAD.MOV.U32 R13, RZ, RZ, R4 ;  /* 0x000000ffff0d7224 */ /* 0x000fe200078e0004 */
[----:B------:R-:W-:Y:S01]  /*aa70*/  MOV R11, 0x181f ;  /* 0x0000181f000b7802 */ /* 0x000fe20000000f00 */
[----:B------:R-:W-:Y:S01]  /*aa80*/  IMAD.MOV.U32 R12, RZ, RZ, RZ ;  /* 0x000000ffff0c7224 */ /* 0x000fe200078e00ff */
[----:B------:R-:W-:Y:S01]  /*aa90*/  ISETP.GE.AND P0, PT, R33, 0x1, PT ;  /* 0x000000012100780c */ /* 0x000fe20003f06270 */
[----:B------:R-:W-:Y:S02]  /*aaa0*/  IMAD.MOV.U32 R15, RZ, RZ, -0x1 ;  /* 0xffffffffff0f7424 */ /* 0x000fe400078e00ff */
[----:B------:R-:W-:-:S10]  /*aab0*/  IMAD.MOV.U32 R2, RZ, RZ, R14 ;  /* 0x000000ffff027224 */ /* 0x000fd400078e000e */
[----:B------:R-:W-:Y:S05]  /*aac0*/  WARPSYNC.COLLECTIVE R15, `(.L_x_96) ;  /* 0x000000000f087348 */ /* 0x000fea0003c00000 */
[----:B------:R0:W1:Y:S02]  /*aad0*/  SHFL.IDX P6, R14, R13, R12, R11 ;  /* 0x0000000c0d0e7389 */ /* 0x00006400000c000b */
[----:B01----:R-:W-:Y:S01]  /*aae0*/  ENDCOLLECTIVE ;  /* 0x000000000000791b */ /* 0x003fe20003800000 */
.L_x_96:
[----:B------:R-:W-:Y:S02]  /*aaf0*/  @P0 LEA R7, R5, UR39, 0x1 ;  /* 0x0000002705070c11 */ /* 0x000fe4000f8e08ff */
[----:B------:R-:W-:Y:S01]  /*ab00*/  MOV R13, R6 ;  /* 0x00000006000d7202 */ /* 0x000fe20000000f00 */
[----:B------:R-:W-:Y:S01]  /*ab10*/  IMAD.MOV.U32 R12, RZ, RZ, 0x1 ;  /* 0x00000001ff0c7424 */ /* 0x000fe200078e00ff */
[----:B------:R-:W-:-:S05]  /*ab20*/  @P0 LEA R14, P1, R37, R14, 0x1 ;  /* 0x0000000e250e0211 */ /* 0x000fca00078208ff */
[----:B------:R-:W-:Y:S02]  /*ab30*/  @P0 IMAD.X R3, RZ, RZ, R2, P1 ;  /* 0x000000ffff030224 */ /* 0x000fe400008e0602 */
[----:B------:R-:W-:-:S07]  /*ab40*/  @P0 IMAD.MOV.U32 R2, RZ, RZ, R14 ;  /* 0x000000ffff020224 */ /* 0x000fce00078e000e */
[----:B------:R-:W-:Y:S05]  /*ab50*/  WARPSYNC.COLLECTIVE R15, `(.L_x_97) ;  /* 0x000000000f087348 */ /* 0x000fea0003c00000 */
[----:B------:R0:W1:Y:S02]  /*ab60*/  SHFL.IDX P6, R14, R13, R12, R11 ;  /* 0x0000000c0d0e7389 */ /* 0x00006400000c000b */
[----:B01----:R-:W-:Y:S01]  /*ab70*/  ENDCOLLECTIVE ;  /* 0x000000000000791b */ /* 0x003fe20003800000 */
.L_x_97:
[----:B------:R-:W-:Y:S01]  /*ab80*/  @!PT LDS RZ, [RZ] ;  /* 0x00000000fffff984 */ /* 0x000fe20000000800 */
[----:B------:R-:W-:Y:S01]  /*ab90*/  @!PT LDS RZ, [RZ] ;  /* 0x00000000fffff984 */ /* 0x000fe20000000800 */
[----:B------:R-:W-:Y:S01]  /*aba0*/  @!PT LDS RZ, [RZ] ;  /* 0x00000000fffff984 */ /* 0x000fe20000000800 */
[----:B------:R0:W-:Y:S04]  /*abb0*/  @P0 LDGSTS.E.BYPASS.LTC128B.128 [R7+0x18400], desc[UR36][R2.64], !P4 ;  /* 0x1840000002070fae */ /* 0x0001e8000e101d64 */
[----:B------:R0:W-:Y:S04]  /*abc0*/  @P0 LDGSTS.E.BYPASS.LTC128B.128 [R7+0x1b400], desc[UR36][R2.64+0x80], !P3 ;  /* 0x1b40008002070fae */ /* 0x0001e8000d901d64 */
[----:B------:R0:W-:Y:S01]  /*abd0*/  @P0 LDGSTS.E.BYPASS.LTC128B.128 [R7+0x1e400], desc[UR36][R2.64+0x100], !P2 ;  /* 0x1e40010002070fae */ /* 0x0001e2000d101d64 */
[----:B------:R-:W-:Y:S01]  /*abe0*/  ISETP.GE.AND P0, PT, R33, 0x11, PT ;  /* 0x000000112100780c */ /* 0x000fe20003f06270 */
[----:B------:R-:W-:-:S02]  /*abf0*/  IMAD.MOV.U32 R13, RZ, RZ, R4 ;  /* 0x000000ffff0d7224 */ /* 0x000fc400078e0004 */
[----:B------:R-:W-:-:S10]  /*ac00*/  IMAD.MOV.U32 R8, RZ, RZ, R14 ;  /* 0x000000ffff087224 */ /* 0x000fd400078e000e */
[----:B0-----:R-:W-:Y:S05]  /*ac10*/  WARPSYNC.COLLECTIVE R15, `(.L_x_98) ;  /* 0x000000000f087348 */ /* 0x001fea0003c00000 */
[----:B------:R1:W2:Y:S02]  /*ac20*/  SHFL.IDX P6, R14, R13, R12, R11 ;  /* 0x0000000c0d0e7389 */ /* 0x0002a400000c000b */
[----:B012---:R-:W-:Y:S01]  /*ac30*/  ENDCOLLECTIVE ;  /* 0x000000000000791b */ /* 0x007fe20003800000 */
.L_x_98:
[----:B------:R-:W-:Y:S01]  /*ac40*/  @P0 LEA R21, R5, UR39, 0x1 ;  /* 0x0000002705150c11 */ /* 0x000fe2000f8e08ff */
[----:B------:R-:W-:Y:S01]  /*ac50*/  IMAD.MOV.U32 R13, RZ, RZ, R6 ;  /* 0x000000ffff0d7224 */ /* 0x000fe200078e0006 */
[----:B------:R-:W-:Y:S02]  /*ac60*/  MOV R12, 0x2 ;  /* 0x00000002000c7802 */ /* 0x000fe40000000f00 */
[----:B------:R-:W-:-:S04]  /*ac70*/  @P0 LEA R14, P1, R37, R14, 0x1 ;  /* 0x0000000e250e0211 */ /* 0x000fc800078208ff */
[----:B------:R-:W-:Y:S01]  /*ac80*/  @P0 IADD3.X R9, RZ, R8, RZ, P1, !PT ;  /* 0x00000008ff090210 */ /* 0x000fe20000ffe4ff */
[----:B------:R-:W-:-:S08]  /*ac90*/  @P0 IMAD.MOV.U32 R2, RZ, RZ, R14 ;  /* 0x000000ffff020224 */ /* 0x000fd000078e000e */
[----:B------:R-:W-:Y:S05]  /*aca0*/  WARPSYNC.COLLECTIVE R15, `(.L_x_99) ;  /* 0x000000000f087348 */ /* 0x000fea0003c00000 */
[----:B------:R0:W1:Y:S02]  /*acb0*/  SHFL.IDX P6, R14, R13, R12, R11 ;  /* 0x0000000c0d0e7389 */ /* 0x00006400000c000b */
[----:B01----:R-:W-:Y:S01]  /*acc0*/  ENDCOLLECTIVE ;  /* 0x000000000000791b */ /* 0x003fe20003800000 */
.L_x_99:
[----:B------:R-:W-:-:S05]  /*acd0*/  @P0 IMAD.MOV.U32 R3, RZ, RZ, R9 ;  /* 0x000000ffff030224 */ /* 0x000fca00078e0009 */
[----:B------:R-:W-:Y:S01]  /*ace0*/  @!PT LDS RZ, [RZ] ;  /* 0x00000000fffff984 */ /* 0x000fe20000000800 */
[----:B------:R-:W-:Y:S01]  /*acf0*/  @!PT LDS RZ, [RZ] ;  /* 0x00000000fffff984 */ /* 0x000fe20000000800 */
[----:B------:R-:W-:Y:S01]  /*ad00*/  @!PT LDS RZ, [RZ] ;  /* 0x00000000fffff984 */ /* 0x000fe20000000800 */
[----:B------:R0:W-:Y:S04]  /*ad10*/  @P0 LDGSTS.E.BYPASS.LTC128B.128 [R21+0x18c00], desc[UR36][R2.64], !P4 ;  /* 0x18c0000002150fae */ /* 0x0001e8000e101d64 */
[----:B------:R0:W-:Y:S01]  /*ad20*/  @P0 LDGSTS.E.BYPASS.LTC128B.128 [R21+0x1bc00], desc[UR36][R2.64+0x80], !P3 ;  /* 0x1bc0008002150fae */ /* 0x0001e2000d901d64 */
[----:B------:R-:W-:-:S03]  /*ad30*/  IMAD.MOV.U32 R13, RZ, RZ, R4 ;  /* 0x000000ffff0d7224 */ /* 0x000fc600078e0004 */
[----:B------:R0:W-:Y:S01]  /*ad40*/  @P0 LDGSTS.E.BYPASS.LTC128B.128 [R21+0x1ec00], desc[UR36][R2.64+0x100], !P2 ;  /* 0x1ec0010002150fae */ /* 0x0001e2000d101d64 */
[----:B------:R-:W-:Y:S01]  /*ad50*/  ISETP.GE.AND P0, PT, R33, 0x21, PT ;  /* 0x000000212100780c */ /* 0x000fe20003f06270 */
[----:B------:R-:W-:-:S12]  /*ad60*/  IMAD.MOV.U32 R7, RZ, RZ, R14 ;  /* 0x000000ffff077224 */ /* 0x000fd800078e000e */
[----:B0-----:R-:W-:Y:S05]  /*ad70*/  WARPSYNC.COLLECTIVE R15, `(.L_x_100) ;  /* 0x000000000f087348 */ /* 0x001fea0003c00000 */
[----:B------:R1:W2:Y:S02]  /*ad80*/  SHFL.IDX P6, R14, R13, R12, R11 ;  /* 0x0000000c0d0e7389 */ /* 0x0002a400000c000b */
[----:B012---:R-:W-:Y:S01]  /*ad90*/  ENDCOLLECTIVE ;  /* 0x000000000000791b */ /* 0x007fe20003800000 */
.L_x_100:
[----:B------:R-:W-:Y:S01]  /*ada0*/  @P0 LEA R9, R5, UR39, 0x1 ;  /* 0x0000002705090c11 */ /* 0x000fe2000f8e08ff */
[----:B------:R-:W-:Y:S02]  /*adb0*/  IMAD.MOV.U32 R13, RZ, RZ, R6 ;  /* 0x000000ffff0d7224 */ /* 0x000fe400078e0006 */
[----:B------:R-:W-:Y:S01]  /*adc0*/  IMAD.MOV.U32 R12, RZ, RZ, 0x3 ;  /* 0x00000003ff0c7424 */ /* 0x000fe200078e00ff */
[----:B------:R-:W-:-:S04]  /*add0*/  @P0 LEA R14, P1, R37, R14, 0x1 ;  /* 0x0000000e250e0211 */ /* 0x000fc800078208ff */
[----:B------:R-:W-:Y:S01]  /*ade0*/  @P0 MOV R2, R14 ;  /* 0x0000000e00020202 */ /* 0x000fe20000000f00 */
[----:B------:R-:W-:-:S08]  /*adf0*/  @P0 IMAD.X R7, RZ, RZ, R7, P1 ;  /* 0x000000ffff070224 */ /* 0x000fd000008e0607 */
[----:B------:R-:W-:Y:S05]  /*ae00*/  WARPSYNC.COLLECTIVE R15, `(.L_x_101) ;  /* 0x000000000f087348 */ /* 0x000fea0003c00000 */
[----:B------:R0:W1:Y:S02]  /*ae10*/  SHFL.IDX P6, R14, R13, R12, R11 ;  /* 0x0000000c0d0e7389 */ /* 0x00006400000c000b */
[----:B01----:R-:W-:Y:S01]  /*ae20*/  ENDCOLLECTIVE ;  /* 0x000000000000791b */ /* 0x003fe20003800000 */
.L_x_101:
        /* <DEDUP_REMOVED lines=8> */
[----:B------:R-:W-:Y:S02]  /*aeb0*/  ISETP.GE.AND P0, PT, R33, 0x31, PT ;  /* 0x000000312100780c */ /* 0x000fe40003f06270 */
[----:B------:R-:W-:-:S11]  /*aec0*/  MOV R7, R14 ;  /* 0x0000000e00077202 */ /* 0x000fd60000000f00 */
[----:B0-----:R-:W-:Y:S05]  /*aed0*/  WARPSYNC.COLLECTIVE R15, `(.L_x_102) ;  /* 0x000000000f087348 */ /* 0x001fea0003c00000 */
[----:B------:R1:W2:Y:S02]  /*aee0*/  SHFL.IDX P6, R14, R13, R12, R11 ;  /* 0x0000000c0d0e7389 */ /* 0x0002a400000c000b */
[----:B012---:R-:W-:Y:S01]  /*aef0*/  ENDCOLLECTIVE ;  /* 0x000000000000791b */ /* 0x007fe20003800000 */
.L_x_102:
[----:B------:R-:W-:Y:S01]  /*af00*/  @P0 LEA R21, R5, UR39, 0x1 ;  /* 0x0000002705150c11 */ /* 0x000fe2000f8e08ff */
[----:B------:R-:W-:Y:S02]  /*af10*/  IMAD.MOV.U32 R13, RZ, RZ, R6 ;  /* 0x000000ffff0d7224 */ /* 0x000fe400078e0006 */
[----:B------:R-:W-:Y:S01]  /*af20*/  IMAD.MOV.U32 R12, RZ, RZ, 0x4 ;  /* 0x00000004ff0c7424 */ /* 0x000fe200078e00ff */
[----:B------:R-:W-:-:S05]  /*af30*/  @P0 LEA R14, P1, R37, R14, 0x1 ;  /* 0x0000000e250e0211 */ /* 0x000fca00078208ff */
[----:B------:R-:W-:-:S08]  /*af40*/  @P0 IMAD.MOV.U32 R2, RZ, RZ, R14 ;  /* 0x000000ffff020224 */ /* 0x000fd000078e000e */
[----:B------:R-:W-:Y:S05]  /*af50*/  WARPSYNC.COLLECTIVE R15, `(.L_x_103) ;  /* 0x000000000f087348 */ /* 0x000fea0003c00000 */
[----:B------:R0:W1:Y:S02]  /*af60*/  SHFL.IDX P6, R14, R13, R12, R11 ;  /* 0x0000000c0d0e7389 */ /* 0x00006400000c000b */
[----:B01----:R-:W-:Y:S01]  /*af70*/  ENDCOLLECTIVE ;  /* 0x000000000000791b */ /* 0x003fe20003800000 */
.L_x_103:
[----:B------:R-:W-:-:S05]  /*af80*/  @P0 IMAD.X R7, RZ, RZ, R7, P1 ;  /* 0x000000ffff070224 */ /* 0x000fca00008e0607 */
[----:B------:R-:W-:-:S05]  /*af90*/  @P0 MOV R3, R7 ;  /* 0x0000000700030202 */ /* 0x000fca0000000f00 */
[----:B------:R-:W-:Y:S01]  /*afa0*/  @!PT LDS RZ, [RZ] ;  /* 0x00000000fffff984 */ /* 0x000fe20000000800 */
[----:B------:R-:W-:Y:S01]  /*afb0*/  @!PT LDS RZ, [RZ] ;  /* 0x00000000fffff984 */ /* 0x000fe20000000800 */
[----:B------:R-:W-:Y:S01]  /*afc0*/  @!PT LDS RZ, [RZ] ;  /* 0x00000000fffff984 */ /* 0x000fe20000000800 */
[----:B------:R0:W-:Y:S01]  /*afd0*/  @P0 LDGSTS.E.BYPASS.LTC128B.128 [R21+0x19c00], desc[UR36][R2.64], !P4 ;  /* 0x19c0000002150fae */ /* 0x0001e2000e101d64 */
[----:B------:R-:W-:-:S03]  /*afe0*/  MOV R13, R4 ;  /* 0x00000004000d7202 */ /* 0x000fc60000000f00 */
[----:B------:R0:W-:Y:S04]  /*aff0*/  @P0 LDGSTS.E.BYPASS.LTC128B.128 [R21+0x1cc00], desc[UR36][R2.64+0x80], !P3 ;  /* 0x1cc0008002150fae */ /* 0x0001e8000d901d64 */
[----:B------:R0:W-:Y:S01]  /*b000*/  @P0 LDGSTS.E.BYPASS.LTC128B.128 [R21+0x1fc00], desc[UR36][R2.64+0x100], !P2 ;  /* 0x1fc0010002150fae */ /* 0x0001e2000d101d64 */
[----:B------:R-:W-:Y:S01]  /*b010*/  ISETP.GE.AND P0, PT, R33, 0x41, PT ;  /* 0x000000412100780c */ /* 0x000fe20003f06270 */
[----:B------:R-:W-:-:S12]  /*b020*/  IMAD.MOV.U32 R7, RZ, RZ, R14 ;  /* 0x000000ffff077224 */ /* 0x000fd800078e000e */
[----:B0-----:R-:W-:Y:S05]  /*b030*/  WARPSYNC.COLLECTIVE R15, `(.L_x_104) ;  /* 0x000000000f087348 */ /* 0x001fea0003c00000 */
[----:B------:R1:W2:Y:S02]  /*b040*/  SHFL.IDX P6, R14, R13, R12, R11 ;  /* 0x0000000c0d0e7389 */ /* 0x0002a400000c000b */
[----:B012---:R-:W-:Y:S01]  /*b050*/  ENDCOLLECTIVE ;  /* 0x000000000000791b */ /* 0x007fe20003800000 */
.L_x_104:
[----:B------:R-:W-:Y:S02]  /*b060*/  @P0 LEA R9, R5, UR39, 0x1 ;  /* 0x0000002705090c11 */ /* 0x000fe4000f8e08ff */
[----:B------:R-:W-:Y:S01]  /*b070*/  MOV R13, R6 ;  /* 0x00000006000d7202 */ /* 0x000fe20000000f00 */
[----:B------:R-:W-:Y:S01]  /*b080*/  IMAD.MOV.U32 R12, RZ, RZ, 0x5 ;  /* 0x00000005ff0c7424 */ /* 0x000fe200078e00ff */
[----:B------:R-:W-:-:S05]  /*b090*/  @P0 LEA R14, P1, R37, R14, 0x1 ;  /* 0x0000000e250e0211 */ /* 0x000fca00078208ff */
[----:B------:R-:W-:-:S08]  /*b0a0*/  @P0 IMAD.MOV.U32 R2, RZ, RZ, R14 ;  /* 0x000000ffff020224 */ /* 0x000fd000078e000e */
[----:B------:R-:W-:Y:S05]  /*b0b0*/  WARPSYNC.COLLECTIVE R15, `(.L_x_105) ;  /* 0x000000000f087348 */ /* 0x000fea0003c00000 */
[----:B------:R0:W1:Y:S02]  /*b0c0*/  SHFL.IDX P6, R14, R13, R12, R11 ;  /* 0x0000000c0d0e7389 */ /* 0x00006400000c000b */
[----:B01----:R-:W-:Y:S01]  /*b0d0*/  ENDCOLLECTIVE ;  /* 0x000000000000791b */ /* 0x003fe20003800000 */
.L_x_105:
[----:B------:R-:W-:-:S04]  /*b0e0*/  @P0 IMAD.X R7, RZ, RZ, R7, P1 ;  /* 0x000000ffff070224 */ /* 0x000fc800008e0607 */
[----:B------:R-:W-:-:S05]  /*b0f0*/  @P0 IMAD.MOV.U32 R3, RZ, RZ, R7 ;  /* 0x000000ffff030224 */ /* 0x000fca00078e0007 */
[----:B------:R-:W-:Y:S01]  /*b100*/  @!PT LDS RZ, [RZ] ;  /* 0x00000000fffff984 */ /* 0x000fe20000000800 */
[----:B------:R-:W-:Y:S01]  /*b110*/  @!PT LDS RZ, [RZ] ;  /* 0x00000000fffff984 */ /* 0x000fe20000000800 */
[----:B------:R-:W-:Y:S01]  /*b120*/  @!PT LDS RZ, [RZ] ;  /* 0x00000000fffff984 */ /* 0x000fe20000000800 */
[----:B------:R0:W-:Y:S01]  /*b130*/  @P0 LDGSTS.E.BYPASS.LTC128B.128 [R9+0x1a400], desc[UR36][R2.64], !P4 ;  /* 0x1a40000002090fae */ /* 0x0001e2000e101d64 */
[----:B------:R-:W-:-:S03]  /*b140*/  IMAD.MOV.U32 R13, RZ, RZ, R4 ;  /* 0x000000ffff0d7224 */ /* 0x000fc600078e0004 */
[----:B------:R0:W-:Y:S04]  /*b150*/  @P0 LDGSTS.E.BYPASS.LTC128B.128 [R9+0x1d400], desc[UR36][R2.64+0x80], !P3 ;  /* 0x1d40008002090fae */ /* 0x0001e8000d901d64 */
[----:B------:R0:W-:Y:S01]  /*b160*/  @P0 LDGSTS.E.BYPASS.LTC128B.128 [R9+0x20400], desc[UR36][R2.64+0x100], !P2 ;  /* 0x2040010002090fae */ /* 0x0001e2000d101d64 */
[----:B------:R-:W-:-:S07]  /*b170*/  IMAD.MOV.U32 R7, RZ, RZ, R14 ;  /* 0x000000ffff077224 */ /* 0x000fce00078e000e */
[----:B0-----:R-:W-:Y:S05]  /*b180*/  WARPSYNC.COLLECTIVE R15, `(.L_x_106) ;  /* 0x000000000f087348 */ /* 0x001fea0003c00000 */
[----:B------:R1:W2:Y:S02]  /*b190*/  SHFL.IDX P6, R14, R13, R12, R11 ;  /* 0x0000000c0d0e7389 */ /* 0x0002a400000c000b */
[----:B012---:R-:W-:Y:S01]  /*b1a0*/  ENDCOLLECTIVE ;  /* 0x000000000000791b */ /* 0x007fe20003800000 */
.L_x_106:
[----:B------:R-:W-:Y:S05]  /*b1b0*/  BRA `(.L_x_107) ;  /* 0xffffffd000287947 */ /* 0x000fea000383ffff */
.L_x_52:
[----:B------:R-:W-:Y:S01]  /*b1c0*/  MOV R13, R5 ;  /* 0x00000005000d7202 */ /* 0x000fe20000000f00 */
[----:B------:R-:W-:Y:S02]  /*b1d0*/  IMAD.MOV.U32 R12, RZ, RZ, RZ ;  /* 0x000000ffff0c7224 */ /* 0x000fe400078e00ff */
[----:B------:R-:W-:Y:S02]  /*b1e0*/  IMAD.MOV.U32 R11, RZ, RZ, 0x181f ;  /* 0x0000181fff0b7424 */ /* 0x000fe400078e00ff */
[----:B------:R-:W-:Y:S02]  /*b1f0*/  IMAD.MOV.U32 R15, RZ, RZ, -0x1 ;  /* 0xffffffffff0f7424 */ /* 0x000fe400078e00ff */
[----:B------:R-:W-:-:S07]  /*b200*/  IMAD.IADD R4, R34, 0x1, R4 ;  /* 0x0000000122047824 */ /* 0x000fce00078e0204 */
[----:B------:R-:W-:Y:S05]  /*b210*/  WARPSYNC.COLLECTIVE R15, `(.L_x_108) ;  /* 0x000000000f087348 */ /* 0x000fea0003c00000 */
[----:B------:R0:W1:Y:S02]  /*b220*/  SHFL.IDX P6, R14, R13, R12, R11 ;  /* 0x0000000c0d0e7389 */ /* 0x00006400000c000b */
[----:B01----:R-:W-:Y:S01]  /*b230*/  ENDCOLLECTIVE ;  /* 0x000000000000791b */ /* 0x003fe20003800000 */
.L_x_108:
[C---:B------:R-:W-:Y:S01]  /*b240*/  VIADD R6, R4.reuse, 0x10 ;  /* 0x0000001004067836 */ /* 0x040fe20000000000 */
[----:B------:R-:W-:Y:S01]  /*b250*/  ISETP.GE.AND P0, PT, R4, UR40, PT ;  /* 0x0000002804007c0c */ /* 0x000fe2000bf06270 */
[----:B------:R-:W-:Y:S01]  /*b260*/  IMAD.MOV.U32 R13, RZ, RZ, R0 ;  /* 0x000000ffff0d7224 */ /* 0x000fe200078e0000 */
[----:B------:R-:W-:-:S11]  /*b270*/  MOV R2, R14 ;  /* 0x0000000e00027202 */ /* 0x000fd60000000f00 */
[----:B------:R-:W-:Y:S05]  /*b280*/  WARPSYNC.COLLECTIVE R15, `(.L_x_109) ;  /* 0x000000000f087348 */ /* 0x000fea0003c00000 */
[----:B------:R0:W1:Y:S02]  /*b290*/  SHFL.IDX P6, R14, R13, R12, R11 ;  /* 0x0000000c0d0e7389 */ /* 0x00006400000c000b */
[----:B01----:R-:W-:Y:S01]  /*b2a0*/  ENDCOLLECTIVE ;  /* 0x000000000000791b */ /* 0x003fe20003800000 */
.L_x_109:
[----:B------:R-:W-:Y:S02]  /*b2b0*/  IMAD.MOV.U32 R13, RZ, RZ, R5 ;  /* 0x000000ffff0d7224 */ /* 0x000fe400078e0005 */
[----:B------:R-:W-:Y:S01]  /*b2c0*/  IMAD.MOV.U32 R12, RZ, RZ, 0x1 ;  /* 0x00000001ff0c7424 */ /* 0x000fe200078e00ff */
[----:B------:R-:W-:-:S05]  /*b2d0*/  @!P0 LEA R14, P1, R37, R14, 0x1 ;  /* 0x0000000e250e8211 */ /* 0x000fca00078208ff */
[----:B------:R-:W-:Y:S01]  /*b2e0*/  @!P0 IMAD.X R3, RZ, RZ, R2, P1 ;  /* 0x000000ffff038224 */ /* 0x000fe200008e0602 */
[----:B------:R-:W-:-:S07]  /*b2f0*/  @!P0 MOV R2, R14 ;  /* 0x0000000e00028202 */ /* 0x000fce0000000f00 */
[----:B------:R-:W-:Y:S05]  /*b300*/  WARPSYNC.COLLECTIVE R15, `(.L_x_110) ;  /* 0x000000000f087348 */ /* 0x000fea0003c00000 */
[----:B------:R0:W1:Y:S02]  /*b310*/  SHFL.IDX P6, R14, R13, R12, R11 ;  /* 0x0000000c0d0e7389 */ /* 0x00006400000c000b */
[----:B01----:R-:W-:Y:S01]  /*b320*/  ENDCOLLECTIVE ;  /* 0x000000000000791b */ /* 0x003fe20003800000 */
.L_x_110:
[----:B------:R-:W-:Y:S01]  /*b330*/  @!PT LDS RZ, [RZ] ;  /* 0x00000000fffff984 */ /* 0x000fe20000000800 */
[----:B------:R-:W-:Y:S01]  /*b340*/  @!PT LDS RZ, [RZ] ;  /* 0x00000000fffff984 */ /* 0x000fe20000000800 */
[----:B------:R-:W-:Y:S01]  /*b350*/  @!PT LDS RZ, [RZ] ;  /* 0x00000000fffff984 */ /* 0x000fe20000000800 */
[----:B------:R0:W-:Y:S04]  /*b360*/  @!P0 LDGSTS.E.BYPASS.LTC128B.128 [R20+0xc400], desc[UR36][R2.64], !P3 ;  /* 0x0c40000002148fae */ /* 0x0001e8000d901d64 */
[----:B------:R0:W-:Y:S04]  /*b370*/  @!P0 LDGSTS.E.BYPASS.LTC128B.128 [R20+0x10400], desc[UR36][R2.64+0x80], !P4 ;  /* 0x1040008002148fae */ /* 0x0001e8000e101d64 */
[----:B------:R0:W-:Y:S01]  /*b380*/  @!P0 LDGSTS.E.BYPASS.LTC128B.128 [R20+0x14400], desc[UR36][R2.64+0x100], !P5 ;  /* 0x1440010002148fae */ /* 0x0001e2000e901d64 */
[----:B------:R-:W-:Y:S01]  /*b390*/  ISETP.GE.AND P0, PT, R6, UR40, PT ;  /* 0x0000002806007c0c */ /* 0x000fe2000bf06270 */
[----:B------:R-:W-:Y:S01]  /*b3a0*/  IMAD.MOV.U32 R13, RZ, RZ, R0 ;  /* 0x000000ffff0d7224 */ /* 0x000fe200078e0000 */
[----:B------:R-:W-:-:S11]  /*b3b0*/  MOV R6, R14 ;  /* 0x0000000e00067202 */ /* 0x000fd60000000f00 */
[----:B0-----:R-:W-:Y:S05]  /*b3c0*/  WARPSYNC.COLLECTIVE R15, `(.L_x_111) ;  /* 0x000000000f087348 */ /* 0x001fea0003c00000 */
[----:B------:R1:W2:Y:S02]  /*b3d0*/  SHFL.IDX P6, R14, R13, R12, R11 ;  /* 0x0000000c0d0e7389 */ /* 0x0002a400000c000b */
[----:B012---:R-:W-:Y:S01]  /*b3e0*/  ENDCOLLECTIVE ;  /* 0x000000000000791b */ /* 0x007fe20003800000 */
.L_x_111:
[----:B------:R-:W-:Y:S02]  /*b3f0*/  IMAD.MOV.U32 R13, RZ, RZ, R5 ;  /* 0x000000ffff0d7224 */ /* 0x000fe400078e0005 */
[----:B------:R-:W-:Y:S01]  /*b400*/  IMAD.MOV.U32 R12, RZ, RZ, 0x2 ;  /* 0x00000002ff0c7424 */ /* 0x000fe200078e00ff */
[----:B------:R-:W-:-:S05]  /*b410*/  @!P0 LEA R14, P1, R37, R14, 0x1 ;  /* 0x0000000e250e8211 */ /* 0x000fca00078208ff */
[----:B------:R-:W-:-:S08]  /*b420*/  @!P0 IMAD.MOV.U32 R2, RZ, RZ, R14 ;  /* 0x000000ffff028224 */ /* 0x000fd000078e000e */
[----:B------:R-:W-:Y:S05]  /*b430*/  WARPSYNC.COLLECTIVE R15, `(.L_x_112) ;  /* 0x000000000f087348 */ /* 0x000fea0003c00000 */
[----:B------:R0:W1:Y:S02]  /*b440*/  SHFL.IDX P6, R14, R13, R12, R11 ;  /* 0x0000000c0d0e7389 */ /* 0x00006400000c000b */
[----:B01----:R-:W-:Y:S01]  /*b450*/  ENDCOLLECTIVE ;  /* 0x000000000000791b */ /* 0x003fe20003800000 */
.L_x_112:
[----:B------:R-:W-:Y:S02]  /*b460*/  @!P0 IMAD.X R7, RZ, RZ, R6, P1 ;  /* 0x000000ffff078224 */ /* 0x000fe400008e0606 */
[----:B------:R-:W-:-:S03]  /*b470*/  VIADD R6, R4, 0x20 ;  /* 0x0000002004067836 */ /* 0x000fc60000000000 */
[----:B------:R-:W-:-:S05]  /*b480*/  @!P0 MOV R3, R7 ;  /* 0x0000000700038202 */ /* 0x000fca0000000f00 */
[----:B------:R-:W-:Y:S01]  /*b490*/  @!PT LDS RZ, [RZ] ;  /* 0x00000000fffff984 */ /* 0x000fe20000000800 */
[----:B------:R-:W-:Y:S01]  /*b4a0*/  @!PT LDS RZ, [RZ] ;  /* 0x00000000fffff984 */ /* 0x000fe20000000800 */
[----:B------:R-:W-:Y:S01]  /*b4b0*/  @!PT LDS RZ, [RZ] ;  /* 0x00000000fffff984 */ /* 0x000fe20000000800 */
[----:B------:R0:W-:Y:S01]  /*b4c0*/  @!P0 LDGSTS.E.BYPASS.LTC128B.128 [R20+0xcc00], desc[UR36][R2.64], !P3 ;  /* 0x0cc0000002148fae */ /* 0x0001e2000d901d64 */
[----:B------:R-:W-:-:S03]  /*b4d0*/  IMAD.MOV.U32 R13, RZ, RZ, R0 ;  /* 0x000000ffff0d7224 */ /* 0x000fc600078e0000 */
[----:B------:R0:W-:Y:S04]  /*b4e0*/  @!P0 LDGSTS.E.BYPASS.LTC128B.128 [R20+0x10c00], desc[UR36][R2.64+0x80], !P4 ;  /* 0x10c0008002148fae */ /* 0x0001e8000e101d64 */
[----:B------:R0:W-:Y:S01]  /*b4f0*/  @!P0 LDGSTS.E.BYPASS.LTC128B.128 [R20+0x14c00], desc[UR36][R2.64+0x100], !P5 ;  /* 0x14c0010002148fae */ /* 0x0001e2000e901d64 */
[----:B------:R-:W-:Y:S02]  /*b500*/  ISETP.GE.AND P0, PT, R6, UR40, PT ;  /* 0x0000002806007c0c */ /* 0x000fe4000bf06270 */
[----:B------:R-:W-:-:S11]  /*b510*/  MOV R6, R14 ;  /* 0x0000000e00067202 */ /* 0x000fd60000000f00 */
[----:B0-----:R-:W-:Y:S05]  /*b520*/  WARPSYNC.COLLECTIVE R15, `(.L_x_113) ;  /* 0x000000000f087348 */ /* 0x001fea0003c00000 */
[----:B------:R1:W2:Y:S02]  /*b530*/  SHFL.IDX P6, R14, R13, R12, R11 ;  /* 0x0000000c0d0e7389 */ /* 0x0002a400000c000b */
[----:B012---:R-:W-:Y:S01]  /*b540*/  ENDCOLLECTIVE ;  /* 0x000000000000791b */ /* 0x007fe20003800000 */
.L_x_113:
[----:B------:R-:W-:Y:S02]  /*b550*/  IMAD.MOV.U32 R13, RZ, RZ, R5 ;  /* 0x000000ffff0d7224 */ /* 0x000fe400078e0005 */
[----:B------:R-:W-:Y:S01]  /*b560*/  IMAD.MOV.U32 R12, RZ, RZ, 0x3 ;  /* 0x00000003ff0c7424 */ /* 0x000fe200078e00ff */
[----:B------:R-:W-:-:S05]  /*b570*/  @!P0 LEA R14, P1, R37, R14, 0x1 ;  /* 0x0000000e250e8211 */ /* 0x000fca00078208ff */
[----:B------:R-:W-:-:S08]  /*b580*/  @!P0 IMAD.MOV.U32 R2, RZ, RZ, R14 ;  /* 0x000000ffff028224 */ /* 0x000fd000078e000e */
[----:B------:R-:W-:Y:S05]  /*b590*/  WARPSYNC.COLLECTIVE R15, `(.L_x_114) ;  /* 0x000000000f087348 */ /* 0x000fea0003c00000 */
[----:B------:R0:W1:Y:S02]  /*b5a0*/  SHFL.IDX P6, R14, R13, R12, R11 ;  /* 0x0000000c0d0e7389 */ /* 0x00006400000c000b */
[----:B01----:R-:W-:Y:S01]  /*b5b0*/  ENDCOLLECTIVE ;  /* 0x000000000000791b */ /* 0x003fe20003800000 */
.L_x_114:
        /* <DEDUP_REMOVED lines=15> */
.L_x_115:
[----:B------:R-:W-:Y:S02]  /*b6b0*/  IMAD.MOV.U32 R13, RZ, RZ, R5 ;  /* 0x000000ffff0d7224 */ /* 0x000fe400078e0005 */
[----:B------:R-:W-:Y:S01]  /*b6c0*/  IMAD.MOV.U32 R12, RZ, RZ, 0x4 ;  /* 0x00000004ff0c7424 */ /* 0x000fe200078e00ff */
[----:B------:R-:W-:-:S05]  /*b6d0*/  @!P0 LEA R14, P1, R37, R14, 0x1 ;  /* 0x0000000e250e8211 */ /* 0x000fca00078208ff */
[----:B------:R-:W-:-:S08]  /*b6e0*/  @!P0 IMAD.MOV.U32 R2, RZ, RZ, R14 ;  /* 0x000000ffff028224 */ /* 0x000fd000078e000e */
[----:B------:R-:W-:Y:S05]  /*b6f0*/  WARPSYNC.COLLECTIVE R15, `(.L_x_116) ;  /* 0x000000000f087348 */ /* 0x000fea0003c00000 */
[----:B------:R0:W1:Y:S02]  /*b700*/  SHFL.IDX P6, R14, R13, R12, R11 ;  /* 0x0000000c0d0e7389 */ /* 0x00006400000c000b */
[----:B01----:R-:W-:Y:S01]  /*b710*/  ENDCOLLECTIVE ;  /* 0x000000000000791b */ /* 0x003fe20003800000 */
.L_x_116:
        /* <DEDUP_REMOVED lines=15> */
.L_x_117:
[----:B------:R-:W-:Y:S02]  /*b810*/  IMAD.MOV.U32 R13, RZ, RZ, R5 ;  /* 0x000000ffff0d7224 */ /* 0x000fe400078e0005 */
[----:B------:R-:W-:Y:S01]  /*b820*/  IMAD.MOV.U32 R12, RZ, RZ, 0x5 ;  /* 0x00000005ff0c7424 */ /* 0x000fe200078e00ff */
[----:B------:R-:W-:-:S05]  /*b830*/  @!P0 LEA R14, P1, R37, R14, 0x1 ;  /* 0x0000000e250e8211 */ /* 0x000fca00078208ff */
[----:B------:R-:W-:-:S08]  /*b840*/  @!P0 IMAD.MOV.U32 R2, RZ, RZ, R14 ;  /* 0x000000ffff028224 */ /* 0x000fd000078e000e */
[----:B------:R-:W-:Y:S05]  /*b850*/  WARPSYNC.COLLECTIVE R15, `(.L_x_118) ;  /* 0x000000000f087348 */ /* 0x000fea0003c00000 */
[----:B------:R0:W1:Y:S02]  /*b860*/  SHFL.IDX P6, R14, R13, R12, R11 ;  /* 0x0000000c0d0e7389 */ /* 0x00006400000c000b */
[----:B01----:R-:W-:Y:S01]  /*b870*/  ENDCOLLECTIVE ;  /* 0x000000000000791b */ /* 0x003fe20003800000 */
.L_x_118:
        /* <DEDUP_REMOVED lines=15> */
.L_x_119:
[----:B------:R-:W-:Y:S02]  /*b970*/  IMAD.MOV.U32 R13, RZ, RZ, R5 ;  /* 0x000000ffff0d7224 */ /* 0x000fe400078e0005 */
[----:B------:R-:W-:Y:S01]  /*b980*/  IMAD.MOV.U32 R12, RZ, RZ, 0x6 ;  /* 0x00000006ff0c7424 */ /* 0x000fe200078e00ff */
[----:B------:R-:W-:-:S05]  /*b990*/  @!P0 LEA R14, P1, R37, R14, 0x1 ;  /* 0x0000000e250e8211 */ /* 0x000fca00078208ff */
[----:B------:R-:W-:-:S08]  /*b9a0*/  @!P0 IMAD.MOV.U32 R2, RZ, RZ, R14 ;  /* 0x000000ffff028224 */ /* 0x000fd000078e000e */
[----:B------:R-:W-:Y:S05]  /*b9b0*/  WARPSYNC.COLLECTIVE R15, `(.L_x_120) ;  /* 0x000000000f087348 */ /* 0x000fea0003c00000 */
[----:B------:R0:W1:Y:S02]  /*b9c0*/  SHFL.IDX P6, R14, R13, R12, R11 ;  /* 0x0000000c0d0e7389 */ /* 0x00006400000c000b */
[----:B01----:R-:W-:Y:S01]  /*b9d0*/  ENDCOLLECTIVE ;  /* 0x000000000000791b */ /* 0x003fe20003800000 */
.L_x_120:
        /* <DEDUP_REMOVED lines=15> */
.L_x_121:
[----:B------:R-:W-:Y:S02]  /*bad0*/  IMAD.MOV.U32 R13, RZ, RZ, R5 ;  /* 0x000000ffff0d7224 */ /* 0x000fe400078e0005 */
[----:B------:R-:W-:Y:S01]  /*bae0*/  IMAD.MOV.U32 R12, RZ, RZ, 0x7 ;  /* 0x00000007ff0c7424 */ /* 0x000fe200078e00ff */
[----:B------:R-:W-:-:S05]  /*baf0*/  @!P0 LEA R14, P1, R37, R14, 0x1 ;  /* 0x0000000e250e8211 */ /* 0x000fca00078208ff */
[----:B------:R-:W-:-:S08]  /*bb00*/  @!P0 IMAD.MOV.U32 R2, RZ, RZ, R14 ;  /* 0x000000ffff028224 */ /* 0x000fd000078e000e */
[----:B------:R-:W-:Y:S05]  /*bb10*/  WARPSYNC.COLLECTIVE R15, `(.L_x_122) ;  /* 0x000000000f087348 */ /* 0x000fea0003c00000 */
[----:B------:R0:W1:Y:S02]  /*bb20*/  SHFL.IDX P6, R14, R13, R12, R11 ;  /* 0x0000000c0d0e7389 */ /* 0x00006400000c000b */
[----:B01----:R-:W-:Y:S01]  /*bb30*/  ENDCOLLECTIVE ;  /* 0x000000000000791b */ /* 0x003fe20003800000 */
.L_x_122:
[----:B------:R-:W-:-:S05]  /*bb40*/  @!P0 IMAD.X R7, RZ, RZ, R6, P1 ;  /* 0x000000ffff078224 */ /* 0x000fca00008e0606 */
[----:B------:R-:W-:-:S05]  /*bb50*/  @!P0 MOV R3, R7 ;  /* 0x0000000700038202 */ /* 0x000fca0000000f00 */
[----:B------:R-:W-:Y:S01]  /*bb60*/  @!PT LDS RZ, [RZ] ;  /* 0x00000000fffff984 */ /* 0x000fe20000000800 */
[----:B------:R-:W-:Y:S01]  /*bb70*/  @!PT LDS RZ, [RZ] ;  /* 0x00000000fffff984 */ /* 0x000fe20000000800 */
[----:B------:R-:W-:Y:S01]  /*bb80*/  @!PT LDS RZ, [RZ] ;  /* 0x00000000fffff984 */ /* 0x000fe20000000800 */
[----:B------:R0:W-:Y:S01]  /*bb90*/  @!P0 LDGSTS.E.BYPASS.LTC128B.128 [R20+0xf400], desc[UR36][R2.64], !P3 ;  /* 0x0f40000002148fae */ /* 0x0001e2000d901d64 */
[----:B------:R-:W-:-:S03]  /*bba0*/  MOV R13, R0 ;  /* 0x00000000000d7202 */ /* 0x000fc60000000f00 */
[----:B------:R0:W-:Y:S04]  /*bbb0*/  @!P0 LDGSTS.E.BYPASS.LTC128B.128 [R20+0x13400], desc[UR36][R2.64+0x80], !P4 ;  /* 0x1340008002148fae */ /* 0x0001e8000e101d64 */
[----:B------:R0:W-:Y:S01]  /*bbc0*/  @!P0 LDGSTS.E.BYPASS.LTC128B.128 [R20+0x17400], desc[UR36][R2.64+0x100], !P5 ;  /* 0x1740010002148fae */ /* 0x0001e2000e901d64 */
[----:B------:R-:W-:-:S07]  /*bbd0*/  IMAD.MOV.U32 R6, RZ, RZ, R14 ;  /* 0x000000ffff067224 */ /* 0x000fce00078e000e */
[----:B0-----:R-:W-:Y:S05]  /*bbe0*/  WARPSYNC.COLLECTIVE R15, `(.L_x_123) ;  /* 0x000000000f087348 */ /* 0x001fea0003c00000 */
[----:B------:R1:W2:Y:S02]  /*bbf0*/  SHFL.IDX P6, R14, R13, R12, R11 ;  /* 0x0000000c0d0e7389 */ /* 0x0002a400000c000b */
[----:B012---:R-:W-:Y:S01]  /*bc00*/  ENDCOLLECTIVE ;  /* 0x000000000000791b */ /* 0x007fe20003800000 */
.L_x_123:
[----:B------:R-:W-:Y:S05]  /*bc10*/  BRA `(.L_x_124) ;  /* 0xffffffd000347947 */ /* 0x000fea000383ffff */
.L_x_54:
[----:B0-----:R-:W-:-:S04]  /*bc20*/  IMAD.U32 R3, RZ, RZ, UR39 ;  /* 0x00000027ff037e24 */ /* 0x001fc8000f8e00ff */
[----:B------:R0:W1:Y:S03]  /*bc30*/  SYNCS.PHASECHK.TRANS64.TRYWAIT P0, [R3+URZ+0x2a820], R0 ;  /* 0x02a82000030075a7 */ /* 0x000066000800017f */
[----:B-1----:R-:W-:Y:S05]  /*bc40*/  @!P0 NANOSLEEP.SYNCS 0x989680 ;  /* 0x009896800000895d */ /* 0x002fea0003900000 */
[----:B------:R-:W1:Y:S02]  /*bc50*/  @!P0 SYNCS.PHASECHK.TRANS64 P0, [R3+URZ+0x2a820], R0 ;  /* 0x02a82000030085a7 */ /* 0x000e64000800007f */
[----:B-1----:R-:W-:Y:S05]  /*bc60*/  @!P0 BRA `(.L_x_54) ;  /* 0xfffffffc00ec8947 */ /* 0x002fea000383ffff */
[----:B------:R-:W-:Y:S05]  /*bc70*/  BRA `(.L_x_125) ;  /* 0xffffffd000707947 */ /* 0x000fea000383ffff */
.L_x_58:
[----:B0-----:R0:W1:Y:S02]  /*bc80*/  SYNCS.PHASECHK.TRANS64.TRYWAIT P0, [R6+URZ+0x2a840], R3 ;  /* 0x02a84003060075a7 */ /* 0x001064000800017f */
[----:B-1----:R-:W-:Y:S05]  /*bc90*/  @!P0 NANOSLEEP.SYNCS 0x989680 ;  /* 0x009896800000895d */ /* 0x002fea0003900000 */
[----:B------:R-:W1:Y:S02]  /*bca0*/  @!P0 SYNCS.PHASECHK.TRANS64 P0, [R6+URZ+0x2a840], R3 ;  /* 0x02a84003060085a7 */ /* 0x000e64000800007f */
[----:B-1----:R-:W-:Y:S05]  /*bcb0*/  @!P0 BRA `(.L_x_58) ;  /* 0xfffffffc00f08947 */ /* 0x002fea000383ffff */
[----:B------:R-:W-:Y:S05]  /*bcc0*/  BRA `(.L_x_126) ;  /* 0xffffffd400207947 */ /* 0x000fea000383ffff */
.L_x_59:
[----:B------:R-:W-:Y:S01]  /*bcd0*/  BSSY B1, `(.L_x_127) ;  /* 0x0000008000017945 */ /* 0x000fe20003800000 */
[----:B------:R-:W-:Y:S01]  /*bce0*/  IMAD.MOV.U32 R13, RZ, RZ, R10 ;  /* 0x000000ffff0d7224 */ /* 0x000fe200078e000a */
[----:B------:R-:W-:Y:S01]  /*bcf0*/  MOV R11, 0x181f ;  /* 0x0000181f000b7802 */ /* 0x000fe20000000f00 */
[----:B------:R-:W-:Y:S02]  /*bd00*/  IMAD.MOV.U32 R12, RZ, RZ, RZ ;  /* 0x000000ffff0c7224 */ /* 0x000fe400078e00ff */
[----:B------:R-:W-:-:S07]  /*bd10*/  IMAD.MOV.U32 R15, RZ, RZ, -0x1 ;  /* 0xffffffffff0f7424 */ /* 0x000fce00078e00ff */
[----:B------:R-:W-:Y:S05]  /*bd20*/  WARPSYNC.COLLECTIVE R15, `(.L_x_128) ;  /* 0x000000000f087348 */ /* 0x000fea0003c00000 */
[----:B------:R0:W1:Y:S02]  /*bd30*/  SHFL.IDX P6, R14, R13, R12, R11 ;  /* 0x0000000c0d0e7389 */ /* 0x00006400000c000b */
[----:B01----:R-:W-:Y:S01]  /*bd40*/  ENDCOLLECTIVE ;  /* 0x000000000000791b */ /* 0x003fe20003800000 */
.L_x_128:
[----:B------:R-:W-:Y:S05]  /*bd50*/  BSYNC B1 ;  /* 0x0000000000017941 */ /* 0x000fea0003800000 */
.L_x_127:
[----:B------:R-:W-:Y:S01]  /*bd60*/  IMAD.MOV.U32 R13, RZ, RZ, R8 ;  /* 0x000000ffff0d7224 */ /* 0x000fe200078e0008 */
[----:B------:R-:W-:Y:S01]  /*bd70*/  MOV R12, RZ ;  /* 0x000000ff000c7202 */ /* 0x000fe20000000f00 */
[----:B------:R-:W-:Y:S01]  /*bd80*/  IMAD.MOV.U32 R11, RZ, RZ, 0x181f ;  /* 0x0000181fff0b7424 */ /* 0x000fe200078e00ff */
[----:B------:R-:W-:Y:S01]  /*bd90*/  LEA R9, R9, UR39, 0x1 ;  /* 0x0000002709097c11 */ /* 0x000fe2000f8e08ff */
[----:B------:R-:W-:Y:S02]  /*bda0*/  IMAD.MOV.U32 R15, RZ, RZ, -0x1 ;  /* 0xffffffffff0f7424 */ /* 0x000fe400078e00ff */
[----:B------:R-:W-:Y:S02]  /*bdb0*/  IMAD.MOV.U32 R3, RZ, RZ, R14 ;  /* 0x000000ffff037224 */ /* 0x000fe400078e000e */
[----:B------:R-:W-:-:S07]  /*bdc0*/  IMAD.SHL.U32 R5, R37, 0x2, RZ ;  /* 0x0000000225057824 */ /* 0x000fce00078e00ff */
[----:B------:R-:W-:Y:S05]  /*bdd0*/  WARPSYNC.COLLECTIVE R15, `(.L_x_129) ;  /* 0x000000000f087348 */ /* 0x000fea0003c00000 */
[----:B------:R0:W1:Y:S02]  /*bde0*/  SHFL.IDX P6, R14, R13, R12, R11 ;  /* 0x0000000c0d0e7389 */ /* 0x00006400000c000b */
[----:B01----:R-:W-:Y:S01]  /*bdf0*/  ENDCOLLECTIVE ;  /* 0x000000000000791b */ /* 0x003fe20003800000 */
.L_x_129:
[----:B------:R-:W-:Y:S02]  /*be00*/  IMAD.MOV.U32 R13, RZ, RZ, R10 ;  /* 0x000000ffff0d7224 */ /* 0x000fe400078e000a */
[----:B------:R-:W-:Y:S01]  /*be10*/  IMAD.MOV.U32 R12, RZ, RZ, 0x1 ;  /* 0x00000001ff0c7424 */ /* 0x000fe200078e00ff */
[----:B------:R-:W-:-:S13]  /*be20*/  IADD3 R2, P0, R14, R5, RZ ;  /* 0x000000050e027210 */ /* 0x000fda0007f1e0ff */
[----:B------:R-:W-:Y:S05]  /*be30*/  WARPSYNC.COLLECTIVE R15, `(.L_x_130) ;  /* 0x000000000f087348 */ /* 0x000fea0003c00000 */
[----:B------:R0:W1:Y:S02]  /*be40*/  SHFL.IDX P6, R14, R13, R12, R11 ;  /* 0x0000000c0d0e7389 */ /* 0x00006400000c000b */
[----:B01----:R-:W-:Y:S01]  /*be50*/  ENDCOLLECTIVE ;  /* 0x000000000000791b */ /* 0x003fe20003800000 */
.L_x_130:
[----:B------:R-:W-:-:S05]  /*be60*/  IADD3.X R3, RZ, R3, RZ, P0, !PT ;  /* 0x00000003ff037210 */ /* 0x000fca00007fe4ff */
[----:B------:R-:W-:Y:S01]  /*be70*/  @!PT LDS RZ, [RZ] ;  /* 0x00000000fffff984 */ /* 0x000fe20000000800 */
[----:B------:R-:W-:Y:S01]  /*be80*/  @!PT LDS RZ, [RZ] ;  /* 0x00000000fffff984 */ /* 0x000fe20000000800 */
[----:B------:R-:W-:Y:S01]  /*be90*/  @!PT LDS RZ, [RZ] ;  /* 0x00000000fffff984 */ /* 0x000fe20000000800 */
[----:B------:R-:W-:Y:S04]  /*bea0*/  LDGSTS.E.BYPASS.LTC128B.128 [R9+0x18400], desc[UR36][R2.64], !P3 ;  /* 0x1840000002097fae */ /* 0x000fe8000d901d64 */
[----:B------:R-:W-:Y:S01]  /*beb0*/  LDGSTS.E.BYPASS.LTC128B.128 [R9+0x1b400], desc[UR36][R2.64+0x80], !P2 ;  /* 0x1b40008002097fae */ /* 0x000fe2000d101d64 */
[----:B------:R-:W-:-:S03]  /*bec0*/  MOV R13, R8 ;  /* 0x00000008000d7202 */ /* 0x000fc60000000f00 */
[----:B------:R0:W-:Y:S02]  /*bed0*/  LDGSTS.E.BYPASS.LTC128B.128 [R9+0x1e400], desc[UR36][R2.64+0x100], !P1 ;  /* 0x1e40010002097fae */ /* 0x0001e4000c901d64 */
[----:B0-----:R-:W-:-:S07]  /*bee0*/  IMAD.MOV.U32 R3, RZ, RZ, R14 ;  /* 0x000000ffff037224 */ /* 0x001fce00078e000e */
[----:B------:R-:W-:Y:S05]  /*bef0*/  WARPSYNC.COLLECTIVE R15, `(.L_x_131) ;  /* 0x000000000f087348 */ /* 0x000fea0003c00000 */
[----:B------:R0:W1:Y:S02]  /*bf00*/  SHFL.IDX P6, R14, R13, R12, R11 ;  /* 0x0000000c0d0e7389 */ /* 0x00006400000c000b */
[----:B01----:R-:W-:Y:S01]  /*bf10*/  ENDCOLLECTIVE ;  /* 0x000000000000791b */ /* 0x003fe20003800000 */
.L_x_131:
[----:B------:R-:W-:Y:S02]  /*bf20*/  IMAD.MOV.U32 R13, RZ, RZ, R10 ;  /* 0x000000ffff0d7224 */ /* 0x000fe400078e000a */
[----:B------:R-:W-:Y:S01]  /*bf30*/  IMAD.MOV.U32 R12, RZ, RZ, 0x2 ;  /* 0x00000002ff0c7424 */ /* 0x000fe200078e00ff */
[----:B------:R-:W-:-:S13]  /*bf40*/  IADD3 R2, P0, R14, R5, RZ ;  /* 0x000000050e027210 */ /* 0x000fda0007f1e0ff */
[----:B------:R-:W-:Y:S05]  /*bf50*/  WARPSYNC.COLLECTIVE R15, `(.L_x_132) ;  /* 0x000000000f087348 */ /* 0x000fea0003c00000 */
[----:B------:R0:W1:Y:S02]  /*bf60*/  SHFL.IDX P6, R14, R13, R12, R11 ;  /* 0x0000000c0d0e7389 */ /* 0x00006400000c000b */
[----:B01----:R-:W-:Y:S01]  /*bf70*/  ENDCOLLECTIVE ;  /* 0x000000000000791b */ /* 0x003fe20003800000 */
.L_x_132:
[----:B------:R-:W-:-:S05]  /*bf80*/  IMAD.X R3, RZ, RZ, R3, P0 ;  /* 0x000000ffff037224 */ /* 0x000fca00000e0603 */
[----:B------:R-:W-:Y:S01]  /*bf90*/  @!PT LDS RZ, [RZ] ;  /* 0x00000000fffff984 */ /* 0x000fe20000000800 */
[----:B------:R-:W-:Y:S01]  /*bfa0*/  @!PT LDS RZ, [RZ] ;  /* 0x00000000fffff984 */ /* 0x000fe20000000800 */
[----:B------:R-:W-:Y:S01]  /*bfb0*/  @!PT LDS RZ, [RZ] ;  /* 0x00000000fffff984 */ /* 0x000fe20000000800 */
[----:B------:R0:W-:Y:S04]  /*bfc0*/  LDGSTS.E.BYPASS.LTC128B.128 [R9+0x18c00], desc[UR36][R2.64], !P3 ;  /* 0x18c0000002097fae */ /* 0x0001e8000d901d64 */
[----:B------:R0:W-:Y:S01]  /*bfd0*/  LDGSTS.E.BYPASS.LTC128B.128 [R9+0x1bc00], desc[UR36][R2.64+0x80], !P2 ;  /* 0x1bc0008002097fae */ /* 0x0001e2000d101d64 */
[----:B------:R-:W-:-:S03]  /*bfe0*/  IMAD.MOV.U32 R13, RZ, RZ, R8 ;  /* 0x000000ffff0d7224 */ /* 0x000fc600078e0008 */
[----:B------:R0:W-:Y:S01]  /*bff0*/  LDGSTS.E.BYPASS.LTC128B.128 [R9+0x1ec00], desc[UR36][R2.64+0x100], !P1 ;  /* 0x1ec0010002097fae */ /* 0x0001e2000c901d64 */
[----:B------:R-:W-:-:S07]  /*c000*/  MOV R35, R14 ;  /* 0x0000000e00237202 */ /* 0x000fce0000000f00 */
[----:B0-----:R-:W-:Y:S05]  /*c010*/  WARPSYNC.COLLECTIVE R15, `(.L_x_133) ;  /* 0x000000000f087348 */ /* 0x001fea0003c00000 */
[----:B------:R1:W2:Y:S02]  /*c020*/  SHFL.IDX P6, R14, R13, R12, R11 ;  /* 0x0000000c0d0e7389 */ /* 0x0002a400000c000b */
[----:B012---:R-:W-:Y:S01]  /*c030*/  ENDCOLLECTIVE ;  /* 0x000000000000791b */ /* 0x007fe20003800000 */
.L_x_133:
[----:B------:R-:W-:Y:S01]  /*c040*/  IMAD.MOV.U32 R13, RZ, RZ, R10 ;  /* 0x000000ffff0d7224 */ /* 0x000fe200078e000a */
[----:B------:R-:W-:Y:S02]  /*c050*/  MOV R12, 0x3 ;  /* 0x00000003000c7802 */ /* 0x000fe40000000f00 */
[----:B------:R-:W-:-:S13]  /*c060*/  IADD3 R2, P0, R14, R5, RZ ;  /* 0x000000050e027210 */ /* 0x000fda0007f1e0ff */
[----:B------:R-:W-:Y:S05]  /*c070*/  WARPSYNC.COLLECTIVE R15, `(.L_x_134) ;  /* 0x000000000f087348 */ /* 0x000fea0003c00000 */
[----:B------:R0:W1:Y:S02]  /*c080*/  SHFL.IDX P6, R14, R13, R12, R11 ;  /* 0x0000000c0d0e7389 */ /* 0x00006400000c000b */
[----:B01----:R-:W-:Y:S01]  /*c090*/  ENDCOLLECTIVE ;  /* 0x000000000000791b */ /* 0x003fe20003800000 */
.L_x_134:
        /* <DEDUP_REMOVED lines=8> */
[----:B------:R-:W-:-:S07]  /*c120*/  IMAD.MOV.U32 R35, RZ, RZ, R14 ;  /* 0x000000ffff237224 */ /* 0x000fce00078e000e */
[----:B0-----:R-:W-:Y:S05]  /*c130*/  WARPSYNC.COLLECTIVE R15, `(.L_x_135) ;  /* 0x000000000f087348 */ /* 0x001fea0003c00000 */
[----:B------:R1:W2:Y:S02]  /*c140*/  SHFL.IDX P6, R14, R13, R12, R11 ;  /* 0x0000000c0d0e7389 */ /* 0x0002a400000c000b */
[----:B012---:R-:W-:Y:S01]  /*c150*/  ENDCOLLECTIVE ;  /* 0x000000000000791b */ /* 0x007fe20003800000 */
.L_x_135:
[----:B------:R-:W-:Y:S01]  /*c160*/  MOV R13, R10 ;  /* 0x0000000a000d7202 */ /* 0x000fe20000000f00 */
[----:B------:R-:W-:Y:S01]  /*c170*/  IMAD.MOV.U32 R12, RZ, RZ, 0x4 ;  /* 0x00000004ff0c7424 */ /* 0x000fe200078e00ff */
[----:B------:R-:W-:-:S13]  /*c180*/  IADD3 R2, P0, R14, R5, RZ ;  /* 0x000000050e027210 */ /* 0x000fda0007f1e0ff */
[----:B------:R-:W-:Y:S05]  /*c190*/  WARPSYNC.COLLECTIVE R15, `(.L_x_136) ;  /* 0x000000000f087348 */ /* 0x000fea0003c00000 */
[----:B------:R0:W1:Y:S02]  /*c1a0*/  SHFL.IDX P6, R14, R13, R12, R11 ;  /* 0x0000000c0d0e7389 */ /* 0x00006400000c000b */
[----:B01----:R-:W-:Y:S01]  /*c1b0*/  ENDCOLLECTIVE ;  /* 0x000000000000791b */ /* 0x003fe20003800000 */
.L_x_136:
        /* <DEDUP_REMOVED lines=12> */
.L_x_137:
[----:B------:R-:W-:Y:S02]  /*c280*/  IMAD.MOV.U32 R13, RZ, RZ, R10 ;  /* 0x000000ffff0d7224 */ /* 0x000fe400078e000a */
[----:B------:R-:W-:Y:S01]  /*c290*/  IMAD.MOV.U32 R12, RZ, RZ, 0x5 ;  /* 0x00000005ff0c7424 */ /* 0x000fe200078e00ff */
[----:B------:R-:W-:-:S13]  /*c2a0*/  IADD3 R2, P0, R14, R5, RZ ;  /* 0x000000050e027210 */ /* 0x000fda0007f1e0ff */
[----:B------:R-:W-:Y:S05]  /*c2b0*/  WARPSYNC.COLLECTIVE R15, `(.L_x_138) ;  /* 0x000000000f087348 */ /* 0x000fea0003c00000 */
[----:B------:R0:W1:Y:S02]  /*c2c0*/  SHFL.IDX P6, R14, R13, R12, R11 ;  /* 0x0000000c0d0e7389 */ /* 0x00006400000c000b */
[----:B01----:R-:W-:Y:S01]  /*c2d0*/  ENDCOLLECTIVE ;  /* 0x000000000000791b */ /* 0x003fe20003800000 */
.L_x_138:
[----:B------:R-:W-:-:S05]  /*c2e0*/  IADD3.X R3, RZ, R35, RZ, P0, !PT ;  /* 0x00000023ff037210 */ /* 0x000fca00007fe4ff */
[----:B------:R-:W-:Y:S01]  /*c2f0*/  @!PT LDS RZ, [RZ] ;  /* 0x00000000fffff984 */ /* 0x000fe20000000800 */
[----:B------:R-:W-:Y:S01]  /*c300*/  @!PT LDS RZ, [RZ] ;  /* 0x00000000fffff984 */ /* 0x000fe20000000800 */
[----:B------:R-:W-:Y:S01]  /*c310*/  @!PT LDS RZ, [RZ] ;  /* 0x00000000fffff984 */ /* 0x000fe20000000800 */
[----:B------:R0:W-:Y:S04]  /*c320*/  LDGSTS.E.BYPASS.LTC128B.128 [R9+0x1a400], desc[UR36][R2.64], !P3 ;  /* 0x1a40000002097fae */ /* 0x0001e8000d901d64 */
[----:B------:R0:W-:Y:S01]  /*c330*/  LDGSTS.E.BYPASS.LTC128B.128 [R9+0x1d400], desc[UR36][R2.64+0x80], !P2 ;  /* 0x1d40008002097fae */ /* 0x0001e2000d101d64 */
[----:B------:R-:W-:-:S03]  /*c340*/  MOV R13, R8 ;  /* 0x00000008000d7202 */ /* 0x000fc60000000f00 */
[----:B------:R0:W-:Y:S01]  /*c350*/  LDGSTS.E.BYPASS.LTC128B.128 [R9+0x20400], desc[UR36][R2.64+0x100], !P1 ;  /* 0x2040010002097fae */ /* 0x0001e2000c901d64 */
[----:B------:R-:W-:-:S07]  /*c360*/  IMAD.MOV.U32 R35, RZ, RZ, R14 ;  /* 0x000000ffff237224 */ /* 0x000fce00078e000e */
[----:B0-----:R-:W-:Y:S05]  /*c370*/  WARPSYNC.COLLECTIVE R15, `(.L_x_139) ;  /* 0x000000000f087348 */ /* 0x001fea0003c00000 */
[----:B------:R1:W2:Y:S02]  /*c380*/  SHFL.IDX P6, R14, R13, R12, R11 ;  /* 0x0000000c0d0e7389 */ /* 0x0002a400000c000b */
[----:B012---:R-:W-:Y:S01]  /*c390*/  ENDCOLLECTIVE ;  /* 0x000000000000791b */ /* 0x007fe20003800000 */
.L_x_139:
[----:B------:R-:W-:Y:S05]  /*c3a0*/  BRA `(.L_x_140) ;  /* 0xffffffd000707947 */ /* 0x000fea000383ffff */
.L_x_64:
[----:B0-----:R0:W1:Y:S02]  /*c3b0*/  SYNCS.PHASECHK.TRANS64.TRYWAIT P0, [R6+URZ+0x2a860], R9 ;  /* 0x02a86009060075a7 */ /* 0x001064000800017f */
[----:B-1----:R-:W-:Y:S05]  /*c3c0*/  @!P0 NANOSLEEP.SYNCS 0x989680 ;  /* 0x009896800000895d */ /* 0x002fea0003900000 */
[----:B------:R-:W1:Y:S02]  /*c3d0*/  @!P0 SYNCS.PHASECHK.TRANS64 P0, [R6+URZ+0x2a860], R9 ;  /* 0x02a86009060085a7 */ /* 0x000e64000800007f */
[----:B-1----:R-:W-:Y:S05]  /*c3e0*/  @!P0 BRA `(.L_x_64) ;  /* 0xfffffffc00f08947 */ /* 0x002fea000383ffff */
[----:B------:R-:W-:Y:S05]  /*c3f0*/  BRA `(.L_x_141) ;  /* 0xffffffd000d47947 */ /* 0x000fea000383ffff */
.L_x_65:
[----:B------:R-:W-:Y:S01]  /*c400*/  BSSY B1, `(.L_x_142) ;  /* 0x0000008000017945 */ /* 0x000fe20003800000 */
[----:B------:R-:W-:Y:S01]  /*c410*/  IMAD.MOV.U32 R13, RZ, RZ, R18 ;  /* 0x000000ffff0d7224 */ /* 0x000fe200078e0012 */
[----:B------:R-:W-:Y:S01]  /*c420*/  MOV R15, 0xffffffff ;  /* 0xffffffff000f7802 */ /* 0x000fe20000000f00 */
[----:B------:R-:W-:Y:S02]  /*c430*/  IMAD.MOV.U32 R12, RZ, RZ, RZ ;  /* 0x000000ffff0c7224 */ /* 0x000fe400078e00ff */
[----:B------:R-:W-:-:S07]  /*c440*/  IMAD.MOV.U32 R11, RZ, RZ, 0x181f ;  /* 0x0000181fff0b7424 */ /* 0x000fce00078e00ff */
[----:B0-----:R-:W-:Y:S05]  /*c450*/  WARPSYNC.COLLECTIVE R15, `(.L_x_143) ;  /* 0x000000000f087348 */ /* 0x001fea0003c00000 */
[----:B------:R1:W2:Y:S02]  /*c460*/  SHFL.IDX P6, R14, R13, R12, R11 ;  /* 0x0000000c0d0e7389 */ /* 0x0002a400000c000b */
[----:B012---:R-:W-:Y:S01]  /*c470*/  ENDCOLLECTIVE ;  /* 0x000000000000791b */ /* 0x007fe20003800000 */
.L_x_143:
[----:B------:R-:W-:Y:S05]  /*c480*/  BSYNC B1 ;  /* 0x0000000000017941 */ /* 0x000fea0003800000 */
.L_x_142:
[----:B------:R-:W-:Y:S01]  /*c490*/  IMAD.MOV.U32 R13, RZ, RZ, R17 ;  /* 0x000000ffff0d7224 */ /* 0x000fe200078e0011 */
[----:B------:R-:W-:Y:S01]  /*c4a0*/  MOV R11, 0x181f ;  /* 0x0000181f000b7802 */ /* 0x000fe20000000f00 */
[----:B------:R-:W-:Y:S01]  /*c4b0*/  IMAD.MOV.U32 R12, RZ, RZ, RZ ;  /* 0x000000ffff0c7224 */ /* 0x000fe200078e00ff */
[----:B------:R-:W-:Y:S01]  /*c4c0*/  LEA R7, R7, UR39, 0x1 ;  /* 0x0000002707077c11 */ /* 0x000fe2000f8e08ff */
[----:B------:R-:W-:Y:S02]  /*c4d0*/  IMAD.MOV.U32 R15, RZ, RZ, -0x1 ;  /* 0xffffffffff0f7424 */ /* 0x000fe400078e00ff */
[----:B------:R-:W-:-:S07]  /*c4e0*/  IMAD.MOV.U32 R3, RZ, RZ, R14 ;  /* 0x000000ffff037224 */ /* 0x000fce00078e000e */
[----:B------:R-:W-:Y:S05]  /*c4f0*/  WARPSYNC.COLLECTIVE R15, `(.L_x_144) ;  /* 0x000000000f087348 */ /* 0x000fea0003c00000 */
[----:B------:R0:W1:Y:S02]  /*c500*/  SHFL.IDX P6, R14, R13, R12, R11 ;  /* 0x0000000c0d0e7389 */ /* 0x00006400000c000b */
[----:B01----:R-:W-:Y:S01]  /*c510*/  ENDCOLLECTIVE ;  /* 0x000000000000791b */ /* 0x003fe20003800000 */
.L_x_144:
[----:B------:R-:W-:Y:S01]  /*c520*/  IMAD.MOV.U32 R13, RZ, RZ, R18 ;  /* 0x000000ffff0d7224 */ /* 0x000fe200078e0012 */
[----:B------:R-:W-:Y:S02]  /*c530*/  MOV R12, 0x1 ;  /* 0x00000001000c7802 */ /* 0x000fe40000000f00 */
[----:B------:R-:W-:-:S13]  /*c540*/  IADD3 R2, P0, R14, R5, RZ ;  /* 0x000000050e027210 */ /* 0x000fda0007f1e0ff */
[----:B------:R-:W-:Y:S05]  /*c550*/  WARPSYNC.COLLECTIVE R15, `(.L_x_145) ;  /* 0x000000000f087348 */ /* 0x000fea0003c00000 */
[----:B------:R0:W1:Y:S02]  /*c560*/  SHFL.IDX P6, R14, R13, R12, R11 ;  /* 0x0000000c0d0e7389 */ /* 0x00006400000c000b */
[----:B01----:R-:W-:Y:S01]  /*c570*/  ENDCOLLECTIVE ;  /* 0x000000000000791b */ /* 0x003fe20003800000 */
.L_x_145:
[----:B------:R-:W-:Y:S01]  /*c580*/  IMAD.X R3, RZ, RZ, R3, P0 ;  /* 0x000000ffff037224 */ /* 0x000fe200000e0603 */
[----:B------:R-:W-:Y:S01]  /*c590*/  ISETP.LT.OR P0, PT, R8, 0x1, P2 ;  /* 0x000000010800780c */ /* 0x000fe20001701670 */
[----:B------:R-:W-:-:S12]  /*c5a0*/  IMAD.MOV.U32 R13, RZ, RZ, R17 ;  /* 0x000000ffff0d7224 */ /* 0x000fd800078e0011 */
[----:B------:R-:W-:Y:S01]  /*c5b0*/  @!PT LDS RZ, [RZ] ;  /* 0x00000000fffff984 */ /* 0x000fe20000000800 */
[----:B------:R-:W-:Y:S01]  /*c5c0*/  @!PT LDS RZ, [RZ] ;  /* 0x00000000fffff984 */ /* 0x000fe20000000800 */
[----:B------:R-:W-:Y:S01]  /*c5d0*/  @!PT LDS RZ, [RZ] ;  /* 0x00000000fffff984 */ /* 0x000fe20000000800 */
[----:B------:R-:W-:Y:S01]  /*c5e0*/  LDGSTS.E.BYPASS.LTC128B.128 [R7+0x400], desc[UR36][R2.64], !P0 ;  /* 0x0040000002077fae */ /* 0x000fe2000c101d64 */
[----:B------:R-:W-:-:S13]  /*c5f0*/  ISETP.LT.OR P0, PT, R8, 0x1, P1 ;  /* 0x000000010800780c */ /* 0x000fda0000f01670 */
[----:B------:R0:W-:Y:S02]  /*c600*/  LDGSTS.E.BYPASS.LTC128B.128 [R7+0x3400], desc[UR36][R2.64+0x80], !P0 ;  /* 0x0340008002077fae */ /* 0x0001e4000c101d64 */
[----:B0-----:R-:W-:-:S07]  /*c610*/  IMAD.MOV.U32 R3, RZ, RZ, R14 ;  /* 0x000000ffff037224 */ /* 0x001fce00078e000e */
[----:B------:R-:W-:Y:S05]  /*c620*/  WARPSYNC.COLLECTIVE R15, `(.L_x_146) ;  /* 0x000000000f087348 */ /* 0x000fea0003c00000 */
[----:B------:R0:W1:Y:S02]  /*c630*/  SHFL.IDX P6, R14, R13, R12, R11 ;  /* 0x0000000c0d0e7389 */ /* 0x00006400000c000b */
[----:B01----:R-:W-:Y:S01]  /*c640*/  ENDCOLLECTIVE ;  /* 0x000000000000791b */ /* 0x003fe20003800000 */
.L_x_146:
[----:B------:R-:W-:Y:S01]  /*c650*/  MOV R13, R18 ;  /* 0x00000012000d7202 */ /* 0x000fe20000000f00 */
[----:B------:R-:W-:Y:S01]  /*c660*/  IMAD.MOV.U32 R12, RZ, RZ, 0x2 ;  /* 0x00000002ff0c7424 */ /* 0x000fe200078e00ff */
[----:B------:R-:W-:-:S13]  /*c670*/  IADD3 R2, P0, R14, R5, RZ ;  /* 0x000000050e027210 */ /* 0x000fda0007f1e0ff */
[----:B------:R-:W-:Y:S05]  /*c680*/  WARPSYNC.COLLECTIVE R15, `(.L_x_147) ;  /* 0x000000000f087348 */ /* 0x000fea0003c00000 */
[----:B------:R0:W1:Y:S02]  /*c690*/  SHFL.IDX P6, R14, R13, R12, R11 ;  /* 0x0000000c0d0e7389 */ /* 0x00006400000c000b */
[----:B01----:R-:W-:Y:S01]  /*c6a0*/  ENDCOLLECTIVE ;  /* 0x000000000000791b */ /* 0x003fe20003800000 */
.L_x_147:
        /* <DEDUP_REMOVED lines=13> */
.L_x_148:
[----:B------:R-:W-:Y:S02]  /*c780*/  IMAD.MOV.U32 R13, RZ, RZ, R18 ;  /* 0x000000ffff0d7224 */ /* 0x000fe400078e0012 */
[----:B------:R-:W-:Y:S01]  /*c790*/  IMAD.MOV.U32 R12, RZ, RZ, 0x3 ;  /* 0x00000003ff0c7424 */ /* 0x000fe200078e00ff */
[----:B------:R-:W-:-:S13]  /*c7a0*/  IADD3 R2, P0, R14, R5, RZ ;  /* 0x000000050e027210 */ /* 0x000fda0007f1e0ff */
[----:B------:R-:W-:Y:S05]  /*c7b0*/  WARPSYNC.COLLECTIVE R15, `(.L_x_149) ;  /* 0x000000000f087348 */ /* 0x000fea0003c00000 */
[----:B------:R0:W1:Y:S02]  /*c7c0*/  SHFL.IDX P6, R14, R13, R12, R11 ;  /* 0x0000000c0d0e7389 */ /* 0x00006400000c000b */
[----:B01----:R-:W-:Y:S01]  /*c7d0*/  ENDCOLLECTIVE ;  /* 0x000000000000791b */ /* 0x003fe20003800000 */
.L_x_149:
[----:B------:R-:W-:Y:S02]  /*c7e0*/  IADD3.X R3, RZ, R3, RZ, P0, !PT ;  /* 0x00000003ff037210 */ /* 0x000fe400007fe4ff */
[----:B------:R-:W-:Y:S02]  /*c7f0*/  ISETP.LT.OR P0, PT, R8, 0x21, P2 ;  /* 0x000000210800780c */ /* 0x000fe40001701670 */
[----:B------:R-:W-:-:S11]  /*c800*/  MOV R13, R17 ;  /* 0x00000011000d7202 */ /* 0x000fd60000000f00 */
        /* <DEDUP_REMOVED lines=10> */
.L_x_150:
[----:B------:R-:W-:Y:S02]  /*c8b0*/  IMAD.MOV.U32 R13, RZ, RZ, R18 ;  /* 0x000000ffff0d7224 */ /* 0x000fe400078e0012 */
[----:B------:R-:W-:Y:S01]  /*c8c0*/  IMAD.MOV.U32 R12, RZ, RZ, 0x4 ;  /* 0x00000004ff0c7424 */ /* 0x000fe200078e00ff */
[----:B------:R-:W-:-:S13]  /*c8d0*/  IADD3 R2, P0, R14, R5, RZ ;  /* 0x000000050e027210 */ /* 0x000fda0007f1e0ff */
[----:B------:R-:W-:Y:S05]  /*c8e0*/  WARPSYNC.COLLECTIVE R15, `(.L_x_151) ;  /* 0x000000000f087348 */ /* 0x000fea0003c00000 */
[----:B------:R0:W1:Y:S02]  /*c8f0*/  SHFL.IDX P6, R14, R13, R12, R11 ;  /* 0x0000000c0d0e7389 */ /* 0x00006400000c000b */
[----:B01----:R-:W-:Y:S01]  /*c900*/  ENDCOLLECTIVE ;  /* 0x000000000000791b */ /* 0x003fe20003800000 */
.L_x_151:
        /* <DEDUP_REMOVED lines=9> */
[----:B0-----:R-:W-:-:S07]  /*c9a0*/  MOV R3, R14 ;  /* 0x0000000e00037202 */ /* 0x001fce0000000f00 */
[----:B------:R-:W-:Y:S05]  /*c9b0*/  WARPSYNC.COLLECTIVE R15, `(.L_x_152) ;  /* 0x000000000f087348 */ /* 0x000fea0003c00000 */
[----:B------:R0:W1:Y:S02]  /*c9c0*/  SHFL.IDX P6, R14, R13, R12, R11 ;  /* 0x0000000c0d0e7389 */ /* 0x00006400000c000b */
[----:B01----:R-:W-:Y:S01]  /*c9d0*/  ENDCOLLECTIVE ;  /* 0x000000000000791b */ /* 0x003fe20003800000 */
.L_x_152:
[----:B------:R-:W-:Y:S01]  /*c9e0*/  IMAD.MOV.U32 R13, RZ, RZ, R18 ;  /* 0x000000ffff0d7224 */ /* 0x000fe200078e0012 */
[----:B------:R-:W-:Y:S02]  /*c9f0*/  MOV R12, 0x5 ;  /* 0x00000005000c7802 */ /* 0x000fe40000000f00 */
[----:B------:R-:W-:-:S13]  /*ca00*/  IADD3 R2, P0, R14, R5, RZ ;  /* 0x000000050e027210 */ /* 0x000fda0007f1e0ff */
[----:B------:R-:W-:Y:S05]  /*ca10*/  WARPSYNC.COLLECTIVE R15, `(.L_x_153) ;  /* 0x000000000f087348 */ /* 0x000fea0003c00000 */
[----:B------:R0:W1:Y:S02]  /*ca20*/  SHFL.IDX P6, R14, R13, R12, R11 ;  /* 0x0000000c0d0e7389 */ /* 0x00006400000c000b */
[----:B01----:R-:W-:Y:S01]  /*ca30*/  ENDCOLLECTIVE ;  /* 0x000000000000791b */ /* 0x003fe20003800000 */
.L_x_153:
[----:B------:R-:W-:Y:S01]  /*ca40*/  IMAD.X R3, RZ, RZ, R3, P0 ;  /* 0x000000ffff037224 */ /* 0x000fe200000e0603 */
[----:B------:R-:W-:Y:S01]  /*ca50*/  ISETP.LT.OR P0, PT, R8, 0x41, P2 ;  /* 0x000000410800780c */ /* 0x000fe20001701670 */
[----:B------:R-:W-:-:S12]  /*ca60*/  IMAD.MOV.U32 R13, RZ, RZ, R17 ;  /* 0x000000ffff0d7224 */ /* 0x000fd800078e0011 */
[----:B------:R-:W-:Y:S01]  /*ca70*/  @!PT LDS RZ, [RZ] ;  /* 0x00000000fffff984 */ /* 0x000fe20000000800 */
[----:B------:R-:W-:Y:S01]  /*ca80*/  @!PT LDS RZ, [RZ] ;  /* 0x00000000fffff984 */ /* 0x000fe20000000800 */
[----:B------:R-:W-:Y:S01]  /*ca90*/  @!PT LDS RZ, [RZ] ;  /* 0x00000000fffff984 */ /* 0x000fe20000000800 */
[----:B------:R0:W-:Y:S01]  /*caa0*/  LDGSTS.E.BYPASS.LTC128B.128 [R7+0x2400], desc[UR36][R2.64], !P0 ;  /* 0x0240000002077fae */ /* 0x0001e2000c101d64 */
[----:B------:R-:W-:Y:S01]  /*cab0*/  ISETP.LT.OR P0, PT, R8, 0x41, P1 ;  /* 0x000000410800780c */ /* 0x000fe20000f01670 */
[----:B------:R-:W-:-:S12]  /*cac0*/  IMAD.MOV.U32 R18, RZ, RZ, R14 ;  /* 0x000000ffff127224 */ /* 0x000fd800078e000e */
[----:B0-----:R-:W-:Y:S05]  /*cad0*/  WARPSYNC.COLLECTIVE R15, `(.L_x_154) ;  /* 0x000000000f087348 */ /* 0x001fea0003c00000 */
[----:B------:R1:W2:Y:S02]  /*cae0*/  SHFL.IDX P6, R14, R13, R12, R11 ;  /* 0x0000000c0d0e7389 */ /* 0x0002a400000c000b */
[----:B012---:R-:W-:Y:S01]  /*caf0*/  ENDCOLLECTIVE ;  /* 0x000000000000791b */ /* 0x007fe20003800000 */
.L_x_154:
[----:B------:R-:W-:Y:S01]  /*cb00*/  @!PT LDS RZ, [RZ] ;  /* 0x00000000fffff984 */ /* 0x000fe20000000800 */
[----:B------:R-:W-:Y:S01]  /*cb10*/  @!PT LDS RZ, [RZ] ;  /* 0x00000000fffff984 */ /* 0x000fe20000000800 */
[----:B------:R-:W-:Y:S01]  /*cb20*/  @!PT LDS RZ, [RZ] ;  /* 0x00000000fffff984 */ /* 0x000fe20000000800 */
[----:B------:R0:W-:Y:S01]  /*cb30*/  LDGSTS.E.BYPASS.LTC128B.128 [R7+0x5400], desc[UR36][R2.64+0x80], !P0 ;  /* 0x0540008002077fae */ /* 0x0001e2000c101d64 */
[----:B------:R-:W-:Y:S05]  /*cb40*/  BRA `(.L_x_155) ;  /* 0xffffffcc00c87947 */ /* 0x000fea000383ffff */
.L_x_71:
[----:B0-----:R0:W1:Y:S02]  /*cb50*/  SYNCS.PHASECHK.TRANS64.TRYWAIT P0, [R4+URZ+0x2a860], R3 ;  /* 0x02a86003040075a7 */ /* 0x001064000800017f */
[----:B-1----:R-:W-:Y:S05]  /*cb60*/  @!P0 NANOSLEEP.SYNCS 0x989680 ;  /* 0x009896800000895d */ /* 0x002fea0003900000 */
[----:B------:R-:W1:Y:S02]  /*cb70*/  @!P0 SYNCS.PHASECHK.TRANS64 P0, [R4+URZ+0x2a860], R3 ;  /* 0x02a86003040085a7 */ /* 0x000e64000800007f */
[----:B-1----:R-:W-:Y:S05]  /*cb80*/  @!P0 BRA `(.L_x_71) ;  /* 0xfffffffc00f08947 */ /* 0x002fea000383ffff */
[----:B------:R-:W-:Y:S05]  /*cb90*/  BRA `(.L_x_156) ;  /* 0xffffffd0009c7947 */ /* 0x000fea000383ffff */
.L_x_72:
[----:B------:R-:W-:Y:S01]  /*cba0*/  BSSY B0, `(.L_x_157) ;  /* 0x0000008000007945 */ /* 0x000fe20003800000 */
[----:B------:R-:W-:Y:S01]  /*cbb0*/  IMAD.MOV.U32 R13, RZ, RZ, R18 ;  /* 0x000000ffff0d7224 */ /* 0x000fe200078e0012 */
[----:B------:R-:W-:Y:S01]  /*cbc0*/  MOV R12, RZ ;  /* 0x000000ff000c7202 */ /* 0x000fe20000000f00 */
[----:B------:R-:W-:Y:S02]  /*cbd0*/  IMAD.MOV.U32 R11, RZ, RZ, 0x181f ;  /* 0x0000181fff0b7424 */ /* 0x000fe400078e00ff */
[----:B------:R-:W-:-:S07]  /*cbe0*/  IMAD.MOV.U32 R15, RZ, RZ, -0x1 ;  /* 0xffffffffff0f7424 */ /* 0x000fce00078e00ff */
[----:B0-----:R-:W-:Y:S05]  /*cbf0*/  WARPSYNC.COLLECTIVE R15, `(.L_x_158) ;  /* 0x000000000f087348 */ /* 0x001fea0003c00000 */
[----:B------:R1:W2:Y:S02]  /*cc00*/  SHFL.IDX P6, R14, R13, R12, R11 ;  /* 0x0000000c0d0e7389 */ /* 0x0002a400000c000b */
[----:B012---:R-:W-:Y:S01]  /*cc10*/  ENDCOLLECTIVE ;  /* 0x000000000000791b */ /* 0x007fe20003800000 */
.L_x_158:
[----:B------:R-:W-:Y:S05]  /*cc20*/  BSYNC B0 ;  /* 0x0000000000007941 */ /* 0x000fea0003800000 */
.L_x_157:
[----:B------:R-:W-:Y:S01]  /*cc30*/  MOV R13, R17 ;  /* 0x00000011000d7202 */ /* 0x000fe20000000f00 */
[----:B------:R-:W-:Y:S01]  /*cc40*/  IMAD.MOV.U32 R12, RZ, RZ, RZ ;  /* 0x000000ffff0c7224 */ /* 0x000fe200078e00ff */
[----:B------:R-:W-:Y:S01]  /*cc50*/  SHF.L.U32 R6, R37, 0x1, RZ ;  /* 0x0000000125067819 */ /* 0x000fe200000006ff */
[----:B------:R-:W-:Y:S02]  /*cc60*/  IMAD.MOV.U32 R11, RZ, RZ, 0x181f ;  /* 0x0000181fff0b7424 */ /* 0x000fe400078e00ff */
[----:B------:R-:W-:Y:S02]  /*cc70*/  IMAD.MOV.U32 R15, RZ, RZ, -0x1 ;  /* 0xffffffffff0f7424 */ /* 0x000fe400078e00ff */
[----:B------:R-:W-:-:S07]  /*cc80*/  IMAD.MOV.U32 R0, RZ, RZ, R14 ;  /* 0x000000ffff007224 */ /* 0x000fce00078e000e */
[----:B------:R-:W-:Y:S05]  /*cc90*/  WARPSYNC.COLLECTIVE R15, `(.L_x_159) ;  /* 0x000000000f087348 */ /* 0x000fea0003c00000 */
[----:B------:R0:W1:Y:S02]  /*cca0*/  SHFL.IDX P6, R14, R13, R12, R11 ;  /* 0x0000000c0d0e7389 */ /* 0x00006400000c000b */
[----:B01----:R-:W-:Y:S01]  /*ccb0*/  ENDCOLLECTIVE ;  /* 0x000000000000791b */ /* 0x003fe20003800000 */
.L_x_159:
[----:B------:R-:W-:Y:S02]  /*ccc0*/  IMAD.MOV.U32 R13, RZ, RZ, R18 ;  /* 0x000000ffff0d7224 */ /* 0x000fe400078e0012 */
[----:B------:R-:W-:Y:S01]  /*ccd0*/  IMAD.MOV.U32 R12, RZ, RZ, 0x1 ;  /* 0x00000001ff0c7424 */ /* 0x000fe200078e00ff */
[----:B------:R-:W-:-:S13]  /*cce0*/  IADD3 R2, P0, R14, R6, RZ ;  /* 0x000000060e027210 */ /* 0x000fda0007f1e0ff */
[----:B------:R-:W-:Y:S05]  /*ccf0*/  WARPSYNC.COLLECTIVE R15, `(.L_x_160) ;  /* 0x000000000f087348 */ /* 0x000fea0003c00000 */
[----:B------:R0:W1:Y:S02]  /*cd00*/  SHFL.IDX P6, R14, R13, R12, R11 ;  /* 0x0000000c0d0e7389 */ /* 0x00006400000c000b */
[----:B01----:R-:W-:Y:S01]  /*cd10*/  ENDCOLLECTIVE ;  /* 0x000000000000791b */ /* 0x003fe20003800000 */
.L_x_160:
[----:B------:R-:W-:Y:S01]  /*cd20*/  IMAD.X R3, RZ, RZ, R0, P0 ;  /* 0x000000ffff037224 */ /* 0x000fe200000e0600 */
[----:B------:R-:W-:Y:S02]  /*cd30*/  ISETP.LT.OR P0, PT, R5, 0x1, P2 ;  /* 0x000000010500780c */ /* 0x000fe40001701670 */
[----:B------:R-:W-:Y:S01]  /*cd40*/  LEA R0, R7, UR39, 0x1 ;  /* 0x0000002707007c11 */ /* 0x000fe2000f8e08ff */
[----:B------:R-:W-:-:S10]  /*cd50*/  IMAD.MOV.U32 R13, RZ, RZ, R17 ;  /* 0x000000ffff0d7224 */ /* 0x000fd400078e0011 */
[----:B------:R-:W-:Y:S01]  /*cd60*/  @!PT LDS RZ, [RZ] ;  /* 0x00000000fffff984 */ /* 0x000fe20000000800 */
[----:B------:R-:W-:Y:S01]  /*cd70*/  @!PT LDS RZ, [RZ] ;  /* 0x00000000fffff984 */ /* 0x000fe20000000800 */
[----:B------:R-:W-:Y:S01]  /*cd80*/  @!PT LDS RZ, [RZ] ;  /* 0x00000000fffff984 */ /* 0x000fe20000000800 */
[----:B------:R0:W-:Y:S01]  /*cd90*/  LDGSTS.E.BYPASS.LTC128B.128 [R0+0x400], desc[UR36][R2.64], !P0 ;  /* 0x0040000002007fae */ /* 0x0001e2000c101d64 */
[----:B------:R-:W-:Y:S02]  /*cda0*/  ISETP.LT.OR P0, PT, R5, 0x1, P1 ;  /* 0x000000010500780c */ /* 0x000fe40000f01670 */
[----:B------:R-:W-:-:S11]  /*cdb0*/  MOV R7, R14 ;  /* 0x0000000e00077202 */ /* 0x000fd60000000f00 */
[----:B0-----:R-:W-:Y:S05]  /*cdc0*/  WARPSYNC.COLLECTIVE R15, `(.L_x_161) ;  /* 0x000000000f087348 */ /* 0x001fea0003c00000 */
[----:B------:R1:W2:Y:S02]  /*cdd0*/  SHFL.IDX P6, R14, R13, R12, R11 ;  /* 0x0000000c0d0e7389 */ /* 0x0002a400000c000b */
[----:B012---:R-:W-:Y:S01]  /*cde0*/  ENDCOLLECTIVE ;  /* 0x000000000000791b */ /* 0x007fe20003800000 */
.L_x_161:
[----:B------:R-:W-:Y:S01]  /*cdf0*/  @!PT LDS RZ, [RZ] ;  /* 0x00000000fffff984 */ /* 0x000fe20000000800 */
[----:B------:R-:W-:Y:S01]  /*ce00*/  @!PT LDS RZ, [RZ] ;  /* 0x00000000fffff984 */ /* 0x000fe20000000800 */
[----:B------:R-:W-:Y:S01]  /*ce10*/  @!PT LDS RZ, [RZ] ;  /* 0x00000000fffff984 */ /* 0x000fe20000000800 */
[----:B------:R0:W-:Y:S01]  /*ce20*/  LDGSTS.E.BYPASS.LTC128B.128 [R0+0x3400], desc[UR36][R2.64+0x80], !P0 ;  /* 0x0340008002007fae */ /* 0x0001e2000c101d64 */
[----:B------:R-:W-:Y:S01]  /*ce30*/  IMAD.MOV.U32 R13, RZ, RZ, R18 ;  /* 0x000000ffff0d7224 */ /* 0x000fe200078e0012 */
[----:B------:R-:W-:Y:S02]  /*ce40*/  MOV R12, 0x2 ;  /* 0x00000002000c7802 */ /* 0x000fe40000000f00 */
[----:B0-----:R-:W-:-:S13]  /*ce50*/  IADD3 R2, P0, R14, R6, RZ ;  /* 0x000000060e027210 */ /* 0x001fda0007f1e0ff */
[----:B------:R-:W-:Y:S05]  /*ce60*/  WARPSYNC.COLLECTIVE R15, `(.L_x_162) ;  /* 0x000000000f087348 */ /* 0x000fea0003c00000 */
[----:B------:R0:W1:Y:S02]  /*ce70*/  SHFL.IDX P6, R14, R13, R12, R11 ;  /* 0x0000000c0d0e7389 */ /* 0x00006400000c000b */
[----:B01----:R-:W-:Y:S01]  /*ce80*/  ENDCOLLECTIVE ;  /* 0x000000000000791b */ /* 0x003fe20003800000 */
.L_x_162:
        /* <DEDUP_REMOVED lines=12> */
.L_x_163:
[----:B------:R-:W-:Y:S01]  /*cf50*/  @!PT LDS RZ, [RZ] ;  /* 0x00000000fffff984 */ /* 0x000fe20000000800 */
[----:B------:R-:W-:Y:S01]  /*cf60*/  @!PT LDS RZ, [RZ] ;  /* 0x00000000fffff984 */ /* 0x000fe20000000800 */
[----:B------:R-:W-:Y:S01]  /*cf70*/  @!PT LDS RZ, [RZ] ;  /* 0x00000000fffff984 */ /* 0x000fe20000000800 */
[----:B------:R0:W-:Y:S01]  /*cf80*/  LDGSTS.E.BYPASS.LTC128B.128 [R0+0x3c00], desc[UR36][R2.64+0x80], !P0 ;  /* 0x03c0008002007fae */ /* 0x0001e2000c101d64 */
[----:B------:R-:W-:Y:S01]  /*cf90*/  MOV R13, R18 ;  /* 0x00000012000d7202 */ /* 0x000fe20000000f00 */
[----:B------:R-:W-:Y:S01]  /*cfa0*/  IMAD.MOV.U32 R12, RZ, RZ, 0x3 ;  /* 0x00000003ff0c7424 */ /* 0x000fe200078e00ff */
[----:B0-----:R-:W-:-:S13]  /*cfb0*/  IADD3 R2, P0, R14, R6, RZ ;  /* 0x000000060e027210 */ /* 0x001fda0007f1e0ff */
[----:B------:R-:W-:Y:S05]  /*cfc0*/  WARPSYNC.COLLECTIVE R15, `(.L_x_164) ;  /* 0x000000000f087348 */ /* 0x000fea0003c00000 */
[----:B------:R0:W1:Y:S02]  /*cfd0*/  SHFL.IDX P6, R14, R13, R12, R11 ;  /* 0x0000000c0d0e7389 */ /* 0x00006400000c000b */
[----:B01----:R-:W-:Y:S01]  /*cfe0*/  ENDCOLLECTIVE ;  /* 0x000000000000791b */ /* 0x003fe20003800000 */
.L_x_164:
        /* <DEDUP_REMOVED lines=12> */
.L_x_165:
[----:B------:R-:W-:Y:S01]  /*d0b0*/  @!PT LDS RZ, [RZ] ;  /* 0x00000000fffff984 */ /* 0x000fe20000000800 */
[----:B------:R-:W-:Y:S01]  /*d0c0*/  @!PT LDS RZ, [RZ] ;  /* 0x00000000fffff984 */ /* 0x000fe20000000800 */
[----:B------:R-:W-:Y:S01]  /*d0d0*/  @!PT LDS RZ, [RZ] ;  /* 0x00000000fffff984 */ /* 0x000fe20000000800 */
[----:B------:R0:W-:Y:S01]  /*d0e0*/  LDGSTS.E.BYPASS.LTC128B.128 [R0+0x4400], desc[UR36][R2.64+0x80], !P0 ;  /* 0x0440008002007fae */ /* 0x0001e2000c101d64 */
[----:B------:R-:W-:Y:S02]  /*d0f0*/  IMAD.MOV.U32 R13, RZ, RZ, R18 ;  /* 0x000000ffff0d7224 */ /* 0x000fe400078e0012 */
[----:B------:R-:W-:Y:S01]  /*d100*/  IMAD.MOV.U32 R12, RZ, RZ, 0x4 ;  /* 0x00000004ff0c7424 */ /* 0x000fe200078e00ff */
[----:B0-----:R-:W-:-:S13]  /*d110*/  IADD3 R2, P0, R14, R6, RZ ;  /* 0x000000060e027210 */ /* 0x001fda0007f1e0ff */
[----:B------:R-:W-:Y:S05]  /*d120*/  WARPSYNC.COLLECTIVE R15, `(.L_x_166) ;  /* 0x000000000f087348 */ /* 0x000fea0003c00000 */
[----:B------:R0:W1:Y:S02]  /*d130*/  SHFL.IDX P6, R14, R13, R12, R11 ;  /* 0x0000000c0d0e7389 */ /* 0x00006400000c000b */
[----:B01----:R-:W-:Y:S01]  /*d140*/  ENDCOLLECTIVE ;  /* 0x000000000000791b */ /* 0x003fe20003800000 */
.L_x_166:
[----:B------:R-:W-:Y:S02]  /*d150*/  IADD3.X R3, RZ, R7, RZ, P0, !PT ;  /* 0x00000007ff037210 */ /* 0x000fe400007fe4ff */
[----:B------:R-:W-:Y:S02]  /*d160*/  ISETP.LT.OR P0, PT, R5, 0x31, P2 ;  /* 0x000000310500780c */ /* 0x000fe40001701670 */
[----:B------:R-:W-:-:S11]  /*d170*/  MOV R13, R17 ;  /* 0x00000011000d7202 */ /* 0x000fd60000000f00 */
        /* <DEDUP_REMOVED lines=9> */
.L_x_167:
        /* <DEDUP_REMOVED lines=10> */
.L_x_168:
[----:B------:R-:W-:Y:S01]  /*d2b0*/  IMAD.X R3, RZ, RZ, R7, P0 ;  /* 0x000000ffff037224 */ /* 0x000fe200000e0607 */
[----:B------:R-:W-:Y:S01]  /*d2c0*/  ISETP.LT.OR P0, PT, R5, 0x41, P2 ;  /* 0x000000410500780c */ /* 0x000fe20001701670 */
[----:B------:R-:W-:-:S12]  /*d2d0*/  IMAD.MOV.U32 R13, RZ, RZ, R17 ;  /* 0x000000ffff0d7224 */ /* 0x000fd800078e0011 */
        /* <DEDUP_REMOVED lines=9> */
.L_x_169:
[----:B------:R-:W-:Y:S01]  /*d370*/  @!PT LDS RZ, [RZ] ;  /* 0x00000000fffff984 */ /* 0x000fe20000000800 */
[----:B------:R-:W-:Y:S01]  /*d380*/  @!PT LDS RZ, [RZ] ;  /* 0x00000000fffff984 */ /* 0x000fe20000000800 */
[----:B------:R-:W-:Y:S01]  /*d390*/  @!PT LDS RZ, [RZ] ;  /* 0x00000000fffff984 */ /* 0x000fe20000000800 */
[----:B------:R0:W-:Y:S01]  /*d3a0*/  LDGSTS.E.BYPASS.LTC128B.128 [R0+0x5400], desc[UR36][R2.64+0x80], !P0 ;  /* 0x0540008002007fae */ /* 0x0001e2000c101d64 */
[----:B------:R-:W-:Y:S05]  /*d3b0*/  BRA `(.L_x_170) ;  /* 0xffffffcc00607947 */ /* 0x000fea000383ffff */
.L_x_77:
[----:B0-----:R0:W1:Y:S02]  /*d3c0*/  SYNCS.PHASECHK.TRANS64.TRYWAIT P0, [R5+URZ+0x2a820], R0 ;  /* 0x02a82000050075a7 */ /* 0x001064000800017f */
[----:B-1----:R-:W-:Y:S05]  /*d3d0*/  @!P0 NANOSLEEP.SYNCS 0x989680 ;  /* 0x009896800000895d */ /* 0x002fea0003900000 */
[----:B------:R-:W1:Y:S02]  /*d3e0*/  @!P0 SYNCS.PHASECHK.TRANS64 P0, [R5+URZ+0x2a820], R0 ;  /* 0x02a82000050085a7 */ /* 0x000e64000800007f */
[----:B-1----:R-:W-:Y:S05]  /*d3f0*/  @!P0 BRA `(.L_x_77) ;  /* 0xfffffffc00f08947 */ /* 0x002fea000383ffff */
[----:B------:R-:W-:Y:S05]  /*d400*/  BRA `(.L_x_171) ;  /* 0xffffffcc00f47947 */ /* 0x000fea000383ffff */
.L_x_78:
[----:B------:R-:W1:Y:S01]  /*d410*/  S2R R2, SR_TID.X ;  /* 0x0000000000027919 */ /* 0x000e620000002100 */
[----:B------:R-:W-:Y:S01]  /*d420*/  BSSY B0, `(.L_x_172) ;  /* 0x000000a000007945 */ /* 0x000fe20003800000 */
[----:B------:R-:W-:Y:S01]  /*d430*/  IMAD.MOV.U32 R12, RZ, RZ, RZ ;  /* 0x000000ffff0c7224 */ /* 0x000fe200078e00ff */
[----:B------:R-:W-:Y:S01]  /*d440*/  MOV R11, 0x1f ;  /* 0x0000001f000b7802 */ /* 0x000fe20000000f00 */
[----:B------:R-:W-:Y:S01]  /*d450*/  IMAD.MOV.U32 R15, RZ, RZ, -0x1 ;  /* 0xffffffffff0f7424 */ /* 0x000fe200078e00ff */
[----:B-1----:R-:W-:-:S04]  /*d460*/  SHF.R.U32.HI R2, RZ, 0x5, R2 ;  /* 0x00000005ff027819 */ /* 0x002fc80000011602 */
[----:B------:R-:W-:-:S05]  /*d470*/  LOP3.LUT R2, R2, 0x3, RZ, 0xc0, !PT ;  /* 0x0000000302027812 */ /* 0x000fca00078ec0ff */
[----:B------:R-:W-:-:S07]  /*d480*/  IMAD.MOV.U32 R13, RZ, RZ, R2 ;  /* 0x000000ffff0d7224 */ /* 0x000fce00078e0002 */
[----:B0-----:R-:W-:Y:S05]  /*d490*/  WARPSYNC.COLLECTIVE R15, `(.L_x_173) ;  /* 0x000000000f087348 */ /* 0x001fea0003c00000 */
[----:B------:R1:W2:Y:S02]  /*d4a0*/  SHFL.IDX P6, R14, R13, R12, R11 ;  /* 0x0000000c0d0e7389 */ /* 0x0002a400000c000b */
[----:B012---:R-:W-:Y:S01]  /*d4b0*/  ENDCOLLECTIVE ;  /* 0x000000000000791b */ /* 0x007fe20003800000 */
.L_x_173:
[----:B------:R-:W-:Y:S05]  /*d4c0*/  BSYNC B0 ;  /* 0x0000000000007941 */ /* 0x000fea0003800000 */
.L_x_172:
[----:B------:R-:W-:Y:S05]  /*d4d0*/  BRA `(.L_x_174) ;  /* 0xffffffcc00dc7947 */ /* 0x000fea000383ffff */
.L_x_81:
[----:B------:R-:W-:Y:S01]  /*d4e0*/  BSSY B1, `(.L_x_175) ;  /* 0x0000006000017945 */ /* 0x000fe20003800000 */
[----:B------:R-:W-:-:S07]  /*d4f0*/  IMAD.MOV.U32 R15, RZ, RZ, -0x1 ;  /* 0xffffffffff0f7424 */ /* 0x000fce00078e00ff */
[----:B0-----:R-:W-:Y:S05]  /*d500*/  WARPSYNC.COLLECTIVE R15, `(.L_x_176) ;  /* 0x000000000f0c7348 */ /* 0x001fea0003c00000 */
[----:B------:R-:W-:Y:S02]  /*d510*/  ELECT P6, UR62, PT ;  /* 0x00000000003e782f */ /* 0x000fe400038c0000 */
[----:B------:R-:W-:Y:S01]  /*d520*/  MOV R14, UR62 ;  /* 0x0000003e000e7c02 */ /* 0x000fe20008000f00 */
[----:B0-----:R-:W-:Y:S10]  /*d530*/  ENDCOLLECTIVE ;  /* 0x000000000000791b */ /* 0x001ff40003800000 */
.L_x_176:
[----:B------:R-:W-:Y:S05]  /*d540*/  BSYNC B1 ;  /* 0x0000000000017941 */ /* 0x000fea0003800000 */
.L_x_175:
[----:B------:R-:W-:Y:S05]  /*d550*/  BRA `(.L_x_177) ;  /* 0xffffffcc00d47947 */ /* 0x000fea000383ffff */
.L_x_83:
[----:B0-----:R0:W1:Y:S02]  /*d560*/  SYNCS.PHASECHK.TRANS64.TRYWAIT P1, [R3+URZ+0x2a840], R2 ;  /* 0x02a84002030075a7 */ /* 0x001064000802017f */
[----:B-1----:R-:W-:Y:S05]  /*d570*/  @!P1 NANOSLEEP.SYNCS 0x989680 ;  /* 0x009896800000995d */ /* 0x002fea0003900000 */
[----:B------:R-:W1:Y:S02]  /*d580*/  @!P1 SYNCS.PHASECHK.TRANS64 P1, [R3+URZ+0x2a840], R2 ;  /* 0x02a84002030095a7 */ /* 0x000e64000802007f */
[----:B-1----:R-:W-:Y:S05]  /*d590*/  @!P1 BRA `(.L_x_83) ;  /* 0xfffffffc00f09947 */ /* 0x002fea000383ffff */
[----:B------:R-:W-:Y:S05]  /*d5a0*/  BRA `(.L_x_178) ;  /* 0xffffffcc00fc7947 */ /* 0x000fea000383ffff */
.L_x_85:
[----:B-1----:R1:W2:Y:S02]  /*d5b0*/  SYNCS.PHASECHK.TRANS64.TRYWAIT P1, [R5+URZ+0x2a840], R0 ;  /* 0x02a84000050075a7 */ /* 0x0022a4000802017f */
[----:B--2---:R-:W-:Y:S05]  /*d5c0*/  @!P1 NANOSLEEP.SYNCS 0x989680 ;  /* 0x009896800000995d */ /* 0x004fea0003900000 */
[----:B------:R-:W2:Y:S02]  /*d5d0*/  @!P1 SYNCS.PHASECHK.TRANS64 P1, [R5+URZ+0x2a840], R0 ;  /* 0x02a84000050095a7 */ /* 0x000ea4000802007f */
[----:B--2---:R-:W-:Y:S05]  /*d5e0*/  @!P1 BRA `(.L_x_85) ;  /* 0xfffffffc00f09947 */ /* 0x004fea000383ffff */
[----:B------:R-:W-:Y:S05]  /*d5f0*/  BRA `(.L_x_179) ;  /* 0xffffffd000087947 */ /* 0x000fea000383ffff */
.L_x_87:
[----:B--2---:R2:W3:Y:S02]  /*d600*/  SYNCS.PHASECHK.TRANS64.TRYWAIT P1, [R3+URZ+0x2a860], R2 ;  /* 0x02a86002030075a7 */ /* 0x0044e4000802017f */
[----:B---3--:R-:W-:Y:S05]  /*d610*/  @!P1 NANOSLEEP.SYNCS 0x989680 ;  /* 0x009896800000995d */ /* 0x008fea0003900000 */
[----:B------:R-:W3:Y:S02]  /*d620*/  @!P1 SYNCS.PHASECHK.TRANS64 P1, [R3+URZ+0x2a860], R2 ;  /* 0x02a86002030095a7 */ /* 0x000ee4000802007f */
[----:B---3--:R-:W-:Y:S05]  /*d630*/  @!P1 BRA `(.L_x_87) ;  /* 0xfffffffc00f09947 */ /* 0x008fea000383ffff */
[----:B------:R-:W-:Y:S05]  /*d640*/  BRA `(.L_x_180) ;  /* 0xffffffd000047947 */ /* 0x000fea000383ffff */
.L_x_181:
[----:B------:R-:W-:-:S00]  /*d650*/  BRA `(.L_x_181) ;  /* 0xfffffffc00fc7947 */ /* 0x000fc0000383ffff */
[----:B------:R-:W-:-:S00]  /*d660*/  NOP ;  /* 0x0000000000007918 */ /* 0x000fc00000000000 */
        /* <DEDUP_REMOVED lines=9> */
.L_x_3226:


//--------------------- .text._ZN7cutlass13device_kernelIN5flash11enable_sm90INS1_16FlashAttnFwdSm90INS1_25CollectiveMainloopFwdSm90ILi2EN4cute5tupleIJNS5_1CILi1EEES8_S8_EEENS6_IJNS7_ILi128EEENS7_ILi96EEENS7_ILi192EEEEEELi128ENS_6half_tEfNS_4arch4Sm90ELb0ELb0ELb0ELb1ELb1ELb0ELb0ELb1ELb1ELb1ELb0ELb0EEENS1_21CollectiveEpilogueFwdINS6_IJSA_SA_SB_EEES9_SE_SG_Li256ELb1ELb1ELb0ELb0EEENS1_36VarlenDynamicPersistentTileSchedulerILi128ELi96ELi256ELi128ELb0ELb1ELb1ELb0ELb1ELb1EEEEEEEEEvNT_6ParamsE --------------------------
	.section	.text._ZN7cutlass13device_kernelIN5flash11enable_sm90INS1_16FlashAttnFwdSm90INS1_25CollectiveMainloopFwdSm90ILi2EN4cute5tupleIJNS5_1CILi1EEES8_S8_EEENS6_IJNS7_ILi128EEENS7_ILi96EEENS7_ILi192EEEEEELi128ENS_6half_tEfNS_4arch4Sm90ELb0ELb0ELb0ELb1ELb1ELb0ELb0ELb1ELb1ELb1ELb0ELb0EEENS1_21CollectiveEpilogueFwdINS6_IJSA_SA_SB_EEES9_SE_SG_Li256ELb1ELb1ELb0ELb0EEENS1_36VarlenDynamicPersistentTileSchedulerILi128ELi96ELi256ELi128ELb0ELb1ELb1ELb0ELb1ELb1EEEEEEEEEvNT_6ParamsE,"ax",@progbits
	.align	128
.text._ZN7cutlass13device_kernelIN5flash11enable_sm90INS1_16FlashAttnFwdSm90INS1_25CollectiveMainloopFwdSm90ILi2EN4cute5tupleIJNS5_1CILi1EEES8_S8_EEENS6_IJNS7_ILi128EEENS7_ILi96EEENS7_ILi192EEEEEELi128ENS_6half_tEfNS_4arch4Sm90ELb0ELb0ELb0ELb1ELb1ELb0ELb0ELb1ELb1ELb1ELb0ELb0EEENS1_21CollectiveEpilogueFwdINS6_IJSA_SA_SB_EEES9_SE_SG_Li256ELb1ELb1ELb0ELb0EEENS1_36VarlenDynamicPersistentTileSchedulerILi128ELi96ELi256ELi128ELb0ELb1ELb1ELb0ELb1ELb1EEEEEEEEEvNT_6ParamsE:
        .type           _ZN7cutlass13device_kernelIN5flash11enable_sm90INS1_16FlashAttnFwdSm90INS1_25CollectiveMainloopFwdSm90ILi2EN4cute5tupleIJNS5_1CILi1EEES8_S8_EEENS6_IJNS7_ILi128EEENS7_ILi96EEENS7_ILi192EEEEEELi128ENS_6half_tEfNS_4arch4Sm90ELb0ELb0ELb0ELb1ELb1ELb0ELb0ELb1ELb1ELb1ELb0ELb0EEENS1_21CollectiveEpilogueFwdINS6_IJSA_SA_SB_EEES9_SE_SG_Li256ELb1ELb1ELb0ELb0EEENS1_36VarlenDynamicPersistentTileSchedulerILi128ELi96ELi256ELi128ELb0ELb1ELb1ELb0ELb1ELb1EEEEEEEEEvNT_6ParamsE,@function
        .size           _ZN7cutlass13device_kernelIN5flash11enable_sm90INS1_16FlashAttnFwdSm90INS1_25CollectiveMainloopFwdSm90ILi2EN4cute5tupleIJNS5_1CILi1EEES8_S8_EEENS6_IJNS7_ILi128EEENS7_ILi96EEENS7_ILi192EEEEEELi128ENS_6half_tEfNS_4arch4Sm90ELb0ELb0ELb0ELb1ELb1ELb0ELb0ELb1ELb1ELb1ELb0ELb0EEENS1_21CollectiveEpilogueFwdINS6_IJSA_SA_SB_EEES9_SE_SG_Li256ELb1ELb1ELb0ELb0EEENS1_36VarlenDynamicPersistentTileSchedulerILi128ELi96ELi256ELi128ELb0ELb1ELb1ELb0ELb1ELb1EEEEEEEEEvNT_6ParamsE,(.L_x_3227 - _ZN7cutlass13device_kernelIN5flash11enable_sm90INS1_16FlashAttnFwdSm90INS1_25CollectiveMainloopFwdSm90ILi2EN4cute5tupleIJNS5_1CILi1EEES8_S8_EEENS6_IJNS7_ILi128EEENS7_ILi96EEENS7_ILi192EEEEEELi128ENS_6half_tEfNS_4arch4Sm90ELb0ELb0ELb0ELb1ELb1ELb0ELb0ELb1ELb1ELb1ELb0ELb0EEENS1_21CollectiveEpilogueFwdINS6_IJSA_SA_SB_EEES9_SE_SG_Li256ELb1ELb1ELb0ELb0EEENS1_36VarlenDynamicPersistentTileSchedulerILi128ELi96ELi256ELi128ELb0ELb1ELb1ELb0ELb1ELb1EEEEEEEEEvNT_6ParamsE)
        .other          _ZN7cutlass13device_kernelIN5flash11enable_sm90INS1_16FlashAttnFwdSm90INS1_25CollectiveMainloopFwdSm90ILi2EN4cute5tupleIJNS5_1CILi1EEES8_S8_EEENS6_IJNS7_ILi128EEENS7_ILi96EEENS7_ILi192EEEEEELi128ENS_6half_tEfNS_4arch4Sm90ELb0ELb0ELb0ELb1ELb1ELb0ELb0ELb1ELb1ELb1ELb0ELb0EEENS1_21CollectiveEpilogueFwdINS6_IJSA_SA_SB_EEES9_SE_SG_Li256ELb1ELb1ELb0ELb0EEENS1_36VarlenDynamicPersistentTileSchedulerILi128ELi96ELi256ELi128ELb0ELb1ELb1ELb0ELb1ELb1EEEEEEEEEvNT_6ParamsE,@"STO_CUDA_ENTRY STV_DEFAULT"
_ZN7cutlass13device_kernelIN5flash11enable_sm90INS1_16FlashAttnFwdSm90INS1_25CollectiveMainloopFwdSm90ILi2EN4cute5tupleIJNS5_1CILi1EEES8_S8_EEENS6_IJNS7_ILi128EEENS7_ILi96EEENS7_ILi192EEEEEELi128ENS_6half_tEfNS_4arch4Sm90ELb0ELb0ELb0ELb1ELb1ELb0ELb0ELb1ELb1ELb1ELb0ELb0EEENS1_21CollectiveEpilogueFwdINS6_IJSA_SA_SB_EEES9_SE_SG_Li256ELb1ELb1ELb0ELb0EEENS1_36VarlenDynamicPersistentTileSchedulerILi128ELi96ELi256ELi128ELb0ELb1ELb1ELb0ELb1ELb1EEEEEEEEEvNT_6ParamsE:
        /* <DEDUP_REMOVED lines=45> */
.L_x_182:
        /* <DEDUP_REMOVED lines=22> */
.L_x_183:
        /* <DEDUP_REMOVED lines=18> */
.L_x_184:
        /* <DEDUP_REMOVED lines=22> */
.L_x_185:
        /* <DEDUP_REMOVED lines=22> */
.L_x_186:
[----:B------:R-:W-:Y:S01]  /*0810*/  ISETP.NE.AND P0, PT, R2, RZ, PT ;  /* 0x000000ff0200720c */ /* 0x000fe20003f05270 */
[----:B------:R-:W-:Y:S01]  /*0820*/  IMAD.MOV.U32 R2, RZ, RZ, 0x1 ;  /* 0x00000001ff027424 */ /* 0x000fe200078e00ff */
[----:B------:R-:W-:Y:S01]  /*0830*/  NOP ;  /* 0x0000000000007918 */ /* 0x000fe20000000000 */
[----:B------:R-:W-:-:S03]  /*0840*/  ULDC.64 UR56, c[0x0][0x208] ;  /* 0x0000820000387ab9 */ /* 0x000fc60000000a00 */
[----:B------:R-:W-:-:S05]  /*0850*/  SEL R2, R2, 0x2, !P0 ;  /* 0x0000000202027807 */ /* 0x000fca0004000000 */
[----:B------:R0:W-:Y:S02]  /*0860*/  STL [R1+0x4], R2 ;  /* 0x0000040201007387 */ /* 0x0001e40000100800 */
[----:B01234-:R-:W-:Y:S06]  /*0870*/  BAR.SYNC.DEFER_BLOCKING 0x0 ;  /* 0x0000000000007b1d */ /* 0x01ffec0000010000 */
[----:B------:R-:W-:Y:S05]  /*0880*/  @!P0 BRA `(.L_x_187) ;  /* 0x0000007400488947 */ /* 0x000fea0003800000 */
.L_x_188:
[----:B------:R-:W-:-:S08]  /*0890*/  NOP ;  /* 0x0000000000007918 */ /* 0x000fd00000000000 */
[----:B------:R-:W0:Y:S02]  /*08a0*/  USETMAXREG.TRY_ALLOC.CTAPOOL UP0, 0xe8 ;  /* 0x000000e8000079c8 */ /* 0x000e240008000600 */
[----:B0-----:R-:W-:-:S13]  /*08b0*/  PLOP3.LUT P0, PT, PT, PT, UP0, 0x80, 0x0 ;  /* 0x000000000000781c */ /* 0x001fda0003f0f008 */
[----:B------:R-:W-:Y:S05]  /*08c0*/  @!P0 BRA `(.L_x_188) ;  /* 0xfffffffc00f08947 */ /* 0x000fea000383ffff */
[----:B------:R-:W0:Y:S08]  /*08d0*/  S2UR UR5, SR_CgaCtaId ;  /* 0x00000000000579c3 */ /* 0x000e300000008800 */
[----:B------:R-:W-:Y:S06]  /*08e0*/  BAR.ARV 0x8, 0x180 ;  /* 0x0206000000007b1d */ /* 0x000fec0000002000 */
[----:B------:R-:W-:-:S02]  /*08f0*/  UMOV UR4, 0x400 ;  /* 0x0000040000047882 */ /* 0x000fc40000000000 */
[----:B------:R-:W-:Y:S01]  /*0900*/  BAR.SYNC.DEFER_BLOCKING 0x5, 0x180 ;  /* 0x0146000000007b1d */ /* 0x000fe20000010000 */
[----:B0-----:R-:W-:-:S09]  /*0910*/  ULEA UR4, UR5, UR4, 0x18 ;  /* 0x0000000405047291 */ /* 0x001fd2000f8ec03f */
[----:B------:R-:W0:Y:S01]  /*0920*/  LDS.128 R44, [UR4+0x2a8d0] ;  /* 0x02a8d004ff2c7984 */ /* 0x000e220008000c00 */
[----:B------:R-:W-:Y:S01]  /*0930*/  ULDC UR4, c[0x0][0xc3c] ;  /* 0x00030f0000047ab9 */ /* 0x000fe20000000800 */
[----:B------:R-:W-:Y:S06]  /*0940*/  BAR.ARV 0x4, 0x180 ;  /* 0x0106000000007b1d */ /* 0x000fec0000002000 */
[----:B0-----:R-:W-:-:S13]  /*0950*/  ISETP.GE.AND P0, PT, R47, UR4, PT ;  /* 0x000000042f007c0c */ /* 0x001fda000bf06270 */
[----:B------:R-:W-:Y:S05]  /*0960*/  @P0 EXIT ;  /* 0x000000000000094d */ /* 0x000fea0003800000 */
[----:B------:R-:W2:Y:S01]  /*0970*/  LDL.LU R10, [R1+0x4] ;  /* 0x00000400010a7983 */ /* 0x000ea20000300800 */
[----:B------:R-:W0:Y:S02]  /*0980*/  S2R R0, SR_TID.X ;  /* 0x0000000000007919 */ /* 0x000e240000002100 */
[----:B0-----:R-:W-:-:S05]  /*0990*/  VIADD R171, R0, 0xffffff80 ;  /* 0xffffff8000ab7836 */ /* 0x001fca0000000000 */
[----:B------:R-:W-:-:S04]  /*09a0*/  SHF.R.S32.HI R0, RZ, 0x1f, R171 ;  /* 0x0000001fff007819 */ /* 0x000fc800000114ab */
[----:B------:R-:W-:-:S04]  /*09b0*/  LEA.HI R3, R0, R171, RZ, 0x7 ;  /* 0x000000ab00037211 */ /* 0x000fc800078f38ff */
[----:B------:R-:W-:Y:S02]  /*09c0*/  LOP3.LUT R2, R3, 0xffffff80, RZ, 0xc0, !PT ;  /* 0xffffff8003027812 */ /* 0x000fe400078ec0ff */
[----:B------:R-:W-:-:S03]  /*09d0*/  LEA.HI R4, R0, R171, RZ, 0x5 ;  /* 0x000000ab00047211 */ /* 0x000fc600078f28ff */
[----:B------:R-:W-:Y:S01]  /*09e0*/  IMAD.IADD R163, R171, 0x1, -R2 ;  /* 0x00000001aba37824 */ /* 0x000fe200078e0a02 */
[----:B------:R-:W-:Y:S01]  /*09f0*/  LEA.HI R2, R0, R171, RZ, 0x4 ;  /* 0x000000ab00027211 */ /* 0x000fe200078f20ff */
[----:B------:R-:W-:-:S03]  /*0a00*/  IMAD.SHL.U32 R6, R4, 0x20, RZ ;  /* 0x0000002004067824 */ /* 0x000fc600078e00ff */
[----:B------:R-:W-:Y:S02]  /*0a10*/  SHF.R.S32.HI R5, RZ, 0x4, R2 ;  /* 0x00000004ff057819 */ /* 0x000fe40000011402 */
[----:B------:R-:W-:Y:S02]  /*0a20*/  SHF.R.S32.HI R8, RZ, 0x1f, R163 ;  /* 0x0000001fff087819 */ /* 0x000fe400000114a3 */
[C---:B------:R-:W-:Y:S02]  /*0a30*/  LOP3.LUT R4, R2.reuse, 0x3fffff0, RZ, 0xc0, !PT ;  /* 0x03fffff002047812 */ /* 0x040fe400078ec0ff */
[----:B------:R-:W-:Y:S02]  /*0a40*/  LEA.HI R2, R2, R5, RZ, 0x1 ;  /* 0x0000000502027211 */ /* 0x000fe400078f08ff */
[----:B------:R-:W-:Y:S02]  /*0a50*/  LEA.HI R9, R8, R163, RZ, 0x2 ;  /* 0x000000a308097211 */ /* 0x000fe400078f10ff */
[----:B------:R-:W-:-:S02]  /*0a60*/  LOP3.LUT R7, R6, 0xfffffc00, RZ, 0xc0, !PT ;  /* 0xfffffc0006077812 */ /* 0x000fc400078ec0ff */
[----:B------:R-:W-:Y:S02]  /*0a70*/  IADD3 R4, R171, -R4, RZ ;  /* 0x80000004ab047210 */ /* 0x000fe40007ffe0ff */
[----:B------:R-:W-:Y:S02]  /*0a80*/  LOP3.LUT R2, R2, 0x1ffffffe, RZ, 0xc0, !PT ;  /* 0x1ffffffe02027812 */ /* 0x000fe400078ec0ff */
[----:B------:R-:W-:Y:S01]  /*0a90*/  SHF.R.S32.HI R6, RZ, 0x2, R9 ;  /* 0x00000002ff067819 */ /* 0x000fe20000011409 */
[----:B------:R-:W-:Y:S01]  /*0aa0*/  IMAD R7, R4, 0x40, R7 ;  /* 0x0000004004077824 */ /* 0x000fe200078e0207 */
[----:B------:R-:W-:Y:S02]  /*0ab0*/  SHF.R.S32.HI R11, RZ, 0x1f, R9 ;  /* 0x0000001fff0b7819 */ /* 0x000fe40000011409 */
[----:B------:R-:W-:Y:S01]  /*0ac0*/  LEA.HI R4, R0, R171, RZ, 0x2 ;  /* 0x000000ab00047211 */ /* 0x000fe200078f10ff */
[----:B------:R-:W-:Y:S01]  /*0ad0*/  IMAD.IADD R2, R5, 0x1, -R2 ;  /* 0x0000000105027824 */ /* 0x000fe200078e0a02 */
[----:B------:R-:W-:-:S02]  /*0ae0*/  LEA.HI R11, R11, R6, RZ, 0x3 ;  /* 0x000000060b0b7211 */ /* 0x000fc400078f18ff */
[----:B------:R-:W-:Y:S02]  /*0af0*/  SHF.R.S32.HI R164, RZ, 0x7, R3 ;  /* 0x00000007ffa47819 */ /* 0x000fe40000011403 */
[----:B------:R-:W-:Y:S02]  /*0b00*/  LEA.HI R0, R0, R171, RZ, 0x3 ;  /* 0x000000ab00007211 */ /* 0x000fe400078f18ff */
[----:B------:R-:W-:Y:S01]  /*0b10*/  LOP3.LUT R4, R4, 0xfffffffc, RZ, 0xc0, !PT ;  /* 0xfffffffc04047812 */ /* 0x000fe200078ec0ff */
[----:B------:R-:W-:Y:S01]  /*0b20*/  IMAD R168, R2, 0x8, R7 ;  /* 0x0000000802a87824 */ /* 0x000fe200078e0207 */
[----:B------:R-:W-:Y:S02]  /*0b30*/  LOP3.LUT R11, R11, 0xfffffff8, RZ, 0xc0, !PT ;  /* 0xfffffff80b0b7812 */ /* 0x000fe400078ec0ff */
[----:B------:R-:W-:Y:S02]  /*0b40*/  LEA.HI R8, R8, R163, RZ, 0x5 ;  /* 0x000000a308087211 */ /* 0x000fe400078f28ff */
[----:B------:R-:W-:-:S02]  /*0b50*/  LEA.HI R3, R3, R164, RZ, 0x1 ;  /* 0x000000a403037211 */ /* 0x000fc400078f08ff */
[----:B------:R-:W-:Y:S02]  /*0b60*/  LOP3.LUT R2, R0, 0xfffffff8, RZ, 0xc0, !PT ;  /* 0xfffffff800027812 */ /* 0x000fe400078ec0ff */
[----:B------:R-:W-:Y:S01]  /*0b70*/  IADD3 R4, R171, -R4, RZ ;  /* 0x80000004ab047210 */ /* 0x000fe20007ffe0ff */
[----:B------:R-:W-:Y:S01]  /*0b80*/  IMAD.IADD R11, R6, 0x1, -R11 ;  /* 0x00000001060b7824 */ /* 0x000fe200078e0a0b */
[----:B------:R-:W-:Y:S02]  /*0b90*/  SHF.R.S32.HI R8, RZ, 0x5, R8 ;  /* 0x00000005ff087819 */ /* 0x000fe40000011408 */
[----:B------:R-:W-:Y:S01]  /*0ba0*/  LOP3.LUT R3, R3, 0x3fffffe, RZ, 0xc0, !PT ;  /* 0x03fffffe03037812 */ /* 0x000fe200078ec0ff */
[----:B------:R-:W-:Y:S01]  /*0bb0*/  IMAD.IADD R19, R171, 0x1, -R2 ;  /* 0x00000001ab137824 */ /* 0x000fe200078e0a02 */
[----:B------:R-:W-:Y:S01]  /*0bc0*/  LEA.HI R5, R4, R4, RZ, 0x1 ;  /* 0x0000000404057211 */ /* 0x000fe200078f08ff */
[----:B------:R-:W-:Y:S01]  /*0bd0*/  IMAD R8, R8, 0x10, R11 ;  /* 0x0000001008087824 */ /* 0x000fe200078e020b */
[----:B------:R-:W-:Y:S01]  /*0be0*/  LOP3.LUT R6, R9, 0x7ffffffc, RZ, 0xc0, !PT ;  /* 0x7ffffffc09067812 */ /* 0x000fe200078ec0ff */
[----:B------:R-:W-:Y:S01]  /*0bf0*/  IMAD.IADD R3, R164, 0x1, -R3 ;  /* 0x00000001a4037824 */ /* 0x000fe200078e0a03 */
[----:B------:R-:W-:Y:S01]  /*0c00*/  LOP3.LUT R5, R5, 0x1ffffffe, RZ, 0xc0, !PT ;  /* 0x1ffffffe05057812 */ /* 0x000fe200078ec0ff */
[----:B------:R-:W-:-:S02]  /*0c10*/  IMAD.SHL.U32 R2, R19, 0x8, RZ ;  /* 0x0000000813027824 */ /* 0x000fc400078e00ff */
[----:B------:R-:W-:Y:S01]  /*0c20*/  IMAD.MOV.U32 R167, RZ, RZ, -0x2 ;  /* 0xfffffffeffa77424 */ /* 0x000fe200078e00ff */
[----:B------:R-:W-:Y:S01]  /*0c30*/  LEA R165, R3, R8, 0x6 ;  /* 0x0000000803a57211 */ /* 0x000fe200078e30ff */
[----:B------:R-:W-:Y:S02]  /*0c40*/  VIADD R17, R2, 0x40 ;  /* 0x0000004002117836 */ /* 0x000fe40000000000 */
[----:B------:R-:W-:Y:S02]  /*0c50*/  IMAD.IADD R6, R163, 0x1, -R6 ;  /* 0x00000001a3067824 */ /* 0x000fe400078e0a06 */
[----:B------:R-:W-:Y:S01]  /*0c60*/  IMAD.IADD R166, R4, 0x1, -R5 ;  /* 0x0000000104a67824 */ /* 0x000fe200078e0a05 */
[----:B------:R-:W-:Y:S01]  /*0c70*/  SHF.R.S32.HI R161, RZ, 0x3, R0 ;  /* 0x00000003ffa17819 */ /* 0x000fe20000011400 */
[----:B------:R-:W-:Y:S01]  /*0c80*/  IMAD R167, R6, R167, 0x60 ;  /* 0x0000006006a77424 */ /* 0x000fe200078e02a7 */
[----:B------:R-:W-:Y:S01]  /*0c90*/  SHF.R.S32.HI R170, RZ, 0x1f, R2 ;  /* 0x0000001fffaa7819 */ /* 0x000fe20000011402 */
[----:B------:R-:W-:Y:S01]  /*0ca0*/  IMAD.MOV.U32 R162, RZ, RZ, RZ ;  /* 0x000000ffffa27224 */ /* 0x000fe200078e00ff */
[----:B------:R-:W-:Y:S01]  /*0cb0*/  SHF.R.S32.HI R169, RZ, 0x1f, R17 ;  /* 0x0000001fffa97819 */ /* 0x000fe20000011411 */
[----:B------:R-:W-:Y:S01]  /*0cc0*/  IMAD R166, R166, 0x8, R165 ;  /* 0x00000008a6a67824 */ /* 0x000fe200078e02a5 */
[----:B------:R-:W-:Y:S01]  /*0cd0*/  UMOV UR36, URZ ;  /* 0x0000003f00247c82 */ /* 0x000fe20008000000 */
[----:B------:R-:W-:Y:S01]  /*0ce0*/  UMOV UR37, URZ ;  /* 0x0000003f00257c82 */ /* 0x000fe20008000000 */
[----:B--2---:R-:W-:-:S07]  /*0cf0*/  LOP3.LUT R16, R10, 0x1, RZ, 0xfc, !PT ;  /* 0x000000010a107812 */ /* 0x004fce00078efcff */
.L_x_234:
[----:B0--34-:R-:W0:Y:S01]  /*0d00*/  LDC.64 R4, c[0x0][0xc88] ;  /* 0x00032200ff047b82 */ /* 0x019e220000000a00 */
[----:B------:R-:W-:Y:S01]  /*0d10*/  ULDC.64 UR4, c[0x0][0xa28] ;  /* 0x00028a0000047ab9 */ /* 0x000fe20000000a00 */
[----:B------:R-:W-:Y:S01]  /*0d20*/  IMAD.MOV.U32 R3, RZ, RZ, RZ ;  /* 0x000000ffff037224 */ /* 0x000fe200078e00ff */
[----:B------:R-:W-:Y:S01]  /*0d30*/  ULDC.64 UR6, c[0x0][0xa20] ;  /* 0x0002880000067ab9 */ /* 0x000fe20000000a00 */
[----:B0-----:R-:W-:-:S05]  /*0d40*/  IMAD.WIDE R4, R47, 0x4, R4 ;  /* 0x000000042f047825 */ /* 0x001fca00078e0204 */
[----:B--2---:R-:W2:Y:S01]  /*0d50*/  LDG.E R18, desc[UR56][R4.64] ;  /* 0x0000003804127981 */ /* 0x004ea2000c1e1900 */
[----:B------:R-:W-:-:S04]  /*0d60*/  ISETP.NE.U32.AND P0, PT, RZ, UR4, PT ;  /* 0x00000004ff007c0c */ /* 0x000fc8000bf05070 */
[----:B------:R-:W-:Y:S02]  /*0d70*/  ISETP.NE.AND.EX P0, PT, RZ, UR5, PT, P0 ;  /* 0x00000005ff007c0c */ /* 0x000fe4000bf05300 */
[----:B--2---:R-:W-:-:S11]  /*0d80*/  SHF.R.S32.HI R160, RZ, 0x1f, R18 ;  /* 0x0000001fffa07819 */ /* 0x004fd60000011412 */
[----:B------:R-:W-:-:S04]  /*0d90*/  @P0 LEA R6, P1, R18, UR4, 0x2 ;  /* 0x0000000412060c11 */ /* 0x000fc8000f8210ff */
[----:B------:R-:W-:Y:S01]  /*0da0*/  @P0 LEA.HI.X R7, R18, UR5, R160, 0x2, P1 ;  /* 0x0000000512070c11 */ /* 0x000fe200088f14a0 */
[----:B------:R-:W-:-:S04]  /*0db0*/  ULDC.64 UR4, c[0x0][0x418] ;  /* 0x0001060000047ab9 */ /* 0x000fc80000000a00 */
[----:B------:R0:W5:Y:S01]  /*0dc0*/  @P0 LDG.E R3, desc[UR56][R6.64] ;  /* 0x0000003806030981 */ /* 0x000162000c1e1900 */
[----:B------:R-:W-:Y:S01]  /*0dd0*/  ISETP.NE.U32.AND P0, PT, RZ, UR6, PT ;  /* 0x00000006ff007c0c */ /* 0x000fe2000bf05070 */
[----:B------:R-:W-:-:S03]  /*0de0*/  UISETP.NE.U32.AND UP0, UPT, UR4, URZ, UPT ;  /* 0x0000003f0400728c */ /* 0x000fc6000bf05070 */
[----:B------:R-:W-:Y:S01]  /*0df0*/  ISETP.NE.AND.EX P0, PT, RZ, UR7, PT, P0 ;  /* 0x00000007ff007c0c */ /* 0x000fe2000bf05300 */
[----:B------:R-:W-:Y:S01]  /*0e00*/  UISETP.NE.AND.EX UP0, UPT, UR5, URZ, UPT, UP0 ;  /* 0x0000003f0500728c */ /* 0x000fe2000bf05300 */
[----:B------:R-:W-:Y:S02]  /*0e10*/  ULDC UR4, c[0x0][0x424] ;  /* 0x0001090000047ab9 */ /* 0x000fe40000000800 */
[----:B------:R-:W-:Y:S01]  /*0e20*/  ULDC UR5, c[0x0][0x2f0] ;  /* 0x0000bc0000057ab9 */ /* 0x000fe20000000800 */
[----:B------:R-:W-:-:S04]  /*0e30*/  USEL UR4, UR4, 0x1, UP0 ;  /* 0x0000000104047887 */ /* 0x000fc80008000000 */
[----:B------:R-:W-:-:S04]  /*0e40*/  UIMAD UR4, UR4, UR5, URZ ;  /* 0x00000005040472a4 */ /* 0x000fc8000f8e023f */
[C---:B------:R-:W-:Y:S02]  /*0e50*/  @P0 LEA R4, P1, R18.reuse, UR6, 0x2 ;  /* 0x0000000612040c11 */ /* 0x040fe4000f8210ff */
[----:B------:R-:W-:Y:S02]  /*0e60*/  MOV R72, UR4 ;  /* 0x0000000400487c02 */ /* 0x000fe40008000f00 */
[----:B------:R-:W-:-:S05]  /*0e70*/  @P0 LEA.HI.X R5, R18, UR7, R160, 0x2, P1 ;  /* 0x0000000712050c11 */ /* 0x000fca00088f14a0 */
[----:B------:R0:W5:Y:S01]  /*0e80*/  @P0 LDG.E R72, desc[UR56][R4.64] ;  /* 0x0000003804480981 */ /* 0x000162000c1e1900 */
[----:B------:R-:W-:Y:S05]  /*0e90*/  @P0 BRA `(.L_x_189) ;  /* 0x0000000000240947 */ /* 0x000fea0003800000 */
[----:B------:R-:W-:Y:S02]  /*0ea0*/  ULDC.64 UR4, c[0x0][0xa08] ;  /* 0x0002820000047ab9 */ /* 0x000fe40000000a00 */
[----:B------:R-:W-:-:S04]  /*0eb0*/  ISETP.NE.U32.AND P0, PT, RZ, UR4, PT ;  /* 0x00000004ff007c0c */ /* 0x000fc8000bf05070 */
[----:B------:R-:W-:-:S13]  /*0ec0*/  ISETP.NE.AND.EX P0, PT, RZ, UR5, PT, P0 ;  /* 0x00000005ff007c0c */ /* 0x000fda000bf05300 */
[----:B------:R-:W-:Y:S05]  /*0ed0*/  @!P0 BRA `(.L_x_189) ;  /* 0x0000000000148947 */ /* 0x000fea0003800000 */
[----:B0-----:R-:W0:Y:S02]  /*0ee0*/  LDC.64 R4, c[0x0][0xa08] ;  /* 0x00028200ff047b82 */ /* 0x001e240000000a00 */
[----:B0-----:R-:W-:-:S05]  /*0ef0*/  IMAD.WIDE R4, R18, 0x4, R4 ;  /* 0x0000000412047825 */ /* 0x001fca00078e0204 */
[----:B-----5:R-:W2:Y:S04]  /*0f00*/  LDG.E R72, desc[UR56][R4.64] ;  /* 0x0000003804487981 */ /* 0x020ea8000c1e1900 */
[----:B------:R-:W2:Y:S02]  /*0f10*/  LDG.E R7, desc[UR56][R4.64+0x4] ;  /* 0x0000043804077981 */ /* 0x000ea4000c1e1900 */
[----:B--2---:R-:W-:-:S07]  /*0f20*/  IMAD.IADD R72, R7, 0x1, -R72 ;  /* 0x0000000107487824 */ /* 0x004fce00078e0a48 */
.L_x_189:
[----:B-----5:R-:W-:Y:S01]  /*0f30*/  IMAD.IADD R72, R72, 0x1, -R3 ;  /* 0x0000000148487824 */ /* 0x020fe200078e0a03 */
[----:B------:R-:W-:Y:S01]  /*0f40*/  PLOP3.LUT P0, PT, PT, PT, PT, 0x80, 0x0 ;  /* 0x000000000000781c */ /* 0x000fe20003f0f070 */
[----:B------:R-:W-:Y:S01]  /*0f50*/  IMAD.MOV.U32 R23, RZ, RZ, R45 ;  /* 0x000000ffff177224 */ /* 0x000fe200078e002d */
[----:B------:R-:W-:Y:S01]  /*0f60*/  CS2R R20, SRZ ;  /* 0x0000000000147805 */ /* 0x000fe2000001ff00 */
[C---:B------:R-:W-:Y:S01]  /*0f70*/  VIADD R0, R72.reuse, 0x5f ;  /* 0x0000005f48007836 */ /* 0x040fe20000000000 */
[----:B------:R-:W-:Y:S01]  /*0f80*/  ISETP.GE.AND P1, PT, R72, 0x1, PT ;  /* 0x000000014800780c */ /* 0x000fe20003f26270 */
[----:B------:R-:W-:Y:S01]  /*0f90*/  IMAD.MOV.U32 R22, RZ, RZ, R46 ;  /* 0x000000ffff167224 */ /* 0x000fe200078e002e */
[----:B------:R-:W-:Y:S01]  /*0fa0*/  CS2R R86, SRZ ;  /* 0x0000000000567805 */ /* 0x000fe2000001ff00 */
[----:B------:R-:W-:Y:S01]  /*0fb0*/  IMAD.HI R0, R0, 0x2aaaaaab, RZ ;  /* 0x2aaaaaab00007827 */ /* 0x000fe200078e02ff */
[----:B------:R-:W-:Y:S02]  /*0fc0*/  CS2R R84, SRZ ;  /* 0x0000000000547805 */ /* 0x000fe4000001ff00 */
[----:B------:R-:W-:-:S02]  /*0fd0*/  CS2R R82, SRZ ;  /* 0x0000000000527805 */ /* 0x000fc4000001ff00 */
[----:B------:R-:W-:Y:S02]  /*0fe0*/  CS2R R80, SRZ ;  /* 0x0000000000507805 */ /* 0x000fe4000001ff00 */
[----:B------:R-:W-:Y:S02]  /*0ff0*/  CS2R R78, SRZ ;  /* 0x00000000004e7805 */ /* 0x000fe4000001ff00 */
[----:B------:R-:W-:Y:S02]  /*1000*/  SHF.R.U32.HI R3, RZ, 0x1f, R0 ;  /* 0x0000001fff037819 */ /* 0x000fe40000011600 */
[----:B------:R-:W-:Y:S02]  /*1010*/  CS2R R76, SRZ ;  /* 0x00000000004c7805 */ /* 0x000fe4000001ff00 */
[----:B------:R-:W-:Y:S02]  /*1020*/  CS2R R74, SRZ ;  /* 0x00000000004a7805 */ /* 0x000fe4000001ff00 */
[----:B------:R-:W-:-:S02]  /*1030*/  MOV R73, RZ ;  /* 0x000000ff00497202 */ /* 0x000fc40000000f00 */
[----:B------:R-:W-:Y:S02]  /*1040*/  CS2R R36, SRZ ;  /* 0x0000000000247805 */ /* 0x000fe4000001ff00 */
[----:B------:R-:W-:Y:S02]  /*1050*/  LEA.HI.SX32 R88, R0, R3, 0x1c ;  /* 0x0000000300587211 */ /* 0x000fe400078fe2ff */
[----:B------:R-:W-:Y:S01]  /*1060*/  CS2R R34, SRZ ;  /* 0x0000000000227805 */ /* 0x000fe2000001ff00 */
[----:B------:R-:W-:Y:S01]  /*1070*/  IMAD.MOV.U32 R70, RZ, RZ, RZ ;  /* 0x000000ffff467224 */ /* 0x000fe200078e00ff */
[----:B------:R-:W-:Y:S02]  /*1080*/  CS2R R68, SRZ ;  /* 0x0000000000447805 */ /* 0x000fe4000001ff00 */
[----:B------:R-:W-:Y:S01]  /*1090*/  CS2R R32, SRZ ;  /* 0x0000000000207805 */ /* 0x000fe2000001ff00 */
[----:B------:R-:W-:Y:S01]  /*10a0*/  IMAD.MOV.U32 R66, RZ, RZ, RZ ;  /* 0x000000ffff427224 */ /* 0x000fe200078e00ff */
[----:B------:R-:W-:Y:S01]  /*10b0*/  CS2R R62, SRZ ;  /* 0x00000000003e7805 */ /* 0x000fe2000001ff00 */
[----:B------:R-:W-:Y:S01]  /*10c0*/  IMAD.MOV.U32 R3, RZ, RZ, RZ ;  /* 0x000000ffff037224 */ /* 0x000fe200078e00ff */
        /* <DEDUP_REMOVED lines=8> */
[----:B------:R-:W-:Y:S01]  /*1150*/  CS2R R42, SRZ ;  /* 0x00000000002a7805 */ /* 0x000fe2000001ff00 */
[----:B------:R-:W-:Y:S01]  /*1160*/  IMAD.MOV.U32 R89, RZ, RZ, RZ ;  /* 0x000000ffff597224 */ /* 0x000fe200078e00ff */
[----:B------:R-:W-:Y:S02]  /*1170*/  CS2R R90, SRZ ;  /* 0x00000000005a7805 */ /* 0x000fe4000001ff00 */
[----:B------:R-:W-:Y:S02]  /*1180*/  CS2R R38, SRZ ;  /* 0x0000000000267805 */ /* 0x000fe4000001ff00 */
[----:B------:R-:W-:Y:S02]  /*1190*/  CS2R R92, SRZ ;  /* 0x00000000005c7805 */ /* 0x000fe4000001ff00 */
[----:B------:R-:W-:-:S02]  /*11a0*/  CS2R R64, SRZ ;  /* 0x0000000000407805 */ /* 0x000fc4000001ff00 */
[----:B------:R-:W-:Y:S02]  /*11b0*/  CS2R R94, SRZ ;  /* 0x00000000005e7805 */ /* 0x000fe4000001ff00 */
[----:B0-----:R-:W-:Y:S01]  /*11c0*/  CS2R R6, SRZ ;  /* 0x0000000000067805 */ /* 0x001fe2000001ff00 */
[----:B------:R-:W-:Y:S01]  /*11d0*/  IMAD.MOV.U32 R30, RZ, RZ, RZ ;  /* 0x000000ffff1e7224 */ /* 0x000fe200078e00ff */
[----:B------:R-:W-:Y:S01]  /*11e0*/  MOV R8, RZ ;  /* 0x000000ff00087202 */ /* 0x000fe20000000f00 */
[----:B------:R-:W-:Y:S02]  /*11f0*/  IMAD.MOV.U32 R97, RZ, RZ, RZ ;  /* 0x000000ffff617224 */ /* 0x000fe400078e00ff */
[----:B------:R-:W-:Y:S02]  /*1200*/  IMAD.MOV.U32 R10, RZ, RZ, RZ ;  /* 0x000000ffff0a7224 */ /* 0x000fe400078e00ff */
[----:B------:R-:W-:Y:S01]  /*1210*/  IMAD.MOV.U32 R99, RZ, RZ, RZ ;  /* 0x000000ffff637224 */ /* 0x000fe200078e00ff */
[----:B------:R-:W-:Y:S06]  /*1220*/  @!P1 BRA `(.L_x_190) ;  /* 0x0000004800f49947 */ /* 0x000fec0003800000 */
[----:B------:R-:W0:Y:S01]  /*1230*/  SHFL.IDX PT, R0, R164, RZ, 0x1f ;  /* 0x00001fffa4007589 */ /* 0x000e2200000e0000 */
[----:B------:R-:W1:Y:S01]  /*1240*/  S2UR UR39, SR_CgaCtaId ;  /* 0x00000000002779c3 */ /* 0x000e620000008800 */
[----:B------:R-:W-:Y:S01]  /*1250*/  UMOV UR6, 0x400 ;  /* 0x0000040000067882 */ /* 0x000fe20000000000 */
[----:B0-----:R-:W-:Y:S01]  /*1260*/  R2UR UR4, R0 ;  /* 0x00000000000472ca */ /* 0x001fe200000e0000 */
[----:B-1----:R-:W-:-:S04]  /*1270*/  ULEA UR38, UR39, UR6, 0x18 ;  /* 0x0000000627267291 */ /* 0x002fc8000f8ec03f */
[----:B------:R-:W-:-:S04]  /*1280*/  UIADD3 UR6, UR38, 0xc400, URZ ;  /* 0x0000c40026067890 */ /* 0x000fc8000fffe03f */
[----:B------:R-:W-:-:S04]  /*1290*/  ULOP3.LUT UP0, URZ, UR6, 0x1bf, URZ, 0xc0, !UPT ;  /* 0x000001bf063f7892 */ /* 0x000fc8000f80c03f */
[----:B------:R-:W-:Y:S02]  /*12a0*/  ULEA.HI UR5, UR4, UR4, URZ, 0x1 ;  /* 0x0000000404057291 */ /* 0x000fe4000f8f083f */
[----:B------:R-:W-:Y:S02]  /*12b0*/  PLOP3.LUT P0, PT, PT, PT, UP0, 0x80, 0x0 ;  /* 0x000000000000781c */ /* 0x000fe40003f0f008 */
[----:B------:R-:W-:-:S04]  /*12c0*/  ULOP3.LUT UR5, UR5, 0x1e, URZ, 0xc0, !UPT ;  /* 0x0000001e05057892 */ /* 0x000fc8000f8ec03f */
[----:B------:R-:W-:-:S04]  /*12d0*/  UIADD3 UR5, UR4, -UR5, URZ ;  /* 0x8000000504057290 */ /* 0x000fc8000fffe03f */
[----:B------:R-:W-:-:S04]  /*12e0*/  ULEA UR5, UR5, UR6, 0xd ;  /* 0x0000000605057291 */ /* 0x000fc8000f8e683f */
[----:B------:R-:W-:-:S04]  /*12f0*/  USHF.R.U32.HI UR5, URZ, 0x4, UR5 ;  /* 0x000000043f057899 */ /* 0x000fc80008011605 */
[----:B------:R-:W-:Y:S01]  /*1300*/  ULOP3.LUT UR52, UR5, 0x3fff, URZ, 0xc0, !UPT ;  /* 0x00003fff05347892 */ /* 0x000fe2000f8ec03f */
[----:B------:R-:W-:Y:S11]  /*1310*/  @!P0 BRA `(.L_x_191) ;  /* 0x0000000000408947 */ /* 0x000ff60003800000 */
        /* <DEDUP_REMOVED lines=16> */
.L_x_191:
[----:B------:R-:W-:Y:S02]  /*1420*/  LEA.HI R0, R162, R162, RZ, 0x1 ;  /* 0x000000a2a2007211 */ /* 0x000fe400078f08ff */
[----:B------:R-:W-:Y:S02]  /*1430*/  ISETP.NE.AND P0, PT, R16, 0x3, PT ;  /* 0x000000031000780c */ /* 0x000fe40003f05270 */
[----:B------:R-:W-:-:S05]  /*1440*/  LOP3.LUT R3, R0, 0xfffffffe, RZ, 0xc0, !PT ;  /* 0xfffffffe00037812 */ /* 0x000fca00078ec0ff */
[----:B------:R-:W-:-:S05]  /*1450*/  IMAD.IADD R0, R162, 0x1, -R3 ;  /* 0x00000001a2007824 */ /* 0x000fca00078e0a03 */
[----:B------:R-:W-:-:S04]  /*1460*/  SHF.L.U32 R0, R0, 0x1f, RZ ;  /* 0x0000001f00007819 */ /* 0x000fc800000006ff */
[----:B------:R-:W0:Y:S02]  /*1470*/  SYNCS.PHASECHK.TRANS64.TRYWAIT P1, [UR38+0x2a800], R0 ;  /* 0x02a80000ff0075a7 */ /* 0x000e240008020166 */
[----:B0-----:R-:W-:Y:S05]  /*1480*/  @!P1 BRA `(.L_x_192) ;  /* 0x000000bc003c9947 */ /* 0x001fea0003800000 */
.L_x_321:
[----:B------:R-:W-:Y:S05]  /*1490*/  @!P0 BRA `(.L_x_193) ;  /* 0x0000000000048947 */ /* 0x000fea0003800000 */
[----:B------:R-:W-:Y:S01]  /*14a0*/  BPT.TRAP 0x1 ;  /* 0x000000040000795c */ /* 0x000fe20000300000 */
.L_x_193:
[----:B------:R-:W-:Y:S02]  /*14b0*/  IMAD.U32 R4, RZ, RZ, UR37 ;  /* 0x00000025ff047e24 */ /* 0x000fe4000f8e00ff */
[----:B0-----:R-:W-:-:S03]  /*14c0*/  IMAD.U32 R3, RZ, RZ, UR36 ;  /* 0x00000024ff037e24 */ /* 0x001fc6000f8e00ff */
[----:B------:R-:W-:Y:S02]  /*14d0*/  LEA R4, R4, UR38, 0x3 ;  /* 0x0000002604047c11 */ /* 0x000fe4000f8e18ff */
[----:B------:R-:W-:-:S04]  /*14e0*/  SHF.L.U32 R3, R3, 0x1f, RZ ;  /* 0x0000001f03037819 */ /* 0x000fc800000006ff */
[----:B------:R0:W1:Y:S01]  /*14f0*/  SYNCS.PHASECHK.TRANS64.TRYWAIT P1, [R4+URZ+0x2a830], R3 ;  /* 0x02a83003040075a7 */ /* 0x000062000802017f */
[----:B------:R-:W-:Y:S05]  /*1500*/  @!P0 BRA `(.L_x_194) ;  /* 0x0000000000048947 */ /* 0x000fea0003800000 */
[----:B------:R-:W-:Y:S01]  /*1510*/  BPT.TRAP 0x1 ;  /* 0x000000040000795c */ /* 0x000fe20000300000 */
.L_x_194:
[----:B------:R-:W-:Y:S01]  /*1520*/  IMAD.MOV.U32 R87, RZ, RZ, RZ ;  /* 0x000000ffff577224 */ /* 0x000fe200078e00ff */
[----:B-1----:R-:W-:Y:S06]  /*1530*/  @P1 BRA `(.L_x_195) ;  /* 0x0000000000081947 */ /* 0x002fec0003800000 */
[----:B------:R-:W1:Y:S02]  /*1540*/  SYNCS.PHASECHK.TRANS64.TRYWAIT P1, [R4+URZ+0x2a830], R3 ;  /* 0x02a83003040075a7 */ /* 0x000e64000802017f */
[----:B-1----:R-:W-:Y:S05]  /*1550*/  @!P1 BRA `(.L_x_196) ;  /* 0x000000bc00209947 */ /* 0x002fea0003800000 */
.L_x_195:
        /* <DEDUP_REMOVED lines=8> */
[----:B------:R-:W-:Y:S01]  /*15e0*/  UMOV UR5, 0x40000040 ;  /* 0x4000004000057882 */ /* 0x000fe20000000000 */
[----:B------:R-:W-:Y:S02]  /*15f0*/  UMOV UR7, 0x40000040 ;  /* 0x4000004000077882 */ /* 0x000fe40000000000 */
[----:B------:R-:W-:Y:S02]  /*1600*/  ULOP3.LUT UR38, UR4, 0x10000, URZ, 0xfc, !UPT ;  /* 0x0001000004267892 */ /* 0x000fe4000f8efc3f */
[----:B------:R-:W-:Y:S02]  /*1610*/  UIADD3 UR4, UR52, 0x2, URZ ;  /* 0x0000000234047890 */ /* 0x000fe4000fffe03f */
[----:B------:R-:W-:Y:S02]  /*1620*/  UIMAD UR54, UR37, 0x900, UR38 ;  /* 0x00000900253678a4 */ /* 0x000fe4000f8e0226 */
[----:B------:R-:W-:-:S02]  /*1630*/  UIADD3 UR8, UR52, 0x4, URZ ;  /* 0x0000000434087890 */ /* 0x000fc4000fffe03f */
[----:B------:R-:W-:Y:S02]  /*1640*/  UIADD3 UR6, UR54, 0x2, URZ ;  /* 0x0000000236067890 */ /* 0x000fe4000fffe03f */
[----:B------:R-:W-:Y:S01]  /*1650*/  UIADD3 UR10, UR54, 0x4, URZ ;  /* 0x00000004360a7890 */ /* 0x000fe2000fffe03f */
[----:B------:R-:W-:Y:S02]  /*1660*/  UMOV UR9, 0x40000040 ;  /* 0x4000004000097882 */ /* 0x000fe40000000000 */
        /* <DEDUP_REMOVED lines=74> */
.L_x_197:
[----:B01----:R-:W-:Y:S01]  /*1b10*/  IMAD.IADD R3, R167, 0x1, R72 ;  /* 0x00000001a7037824 */ /* 0x003fe200078e0248 */
[----:B------:R-:W-:Y:S01]  /*1b20*/  ULDC UR6, c[0x0][0x988] ;  /* 0x0002620000067ab9 */ /* 0x000fe20000000800 */
[----:B------:R-:W-:Y:S01]  /*1b30*/  P2R R14, PR, RZ, 0x1 ;  /* 0x00000001ff0e7803 */ /* 0x000fe20000000000 */
[----:B------:R-:W-:Y:S02]  /*1b40*/  IMAD.MOV.U32 R86, RZ, RZ, R87 ;  /* 0x000000ffff567224 */ /* 0x000fe400078e0057 */
        /* <DEDUP_REMOVED lines=44> */
[----:B------:R-:W-:Y:S01]  /*1e10*/  FSEL R79, R44, -INF , P2 ;  /* 0xff8000002c4f7808 */ /* 0x000fe20001000000 */
[----:B------:R-:W-:Y:S01]  /*1e20*/  IMAD.MOV.U32 R44, RZ, RZ, R87 ;  /* 0x000000ffff2c7224 */ /* 0x000fe200078e0057 */
[----:B------:R-:W-:Y:S02]  /*1e30*/  FMNMX.FTZ R0, R77, R0, !PT ;  /* 0x000000004d007209 */ /* 0x000fe40007810000 */
[----:B------:R-:W-:Y:S02]  /*1e40*/  FSEL R21, R38, -INF , P6 ;  /* 0xff80000026157808 */ /* 0x000fe40003000000 */
        /* <DEDUP_REMOVED lines=59> */
[----:B------:R-:W-:Y:S02]  /*2200*/  FMNMX.FTZ R0, R101, R0, !PT ;  /* 0x0000000065007209 */ /* 0x000fe40007810000 */
[----:B------:R-:W-:Y:S02]  /*2210*/  FSEL R63, R63, -INF , P5 ;  /* 0xff8000003f3f7808 */ /* 0x000fe40002800000 */
[----:B------:R-:W-:-:S02]  /*2220*/  FMNMX.FTZ R8, R69, R0, !PT ;  /* 0x0000000045087209 */ /* 0x000fc40007810000 */
[----:B------:R-:W-:Y:S02]  /*2230*/  MOV R0, UR6 ;  /* 0x0000000600007c02 */ /* 0x000fe40008000f00 */
[----:B------:R-:W-:Y:S01]  /*2240*/  FSEL R67, R67, -INF , P3 ;  /* 0xff80000043437808 */ /* 0x000fe20001800000 */
[----:B------:R-:W0:Y:S01]  /*2250*/  SHFL.BFLY PT, R3, R8, 0x2, 0x1f ;  /* 0x0c401f0008037f89 */ /* 0x000e2200000e0000 */
[----:B------:R-:W-:Y:S02]  /*2260*/  FSEL R71, R71, -INF , P1 ;  /* 0xff80000047477808 */ /* 0x000fe40000800000 */
[----:B------:R-:W-:-:S13]  /*2270*/  R2UR UR6, R4 ;  /* 0x00000000040672ca */ /* 0x000fda00000e0000 */
[----:B------:R-:W-:-:S04]  /*2280*/  UIADD3 UR6, UR6, 0x2a840, URZ ;  /* 0x0002a84006067890 */ /* 0x000fc8000fffe03f */
[----:B------:R-:W-:Y:S01]  /*2290*/  UPRMT UR6, UR39, 0x654, UR6 ;  /* 0x0000065427067896 */ /* 0x000fe20008000006 */
[----:B0-----:R-:W-:-:S05]  /*22a0*/  FMNMX.FTZ R10, R8, R3, !PT ;  /* 0x00000003080a7209 */ /* 0x001fca0007810000 */
[----:B------:R-:W0:Y:S03]  /*22b0*/  SHFL.BFLY PT, R3, R10, 0x1, 0x1f ;  /* 0x0c201f000a037f89 */ /* 0x000e2600000e0000 */
[----:B------:R-:W-:Y:S01]  /*22c0*/  SYNCS.ARRIVE.TRANS64.RED.A1T0 RZ, [UR6], RZ ;  /* 0x000000ffffff79a7 */ /* 0x000fe20008100406 */
        /* <DEDUP_REMOVED lines=70> */
[----:B------:R-:W-:Y:S02]  /*2730*/  FMNMX.FTZ R6, R71, R6, !PT ;  /* 0x0000000647067209 */ /* 0x000fe40007810000 */
[----:B--2---:R-:W-:-:S03]  /*2740*/  MOV R77, R87 ;  /* 0x00000057004d7202 */ /* 0x004fc60000000f00 */
[----:B------:R-:W2:Y:S02]  /*2750*/  SHFL.BFLY PT, R5, R6, 0x2, 0x1f ;  /* 0x0c401f0006057f89 */ /* 0x000ea400000e0000 */
[----:B------:R3:W-:Y:S08]  /*2760*/  MUFU.EX2 R146, R81 ;  /* 0x0000005100927308 */ /* 0x0007f00000000800 */
[----:B------:R-:W-:Y:S01]  /*2770*/  MUFU.EX2 R83, R83 ;  /* 0x0000005300537308 */ /* 0x000fe20000000800 */
[----:B---3--:R-:W-:-:S07]  /*2780*/  IMAD.MOV.U32 R81, RZ, RZ, R87 ;  /* 0x000000ffff517224 */ /* 0x008fce00078e0057 */
[----:B------:R3:W-:Y:S01]  /*2790*/  MUFU.EX2 R148, R85 ;  /* 0x0000005500947308 */ /* 0x0007e20000000800 */
[----:B--2---:R-:W-:-:S07]  /*27a0*/  FMNMX.FTZ R8, R6, R5, !PT ;  /* 0x0000000506087209 */ /* 0x004fce0007810000 */
[----:B------:R-:W-:Y:S01]  /*27b0*/  MUFU.EX2 R89, R89 ;  /* 0x0000005900597308 */ /* 0x000fe20000000800 */
[----:B---3--:R-:W-:Y:S01]  /*27c0*/  IMAD.MOV.U32 R85, RZ, RZ, R87 ;  /* 0x000000ffff557224 */ /* 0x008fe200078e0057 */
[----:B------:R-:W2:Y:S06]  /*27d0*/  SHFL.BFLY PT, R5, R8, 0x1, 0x1f ;  /* 0x0c201f0008057f89 */ /* 0x000eac00000e0000 */
[----:B------:R-:W-:Y:S08]  /*27e0*/  MUFU.EX2 R150, R91 ;  /* 0x0000005b00967308 */ /* 0x000ff00000000800 */
[----:B------:R-:W-:Y:S08]  /*27f0*/  MUFU.EX2 R93, R93 ;  /* 0x0000005d005d7308 */ /* 0x000ff00000000800 */
[----:B------:R-:W-:Y:S01]  /*2800*/  MUFU.EX2 R152, R95 ;  /* 0x0000005f00987308 */ /* 0x000fe20000000800 */
[----:B--2---:R-:W-:-:S04]  /*2810*/  FMNMX.FTZ R5, R8, R5, !PT ;  /* 0x0000000508057209 */ /* 0x004fc80007810000 */
[C---:B------:R-:W-:Y:S01]  /*2820*/  FSETP.NEU.FTZ.AND P1, PT, R5.reuse, -INF , PT ;  /* 0xff8000000500780b */ /* 0x040fe20003f3d000 */
[-C--:B------:R-:W-:Y:S02]  /*2830*/  FMUL.FTZ R6, R5, R0.reuse ;  /* 0x0000000005067220 */ /* 0x080fe40000410000 */
[----:B------:R-:W-:Y:S03]  /*2840*/  MUFU.EX2 R97, R97 ;  /* 0x0000006100617308 */ /* 0x000fe60000000800 */
[----:B------:R-:W-:Y:S02]  /*2850*/  FSEL R6, R6, RZ, P1 ;  /* 0x000000ff06067208 */ /* 0x000fe40000800000 */
[----:B------:R-:W-:Y:S01]  /*2860*/  ISETP.GE.AND P1, PT, R72, 0x61, PT ;  /* 0x000000614800780c */ /* 0x000fe20003f26270 */
[----:B------:R-:W-:Y:S02]  /*2870*/  IMAD.MOV.U32 R72, RZ, RZ, R87 ;  /* 0x000000ffff487224 */ /* 0x000fe400078e0057 */
        /* <DEDUP_REMOVED lines=43> */
[----:B0-----:R-:W-:Y:S02]  /*2b30*/  FADD.FTZ R31, R73, R32 ;  /* 0x00000020491f7221 */ /* 0x001fe40000010000 */
        /* <DEDUP_REMOVED lines=12> */
[----:B------:R-:W-:Y:S01]  /*2c00*/  IMAD.MOV.U32 R75, RZ, RZ, R87 ;  /* 0x000000ffff4b7224 */ /* 0x000fe200078e0057 */
[----:B0-----:R-:W-:Y:S01]  /*2c10*/  MOV R35, R87 ;  /* 0x0000005700237202 */ /* 0x001fe20000000f00 */
[----:B------:R-:W-:-:S02]  /*2c20*/  FADD.FTZ R31, R79, R34 ;  /* 0x000000224f1f7221 */ /* 0x000fc40000010000 */
[----:B------:R0:W2:Y:S01]  /*2c30*/  MUFU.EX2 R20, R39 ;  /* 0x0000002700147308 */ /* 0x0000a20000000800 */
[----:B---3--:R-:W-:Y:S01]  /*2c40*/  FADD.FTZ R32, R14, R27 ;  /* 0x0000001b0e207221 */ /* 0x008fe20000010000 */
[C---:B------:R-:W-:Y:S01]  /*2c50*/  FADD.FTZ R34, R146.reuse, R31 ;  /* 0x0000001f92227221 */ /* 0x040fe20000010000 */
[----:B------:R-:W-:Y:S01]  /*2c60*/  F2FP.F16.F32.PACK_AB R146, R146, R79 ;  /* 0x0000004f9292723e */ /* 0x000fe200000000ff */
[----:B------:R-:W-:Y:S01]  /*2c70*/  IMAD.MOV.U32 R79, RZ, RZ, R87 ;  /* 0x000000ffff4f7224 */ /* 0x000fe200078e0057 */
[----:B------:R-:W-:Y:S01]  /*2c80*/  F2FP.F16.F32.PACK_AB R141, R14, R13 ;  /* 0x0000000d0e8d723e */ /* 0x000fe200000000ff */
[----:B------:R-:W-:Y:S02]  /*2c90*/  FADD.FTZ R31, R83, R34 ;  /* 0x00000022531f7221 */ /* 0x000fe40000010000 */
[----:B------:R-:W3:Y:S01]  /*2ca0*/  MUFU.EX2 R41, R41 ;  /* 0x0000002900297308 */ /* 0x000ee20000000800 */
[----:B-1----:R-:W-:Y:S01]  /*2cb0*/  FADD.FTZ R27, R21, R32 ;  /* 0x00000020151b7221 */ /* 0x002fe20000010000 */
[C---:B------:R-:W-:Y:S01]  /*2cc0*/  FADD.FTZ R34, R148.reuse, R31 ;  /* 0x0000001f94227221 */ /* 0x040fe20000010000 */
[----:B------:R-:W-:Y:S01]  /*2cd0*/  F2FP.F16.F32.PACK_AB R148, R148, R83 ;  /* 0x000000539494723e */ /* 0x000fe200000000ff */
[----:B0-----:R-:W-:Y:S01]  /*2ce0*/  IMAD.MOV.U32 R39, RZ, RZ, R87 ;  /* 0x000000ffff277224 */ /* 0x001fe200078e0057 */
[----:B------:R-:W-:Y:S01]  /*2cf0*/  MOV R83, R87 ;  /* 0x0000005700537202 */ /* 0x000fe20000000f00 */
[----:B------:R-:W-:-:S02]  /*2d00*/  FADD.FTZ R31, R89, R34 ;  /* 0x00000022591f7221 */ /* 0x000fc40000010000 */
[----:B------:R0:W1:Y:S01]  /*2d10*/  MUFU.EX2 R24, R43 ;  /* 0x0000002b00187308 */ /* 0x0000620000000800 */
[----:B--2---:R-:W-:Y:S01]  /*2d20*/  FADD.FTZ R32, R20, R27 ;  /* 0x0000001b14207221 */ /* 0x004fe20000010000 */
[C---:B------:R-:W-:Y:S01]  /*2d30*/  FADD.FTZ R36, R150.reuse, R31 ;  /* 0x0000001f96247221 */ /* 0x040fe20000010000 */
[----:B------:R-:W-:Y:S02]  /*2d40*/  F2FP.F16.F32.PACK_AB R150, R150, R89 ;  /* 0x000000599696723e */ /* 0x000fe400000000ff */
[----:B------:R-:W-:Y:S01]  /*2d50*/  F2FP.F16.F32.PACK_AB R143, R20, R21 ;  /* 0x00000015148f723e */ /* 0x000fe200000000ff */
[----:B------:R-:W-:Y:S02]  /*2d60*/  FADD.FTZ R31, R93, R36 ;  /* 0x000000245d1f7221 */ /* 0x000fe40000010000 */
[----:B------:R-:W2:Y:S01]  /*2d70*/  MUFU.EX2 R45, R45 ;  /* 0x0000002d002d7308 */ /* 0x000ea20000000800 */
[----:B---3--:R-:W-:Y:S01]  /*2d80*/  FADD.FTZ R27, R41, R32 ;  /* 0x00000020291b7221 */ /* 0x008fe20000010000 */
[----:B0-----:R-:W-:-:S06]  /*2d90*/  IMAD.MOV.U32 R43, RZ, RZ, R87 ;  /* 0x000000ffff2b7224 */ /* 0x001fcc00078e0057 */
[----:B------:R0:W3:Y:S01]  /*2da0*/  MUFU.EX2 R26, R47 ;  /* 0x0000002f001a7308 */ /* 0x0000e20000000800 */
[C---:B-1----:R-:W-:Y:S01]  /*2db0*/  FADD.FTZ R32, R24.reuse, R27 ;  /* 0x0000001b18207221 */ /* 0x042fe20000010000 */
[----:B------:R-:W-:Y:S01]  /*2dc0*/  F2FP.F16.F32.PACK_AB R145, R24, R41 ;  /* 0x000000291891723e */ /* 0x000fe200000000ff */
[----:B------:R-:W-:Y:S01]  /*2dd0*/  IMAD.MOV.U32 R24, RZ, RZ, R87 ;  /* 0x000000ffff187224 */ /* 0x000fe200078e0057 */
[----:B------:R-:W-:-:S04]  /*2de0*/  MOV R41, R87 ;  /* 0x0000005700297202 */ /* 0x000fc80000000f00 */
[----:B------:R-:W1:Y:S01]  /*2df0*/  MUFU.EX2 R49, R49 ;  /* 0x0000003100317308 */ /* 0x000e620000000800 */
[----:B--2---:R-:W-:Y:S01]  /*2e00*/  FADD.FTZ R27, R45, R32 ;  /* 0x000000202d1b7221 */ /* 0x004fe20000010000 */
[----:B0-----:R-:W-:-:S06]  /*2e10*/  MOV R47, R87 ;  /* 0x00000057002f7202 */ /* 0x001fcc0000000f00 */
[----:B------:R0:W2:Y:S01]  /*2e20*/  MUFU.EX2 R28, R51 ;  /* 0x00000033001c7308 */ /* 0x0000a20000000800 */
[C---:B---3--:R-:W-:Y:S01]  /*2e30*/  FADD.FTZ R34, R26.reuse, R27 ;  /* 0x0000001b1a227221 */ /* 0x048fe20000010000 */
[----:B------:R-:W-:Y:S01]  /*2e40*/  F2FP.F16.F32.PACK_AB R147, R26, R45 ;  /* 0x0000002d1a93723e */ /* 0x000fe200000000ff */
[--C-:B------:R-:W-:Y:S02]  /*2e50*/  IMAD.MOV.U32 R45, RZ, RZ, R87.reuse ;  /* 0x000000ffff2d7224 */ /* 0x100fe400078e0057 */
[----:B------:R-:W-:-:S03]  /*2e60*/  IMAD.MOV.U32 R26, RZ, RZ, R87 ;  /* 0x000000ffff1a7224 */ /* 0x000fc600078e0057 */
        /* <DEDUP_REMOVED lines=19> */
[----:B------:R-:W-:Y:S01]  /*2fa0*/  F2FP.F16.F32.PACK_AB R151, R30, R53 ;  /* 0x000000351e97723e */ /* 0x000fe200000000ff */
[----:B------:R-:W-:Y:S01]  /*2fb0*/  IMAD.MOV.U32 R30, RZ, RZ, R87 ;  /* 0x000000ffff1e7224 */ /* 0x000fe200078e0057 */
[----:B------:R-:W-:-:S04]  /*2fc0*/  MOV R53, R87 ;  /* 0x0000005700357202 */ /* 0x000fc80000000f00 */
[----:B------:R1:W3:Y:S01]  /*2fd0*/  MUFU.EX2 R4, R59 ;  /* 0x0000003b00047308 */ /* 0x0002e20000000800 */
[----:B--2---:R-:W-:-:S07]  /*2fe0*/  FADD.FTZ R27, R57, R6 ;  /* 0x00000006391b7221 */ /* 0x004fce0000010000 */
[----:B------:R2:W4:Y:S01]  /*2ff0*/  MUFU.EX2 R156, R65 ;  /* 0x00000041009c7308 */ /* 0x0005220000000800 */
[----:B0-----:R-:W-:Y:S01]  /*3000*/  FADD.FTZ R29, R99, R36 ;  /* 0x00000024631d7221 */ /* 0x001fe20000010000 */
[----:B-1----:R-:W-:-:S06]  /*3010*/  MOV R59, R87 ;  /* 0x00000057003b7202 */ /* 0x002fcc0000000f00 */
[----:B------:R-:W0:Y:S01]  /*3020*/  MUFU.EX2 R11, R11 ;  /* 0x0000000b000b7308 */ /* 0x000e220000000800 */
[C---:B---3--:R-:W-:Y:S01]  /*3030*/  FADD.FTZ R6, R4.reuse, R27 ;  /* 0x0000001b04067221 */ /* 0x048fe20000010000 */
[----:B------:R-:W-:Y:S01]  /*3040*/  F2FP.F16.F32.PACK_AB R153, R4, R57 ;  /* 0x000000390499723e */ /* 0x000fe200000000ff */
[----:B------:R-:W-:Y:S01]  /*3050*/  IMAD.MOV.U32 R57, RZ, RZ, R87 ;  /* 0x000000ffff397224 */ /* 0x000fe200078e0057 */
[----:B--2---:R-:W-:-:S04]  /*3060*/  MOV R65, R87 ;  /* 0x0000005700417202 */ /* 0x004fc80000000f00 */
[----:B------:R-:W1:Y:S01]  /*3070*/  MUFU.EX2 R101, R101 ;  /* 0x0000006500657308 */ /* 0x000e620000000800 */
[C---:B----4-:R-:W-:Y:S01]  /*3080*/  FADD.FTZ R36, R156.reuse, R29 ;  /* 0x0000001d9c247221 */ /* 0x050fe20000010000 */
[----:B------:R-:W-:-:S06]  /*3090*/  F2FP.F16.F32.PACK_AB R156, R156, R99 ;  /* 0x000000639c9c723e */ /* 0x000fcc00000000ff */
[----:B------:R2:W3:Y:S01]  /*30a0*/  MUFU.EX2 R32, R63 ;  /* 0x0000003f00207308 */ /* 0x0004e20000000800 */
[----:B0-----:R-:W-:-:S07]  /*30b0*/  FADD.FTZ R27, R11, R6 ;  /* 0x000000060b1b7221 */ /* 0x001fce0000010000 */
[----:B------:R-:W0:Y:S01]  /*30c0*/  MUFU.EX2 R15, R15 ;  /* 0x0000000f000f7308 */ /* 0x000e220000000800 */
[----:B-1----:R-:W-:Y:S01]  /*30d0*/  FADD.FTZ R29, R101, R36 ;  /* 0x00000024651d7221 */ /* 0x002fe20000010000 */
[----:B--2---:R-:W-:-:S06]  /*30e0*/  IMAD.MOV.U32 R63, RZ, RZ, R87 ;  /* 0x000000ffff3f7224 */ /* 0x004fcc00078e0057 */
[----:B------:R1:W2:Y:S01]  /*30f0*/  MUFU.EX2 R34, R67 ;  /* 0x0000004300227308 */ /* 0x0002a20000000800 */
[C---:B---3--:R-:W-:Y:S01]  /*3100*/  FADD.FTZ R38, R32.reuse, R27 ;  /* 0x0000001b20267221 */ /* 0x048fe20000010000 */
[----:B------:R-:W-:Y:S01]  /*3110*/  F2FP.F16.F32.PACK_AB R155, R32, R11 ;  /* 0x0000000b209b723e */ /* 0x000fe200000000ff */
[--C-:B------:R-:W-:Y:S02]  /*3120*/  IMAD.MOV.U32 R32, RZ, RZ, R87.reuse ;  /* 0x000000ffff207224 */ /* 0x100fe400078e0057 */
[----:B------:R-:W-:-:S03]  /*3130*/  IMAD.MOV.U32 R27, RZ, RZ, R87 ;  /* 0x000000ffff1b7224 */ /* 0x000fc600078e0057 */
[----:B------:R-:W3:Y:S01]  /*3140*/  MUFU.EX2 R25, R25 ;  /* 0x0000001900197308 */ /* 0x000ee20000000800 */
[----:B0-----:R-:W-:Y:S01]  /*3150*/  FADD.FTZ R7, R15, R38 ;  /* 0x000000260f077221 */ /* 0x001fe20000010000 */
[--C-:B-1----:R-:W-:Y:S02]  /*3160*/  IMAD.MOV.U32 R67, RZ, RZ, R87.reuse ;  /* 0x000000ffff437224 */ /* 0x102fe400078e0057 */
[----:B------:R-:W-:-:S04]  /*3170*/  IMAD.MOV.U32 R38, RZ, RZ, R87 ;  /* 0x000000ffff267224 */ /* 0x000fc800078e0057 */
[----:B------:R-:W0:Y:S01]  /*3180*/  MUFU.EX2 R12, R12 ;  /* 0x0000000c000c7308 */ /* 0x000e220000000800 */
[C---:B--2---:R-:W-:Y:S01]  /*3190*/  FADD.FTZ R8, R34.reuse, R7 ;  /* 0x0000000722087221 */ /* 0x044fe20000010000 */
[----:B------:R-:W-:Y:S01]  /*31a0*/  F2FP.F16.F32.PACK_AB R157, R34, R15 ;  /* 0x0000000f229d723e */ /* 0x000fe200000000ff */
[----:B------:R-:W-:-:S05]  /*31b0*/  IMAD.MOV.U32 R34, RZ, RZ, R87 ;  /* 0x000000ffff227224 */ /* 0x000fca00078e0057 */
[----:B------:R1:W2:Y:S01]  /*31c0*/  MUFU.EX2 R36, R71 ;  /* 0x0000004700247308 */ /* 0x0002a20000000800 */
[----:B---3--:R-:W-:Y:S01]  /*31d0*/  FADD.FTZ R7, R25, R8 ;  /* 0x0000000819077221 */ /* 0x008fe20000010000 */
[C---:B0-----:R-:W-:Y:S01]  /*31e0*/  FADD.FTZ R6, R12.reuse, R29 ;  /* 0x0000001d0c067221 */ /* 0x041fe20000010000 */
[----:B------:R-:W-:Y:S02]  /*31f0*/  F2FP.F16.F32.PACK_AB R158, R12, R101 ;  /* 0x000000650c9e723e */ /* 0x000fe400000000ff */
[-C--:B-1----:R-:W-:Y:S02]  /*3200*/  MOV R71, R87.reuse ;  /* 0x0000005700477202 */ /* 0x082fe40000000f00 */
[----:B------:R-:W-:Y:S01]  /*3210*/  MOV R29, R87 ;  /* 0x00000057001d7202 */ /* 0x000fe20000000f00 */
[C---:B--2---:R-:W-:Y:S01]  /*3220*/  FADD.FTZ R4, R36.reuse, R7 ;  /* 0x0000000724047221 */ /* 0x044fe20000010000 */
[----:B------:R-:W-:Y:S01]  /*3230*/  F2FP.F16.F32.PACK_AB R159, R36, R25 ;  /* 0x00000019249f723e */ /* 0x000fe200000000ff */
[----:B------:R-:W-:-:S02]  /*3240*/  IMAD.MOV.U32 R7, RZ, RZ, 0x3f800000 ;  /* 0x3f800000ff077424 */ /* 0x000fc400078e00ff */
[--C-:B------:R-:W-:Y:S02]  /*3250*/  IMAD.MOV.U32 R36, RZ, RZ, R87.reuse ;  /* 0x000000ffff247224 */ /* 0x100fe400078e0057 */
[----:B------:R-:W-:Y:S01]  /*3260*/  IMAD.MOV.U32 R25, RZ, RZ, R87 ;  /* 0x000000ffff197224 */ /* 0x000fe200078e0057 */
[----:B------:R-:W-:Y:S06]  /*3270*/  @!P1 BRA `(.L_x_198) ;  /* 0x0000001c00749947 */ /* 0x000fec0003800000 */
[----:B------:R-:W-:Y:S01]  /*3280*/  IADD3 R8, R88, -0x2, RZ ;  /* 0xfffffffe58087810 */ /* 0x000fe20007ffe0ff */
[----:B------:R-:W-:Y:S01]  /*3290*/  IMAD.MOV.U32 R10, RZ, RZ, R5 ;  /* 0x000000ffff0a7224 */ /* 0x000fe200078e0005 */
[----:B------:R-:W-:Y:S01]  /*32a0*/  CS2R R86, SRZ ;  /* 0x0000000000567805 */ /* 0x000fe2000001ff00 */
[----:B------:R-:W-:Y:S01]  /*32b0*/  IMAD.MOV.U32 R11, RZ, RZ, R3 ;  /* 0x000000ffff0b7224 */ /* 0x000fe200078e0003 */
[----:B------:R-:W-:Y:S01]  /*32c0*/  CS2R R82, SRZ ;  /* 0x0000000000527805 */ /* 0x000fe2000001ff00 */
[----:B------:R-:W-:Y:S01]  /*32d0*/  IMAD.MOV.U32 R7, RZ, RZ, 0x3f800000 ;  /* 0x3f800000ff077424 */ /* 0x000fe200078e00ff */
        /* <DEDUP_REMOVED lines=32> */
.L_x_209:
[----:B------:R-:W-:-:S04]  /*34e0*/  UISETP.NE.AND UP0, UPT, UR60, 0x1, UPT ;  /* 0x000000013c00788c */ /* 0x000fc8000bf05270 */
[----:B------:R-:W-:-:S04]  /*34f0*/  USEL UR36, URZ, 0x1, UP0 ;  /* 0x000000013f247887 */ /* 0x000fc80008000000 */
[----:B------:R-:W-:Y:S01]  /*3500*/  ULOP3.LUT UR36, UR61, UR36, URZ, 0x3c, !UPT ;  /* 0x000000243d247292 */ /* 0x000fe2000f8e3c3f */
[----:B------:R-:W-:Y:S11]  /*3510*/  @!P0 BRA `(.L_x_199) ;  /* 0x0000000000048947 */ /* 0x000ff60003800000 */
[----:B------:R-:W-:Y:S01]  /*3520*/  BPT.TRAP 0x1 ;  /* 0x000000040000795c */ /* 0x000fe20000300000 */
.L_x_199:
        /* <DEDUP_REMOVED lines=12> */
.L_x_200:
[----:B-1----:R-:W-:Y:S05]  /*35f0*/  @P1 BRA `(.L_x_201) ;  /* 0x0000000000081947 */ /* 0x002fea0003800000 */
[----:B------:R-:W1:Y:S02]  /*3600*/  SYNCS.PHASECHK.TRANS64.TRYWAIT P1, [UR59+0x2a830], R0 ;  /* 0x02a83000ff0075a7 */ /* 0x000e64000802017b */
[----:B-1----:R-:W-:Y:S05]  /*3610*/  @!P1 BRA `(.L_x_202) ;  /* 0x0000009c00049947 */ /* 0x002fea0003800000 */
.L_x_201:
[----:B------:R-:W-:Y:S01]  /*3620*/  UIMAD UR54, UR37, 0x900, UR38 ;  /* 0x00000900253678a4 */ /* 0x000fe2000f8e0226 */
[----:B------:R-:W-:Y:S01]  /*3630*/  WARPGROUP.ARRIVE ;  /* 0x00000000000079c5 */ /* 0x000fe20000000000 */
[----:B------:R-:W-:Y:S01]  /*3640*/  UMOV UR55, 0x40000040 ;  /* 0x4000004000377882 */ /* 0x000fe20000000000 */
[----:B------:R-:W-:Y:S01]  /*3650*/  UMOV UR7, 0x40000040 ;  /* 0x4000004000077882 */ /* 0x000fe20000000000 */
[----:B------:R-:W-:Y:S01]  /*3660*/  UIADD3 UR6, UR54, 0x2, URZ ;  /* 0x0000000236067890 */ /* 0x000fe2000fffe03f */
[-C--:B------:R-:W-:Y:S01]  /*3670*/  FMUL.FTZ R24, R24, R9.reuse ;  /* 0x0000000918187220 */ /* 0x080fe20000410000 */
[----:B------:R-:W-:Y:S01]  /*3680*/  UIADD3 UR10, UR54, 0x4, URZ ;  /* 0x00000004360a7890 */ /* 0x000fe2000fffe03f */
[-C--:B------:R-:W-:Y:S01]  /*3690*/  FMUL.FTZ R25, R25, R9.reuse ;  /* 0x0000000919197220 */ /* 0x080fe20000410000 */
[----:B------:R-:W-:Y:S01]  /*36a0*/  UMOV UR11, 0x40000040 ;  /* 0x40000040000b7882 */ /* 0x000fe20000000000 */
[----:B------:R-:W-:Y:S01]  /*36b0*/  HGMMA.64x96x16.F32 R88, gdesc[UR52], RZ, !UPT, gsb0 ;  /* 0x01600000345879f0 */ /* 0x000fe2000c0008ff */
        /* <DEDUP_REMOVED lines=116> */
.L_x_203:
[----:B------:R-:W-:Y:S01]  /*3e00*/  ULEA UR6, UR60, UR39, 0x3 ;  /* 0x000000273c067291 */ /* 0x000fe2000f8e183f */
[----:B01----:R-:W-:-:S05]  /*3e10*/  IMAD.U32 R0, RZ, RZ, UR61 ;  /* 0x0000003dff007e24 */ /* 0x003fca000f8e00ff */
[----:B------:R-:W-:-:S04]  /*3e20*/  SHF.L.U32 R0, R0, 0x1f, RZ ;  /* 0x0000001f00007819 */ /* 0x000fc800000006ff */
[----:B------:R0:W1:Y:S01]  /*3e30*/  SYNCS.PHASECHK.TRANS64.TRYWAIT P1, [UR6+0x2a850], R0 ;  /* 0x02a85000ff0075a7 */ /* 0x0000620008020146 */
[----:B------:R-:W-:Y:S05]  /*3e40*/  @!P0 BRA `(.L_x_204) ;  /* 0x0000000000048947 */ /* 0x000fea0003800000 */
[----:B------:R-:W-:Y:S01]  /*3e50*/  BPT.TRAP 0x1 ;  /* 0x000000040000795c */ /* 0x000fe20000300000 */
.L_x_204:
[----:B-1----:R-:W-:Y:S05]  /*3e60*/  @P1 BRA `(.L_x_205) ;  /* 0x0000000000081947 */ /* 0x002fea0003800000 */
[----:B------:R-:W1:Y:S02]  /*3e70*/  SYNCS.PHASECHK.TRANS64.TRYWAIT P1, [UR6+0x2a850], R0 ;  /* 0x02a85000ff0075a7 */ /* 0x000e640008020146 */
[----:B-1----:R-:W-:Y:S05]  /*3e80*/  @!P1 BRA `(.L_x_206) ;  /* 0x0000009400009947 */ /* 0x002fea0003800000 */
.L_x_205:
[----:B------:R-:W-:Y:S01]  /*3e90*/  UIADD3 UR39, UR39, 0x400, URZ ;  /* 0x0000040027277890 */ /* 0x000fe2000fffe03f */
[----:B------:R-:W-:Y:S01]  /*3ea0*/  WARPGROUP.ARRIVE ;  /* 0x00000000000079c5 */ /* 0x000fe20000000000 */
[----:B------:R-:W-:Y:S01]  /*3eb0*/  UMOV UR11, 0x40000040 ;  /* 0x40000040000b7882 */ /* 0x000fe20000000000 */
[----:B------:R-:W-:Y:S01]  /*3ec0*/  UMOV UR15, 0x40000040 ;  /* 0x40000040000f7882 */ /* 0x000fe20000000000 */
[----:B------:R-:W-:-:S04]  /*3ed0*/  USHF.R.U32.HI UR39, URZ, 0x4, UR39 ;  /* 0x000000043f277899 */ /* 0x000fc80008011627 */
[----:B------:R-:W-:-:S04]  /*3ee0*/  ULOP3.LUT UR39, UR39, 0x3fff, URZ, 0xc0, !UPT ;  /* 0x00003fff27277892 */ /* 0x000fc8000f8ec03f */
[----:B------:R-:W-:-:S04]  /*3ef0*/  ULOP3.LUT UR10, UR39, 0x3000000, URZ, 0xfc, !UPT ;  /* 0x03000000270a7892 */ /* 0x000fc8000f8efc3f */
[----:B------:R-:W-:-:S04]  /*3f00*/  UIMAD UR10, UR60, 0x600, UR10 ;  /* 0x000006003c0a78a4 */ /* 0x000fc8000f8e020a */
[----:B------:R-:W-:-:S05]  /*3f10*/  UIADD3 UR14, UR10, 0x80, URZ ;  /* 0x000000800a0e7890 */ /* 0x000fca000fffe03f */
[----:B------:R-:W-:Y:S01]  /*3f20*/  HGMMA.64x128x16.F32 R24, R136, gdesc[UR8].tnspB, R24, gsb0 ;  /* 0x41e0000888187df0 */ /* 0x000fe20008000818 */
[----:B------:R-:W-:Y:S02]  /*3f30*/  UMOV UR11, 0x40000040 ;  /* 0x40000040000b7882 */ /* 0x000fe40000000000 */
        /* <DEDUP_REMOVED lines=18> */
[----:B------:R-:W-:Y:S03]  /*4060*/  HGMMA.64x128x16.F32 R24, R152, gdesc[UR12].tnspB, R24, gsb0 ;  /* 0x41e0000c98187df0 */ /* 0x000fe60008000818 */
[----:B------:R-:W-:Y:S02]  /*4070*/  WARPGROUP.DEPBAR.LE gsb0, 0x0 ;  /* 0x00008000000079c5 */ /* 0x000fe40000010000 */
[----:B------:R-:W-:-:S07]  /*4080*/  WARPGROUP.ARRIVE ;  /* 0x00000000000079c5 */ /* 0x000fce0000000000 */
[----:B------:R-:W-:Y:S03]  /*4090*/  HGMMA.64x128x16.F32 R24, R156, gdesc[UR8].tnspB, R24, gsb0 ;  /* 0x41e000089c187df0 */ /* 0x000fe60008000818 */
[----:B------:R-:W-:Y:S02]  /*40a0*/  WARPGROUP.DEPBAR.LE gsb0, 0x0 ;  /* 0x00008000000079c5 */ /* 0x000fe40000010000 */
[----:B------:R-:W-:Y:S05]  /*40b0*/  @!P0 BRA `(.L_x_207) ;  /* 0x0000000000048947 */ /* 0x000fea0003800000 */
[----:B------:R-:W-:Y:S01]  /*40c0*/  BPT.TRAP 0x1 ;  /* 0x000000040000795c */ /* 0x000fe20000300000 */
.L_x_207:
        /* <DEDUP_REMOVED lines=65> */
[C---:B------:R-:W-:Y:S01]  /*44e0*/  FADD.FTZ R7, -R5.reuse, R10 ;  /* 0x0000000a05077221 */ /* 0x040fe20000010100 */
[-C--:B------:R-:W-:Y:S01]  /*44f0*/  FMUL.FTZ R121, R5, R0.reuse ;  /* 0x0000000005797220 */ /* 0x080fe20000410000 */
[-C--:B------:R-:W-:Y:S01]  /*4500*/  FMUL.FTZ R9, R9, R0.reuse ;  /* 0x0000000009097220 */ /* 0x080fe20000410000 */
[-C--:B------:R-:W-:Y:S01]  /*4510*/  FFMA.FTZ R136, R88, R0.reuse, -R137 ;  /* 0x0000000058887223 */ /* 0x080fe20000010889 */
[-C--:B------:R-:W-:Y:S01]  /*4520*/  FMUL.FTZ R7, R7, R0.reuse ;  /* 0x0000000007077220 */ /* 0x080fe20000410000 */
        /* <DEDUP_REMOVED lines=45> */
[--C-:B------:R-:W-:Y:S01]  /*4800*/  FFMA.FTZ R134, R134, R0, -R121.reuse ;  /* 0x0000000086867223 */ /* 0x100fe20000010879 */
[----:B------:R-:W1:Y:S01]  /*4810*/  MUFU.EX2 R10, R10 ;  /* 0x0000000a000a7308 */ /* 0x000e620000000800 */
[----:B0-----:R-:W-:Y:S01]  /*4820*/  FFMA.FTZ R6, R9, R6, R136 ;  /* 0x0000000609067223 */ /* 0x001fe20000010088 */
[----:B------:R-:W-:-:S06]  /*4830*/  FFMA.FTZ R121, R135, R0, -R121 ;  /* 0x0000000087797223 */ /* 0x000fcc0000010879 */
[----:B------:R-:W0:Y:S08]  /*4840*/  MUFU.EX2 R11, R11 ;  /* 0x0000000b000b7308 */ /* 0x000e300000000800 */
[----:B------:R-:W2:Y:S01]  /*4850*/  MUFU.EX2 R137, R137 ;  /* 0x0000008900897308 */ /* 0x000ea20000000800 */
[----:B-1----:R-:W-:-:S07]  /*4860*/  FFMA.FTZ R4, R7, R4, R10 ;  /* 0x0000000407047223 */ /* 0x002fce000001000a */
[----:B------:R-:W1:Y:S01]  /*4870*/  MUFU.EX2 R138, R138 ;  /* 0x0000008a008a7308 */ /* 0x000e620000000800 */
[----:B0-----:R-:W-:-:S07]  /*4880*/  FADD.FTZ R91, R11, R6 ;  /* 0x000000060b5b7221 */ /* 0x001fce0000010000 */
[----:B------:R-:W0:Y:S01]  /*4890*/  MUFU.EX2 R139, R139 ;  /* 0x0000008b008b7308 */ /* 0x000e220000000800 */
[----:B--2---:R-:W-:-:S07]  /*48a0*/  FADD.FTZ R4, R137, R4 ;  /* 0x0000000489047221 */ /* 0x004fce0000010000 */
[----:B------:R-:W2:Y:S01]  /*48b0*/  MUFU.EX2 R13, R13 ;  /* 0x0000000d000d7308 */ /* 0x000ea20000000800 */
[----:B-1----:R-:W-:-:S07]  /*48c0*/  FADD.FTZ R6, R138, R91 ;  /* 0x0000005b8a067221 */ /* 0x002fce0000010000 */
        /* <DEDUP_REMOVED lines=81> */
[----:B--2---:R-:W-:Y:S01]  /*4de0*/  FADD.FTZ R4, R159, R4 ;  /* 0x000000049f047221 */ /* 0x004fe20000010000 */
[----:B-1----:R-:W-:-:S03]  /*4df0*/  FADD.FTZ R6, R117, R6 ;  /* 0x0000000675067221 */ /* 0x002fc60000010000 */
[----:B0-----:R-:W-:Y:S01]  /*4e00*/  FADD.FTZ R4, R121, R4 ;  /* 0x0000000479047221 */ /* 0x001fe20000010000 */
[----:B------:R-:W-:Y:S06]  /*4e10*/  @!P0 BRA `(.L_x_208) ;  /* 0x0000000000048947 */ /* 0x000fec0003800000 */
[----:B------:R-:W-:Y:S01]  /*4e20*/  BPT.TRAP 0x1 ;  /* 0x000000040000795c */ /* 0x000fe20000300000 */
.L_x_208:
[----:B------:R-:W-:Y:S01]  /*4e30*/  UIADD3 UR6, UR6, 0x2a860, URZ ;  /* 0x0002a86006067890 */ /* 0x000fe2000fffe03f */
[----:B------:R-:W-:Y:S01]  /*4e40*/  ISETP.GT.AND P1, PT, R8, RZ, PT ;  /* 0x000000ff0800720c */ /* 0x000fe20003f24270 */
[----:B------:R-:W-:Y:S01]  /*4e50*/  UMOV UR61, UR36 ;  /* 0x00000024003d7c82 */ /* 0x000fe20008000000 */
[----:B------:R-:W-:Y:S01]  /*4e60*/  UMOV UR60, UR37 ;  /* 0x00000025003c7c82 */ /* 0x000fe20008000000 */
[----:B------:R-:W-:Y:S01]  /*4e70*/  UPRMT UR6, UR58, 0x654, UR6 ;  /* 0x000006543a067896 */ /* 0x000fe20008000006 */
[----:B------:R-:W-:Y:S01]  /*4e80*/  F2FP.F16.F32.PACK_AB R136, R11, R136 ;  /* 0x000000880b88723e */ /* 0x000fe200000000ff */
[----:B------:R-:W-:Y:S01]  /*4e90*/  IMAD.MOV.U32 R11, RZ, RZ, R3 ;  /* 0x000000ffff0b7224 */ /* 0x000fe200078e0003 */
        /* <DEDUP_REMOVED lines=24> */
[----:B------:R-:W-:Y:S02]  /*5020*/  IADD3 R8, R8, -0x1, RZ ;  /* 0xffffffff08087810 */ /* 0x000fe40007ffe0ff */
[----:B------:R-:W-:Y:S01]  /*5030*/  F2FP.F16.F32.PACK_AB R159, R121, R159 ;  /* 0x0000009f799f723e */ /* 0x000fe200000000ff */
[----:B------:R-:W-:Y:S06]  /*5040*/  @P1 BRA `(.L_x_209) ;  /* 0xffffffe400241947 */ /* 0x000fec000383ffff */
.L_x_198:
        /* <DEDUP_REMOVED lines=67> */
.L_x_210:
        /* <DEDUP_REMOVED lines=9> */
.L_x_211:
[----:B-1----:R-:W-:Y:S05]  /*5510*/  @P1 BRA `(.L_x_212) ;  /* 0x0000000000081947 */ /* 0x002fea0003800000 */
[----:B------:R-:W1:Y:S02]  /*5520*/  SYNCS.PHASECHK.TRANS64.TRYWAIT P1, [UR5+0x2a850], R7 ;  /* 0x02a85007ff0075a7 */ /* 0x000e640008020145 */
[----:B-1----:R-:W-:Y:S05]  /*5530*/  @!P1 BRA `(.L_x_213) ;  /* 0x0000007c006c9947 */ /* 0x002fea0003800000 */
.L_x_212:
[----:B------:R-:W-:Y:S01]  /*5540*/  UIADD3 UR4, UR4, 0x400, URZ ;  /* 0x0000040004047890 */ /* 0x000fe2000fffe03f */
[----:B------:R-:W-:Y:S01]  /*5550*/  WARPGROUP.ARRIVE ;  /* 0x00000000000079c5 */ /* 0x000fe20000000000 */
[----:B------:R-:W-:Y:S01]  /*5560*/  UMOV UR11, 0x40000040 ;  /* 0x40000040000b7882 */ /* 0x000fe20000000000 */
[----:B01----:R-:W0:Y:S01]  /*5570*/  SHFL.BFLY PT, R7, R6, 0x2, 0x1f ;  /* 0x0c401f0006077f89 */ /* 0x003e2200000e0000 */
[----:B------:R-:W-:Y:S01]  /*5580*/  USHF.R.U32.HI UR4, URZ, 0x4, UR4 ;  /* 0x000000043f047899 */ /* 0x000fe20008011604 */
[----:B------:R-:W-:Y:S01]  /*5590*/  IMAD.MOV.U32 R11, RZ, RZ, RZ ;  /* 0x000000ffff0b7224 */ /* 0x000fe200078e00ff */
[----:B------:R-:W-:Y:S01]  /*55a0*/  MOV R20, 0xff800000 ;  /* 0xff80000000147802 */ /* 0x000fe20000000f00 */
[----:B------:R-:W1:Y:S01]  /*55b0*/  SHFL.BFLY PT, R9, R4, 0x2, 0x1f ;  /* 0x0c401f0004097f89 */ /* 0x000e6200000e0000 */
[----:B------:R-:W-:Y:S01]  /*55c0*/  ULOP3.LUT UR4, UR4, 0x3fff, URZ, 0xc0, !UPT ;  /* 0x00003fff04047892 */ /* 0x000fe2000f8ec03f */
[----:B------:R-:W-:-:S03]  /*55d0*/  IMAD.MOV.U32 R21, RZ, RZ, -0x800000 ;  /* 0xff800000ff157424 */ /* 0x000fc600078e00ff */
[----:B------:R-:W-:-:S04]  /*55e0*/  ULOP3.LUT UR4, UR4, 0x3000000, URZ, 0xfc, !UPT ;  /* 0x0300000004047892 */ /* 0x000fc8000f8efc3f */
[----:B------:R-:W-:-:S04]  /*55f0*/  UIMAD UR4, UR37, 0x600, UR4 ;  /* 0x00000600250478a4 */ /* 0x000fc8000f8e0204 */
[----:B------:R-:W-:-:S03]  /*5600*/  UIADD3 UR6, UR4, 0x80, URZ ;  /* 0x0000008004067890 */ /* 0x000fc6000fffe03f */
[----:B------:R-:W-:Y:S02]  /*5610*/  UMOV UR10, UR4 ;  /* 0x00000004000a7c82 */ /* 0x000fe40008000000 */
[----:B------:R-:W-:Y:S01]  /*5620*/  HGMMA.64x128x16.F32 R24, R136, gdesc[UR8].tnspB, R24, gsb0 ;  /* 0x41e0000888187df0 */ /* 0x000fe20008000818 */
[----:B------:R-:W-:Y:S01]  /*5630*/  UMOV UR11, 0x40000040 ;  /* 0x40000040000b7882 */ /* 0x000fe20000000000 */
[----:B------:R-:W-:Y:S01]  /*5640*/  UMOV UR10, UR6 ;  /* 0x00000006000a7c82 */ /* 0x000fe20008000000 */
[----:B------:R-:W-:Y:S01]  /*5650*/  UIADD3 UR6, UR4, 0x100, URZ ;  /* 0x0000010004067890 */ /* 0x000fe2000fffe03f */
[----:B0-----:R-:W-:Y:S01]  /*5660*/  FADD.FTZ R7, R7, R6 ;  /* 0x0000000607077221 */ /* 0x001fe20000010000 */
[----:B-1----:R-:W-:Y:S01]  /*5670*/  FADD.FTZ R9, R9, R4 ;  /* 0x0000000409097221 */ /* 0x002fe20000010000 */
[----:B------:R-:W-:-:S03]  /*5680*/  IMAD.MOV.U32 R4, RZ, RZ, RZ ;  /* 0x000000ffff047224 */ /* 0x000fc600078e00ff */
[----:B------:R-:W0:Y:S04]  /*5690*/  SHFL.BFLY PT, R8, R7, 0x1, 0x1f ;  /* 0x0c201f0007087f89 */ /* 0x000e2800000e0000 */
[----:B------:R-:W1:Y:S01]  /*56a0*/  SHFL.BFLY PT, R10, R9, 0x1, 0x1f ;  /* 0x0c201f00090a7f89 */ /* 0x000e6200000e0000 */
[----:B0-----:R-:W-:Y:S01]  /*56b0*/  FADD.FTZ R12, R7, R8 ;  /* 0x00000008070c7221 */ /* 0x001fe20000010000 */
[----:B-1----:R-:W-:-:S04]  /*56c0*/  FADD.FTZ R13, R9, R10 ;  /* 0x0000000a090d7221 */ /* 0x002fc80000010000 */
[----:B------:R-:W-:Y:S02]  /*56d0*/  FSETP.NE.FTZ.AND P1, PT, R12, RZ, PT ;  /* 0x000000ff0c00720b */ /* 0x000fe40003f35000 */
[----:B------:R-:W-:-:S11]  /*56e0*/  FSETP.NE.FTZ.AND P2, PT, R13, RZ, PT ;  /* 0x000000ff0d00720b */ /* 0x000fd60003f55000 */
[----:B------:R-:W0:Y:S01]  /*56f0*/  @P1 MUFU.LG2 R8, R12 ;  /* 0x0000000c00081308 */ /* 0x000e220000000c00 */
[C---:B------:R-:W-:Y:S01]  /*5700*/  @P1 FMUL.FTZ R6, R0.reuse, 0.69314718246459960938 ;  /* 0x3f31721800061820 */ /* 0x040fe20000410000 */
[----:B------:R-:W-:-:S06]  /*5710*/  @P2 FMUL.FTZ R9, R0, 0.69314718246459960938 ;  /* 0x3f31721800092820 */ /* 0x000fcc0000410000 */
        /* <DEDUP_REMOVED lines=27> */
[----:B------:R-:W-:Y:S01]  /*58d0*/  HGMMA.64x128x16.F32 R24, R152, gdesc[UR8].tnspB, R24, gsb0 ;  /* 0x41e0000898187df0 */ /* 0x000fe20008000818 */
[----:B------:R-:W-:Y:S01]  /*58e0*/  UMOV UR10, UR4 ;  /* 0x00000004000a7c82 */ /* 0x000fe20008000000 */
[----:B------:R-:W-:Y:S01]  /*58f0*/  UMOV UR11, 0x40000040 ;  /* 0x40000040000b7882 */ /* 0x000fe20000000000 */
[----:B------:R-:W-:Y:S02]  /*5900*/  WARPGROUP.DEPBAR.LE gsb0, 0x0 ;  /* 0x00008000000079c5 */ /* 0x000fe40000010000 */
[----:B------:R-:W-:-:S07]  /*5910*/  WARPGROUP.ARRIVE ;  /* 0x00000000000079c5 */ /* 0x000fce0000000000 */
[----:B------:R-:W-:Y:S03]  /*5920*/  HGMMA.64x128x16.F32 R24, R156, gdesc[UR8].tnspB, R24, gsb0 ;  /* 0x41e000089c187df0 */ /* 0x000fe60008000818 */
[----:B------:R-:W-:Y:S02]  /*5930*/  WARPGROUP.DEPBAR.LE gsb0, 0x0 ;  /* 0x00008000000079c5 */ /* 0x000fe40000010000 */
[----:B0-23--:R-:W-:Y:S05]  /*5940*/  @!P0 BRA `(.L_x_214) ;  /* 0x0000000000048947 */ /* 0x00dfea0003800000 */
[----:B------:R-:W-:Y:S01]  /*5950*/  BPT.TRAP 0x1 ;  /* 0x000000040000795c */ /* 0x000fe20000300000 */
.L_x_214:
[----:B------:R-:W-:Y:S01]  /*5960*/  UIADD3 UR4, UR5, 0x2a860, URZ ;  /* 0x0002a86005047890 */ /* 0x000fe2000fffe03f */
[-C--:B------:R-:W-:Y:S01]  /*5970*/  FMUL.FTZ R94, R32, R4.reuse ;  /* 0x00000004205e7220 */ /* 0x080fe20000410000 */
[----:B------:R-:W-:Y:S01]  /*5980*/  UIADD3 UR37, UR37, 0x1, URZ ;  /* 0x0000000125257890 */ /* 0x000fe2000fffe03f */
[-C--:B------:R-:W-:Y:S01]  /*5990*/  FMUL.FTZ R3, R64, R4.reuse ;  /* 0x0000000440037220 */ /* 0x080fe20000410000 */
[----:B------:R-:W-:Y:S01]  /*59a0*/  UPRMT UR4, UR7, 0x654, UR4 ;  /* 0x0000065407047896 */ /* 0x000fe20008000004 */
[-C--:B------:R-:W-:Y:S01]  /*59b0*/  FMUL.FTZ R32, R65, R4.reuse ;  /* 0x0000000441207220 */ /* 0x080fe20000410000 */
[----:B------:R-:W-:Y:S01]  /*59c0*/  UISETP.NE.AND UP0, UPT, UR37, 0x2, UPT ;  /* 0x000000022500788c */ /* 0x000fe2000bf05270 */
[-C--:B------:R-:W-:Y:S01]  /*59d0*/  FMUL.FTZ R93, R33, R4.reuse ;  /* 0x00000004215d7220 */ /* 0x080fe20000410000 */
[-C--:B------:R-:W-:Y:S01]  /*59e0*/  FMUL.FTZ R92, R36, R4.reuse ;  /* 0x00000004245c7220 */ /* 0x080fe20000410000 */
[-C--:B------:R-:W-:Y:S01]  /*59f0*/  FMUL.FTZ R91, R37, R4.reuse ;  /* 0x00000004255b7220 */ /* 0x080fe20000410000 */
[-C--:B------:R-:W-:Y:S01]  /*5a00*/  FMUL.FTZ R90, R40, R4.reuse ;  /* 0x00000004285a7220 */ /* 0x080fe20000410000 */
[-C--:B------:R-:W-:Y:S01]  /*5a10*/  FMUL.FTZ R89, R41, R4.reuse ;  /* 0x0000000429597220 */ /* 0x080fe20000410000 */
[-C--:B------:R-:W-:Y:S01]  /*5a20*/  FMUL.FTZ R65, R34, R11.reuse ;  /* 0x0000000b22417220 */ /* 0x080fe20000410000 */
[----:B------:R-:W-:Y:S01]  /*5a30*/  SYNCS.ARRIVE.TRANS64.RED.A1T0 RZ, [UR4], RZ ;  /* 0x000000ffffff79a7 */ /* 0x000fe20008100404 */
[-C--:B------:R-:W-:Y:S01]  /*5a40*/  FMUL.FTZ R64, R35, R11.reuse ;  /* 0x0000000b23407220 */ /* 0x080fe20000410000 */
[----:B------:R-:W-:Y:S01]  /*5a50*/  USEL UR4, URZ, 0x1, UP0 ;  /* 0x000000013f047887 */ /* 0x000fe20008000000 */
        /* <DEDUP_REMOVED lines=50> */
[----:B------:R-:W-:Y:S01]  /*5d80*/  PLOP3.LUT P0, PT, PT, PT, PT, 0x8, 0x0 ;  /* 0x000000000000781c */ /* 0x000fe20003f0e170 */
[-C--:B------:R-:W-:Y:S01]  /*5d90*/  FMUL.FTZ R82, R82, R11.reuse ;  /* 0x0000000b52527220 */ /* 0x080fe20000410000 */
[-C--:B------:R-:W-:Y:S01]  /*5da0*/  FMUL.FTZ R83, R83, R11.reuse ;  /* 0x0000000b53537220 */ /* 0x080fe20000410000 */
[-C--:B------:R-:W-:Y:S01]  /*5db0*/  FMUL.FTZ R86, R86, R11.reuse ;  /* 0x0000000b56567220 */ /* 0x080fe20000410000 */
[----:B------:R-:W-:Y:S01]  /*5dc0*/  FMUL.FTZ R87, R87, R11 ;  /* 0x0000000b57577220 */ /* 0x000fe20000410000 */
[----:B------:R-:W-:Y:S01]  /*5dd0*/  VIADD R162, R162, 0x1 ;  /* 0x00000001a2a27836 */ /* 0x000fe20000000000 */
[----:B------:R-:W-:-:S02]  /*5de0*/  USEL UR37, UR37, URZ, UP0 ;  /* 0x0000003f25257287 */ /* 0x000fc40008000000 */
[----:B------:R-:W-:-:S12]  /*5df0*/  ULOP3.LUT UR36, UR36, UR4, URZ, 0x3c, !UPT ;  /* 0x0000000424247292 */ /* 0x000fd8000f8e3c3f */
.L_x_190:
[----:B------:R-:W0:Y:S01]  /*5e00*/  S2R R5, SR_CgaCtaId ;  /* 0x0000000000057919 */ /* 0x000e220000008800 */
[----:B------:R-:W-:Y:S01]  /*5e10*/  MOV R0, 0x400 ;  /* 0x0000040000007802 */ /* 0x000fe20000000f00 */
[----:B------:R-:W-:Y:S01]  /*5e20*/  BSSY B0, `(.L_x_215) ;  /* 0x00001f4000007945 */ /* 0x000fe20003800000 */
[----:B------:R-:W-:Y:S02]  /*5e30*/  BAR.SYNC.DEFER_BLOCKING 0x5, 0x180 ;  /* 0x0146000000007b1d */ /* 0x000fe40000010000 */
[----:B0-----:R-:W-:-:S05]  /*5e40*/  LEA R0, R5, R0, 0x18 ;  /* 0x0000000005007211 */ /* 0x001fca00078ec0ff */
[----:B------:R0:W1:Y:S01]  /*5e50*/  LDS.128 R44, [R0+0x2a8d0] ;  /* 0x02a8d000002c7984 */ /* 0x0000620000000c00 */
[----:B------:R-:W-:Y:S06]  /*5e60*/  BAR.ARV 0x4, 0x180 ;  /* 0x0106000000007b1d */ /* 0x000fec0000002000 */
[----:B------:R-:W-:Y:S05]  /*5e70*/  @P0 BRA `(.L_x_216) ;  /* 0x0000001400080947 */ /* 0x000fea0003800000 */
[----:B------:R-:W2:Y:S01]  /*5e80*/  S2R R5, SR_SWINHI ;  /* 0x0000000000057919 */ /* 0x000ea20000002f00 */
[----:B------:R-:W-:Y:S01]  /*5e90*/  F2FP.F16.F32.PACK_AB R6, R6, R95 ;  /* 0x0000005f0606723e */ /* 0x000fe200000000ff */
[----:B------:R-:W-:Y:S01]  /*5ea0*/  ULDC.64 UR4, c[0x0][0xc08] ;  /* 0x0003020000047ab9 */ /* 0x000fe20000000a00 */
        /* <DEDUP_REMOVED lines=9> */
[----:B------:R-:W-:Y:S02]  /*5f40*/  MOV R28, R0 ;  /* 0x00000000001c7202 */ /* 0x000fe40000000f00 */
[----:B--2---:R-:W-:-:S03]  /*5f50*/  MOV R29, R5 ;  /* 0x00000005001d7202 */ /* 0x004fc60000000f00 */
[----:B------:R-:W-:-:S03]  /*5f60*/  IMAD.WIDE R4, R168, 0x2, R28 ;  /* 0x00000002a8047825 */ /* 0x000fc600078e021c */
[C---:B------:R-:W-:Y:S02]  /*5f70*/  LOP3.LUT R9, R4.reuse, 0x380, RZ, 0xc0, !PT ;  /* 0x0000038004097812 */ /* 0x040fe400078ec0ff */
[C---:B------:R-:W-:Y:S02]  /*5f80*/  IADD3 R67, P6, R4.reuse, 0x20, RZ ;  /* 0x0000002004437810 */ /* 0x040fe40007fde0ff */
[C---:B------:R-:W-:Y:S02]  /*5f90*/  IADD3 R101, P4, R4.reuse, 0x60, RZ ;  /* 0x0000006004657810 */ /* 0x040fe40007f9e0ff */
[----:B------:R-:W-:Y:S01]  /*5fa0*/  SHF.R.U64 R9, R9, 0x3, RZ ;  /* 0x0000000309097819 */ /* 0x000fe200000012ff */
[--C-:B------:R-:W-:Y:S01]  /*5fb0*/  IMAD.X R27, RZ, RZ, R5.reuse, P6 ;  /* 0x000000ffff1b7224 */ /* 0x100fe200030e0605 */
[----:B------:R-:W-:Y:S01]  /*5fc0*/  LOP3.LUT R12, R67, 0x380, RZ, 0xc0, !PT ;  /* 0x00000380430c7812 */ /* 0x000fe200078ec0ff */
[----:B------:R-:W-:Y:S01]  /*5fd0*/  IMAD.X R13, RZ, RZ, R5, P4 ;  /* 0x000000ffff0d7224 */ /* 0x000fe200020e0605 */
[----:B-1----:R-:W-:Y:S01]  /*5fe0*/  LOP3.LUT R44, R101, 0x380, RZ, 0xc0, !PT ;  /* 0x00000380652c7812 */ /* 0x002fe200078ec0ff */
[----:B------:R-:W-:Y:S01]  /*5ff0*/  BAR.SYNC.DEFER_BLOCKING 0x1, 0x100 ;  /* 0x0044000000007b1d */ /* 0x000fe20000010000 */
[----:B------:R-:W-:-:S02]  /*6000*/  IADD3 R71, P5, R4, 0x40, RZ ;  /* 0x0000004004477810 */ /* 0x000fc40007fbe0ff */
[C---:B------:R-:W-:Y:S02]  /*6010*/  IADD3 R103, P3, R4.reuse, 0x4000, RZ ;  /* 0x0000400004677810 */ /* 0x040fe40007f7e0ff */
[C---:B------:R-:W-:Y:S01]  /*6020*/  IADD3 R105, P2, R4.reuse, 0x4020, RZ ;  /* 0x0000402004697810 */ /* 0x040fe20007f5e0ff */
[--C-:B------:R-:W-:Y:S01]  /*6030*/  IMAD.X R25, RZ, RZ, R5.reuse, P5 ;  /* 0x000000ffff197224 */ /* 0x100fe200028e0605 */
[C---:B------:R-:W-:Y:S02]  /*6040*/  IADD3 R107, P1, R4.reuse, 0x4040, RZ ;  /* 0x00004040046b7810 */ /* 0x040fe40007f3e0ff */
[----:B------:R-:W-:Y:S01]  /*6050*/  IADD3 R88, P0, R4, 0x4060, RZ ;  /* 0x0000406004587810 */ /* 0x000fe20007f1e0ff */
[--C-:B------:R-:W-:Y:S01]  /*6060*/  IMAD.X R11, RZ, RZ, R5.reuse, P2 ;  /* 0x000000ffff0b7224 */ /* 0x100fe200010e0605 */
[----:B------:R-:W-:Y:S01]  /*6070*/  LOP3.LUT R4, R9, R4, RZ, 0x3c, !PT ;  /* 0x0000000409047212 */ /* 0x000fe200078e3cff */
[--C-:B------:R-:W-:Y:S01]  /*6080*/  IMAD.X R9, RZ, RZ, R5.reuse, P1 ;  /* 0x000000ffff097224 */ /* 0x100fe200008e0605 */
[----:B------:R-:W-:Y:S01]  /*6090*/  SHF.R.U64 R12, R12, 0x3, RZ ;  /* 0x000000030c0c7819 */ /* 0x000fe200000012ff */
[----:B------:R-:W-:Y:S01]  /*60a0*/  IMAD.X R31, RZ, RZ, R5, P0 ;  /* 0x000000ffff1f7224 */ /* 0x000fe200000e0605 */
[----:B------:R-:W-:-:S02]  /*60b0*/  SHF.R.U64 R44, R44, 0x3, RZ ;  /* 0x000000032c2c7819 */ /* 0x000fc400000012ff */
[-C--:B------:R-:W-:Y:S02]  /*60c0*/  IADD3.X R15, RZ, R5.reuse, RZ, P3, !PT ;  /* 0x00000005ff0f7210 */ /* 0x080fe40001ffe4ff */
[----:B------:R-:W-:Y:S02]  /*60d0*/  MOV R96, R4 ;  /* 0x0000000400607202 */ /* 0x000fe40000000f00 */
[----:B------:R-:W-:Y:S02]  /*60e0*/  LOP3.LUT R26, R12, R67, RZ, 0x3c, !PT ;  /* 0x000000430c1a7212 */ /* 0x000fe400078e3cff */
[----:B------:R-:W-:Y:S02]  /*60f0*/  F2FP.F16.F32.PACK_AB R5, R8, R97 ;  /* 0x000000610805723e */ /* 0x000fe400000000ff */
[----:B------:R-:W-:Y:S02]  /*6100*/  LOP3.LUT R12, R44, R101, RZ, 0x3c, !PT ;  /* 0x000000652c0c7212 */ /* 0x000fe400078e3cff */
[----:B------:R-:W-:-:S02]  /*6110*/  LOP3.LUT R8, R105, 0x380, RZ, 0xc0, !PT ;  /* 0x0000038069087812 */ /* 0x000fc400078ec0ff */
[----:B------:R-:W-:Y:S02]  /*6120*/  LOP3.LUT R44, R107, 0x380, RZ, 0xc0, !PT ;  /* 0x000003806b2c7812 */ /* 0x000fe400078ec0ff */
[----:B------:R-:W-:Y:S02]  /*6130*/  LOP3.LUT R14, R71, 0x380, RZ, 0xc0, !PT ;  /* 0x00000380470e7812 */ /* 0x000fe400078ec0ff */
[----:B------:R-:W-:Y:S02]  /*6140*/  F2FP.F16.F32.PACK_AB R4, R10, R99 ;  /* 0x000000630a04723e */ /* 0x000fe400000000ff */
[----:B------:R-:W-:Y:S02]  /*6150*/  LOP3.LUT R72, R103, 0x380, RZ, 0xc0, !PT ;  /* 0x0000038067487812 */ /* 0x000fe400078ec0ff */
[----:B------:R-:W-:Y:S01]  /*6160*/  LOP3.LUT R67, R88, 0x380, RZ, 0xc0, !PT ;  /* 0x0000038058437812 */ /* 0x000fe200078ec0ff */
[----:B------:R1:W-:Y:S01]  /*6170*/  STSM.16.M88.4 [R96], R4 ;  /* 0x0000000460007844 */ /* 0x0003e20000000200 */
[----:B------:R-:W-:-:S02]  /*6180*/  SHF.R.U64 R8, R8, 0x3, RZ ;  /* 0x0000000308087819 */ /* 0x000fc400000012ff */
[----:B------:R-:W-:Y:S02]  /*6190*/  SHF.R.U64 R44, R44, 0x3, RZ ;  /* 0x000000032c2c7819 */ /* 0x000fe400000012ff */
[----:B------:R-:W-:Y:S02]  /*61a0*/  SHF.R.U64 R14, R14, 0x3, RZ ;  /* 0x000000030e0e7819 */ /* 0x000fe400000012ff */
[----:B------:R-:W-:Y:S02]  /*61b0*/  SHF.R.U64 R72, R72, 0x3, RZ ;  /* 0x0000000348487819 */ /* 0x000fe400000012ff */
[----:B------:R-:W-:Y:S02]  /*61c0*/  SHF.R.U64 R67, R67, 0x3, RZ ;  /* 0x0000000343437819 */ /* 0x000fe400000012ff */
[----:B------:R-:W-:Y:S02]  /*61d0*/  LOP3.LUT R10, R8, R105, RZ, 0x3c, !PT ;  /* 0x00000069080a7212 */ /* 0x000fe400078e3cff */
[----:B------:R-:W-:-:S02]  /*61e0*/  LOP3.LUT R8, R44, R107, RZ, 0x3c, !PT ;  /* 0x0000006b2c087212 */ /* 0x000fc400078e3cff */
[----:B------:R-:W-:Y:S02]  /*61f0*/  LOP3.LUT R24, R14, R71, RZ, 0x3c, !PT ;  /* 0x000000470e187212 */ /* 0x000fe400078e3cff */
[----:B-1----:R-:W-:Y:S02]  /*6200*/  F2FP.F16.F32.PACK_AB R5, R43, R42 ;  /* 0x0000002a2b05723e */ /* 0x002fe400000000ff */
[----:B------:R-:W1:Y:S01]  /*6210*/  LDC.64 R42, c[0x0][0xc00] ;  /* 0x00030000ff2a7b82 */ /* 0x000e620000000a00 */
[----:B------:R-:W-:Y:S02]  /*6220*/  LOP3.LUT R14, R72, R103, RZ, 0x3c, !PT ;  /* 0x00000067480e7212 */ /* 0x000fe400078e3cff */
[----:B------:R-:W-:Y:S02]  /*6230*/  LOP3.LUT R30, R67, R88, RZ, 0x3c, !PT ;  /* 0x00000058431e7212 */ /* 0x000fe400078e3cff */
[----:B------:R-:W-:Y:S02]  /*6240*/  MOV R67, R10 ;  /* 0x0000000a00437202 */ /* 0x000fe40000000f00 */
[----:B------:R-:W-:-:S02]  /*6250*/  MOV R44, R8 ;  /* 0x00000008002c7202 */ /* 0x000fc40000000f00 */
[----:B------:R-:W-:Y:S02]  /*6260*/  MOV R95, R26 ;  /* 0x0000001a005f7202 */ /* 0x000fe40000000f00 */
[----:B------:R-:W-:Y:S02]  /*6270*/  F2FP.F16.F32.PACK_AB R8, R93, R94 ;  /* 0x0000005e5d08723e */ /* 0x000fe400000000ff */
[----:B------:R-:W-:Y:S02]  /*6280*/  F2FP.F16.F32.PACK_AB R9, R64, R65 ;  /* 0x000000414009723e */ /* 0x000fe400000000ff */
[----:B------:R-:W-:Y:S02]  /*6290*/  F2FP.F16.F32.PACK_AB R10, R91, R92 ;  /* 0x0000005c5b0a723e */ /* 0x000fe400000000ff */
[----:B------:R-:W-:Y:S02]  /*62a0*/  F2FP.F16.F32.PACK_AB R11, R39, R38 ;  /* 0x00000026270b723e */ /* 0x000fe400000000ff */
[----:B------:R-:W-:-:S02]  /*62b0*/  MOV R88, R24 ;  /* 0x0000001800587202 */ /* 0x000fc40000000f00 */
[----:B------:R-:W-:Y:S01]  /*62c0*/  MOV R72, R12 ;  /* 0x0000000c00487202 */ /* 0x000fe20000000f00 */
[----:B------:R-:W-:Y:S01]  /*62d0*/  STSM.16.M88.4 [R95], R8 ;  /* 0x000000085f007844 */ /* 0x000fe20000000200 */
[----:B------:R-:W-:Y:S02]  /*62e0*/  MOV R71, R14 ;  /* 0x0000000e00477202 */ /* 0x000fe40000000f00 */
[----:B------:R-:W-:Y:S02]  /*62f0*/  F2FP.F16.F32.PACK_AB R4, R89, R90 ;  /* 0x0000005a5904723e */ /* 0x000fe400000000ff */
[----:B------:R-:W-:Y:S02]  /*6300*/  F2FP.F16.F32.PACK_AB R6, R40, R41 ;  /* 0x000000292806723e */ /* 0x000fe400000000ff */
[----:B------:R-:W-:Y:S02]  /*6310*/  F2FP.F16.F32.PACK_AB R7, R34, R37 ;  /* 0x000000252207723e */ /* 0x000fe400000000ff */
[----:B------:R-:W-:-:S02]  /*6320*/  F2FP.F16.F32.PACK_AB R12, R49, R48 ;  /* 0x00000030310c723e */ /* 0x000fc400000000ff */
[----:B------:R-:W-:Y:S01]  /*6330*/  F2FP.F16.F32.PACK_AB R13, R51, R50 ;  /* 0x00000032330d723e */ /* 0x000fe200000000ff */
[----:B------:R2:W-:Y:S01]  /*6340*/  STSM.16.M88.4 [R88], R4 ;  /* 0x0000000458007844 */ /* 0x0005e20000000200 */
[----:B------:R-:W-:Y:S02]  /*6350*/  F2FP.F16.F32.PACK_AB R14, R53, R52 ;  /* 0x00000034350e723e */ /* 0x000fe400000000ff */
[----:B------:R-:W-:Y:S02]  /*6360*/  F2FP.F16.F32.PACK_AB R15, R55, R54 ;  /* 0x00000036370f723e */ /* 0x000fe400000000ff */
[----:B------:R-:W-:Y:S01]  /*6370*/  F2FP.F16.F32.PACK_AB R24, R57, R56 ;  /* 0x000000383918723e */ /* 0x000fe200000000ff */
[----:B------:R-:W3:Y:S01]  /*6380*/  LDC R54, c[0x0][0xbe8] ;  /* 0x0002fa00ff367b82 */ /* 0x000ee20000000800 */
[----:B------:R-:W-:Y:S01]  /*6390*/  F2FP.F16.F32.PACK_AB R25, R59, R58 ;  /* 0x0000003a3b19723e */ /* 0x000fe200000000ff */
[----:B------:R4:W-:Y:S01]  /*63a0*/  STSM.16.M88.4 [R72], R12 ;  /* 0x0000000c48007844 */ /* 0x0009e20000000200 */
[----:B------:R-:W-:-:S02]  /*63b0*/  F2FP.F16.F32.PACK_AB R26, R61, R60 ;  /* 0x0000003c3d1a723e */ /* 0x000fc400000000ff */
[----:B------:R-:W-:Y:S02]  /*63c0*/  F2FP.F16.F32.PACK_AB R27, R63, R62 ;  /* 0x0000003e3f1b723e */ /* 0x000fe400000000ff */
[----:B------:R-:W-:Y:S02]  /*63d0*/  F2FP.F16.F32.PACK_AB R34, R69, R68 ;  /* 0x000000444522723e */ /* 0x000fe400000000ff */
[----:B------:R-:W-:Y:S01]  /*63e0*/  F2FP.F16.F32.PACK_AB R37, R75, R74 ;  /* 0x0000004a4b25723e */ /* 0x000fe200000000ff */
[----:B------:R4:W-:Y:S01]  /*63f0*/  STSM.16.M88.4 [R71], R24 ;  /* 0x0000001847007844 */ /* 0x0009e20000000200 */
[----:B------:R-:W-:Y:S01]  /*6400*/  F2FP.F16.F32.PACK_AB R38, R77, R76 ;  /* 0x0000004c4d26723e */ /* 0x000fe200000000ff */
[----:B--2---:R-:W-:Y:S01]  /*6410*/  IMAD.SHL.U32 R5, R18, 0x4, RZ ;  /* 0x0000000412057824 */ /* 0x004fe200078e00ff */
[----:B------:R-:W-:Y:S01]  /*6420*/  F2FP.F16.F32.PACK_AB R39, R79, R78 ;  /* 0x0000004e4f27723e */ /* 0x000fe200000000ff */
[----:B------:R4:W-:Y:S01]  /*6430*/  STSM.16.M88.4 [R67], R32 ;  /* 0x0000002043007844 */ /* 0x0009e20000000200 */
[----:B------:R-:W-:-:S02]  /*6440*/  MOV R30, R30 ;  /* 0x0000001e001e7202 */ /* 0x000fc40000000f00 */
[----:B------:R-:W-:Y:S01]  /*6450*/  ISETP.NE.U32.AND P2, PT, RZ, UR4, PT ;  /* 0x00000004ff007c0c */ /* 0x000fe2000bf45070 */
[----:B------:R4:W-:Y:S01]  /*6460*/  STSM.16.M88.4 [R44], R36 ;  /* 0x000000242c007844 */ /* 0x0009e20000000200 */
[----:B-1----:R-:W-:Y:S02]  /*6470*/  ISETP.NE.U32.AND P0, PT, R42, RZ, PT ;  /* 0x000000ff2a00720c */ /* 0x002fe40003f05070 */
[----:B------:R-:W-:Y:S01]  /*6480*/  SHF.L.U64.HI R10, R18, 0x2, R160 ;  /* 0x00000002120a7819 */ /* 0x000fe200000102a0 */
[----:B------:R4:W-:Y:S01]  /*6490*/  STSM.16.M88.4 [R30], R80 ;  /* 0x000000501e007844 */ /* 0x0009e20000000200 */
[----:B------:R-:W-:Y:S01]  /*64a0*/  BAR.SYNC.DEFER_BLOCKING 0x1, 0x100 ;  /* 0x0044000000007b1d */ /* 0x000fe20000010000 */
[----:B------:R-:W-:Y:S02]  /*64b0*/  ISETP.NE.AND.EX P2, PT, RZ, UR5, PT, P2 ;  /* 0x00000005ff007c0c */ /* 0x000fe4000bf45320 */
[----:B------:R-:W-:Y:S02]  /*64c0*/  ISETP.NE.AND.EX P0, PT, R43, RZ, PT, P0 ;  /* 0x000000ff2b00720c */ /* 0x000fe40003f05300 */
[----:B------:R-:W-:-:S02]  /*64d0*/  IADD3 R6, P1, R5, R42, RZ ;  /* 0x0000002a05067210 */ /* 0x000fc40007f3e0ff */
[----:B------:R-:W-:-:S03]  /*64e0*/  MOV R48, RZ ;  /* 0x000000ff00307202 */ /* 0x000fc60000000f00 */
[----:B------:R-:W-:-:S04]  /*64f0*/  IMAD.X R7, R10, 0x1, R43, P1 ;  /* 0x000000010a077824 */ /* 0x000fc800008e062b */
[----:B------:R-:W-:Y:S01]  /*6500*/  @P2 IADD3 R4, P3, R5, UR4, RZ ;  /* 0x0000000405042c10 */ /* 0x000fe2000ff7e0ff */
[----:B------:R-:W-:Y:S02]  /*6510*/  ULDC UR4, c[0x0][0xa88] ;  /* 0x0002a20000047ab9 */ /* 0x000fe40000000800 */
[----:B------:R-:W-:Y:S01]  /*6520*/  IMAD.U32 R3, RZ, RZ, UR4 ;  /* 0x00000004ff037e24 */ /* 0x000fe2000f8e00ff */
[----:B------:R-:W-:Y:S01]  /*6530*/  @P2 IADD3.X R5, R10, UR5, RZ, P3, !PT ;  /* 0x000000050a052c10 */ /* 0x000fe20009ffe4ff */
[----:B------:R4:W5:Y:S01]  /*6540*/  @P0 LDG.E R48, desc[UR56][R6.64] ;  /* 0x0000003806300981 */ /* 0x000962000c1e1900 */
[----:B---3--:R-:W-:-:S03]  /*6550*/  ISETP.NE.AND P1, PT, R54, 0x1, PT ;  /* 0x000000013600780c */ /* 0x008fc60003f25270 */
[----:B------:R4:W5:Y:S10]  /*6560*/  @P2 LDG.E R3, desc[UR56][R4.64] ;  /* 0x0000003804032981 */ /* 0x000974000c1e1900 */
[----:B------:R-:W1:Y:S08]  /*6570*/  @P1 LDC R8, c[0x0][0xbec] ;  /* 0x0002fb00ff081b82 */ /* 0x000e700000000800 */
[----:B------:R-:W2:Y:S01]  /*6580*/  @P1 LDC R9, c[0x0][0xbf0] ;  /* 0x0002fc00ff091b82 */ /* 0x000ea20000000800 */
[----:B----4-:R-:W-:Y:S05]  /*6590*/  @P2 BRA `(.L_x_217) ;  /* 0x0000000000102947 */ /* 0x010fea0003800000 */
[----:B------:R-:W-:Y:S05]  /*65a0*/  @!P0 BRA `(.L_x_217) ;  /* 0x00000000000c8947 */ /* 0x000fea0003800000 */
[----:B------:R-:W3:Y:S04]  /*65b0*/  LDG.E R4, desc[UR56][R6.64] ;  /* 0x0000003806047981 */ /* 0x000ee8000c1e1900 */
[----:B-----5:R-:W3:Y:S02]  /*65c0*/  LDG.E R3, desc[UR56][R6.64+0x4] ;  /* 0x0000043806037981 */ /* 0x020ee4000c1e1900 */
[----:B---3--:R-:W-:-:S07]  /*65d0*/  IMAD.IADD R3, R3, 0x1, -R4 ;  /* 0x0000000103037824 */ /* 0x008fce00078e0a04 */
.L_x_217:
[----:B------:R-:W-:Y:S01]  /*65e0*/  SHF.R.S32.HI R44, RZ, 0x1f, R22 ;  /* 0x0000001fff2c7819 */ /* 0x000fe20000011416 */
[----:B------:R-:W-:Y:S01]  /*65f0*/  IMAD R13, R23, 0x80, R166 ;  /* 0x00000080170d7824 */ /* 0x000fe200078e02a6 */
[----:B------:R-:W-:Y:S01]  /*6600*/  ULDC.64 UR4, c[0x0][0xb90] ;  /* 0x0002e40000047ab9 */ /* 0x000fe20000000a00 */
[----:B-----5:R-:W-:Y:S01]  /*6610*/  SHF.R.S32.HI R49, RZ, 0x1f, R48 ;  /* 0x0000001fff317819 */ /* 0x020fe20000011430 */
[----:B------:R-:W-:Y:S01]  /*6620*/  IMAD R56, R3, R54, RZ ;  /* 0x0000003603387224 */ /* 0x000fe200078e02ff */
[----:B------:R-:W-:Y:S01]  /*6630*/  SEL R160, R160, RZ, !P0 ;  /* 0x000000ffa0a07207 */ /* 0x000fe20004000000 */
[----:B------:R-:W-:Y:S01]  /*6640*/  IMAD R5, R44, UR4, RZ ;  /* 0x000000042c057c24 */ /* 0x000fe2000f8e02ff */
[----:B------:R-:W-:Y:S01]  /*6650*/  SEL R55, R18, RZ, !P0 ;  /* 0x000000ff12377207 */ /* 0x000fe20004000000 */
[----:B-1----:R-:W-:-:S04]  /*6660*/  @P1 IMAD.HI.U32 R6, R13, R8, RZ ;  /* 0x000000080d061227 */ /* 0x002fc800078e00ff */
[C---:B------:R-:W-:Y:S02]  /*6670*/  IMAD R11, R22.reuse, UR5, R5 ;  /* 0x00000005160b7c24 */ /* 0x040fe4000f8e0205 */
[----:B------:R-:W-:Y:S01]  /*6680*/  IMAD.MOV.U32 R7, RZ, RZ, R13 ;  /* 0x000000ffff077224 */ /* 0x000fe200078e000d */
[----:B--2---:R-:W-:Y:S01]  /*6690*/  @P1 SHF.R.U32.HI R7, RZ, R9, R6 ;  /* 0x00000009ff071219 */ /* 0x004fe20000011606 */
[----:B------:R-:W-:Y:S01]  /*66a0*/  IMAD.WIDE.U32 R4, R22, UR4, R48 ;  /* 0x0000000416047c25 */ /* 0x000fe2000f8e0030 */
[----:B------:R-:W-:-:S03]  /*66b0*/  ULDC.64 UR4, c[0x0][0xb98] ;  /* 0x0002e60000047ab9 */ /* 0x000fc60000000a00 */
[----:B------:R-:W-:Y:S01]  /*66c0*/  IMAD R9, R161, 0x40, R2 ;  /* 0x00000040a1097824 */ /* 0x000fe200078e0202 */
[----:B------:R-:W-:Y:S01]  /*66d0*/  IADD3 R5, R5, R11, RZ ;  /* 0x0000000b05057210 */ /* 0x000fe20007ffe0ff */
[----:B------:R-:W-:Y:S02]  /*66e0*/  IMAD.MOV R11, RZ, RZ, -R7 ;  /* 0x000000ffff0b7224 */ /* 0x000fe400078e0a07 */
[----:B------:R-:W-:-:S04]  /*66f0*/  IMAD.WIDE R28, R9, 0x2, R28 ;  /* 0x00000002091c7825 */ /* 0x000fc800078e021c */
[----:B------:R-:W-:Y:S01]  /*6700*/  IMAD R6, R160, UR4, RZ ;  /* 0x00000004a0067c24 */ /* 0x000fe2000f8e02ff */
[C---:B------:R-:W-:Y:S01]  /*6710*/  IADD3 R15, P0, R28.reuse, 0x1000, RZ ;  /* 0x000010001c0f7810 */ /* 0x040fe20007f1e0ff */
[----:B------:R-:W-:Y:S01]  /*6720*/  IMAD.WIDE.U32 R4, R55, UR4, R4 ;  /* 0x0000000437047c25 */ /* 0x000fe2000f8e0004 */
[----:B------:R-:W-:Y:S02]  /*6730*/  IADD3 R41, P6, R28, 0x4000, RZ ;  /* 0x000040001c297810 */ /* 0x000fe40007fde0ff */
[----:B------:R-:W-:Y:S01]  /*6740*/  LOP3.LUT R12, R15, 0x380, RZ, 0xc0, !PT ;  /* 0x000003800f0c7812 */ /* 0x000fe200078ec0ff */
[----:B------:R-:W-:Y:S01]  /*6750*/  IMAD R9, R54, R11, R13 ;  /* 0x0000000b36097224 */ /* 0x000fe200078e020d */
[----:B------:R-:W-:Y:S01]  /*6760*/  SHF.R.S32.HI R11, RZ, 0x1f, R7 ;  /* 0x0000001fff0b7819 */ /* 0x000fe20000011407 */
[----:B------:R-:W-:Y:S01]  /*6770*/  IMAD R8, R55, UR5, R6 ;  /* 0x0000000537087c24 */ /* 0x000fe2000f8e0206 */
[----:B------:R-:W-:Y:S01]  /*6780*/  IADD3 R4, P2, R7, R4, RZ ;  /* 0x0000000407047210 */ /* 0x000fe20007f5e0ff */
[----:B------:R-:W-:Y:S01]  /*6790*/  ULDC.64 UR4, c[0x0][0xb88] ;  /* 0x0002e20000047ab9 */ /* 0x000fe20000000a00 */
[----:B------:R-:W-:-:S02]  /*67a0*/  IADD3 R13, P3, R28, 0x2000, RZ ;  /* 0x000020001c0d7810 */ /* 0x000fc40007f7e0ff */
[----:B------:R-:W-:Y:S02]  /*67b0*/  SHF.R.S32.HI R6, RZ, 0x1f, R9 ;  /* 0x0000001fff067819 */ /* 0x000fe40000011409 */
[----:B------:R-:W-:Y:S02]  /*67c0*/  IADD3.X R5, R11, R5, R8, P2, !PT ;  /* 0x000000050b057210 */ /* 0x000fe400017fe408 */
[----:B------:R-:W-:Y:S01]  /*67d0*/  LOP3.LUT R7, R13, 0x380, RZ, 0xc0, !PT ;  /* 0x000003800d077812 */ /* 0x000fe200078ec0ff */
[----:B------:R-:W-:Y:S01]  /*67e0*/  IMAD R8, R6, UR4, RZ ;  /* 0x0000000406087c24 */ /* 0x000fe2000f8e02ff */
[----:B------:R-:W-:Y:S01]  /*67f0*/  SHF.R.U64 R12, R12, 0x3, RZ ;  /* 0x000000030c0c7819 */ /* 0x000fe200000012ff */
[----:B------:R-:W-:Y:S01]  /*6800*/  IMAD.WIDE.U32 R4, R9, UR4, R4 ;  /* 0x0000000409047c25 */ /* 0x000fe2000f8e0004 */
[----:B------:R-:W-:Y:S02]  /*6810*/  SHF.R.U64 R6, R7, 0x3, RZ ;  /* 0x0000000307067819 */ /* 0x000fe400000012ff */
[----:B------:R-:W-:Y:S01]  /*6820*/  LOP3.LUT R12, R12, R15, RZ, 0x3c, !PT ;  /* 0x0000000f0c0c7212 */ /* 0x000fe200078e3cff */
[----:B------:R-:W-:Y:S01]  /*6830*/  IMAD R7, R9, UR5, R8 ;  /* 0x0000000509077c24 */ /* 0x000fe2000f8e0208 */
[----:B------:R-:W-:Y:S01]  /*6840*/  ULDC.64 UR4, c[0x0][0xb50] ;  /* 0x0002d40000047ab9 */ /* 0x000fe20000000a00 */
[----:B------:R-:W-:Y:S01]  /*6850*/  IADD3 R9, P2, R28, 0x3000, RZ ;  /* 0x000030001c097810 */ /* 0x000fe20007f5e0ff */
[----:B------:R-:W-:Y:S01]  /*6860*/  IMAD R15, R23, 0x80, R165 ;  /* 0x00000080170f7824 */ /* 0x000fe200078e02a5 */
[----:B------:R-:W-:Y:S01]  /*6870*/  LEA R11, P4, R4, UR4, 0x2 ;  /* 0x00000004040b7c11 */ /* 0x000fe2000f8810ff */
[----:B------:R-:W-:Y:S01]  /*6880*/  IMAD.IADD R5, R5, 0x1, R7 ;  /* 0x0000000105057824 */ /* 0x000fe200078e0207 */
[----:B------:R-:W-:-:S02]  /*6890*/  LOP3.LUT R8, R9, 0x380, RZ, 0xc0, !PT ;  /* 0x0000038009087812 */ /* 0x000fc400078ec0ff */
[----:B------:R-:W-:Y:S01]  /*68a0*/  LOP3.LUT R6, R6, R13, RZ, 0x3c, !PT ;  /* 0x0000000d06067212 */ /* 0x000fe200078e3cff */
[----:B------:R-:W-:Y:S01]  /*68b0*/  SHFL.IDX PT, R50, R11, RZ, 0x1c1f ;  /* 0x001c1fff0b327589 */ /* 0x000fe200000e0000 */
[----:B------:R-:W-:Y:S01]  /*68c0*/  LEA.HI.X R5, R4, UR5, R5, 0x2, P4 ;  /* 0x0000000504057c11 */ /* 0x000fe2000a0f1405 */
[--C-:B------:R-:W-:Y:S01]  /*68d0*/  IMAD.X R13, RZ, RZ, R29.reuse, P0 ;  /* 0x000000ffff0d7224 */ /* 0x100fe200000e061d */
[----:B------:R-:W-:Y:S01]  /*68e0*/  SHF.R.U64 R8, R8, 0x3, RZ ;  /* 0x0000000308087819 */ /* 0x000fe200000012ff */
[----:B------:R-:W-:Y:S01]  /*68f0*/  SHFL.IDX PT, R52, R11, 0x1, 0x1c1f ;  /* 0x003c1f000b347f89 */ /* 0x000fe200000e0000 */
[----:B------:R-:W-:Y:S01]  /*6900*/  LOP3.LUT P0, RZ, R163, 0x3, RZ, 0xc0, !PT ;  /* 0x00000003a3ff7812 */ /* 0x000fe2000780c0ff */
[C---:B------:R-:W-:Y:S01]  /*6910*/  VIADD R4, R15.reuse, 0x8 ;  /* 0x000000080f047836 */ /* 0x040fe20000000000 */
[----:B------:R-:W-:Y:S01]  /*6920*/  LOP3.LUT R8, R8, R9, RZ, 0x3c, !PT ;  /* 0x0000000908087212 */ /* 0x000fe200078e3cff */
[----:B------:R-:W1:Y:S01]  /*6930*/  SHFL.IDX PT, R51, R5, RZ, 0x1c1f ;  /* 0x001c1fff05337589 */ /* 0x000e6200000e0000 */
[----:B------:R-:W-:Y:S01]  /*6940*/  IMAD.X R9, RZ, RZ, R29, P2 ;  /* 0x000000ffff097224 */ /* 0x000fe200010e061d */
[----:B------:R-:W-:Y:S01]  /*6950*/  ISETP.GE.OR P2, PT, R15, R56, P0 ;  /* 0x000000380f00720c */ /* 0x000fe20000746670 */
[----:B------:R-:W-:Y:S01]  /*6960*/  ULDC.64 UR4, c[0x0][0xaa0] ;  /* 0x0002a80000047ab9 */ /* 0x000fe20000000a00 */
[----:B------:R-:W2:Y:S01]  /*6970*/  SHFL.IDX PT, R53, R5, 0x1, 0x1c1f ;  /* 0x003c1f0005357f89 */ /* 0x000ea200000e0000 */
[----:B------:R-:W-:-:S02]  /*6980*/  IADD3.X R7, RZ, R29, RZ, P3, !PT ;  /* 0x0000001dff077210 */ /* 0x000fc40001ffe4ff */
[----:B------:R-:W-:Y:S02]  /*6990*/  IADD3 R10, P3, R28, 0x7000, RZ ;  /* 0x000070001c0a7810 */ /* 0x000fe40007f7e0ff */
[----:B------:R-:W-:Y:S02]  /*69a0*/  ISETP.GE.OR P0, PT, R4, R56, P0 ;  /* 0x000000380400720c */ /* 0x000fe40000706670 */
[----:B------:R-:W-:Y:S01]  /*69b0*/  LOP3.LUT R3, R10, 0x380, RZ, 0xc0, !PT ;  /* 0x000003800a037812 */ /* 0x000fe200078ec0ff */
[----:B------:R-:W-:Y:S01]  /*69c0*/  IMAD R18, R19, 0x20, R161 ;  /* 0x0000002013127824 */ /* 0x000fe200078e02a1 */
[C---:B------:R-:W-:Y:S01]  /*69d0*/  IADD3 R37, P5, R28.reuse, 0x5000, RZ ;  /* 0x000050001c257810 */ /* 0x040fe20007fbe0ff */
[----:B------:R-:W-:Y:S01]  /*69e0*/  IMAD.X R31, RZ, RZ, R29, P3 ;  /* 0x000000ffff1f7224 */ /* 0x000fe200018e061d */
[----:B------:R-:W-:Y:S02]  /*69f0*/  SHF.R.U64 R3, R3, 0x3, RZ ;  /* 0x0000000303037819 */ /* 0x000fe400000012ff */
[----:B------:R-:W-:-:S02]  /*6a00*/  IADD3 R33, P4, R28, 0x6000, RZ ;  /* 0x000060001c217810 */ /* 0x000fc40007f9e0ff */
[----:B------:R-:W-:Y:S02]  /*6a10*/  LOP3.LUT R30, R3, R10, RZ, 0x3c, !PT ;  /* 0x0000000a031e7212 */ /* 0x000fe400078e3cff */
[----:B------:R-:W-:Y:S02]  /*6a20*/  LOP3.LUT R40, R41, 0x380, RZ, 0xc0, !PT ;  /* 0x0000038029287812 */ /* 0x000fe400078ec0ff */
[----:B------:R-:W-:Y:S01]  /*6a30*/  LOP3.LUT R25, R28, 0x380, RZ, 0xc0, !PT ;  /* 0x000003801c197812 */ /* 0x000fe200078ec0ff */
[----:B-1----:R1:W-:Y:S01]  /*6a40*/  @!P2 ST.E desc[UR56][R50.64], R20 ;  /* 0x000000143200a985 */ /* 0x0023e2000c101938 */
[----:B------:R-:W-:Y:S01]  /*6a50*/  IMAD R3, R49, UR4, RZ ;  /* 0x0000000431037c24 */ /* 0x000fe2000f8e02ff */
[----:B------:R-:W-:Y:S01]  /*6a60*/  LOP3.LUT R36, R37, 0x380, RZ, 0xc0, !PT ;  /* 0x0000038025247812 */ /* 0x000fe200078ec0ff */
[----:B------:R-:W3:Y:S01]  /*6a70*/  @P1 LDC R49, c[0x0][0xbf0] ;  /* 0x0002fc00ff311b82 */ /* 0x000ee20000000800 */
[----:B--2---:R2:W-:Y:S01]  /*6a80*/  @!P0 ST.E desc[UR56][R52.64], R21 ;  /* 0x0000001534008985 */ /* 0x0045e2000c101938 */
[----:B------:R-:W-:-:S02]  /*6a90*/  LOP3.LUT R32, R33, 0x380, RZ, 0xc0, !PT ;  /* 0x0000038021207812 */ /* 0x000fc400078ec0ff */
[----:B------:R-:W-:Y:S02]  /*6aa0*/  SHF.R.U64 R40, R40, 0x3, RZ ;  /* 0x0000000328287819 */ /* 0x000fe400000012ff */
[----:B------:R-:W-:Y:S02]  /*6ab0*/  SHF.R.U64 R25, R25, 0x3, RZ ;  /* 0x0000000319197819 */ /* 0x000fe400000012ff */
[----:B-1----:R-:W1:Y:S01]  /*6ac0*/  @P1 LDC R51, c[0x0][0xbec] ;  /* 0x0002fb00ff331b82 */ /* 0x002e620000000800 */
[----:B------:R-:W-:Y:S01]  /*6ad0*/  IMAD R3, R48, UR5, R3 ;  /* 0x0000000530037c24 */ /* 0x000fe2000f8e0203 */
[----:B------:R-:W-:Y:S01]  /*6ae0*/  SHF.R.U64 R36, R36, 0x3, RZ ;  /* 0x0000000324247819 */ /* 0x000fe200000012ff */
[----:B------:R-:W5:Y:S01]  /*6af0*/  LD.E.128 R12, desc[UR56][R12.64] ;  /* 0x000000380c0c7980 */ /* 0x000f62000c101d00 */
[----:B--2---:R-:W-:Y:S01]  /*6b00*/  IMAD.WIDE.U32 R20, R48, UR4, RZ ;  /* 0x0000000430147c25 */ /* 0x004fe2000f8e00ff */
[----:B------:R-:W-:Y:S01]  /*6b10*/  ULDC.64 UR4, c[0x0][0xae8] ;  /* 0x0002ba0000047ab9 */ /* 0x000fe20000000a00 */
[----:B------:R-:W-:Y:S01]  /*6b20*/  SHF.R.U64 R32, R32, 0x3, RZ ;  /* 0x0000000320207819 */ /* 0x000fe200000012ff */
[----:B------:R-:W5:Y:S01]  /*6b30*/  LD.E.128 R4, desc[UR56][R6.64] ;  /* 0x0000003806047980 */ /* 0x000f62000c101d00 */
[----:B------:R-:W-:Y:S01]  /*6b40*/  IMAD.IADD R21, R21, 0x1, R3 ;  /* 0x0000000115157824 */ /* 0x000fe200078e0203 */
[----:B------:R-:W-:Y:S01]  /*6b50*/  LOP3.LUT R40, R40, R41, RZ, 0x3c, !PT ;  /* 0x0000002928287212 */ /* 0x000fe200078e3cff */
[----:B------:R-:W-:Y:S01]  /*6b60*/  IMAD R3, R44, UR4, RZ ;  /* 0x000000042c037c24 */ /* 0x000fe2000f8e02ff */
[----:B------:R-:W-:Y:S01]  /*6b70*/  LOP3.LUT R36, R36, R37, RZ, 0x3c, !PT ;  /* 0x0000002524247212 */ /* 0x000fe200078e3cff */
[----:B------:R-:W-:Y:S01]  /*6b80*/  IMAD R44, R23, 0x80, R18 ;  /* 0x00000080172c7824 */ /* 0x000fe200078e0212 */
[----:B------:R-:W-:Y:S01]  /*6b90*/  LOP3.LUT R32, R32, R33, RZ, 0x3c, !PT ;  /* 0x0000002120207212 */ /* 0x000fe200078e3cff */
[C---:B------:R-:W-:Y:S01]  /*6ba0*/  IMAD R3, R22.reuse, UR5, R3 ;  /* 0x0000000516037c24 */ /* 0x040fe2000f8e0203 */
[----:B------:R-:W-:Y:S01]  /*6bb0*/  LOP3.LUT R24, R25, R28, RZ, 0x3c, !PT ;  /* 0x0000001c19187212 */ /* 0x000fe200078e3cff */
[----:B------:R-:W-:Y:S01]  /*6bc0*/  IMAD.WIDE.U32 R20, R22, UR4, R20 ;  /* 0x0000000416147c25 */ /* 0x000fe2000f8e0014 */
[----:B------:R-:W-:Y:S01]  /*6bd0*/  ULDC.64 UR4, c[0x0][0xaf0] ;  /* 0x0002bc0000047ab9 */ /* 0x000fe20000000a00 */
[----:B------:R-:W-:Y:S01]  /*6be0*/  MOV R25, R29 ;  /* 0x0000001d00197202 */ /* 0x000fe20000000f00 */
[----:B------:R-:W5:Y:S01]  /*6bf0*/  LD.E.128 R8, desc[UR56][R8.64] ;  /* 0x0000003808087980 */ /* 0x000f62000c101d00 */
[----:B------:R-:W-:-:S02]  /*6c00*/  IMAD.IADD R21, R21, 0x1, R3 ;  /* 0x0000000115157824 */ /* 0x000fc400078e0203 */
[----:B------:R-:W-:Y:S02]  /*6c10*/  IMAD.X R41, RZ, RZ, R29, P6 ;  /* 0x000000ffff297224 */ /* 0x000fe400030e061d */
[----:B-1----:R-:W-:Y:S01]  /*6c20*/  @P1 IMAD.HI.U32 R18, R44, R51, RZ ;  /* 0x000000332c121227 */ /* 0x002fe200078e00ff */
[----:B------:R-:W5:Y:S03]  /*6c30*/  LD.E.128 R24, desc[UR56][R24.64] ;  /* 0x0000003818187980 */ /* 0x000f66000c101d00 */
[----:B------:R-:W-:Y:S01]  /*6c40*/  IMAD.MOV.U32 R3, RZ, RZ, R44 ;  /* 0x000000ffff037224 */ /* 0x000fe200078e002c */
[----:B---3--:R-:W-:Y:S01]  /*6c50*/  @P1 SHF.R.U32.HI R3, RZ, R49, R18 ;  /* 0x00000031ff031219 */ /* 0x008fe20000011612 */
[----:B------:R-:W-:Y:S01]  /*6c60*/  IMAD R22, R160, UR4, RZ ;  /* 0x00000004a0167c24 */ /* 0x000fe2000f8e02ff */
[----:B------:R-:W5:Y:S01]  /*6c70*/  LD.E.128 R40, desc[UR56][R40.64] ;  /* 0x0000003828287980 */ /* 0x000f62000c101d00 */
[----:B------:R-:W-:Y:S01]  /*6c80*/  IMAD.WIDE.U32 R20, R55, UR4, R20 ;  /* 0x0000000437147c25 */ /* 0x000fe2000f8e0014 */
[----:B------:R-:W-:-:S02]  /*6c90*/  SHF.R.S32.HI R18, RZ, 0x1f, R3 ;  /* 0x0000001fff127819 */ /* 0x000fc40000011403 */
[----:B------:R-:W-:Y:S01]  /*6ca0*/  IADD3 R51, -R3, RZ, RZ ;  /* 0x000000ff03337210 */ /* 0x000fe20007ffe1ff */
[----:B------:R-:W-:Y:S01]  /*6cb0*/  IMAD R49, R55, UR5, R22 ;  /* 0x0000000537317c24 */ /* 0x000fe2000f8e0216 */
[----:B------:R-:W-:Y:S01]  /*6cc0*/  ULDC.64 UR4, c[0x0][0xae0] ;  /* 0x0002b80000047ab9 */ /* 0x000fe20000000a00 */
[--C-:B------:R-:W-:Y:S02]  /*6cd0*/  IMAD.X R37, RZ, RZ, R29.reuse, P5 ;  /* 0x000000ffff257224 */ /* 0x100fe400028e061d */
[----:B------:R-:W-:Y:S02]  /*6ce0*/  IMAD.X R33, RZ, RZ, R29, P4 ;  /* 0x000000ffff217224 */ /* 0x000fe400020e061d */
[----:B------:R-:W-:Y:S01]  /*6cf0*/  IMAD.IADD R21, R21, 0x1, R49 ;  /* 0x0000000115157824 */ /* 0x000fe200078e0231 */
[----:B------:R-:W5:Y:S01]  /*6d00*/  LD.E.128 R28, desc[UR56][R30.64] ;  /* 0x000000381e1c7980 */ /* 0x000f62000c101d00 */
[----:B------:R-:W-:Y:S02]  /*6d10*/  IMAD R18, R18, UR4, RZ ;  /* 0x0000000412127c24 */ /* 0x000fe4000f8e02ff */
[----:B------:R-:W-:Y:S01]  /*6d20*/  IMAD R49, R54, R51, R44 ;  /* 0x0000003336317224 */ /* 0x000fe200078e022c */
[----:B------:R-:W5:Y:S01]  /*6d30*/  LD.E.128 R36, desc[UR56][R36.64] ;  /* 0x0000003824247980 */ /* 0x000f62000c101d00 */
[----:B------:R-:W-:-:S03]  /*6d40*/  IMAD R51, R3, UR5, R18 ;  /* 0x0000000503337c24 */ /* 0x000fc6000f8e0212 */
[----:B------:R-:W5:Y:S01]  /*6d50*/  LD.E.128 R32, desc[UR56][R32.64] ;  /* 0x0000003820207980 */ /* 0x000f62000c101d00 */
[----:B------:R-:W-:Y:S01]  /*6d60*/  IMAD.WIDE.U32 R20, R3, UR4, R20 ;  /* 0x0000000403147c25 */ /* 0x000fe2000f8e0014 */
[----:B------:R-:W-:Y:S01]  /*6d70*/  SHF.R.S32.HI R3, RZ, 0x1f, R49 ;  /* 0x0000001fff037819 */ /* 0x000fe20000011431 */
[----:B------:R-:W-:Y:S01]  /*6d80*/  ULDC.64 UR4, c[0x0][0xad8] ;  /* 0x0002b60000047ab9 */ /* 0x000fe20000000a00 */
[----:B------:R-:W-:Y:S01]  /*6d90*/  @!PT LDS RZ, [RZ] ;  /* 0x00000000fffff984 */ /* 0x000fe20000000800 */
[----:B------:R-:W-:Y:S01]  /*6da0*/  @!PT LDS RZ, [RZ] ;  /* 0x00000000fffff984 */ /* 0x000fe20000000800 */
[----:B------:R-:W-:Y:S01]  /*6db0*/  @!PT LDS RZ, [RZ] ;  /* 0x00000000fffff984 */ /* 0x000fe20000000800 */
[----:B------:R-:W-:Y:S01]  /*6dc0*/  @!PT LDS RZ, [RZ] ;  /* 0x00000000fffff984 */ /* 0x000fe20000000800 */
[----:B------:R1:W-:Y:S06]  /*6dd0*/  MEMBAR.ALL.CTA ;  /* 0x0000000000007992 */ /* 0x0003ec0000008000 */
[----:B-1----:R-:W1:Y:S01]  /*6de0*/  FENCE.VIEW.ASYNC.S ;  /* 0x00000000000073c6 */ /* 0x002e620000000000 */
[----:B------:R-:W-:-:S02]  /*6df0*/  IMAD R53, R23, 0x80, R161 ;  /* 0x0000008017357824 */ /* 0x000fc400078e02a1 */
[----:B------:R-:W-:Y:S02]  /*6e00*/  IMAD.IADD R21, R21, 0x1, R51 ;  /* 0x0000000115157824 */ /* 0x000fe400078e0233 */
[----:B------:R-:W-:Y:S02]  /*6e10*/  IMAD R18, R3, UR4, RZ ;  /* 0x0000000403127c24 */ /* 0x000fe4000f8e02ff */
[----:B------:R-:W-:Y:S02]  /*6e20*/  VIADD R3, R53, 0x20 ;  /* 0x0000002035037836 */ /* 0x000fe40000000000 */
[C---:B------:R-:W-:Y:S02]  /*6e30*/  IMAD R23, R49.reuse, UR5, R18 ;  /* 0x0000000531177c24 */ /* 0x040fe4000f8e0212 */
[----:B------:R-:W-:Y:S01]  /*6e40*/  IMAD.WIDE.U32 R20, R49, UR4, R20 ;  /* 0x0000000431147c25 */ /* 0x000fe2000f8e0014 */
[-C--:B------:R-:W-:Y:S01]  /*6e50*/  ISETP.GE.AND P2, PT, R53, R56.reuse, PT ;  /* 0x000000383500720c */ /* 0x080fe20003f46270 */
[----:B------:R-:W-:Y:S01]  /*6e60*/  ULDC.64 UR4, c[0x0][0xa80] ;  /* 0x0002a00000047ab9 */ /* 0x000fe20000000a00 */
[----:B------:R-:W-:Y:S01]  /*6e70*/  ISETP.GE.AND P0, PT, R3, R56, PT ;  /* 0x000000380300720c */ /* 0x000fe20003f06270 */
[----:B0-----:R-:W-:Y:S01]  /*6e80*/  VIADD R0, R0, 0x2a820 ;  /* 0x0002a82000007836 */ /* 0x001fe20000000000 */
[----:B------:R-:W-:Y:S01]  /*6e90*/  IADD3 R3, R53, 0x40, RZ ;  /* 0x0000004035037810 */ /* 0x000fe20007ffe0ff */
[----:B------:R-:W-:Y:S01]  /*6ea0*/  IMAD.IADD R21, R21, 0x1, R23 ;  /* 0x0000000115157824 */ /* 0x000fe200078e0217 */
[----:B------:R-:W-:-:S02]  /*6eb0*/  LEA R18, P3, R20, UR4, 0x1 ;  /* 0x0000000414127c11 */ /* 0x000fc4000f8608ff */
[----:B------:R-:W-:Y:S02]  /*6ec0*/  ISETP.GE.AND P1, PT, R3, R56, PT ;  /* 0x000000380300720c */ /* 0x000fe40003f26270 */
[----:B------:R-:W-:Y:S02]  /*6ed0*/  PRMT R0, RZ, 0x654, R0 ;  /* 0x00000654ff007816 */ /* 0x000fe40000000000 */
[----:B------:R-:W-:Y:S01]  /*6ee0*/  LEA.HI.X R3, R20, UR5, R21, 0x1, P3 ;  /* 0x0000000514037c11 */ /* 0x000fe200098f0c15 */
[----:B-1----:R0:W1:Y:S01]  /*6ef0*/  SHFL.IDX PT, R22, R18, RZ, 0x181f ;  /* 0x00181fff12167589 */ /* 0x00206200000e0000 */
[----:B------:R2:W-:Y:S01]  /*6f00*/  SYNCS.ARRIVE.TRANS64.RED.A1T0 RZ, [R0+URZ], RZ ;  /* 0x000000ff00ff79a7 */ /* 0x0005e2000810043f */
[----:B------:R-:W-:Y:S02]  /*6f10*/  BSSY B1, `(.L_x_218) ;  /* 0x000000c000017945 */ /* 0x000fe40003800000 */
[----:B--2---:R0:W2:Y:S02]  /*6f20*/  SHFL.IDX PT, R0, R3, RZ, 0x181f ;  /* 0x00181fff03007589 */ /* 0x0040a400000e0000 */
[----:B------:R-:W-:Y:S05]  /*6f30*/  @P2 BRA `(.L_x_219) ;  /* 0x0000000000242947 */ /* 0x000fea0003800000 */
[----:B------:R-:W-:Y:S02]  /*6f40*/  ULDC UR4, c[0x0][0xac8] ;  /* 0x0002b20000047ab9 */ /* 0x000fe40000000800 */
[----:B------:R-:W-:Y:S02]  /*6f50*/  ISETP.GE.AND P2, PT, R2, UR4, PT ;  /* 0x0000000402007c0c */ /* 0x000fe4000bf46270 */
[----:B------:R-:W-:-:S11]  /*6f60*/  ISETP.GE.AND P3, PT, R17, UR4, PT ;  /* 0x0000000411007c0c */ /* 0x000fd6000bf66270 */
[CC--:B-1----:R-:W-:Y:S02]  /*6f70*/  @!P2 LEA R20, P4, R2.reuse, R22.reuse, 0x1 ;  /* 0x000000160214a211 */ /* 0x0c2fe400078808ff */
[C---:B------:R-:W-:Y:S02]  /*6f80*/  @!P3 LEA R22, P5, R17.reuse, R22, 0x1 ;  /* 0x000000161116b211 */ /* 0x040fe400078a08ff */
[-C--:B--2---:R-:W-:Y:S02]  /*6f90*/  @!P2 LEA.HI.X R21, R2, R0.reuse, R170, 0x1, P4 ;  /* 0x000000000215a211 */ /* 0x084fe400020f0caa */
[----:B------:R-:W-:-:S03]  /*6fa0*/  @!P3 LEA.HI.X R23, R17, R0, R169, 0x1, P5 ;  /* 0x000000001117b211 */ /* 0x000fc600028f0ca9 */
[----:B-----5:R3:W-:Y:S04]  /*6fb0*/  @!P2 ST.E.128 desc[UR56][R20.64], R24 ;  /* 0x000000181400a985 */ /* 0x0207e8000c101d38 */
[----:B------:R3:W-:Y:S02]  /*6fc0*/  @!P3 ST.E.128 desc[UR56][R22.64], R40 ;  /* 0x000000281600b985 */ /* 0x0007e4000c101d38 */
.L_x_219:
[----:B------:R-:W-:Y:S05]  /*6fd0*/  BSYNC B1 ;  /* 0x0000000000017941 */ /* 0x000fea0003800000 */
.L_x_218:
[----:B--2---:R2:W4:Y:S01]  /*6fe0*/  SHFL.IDX PT, R0, R3, 0x1, 0x181f ;  /* 0x00381f0003007f89 */ /* 0x00452200000e0000 */
[----:B------:R-:W-:Y:S03]  /*6ff0*/  BSSY B1, `(.L_x_220) ;  /* 0x000000c000017945 */ /* 0x000fe60003800000 */
[----:B-1-3--:R2:W1:Y:S01]  /*7000*/  SHFL.IDX PT, R22, R18, 0x1, 0x181f ;  /* 0x00381f0012167f89 */ /* 0x00a46200000e0000 */
[----:B------:R-:W-:Y:S05]  /*7010*/  @P0 BRA `(.L_x_221) ;  /* 0x0000000000240947 */ /* 0x000fea0003800000 */
[----:B------:R-:W-:Y:S02]  /*7020*/  ULDC UR4, c[0x0][0xac8] ;  /* 0x0002b20000047ab9 */ /* 0x000fe40000000800 */
[----:B------:R-:W-:Y:S02]  /*7030*/  ISETP.GE.AND P3, PT, R2, UR4, PT ;  /* 0x0000000402007c0c */ /* 0x000fe4000bf66270 */
[----:B------:R-:W-:-:S11]  /*7040*/  ISETP.GE.AND P4, PT, R17, UR4, PT ;  /* 0x0000000411007c0c */ /* 0x000fd6000bf86270 */
[CC--:B-1----:R-:W-:Y:S02]  /*7050*/  @!P3 LEA R20, P0, R2.reuse, R22.reuse, 0x1 ;  /* 0x000000160214b211 */ /* 0x0c2fe400078008ff */
[C---:B------:R-:W-:Y:S02]  /*7060*/  @!P4 LEA R22, P2, R17.reuse, R22, 0x1 ;  /* 0x000000161116c211 */ /* 0x040fe400078408ff */
[-C--:B----4-:R-:W-:Y:S02]  /*7070*/  @!P3 LEA.HI.X R21, R2, R0.reuse, R170, 0x1, P0 ;  /* 0x000000000215b211 */ /* 0x090fe400000f0caa */
[----:B------:R-:W-:-:S03]  /*7080*/  @!P4 LEA.HI.X R23, R17, R0, R169, 0x1, P2 ;  /* 0x000000001117c211 */ /* 0x000fc600010f0ca9 */
[----:B-----5:R3:W-:Y:S04]  /*7090*/  @!P3 ST.E.128 desc[UR56][R20.64], R12 ;  /* 0x0000000c1400b985 */ /* 0x0207e8000c101d38 */
[----:B------:R3:W-:Y:S02]  /*70a0*/  @!P4 ST.E.128 desc[UR56][R22.64], R36 ;  /* 0x000000241600c985 */ /* 0x0007e4000c101d38 */
.L_x_221:
[----:B------:R-:W-:Y:S05]  /*70b0*/  BSYNC B1 ;  /* 0x0000000000017941 */ /* 0x000fea0003800000 */
.L_x_220:
[----:B----4-:R4:W0:Y:S01]  /*70c0*/  SHFL.IDX PT, R0, R3, 0x2, 0x181f ;  /* 0x00581f0003007f89 */ /* 0x01082200000e0000 */
[----:B------:R-:W-:Y:S03]  /*70d0*/  BSSY B1, `(.L_x_222) ;  /* 0x000000c000017945 */ /* 0x000fe60003800000 */
[----:B---3-5:R4:W3:Y:S01]  /*70e0*/  SHFL.IDX PT, R14, R18, 0x2, 0x181f ;  /* 0x00581f00120e7f89 */ /* 0x0288e200000e0000 */
[----:B------:R-:W-:Y:S05]  /*70f0*/  @P1 BRA `(.L_x_223) ;  /* 0x0000000000241947 */ /* 0x000fea0003800000 */
[----:B------:R-:W-:Y:S02]  /*7100*/  ULDC UR4, c[0x0][0xac8] ;  /* 0x0002b20000047ab9 */ /* 0x000fe40000000800 */
[----:B------:R-:W-:Y:S02]  /*7110*/  ISETP.GE.AND P2, PT, R2, UR4, PT ;  /* 0x0000000402007c0c */ /* 0x000fe4000bf46270 */
[----:B------:R-:W-:-:S11]  /*7120*/  ISETP.GE.AND P3, PT, R17, UR4, PT ;  /* 0x0000000411007c0c */ /* 0x000fd6000bf66270 */
[CC--:B---3--:R-:W-:Y:S02]  /*7130*/  @!P2 LEA R12, P0, R2.reuse, R14.reuse, 0x1 ;  /* 0x0000000e020ca211 */ /* 0x0c8fe400078008ff */
[C---:B------:R-:W-:Y:S02]  /*7140*/  @!P3 LEA R14, P1, R17.reuse, R14, 0x1 ;  /* 0x0000000e110eb211 */ /* 0x040fe400078208ff */
[-C--:B0-----:R-:W-:Y:S02]  /*7150*/  @!P2 LEA.HI.X R13, R2, R0.reuse, R170, 0x1, P0 ;  /* 0x00000000020da211 */ /* 0x081fe400000f0caa */
[----:B------:R-:W-:-:S03]  /*7160*/  @!P3 LEA.HI.X R15, R17, R0, R169, 0x1, P1 ;  /* 0x00000000110fb211 */ /* 0x000fc600008f0ca9 */
[----:B------:R0:W-:Y:S04]  /*7170*/  @!P2 ST.E.128 desc[UR56][R12.64], R4 ;  /* 0x000000040c00a985 */ /* 0x0001e8000c101d38 */
[----:B------:R0:W-:Y:S02]  /*7180*/  @!P3 ST.E.128 desc[UR56][R14.64], R32 ;  /* 0x000000200e00b985 */ /* 0x0001e4000c101d38 */
.L_x_223:
[----:B------:R-:W-:Y:S05]  /*7190*/  BSYNC B1 ;  /* 0x0000000000017941 */ /* 0x000fea0003800000 */
.L_x_222:
[----:B0-----:R-:W-:Y:S01]  /*71a0*/  VIADD R0, R53, 0x60 ;  /* 0x0000006035007836 */ /* 0x001fe20000000000 */
[----:B--2-4-:R-:W0:Y:S04]  /*71b0*/  SHFL.IDX PT, R3, R3, 0x3, 0x181f ;  /* 0x00781f0003037f89 */ /* 0x014e2800000e0000 */
[----:B------:R-:W-:Y:S01]  /*71c0*/  ISETP.GE.AND P0, PT, R0, R56, PT ;  /* 0x000000380000720c */ /* 0x000fe20003f06270 */
[----:B------:R-:W2:-:S12]  /*71d0*/  SHFL.IDX PT, R18, R18, 0x3, 0x181f ;  /* 0x00781f0012127f89 */ /* 0x000e9800000e0000 */
[----:B------:R-:W-:Y:S05]  /*71e0*/  @P0 BRA `(.L_x_224) ;  /* 0x0000000800dc0947 */ /* 0x000fea0003800000 */
[----:B------:R-:W-:Y:S02]  /*71f0*/  ULDC UR4, c[0x0][0xac8] ;  /* 0x0002b20000047ab9 */ /* 0x000fe40000000800 */
[----:B------:R-:W-:-:S13]  /*7200*/  ISETP.GE.AND P1, PT, R2, UR4, PT ;  /* 0x0000000402007c0c */ /* 0x000fda000bf26270 */
[----:B--2---:R-:W-:-:S04]  /*7210*/  @!P1 LEA R4, P0, R2, R18, 0x1 ;  /* 0x0000001202049211 */ /* 0x004fc800078008ff */
[----:B0-----:R-:W-:Y:S02]  /*7220*/  @!P1 LEA.HI.X R5, R2, R3, R170, 0x1, P0 ;  /* 0x0000000302059211 */ /* 0x001fe400000f0caa */
[----:B------:R-:W-:-:S03]  /*7230*/  ISETP.GE.AND P0, PT, R17, UR4, PT ;  /* 0x0000000411007c0c */ /* 0x000fc6000bf06270 */
[----:B------:R0:W-:Y:S10]  /*7240*/  @!P1 ST.E.128 desc[UR56][R4.64], R8 ;  /* 0x0000000804009985 */ /* 0x0001f4000c101d38 */
[----:B------:R-:W-:Y:S05]  /*7250*/  @P0 BRA `(.L_x_224) ;  /* 0x0000000800c00947 */ /* 0x000fea0003800000 */
[----:B0-----:R-:W-:-:S04]  /*7260*/  LEA R4, P0, R17, R18, 0x1 ;  /* 0x0000001211047211 */ /* 0x001fc800078008ff */
[----:B------:R-:W-:-:S05]  /*7270*/  LEA.HI.X R5, R17, R3, R169, 0x1, P0 ;  /* 0x0000000311057211 */ /* 0x000fca00000f0ca9 */
[----:B------:R0:W-:Y:S01]  /*7280*/  ST.E.128 desc[UR56][R4.64], R28 ;  /* 0x0000001c04007985 */ /* 0x0001e2000c101d38 */
[----:B------:R-:W-:Y:S05]  /*7290*/  BRA `(.L_x_224) ;  /* 0x0000000800b07947 */ /* 0x000fea0003800000 */
.L_x_216:
[----:B------:R-:W2:Y:S01]  /*72a0*/  LDC.64 R6, c[0x0][0xc00] ;  /* 0x00030000ff067b82 */ /* 0x000ea20000000a00 */
[----:B------:R-:W-:Y:S01]  /*72b0*/  ULDC.64 UR4, c[0x0][0xc08] ;  /* 0x0003020000047ab9 */ /* 0x000fe20000000a00 */
[----:B------:R-:W-:-:S06]  /*72c0*/  IMAD.MOV.U32 R3, RZ, RZ, RZ ;  /* 0x000000ffff037224 */ /* 0x000fcc00078e00ff */
[----:B------:R-:W3:Y:S01]  /*72d0*/  LDC.64 R4, c[0x0][0xc00] ;  /* 0x00030000ff047b82 */ /* 0x000ee20000000a00 */
[----:B------:R-:W-:-:S04]  /*72e0*/  ISETP.NE.U32.AND P1, PT, RZ, UR4, PT ;  /* 0x00000004ff007c0c */ /* 0x000fc8000bf25070 */
[----:B------:R-:W-:-:S03]  /*72f0*/  ISETP.NE.AND.EX P1, PT, RZ, UR5, PT, P1 ;  /* 0x00000005ff007c0c */ /* 0x000fc6000bf25310 */
[----:B------:R-:W4:Y:S01]  /*7300*/  LDC R25, c[0x0][0xbe8] ;  /* 0x0002fa00ff197b82 */ /* 0x000f220000000800 */
[----:B--2---:R-:W-:-:S04]  /*7310*/  ISETP.NE.U32.AND P0, PT, R6, RZ, PT ;  /* 0x000000ff0600720c */ /* 0x004fc80003f05070 */
[----:B------:R-:W-:Y:S01]  /*7320*/  ISETP.NE.AND.EX P0, PT, R7, RZ, PT, P0 ;  /* 0x000000ff0700720c */ /* 0x000fe20003f05300 */
[----:B---3--:R-:W-:-:S04]  /*7330*/  IMAD.WIDE R6, R18, 0x4, R4 ;  /* 0x0000000412067825 */ /* 0x008fc800078e0204 */
[----:B------:R-:W2:Y:S01]  /*7340*/  @P1 LDC.64 R4, c[0x0][0xc08] ;  /* 0x00030200ff041b82 */ /* 0x000ea20000000a00 */
[----:B------:R-:W-:Y:S02]  /*7350*/  ULDC UR4, c[0x0][0xa88] ;  /* 0x0002a20000047ab9 */ /* 0x000fe40000000800 */
[----:B0-----:R-:W-:-:S05]  /*7360*/  IMAD.U32 R0, RZ, RZ, UR4 ;  /* 0x00000004ff007e24 */ /* 0x001fca000f8e00ff */
[----:B------:R0:W5:Y:S01]  /*7370*/  @P0 LDG.E R3, desc[UR56][R6.64] ;  /* 0x0000003806030981 */ /* 0x000162000c1e1900 */
[----:B--2---:R-:W-:-:S05]  /*7380*/  @P1 IMAD.WIDE R4, R18, 0x4, R4 ;  /* 0x0000000412041825 */ /* 0x004fca00078e0204 */
[----:B------:R0:W5:Y:S01]  /*7390*/  @P1 LDG.E R0, desc[UR56][R4.64] ;  /* 0x0000003804001981 */ /* 0x000162000c1e1900 */
[----:B----4-:R-:W-:Y:S02]  /*73a0*/  ISETP.NE.AND P2, PT, R25, 0x1, PT ;  /* 0x000000011900780c */ /* 0x010fe40003f45270 */
[----:B------:R-:W-:-:S11]  /*73b0*/  ISETP.GE.AND P3, PT, R171, 0x80, PT ;  /* 0x00000080ab00780c */ /* 0x000fd60003f66270 */
[----:B------:R-:W2:Y:S08]  /*73c0*/  @P2 LDC R14, c[0x0][0xbec] ;  /* 0x0002fb00ff0e2b82 */ /* 0x000eb00000000800 */
[----:B------:R-:W3:Y:S01]  /*73d0*/  @P2 LDC R27, c[0x0][0xbf0] ;  /* 0x0002fc00ff1b2b82 */ /* 0x000ee20000000800 */
[----:B0-----:R-:W-:Y:S05]  /*73e0*/  @P1 BRA `(.L_x_225) ;  /* 0x0000000000101947 */ /* 0x001fea0003800000 */
[----:B------:R-:W-:Y:S05]  /*73f0*/  @!P0 BRA `(.L_x_225) ;  /* 0x00000000000c8947 */ /* 0x000fea0003800000 */
[----:B------:R-:W4:Y:S04]  /*7400*/  LDG.E R5, desc[UR56][R6.64] ;  /* 0x0000003806057981 */ /* 0x000f28000c1e1900 */
[----:B-----5:R-:W4:Y:S02]  /*7410*/  LDG.E R0, desc[UR56][R6.64+0x4] ;  /* 0x0000043806007981 */ /* 0x020f24000c1e1900 */
[----:B----4-:R-:W-:-:S07]  /*7420*/  IMAD.IADD R0, R0, 0x1, -R5 ;  /* 0x0000000100007824 */ /* 0x010fce00078e0a05 */
.L_x_225:
[----:B------:R-:W-:Y:S01]  /*7430*/  BSSY B1, `(.L_x_226) ;  /* 0x000002e000017945 */ /* 0x000fe20003800000 */
[----:B------:R-:W-:Y:S02]  /*7440*/  SHF.R.S32.HI R12, RZ, 0x1f, R22 ;  /* 0x0000001fff0c7819 */ /* 0x000fe40000011416 */
[----:B------:R-:W-:Y:S02]  /*7450*/  SEL R13, R18, RZ, !P0 ;  /* 0x000000ff120d7207 */ /* 0x000fe40004000000 */
[----:B------:R-:W-:Y:S02]  /*7460*/  SEL R160, R160, RZ, !P0 ;  /* 0x000000ffa0a07207 */ /* 0x000fe40004000000 */
[----:B-----5:R-:W-:Y:S01]  /*7470*/  SHF.R.S32.HI R10, RZ, 0x1f, R3 ;  /* 0x0000001fff0a7819 */ /* 0x020fe20000011403 */
[----:B------:R-:W-:Y:S06]  /*7480*/  @P3 BRA `(.L_x_227) ;  /* 0x0000000000a03947 */ /* 0x000fec0003800000 */
[----:B------:R-:W0:Y:S01]  /*7490*/  S2R R4, SR_TID.X ;  /* 0x0000000000047919 */ /* 0x000e220000002100 */
[----:B------:R-:W4:Y:S02]  /*74a0*/  LDC R11, c[0x0][0xbe8] ;  /* 0x0002fa00ff0b7b82 */ /* 0x000f240000000800 */
[----:B----4-:R-:W-:Y:S01]  /*74b0*/  IMAD R5, R0, R11, RZ ;  /* 0x0000000b00057224 */ /* 0x010fe200078e02ff */
[----:B0-----:R-:W-:-:S05]  /*74c0*/  LEA R4, R23, R4, 0x7 ;  /* 0x0000000417047211 */ /* 0x001fca00078e38ff */
[----:B------:R-:W-:-:S05]  /*74d0*/  VIADD R8, R4, 0xffffff80 ;  /* 0xffffff8004087836 */ /* 0x000fca0000000000 */
[----:B------:R-:W-:-:S13]  /*74e0*/  ISETP.GE.AND P0, PT, R8, R5, PT ;  /* 0x000000050800720c */ /* 0x000fda0003f06270 */
[----:B------:R-:W-:Y:S05]  /*74f0*/  @P0 BRA `(.L_x_227) ;  /* 0x0000000000840947 */ /* 0x000fea0003800000 */
[----:B------:R-:W-:Y:S01]  /*7500*/  ISETP.NE.AND P0, PT, R11, 0x1, PT ;  /* 0x000000010b00780c */ /* 0x000fe20003f05270 */
[----:B------:R-:W-:Y:S01]  /*7510*/  ULDC.64 UR4, c[0x0][0xb90] ;  /* 0x0002e40000047ab9 */ /* 0x000fe20000000a00 */
[----:B------:R-:W-:Y:S02]  /*7520*/  IMAD.MOV.U32 R4, RZ, RZ, R3 ;  /* 0x000000ffff047224 */ /* 0x000fe400078e0003 */
[----:B------:R-:W-:Y:S02]  /*7530*/  IMAD R9, R12, UR4, RZ ;  /* 0x000000040c097c24 */ /* 0x000fe4000f8e02ff */
[----:B------:R-:W-:Y:S02]  /*7540*/  IMAD.MOV.U32 R5, RZ, RZ, R10 ;  /* 0x000000ffff057224 */ /* 0x000fe400078e000a */
[----:B------:R-:W-:Y:S02]  /*7550*/  IMAD.MOV.U32 R7, RZ, RZ, R8 ;  /* 0x000000ffff077224 */ /* 0x000fe400078e0008 */
[----:B------:R-:W-:-:S03]  /*7560*/  IMAD.WIDE.U32 R4, R22, UR4, R4 ;  /* 0x0000000416047c25 */ /* 0x000fc6000f8e0004 */
[----:B------:R-:W0:Y:S01]  /*7570*/  @P0 LDC R15, c[0x0][0xbec] ;  /* 0x0002fb00ff0f0b82 */ /* 0x000e220000000800 */
[----:B------:R-:W-:Y:S01]  /*7580*/  IMAD R9, R22, UR5, R9 ;  /* 0x0000000516097c24 */ /* 0x000fe2000f8e0209 */
[----:B------:R-:W-:-:S03]  /*7590*/  ULDC.64 UR4, c[0x0][0xb98] ;  /* 0x0002e60000047ab9 */ /* 0x000fc60000000a00 */
[----:B------:R-:W-:-:S03]  /*75a0*/  IMAD.IADD R5, R5, 0x1, R9 ;  /* 0x0000000105057824 */ /* 0x000fc600078e0209 */
[----:B------:R-:W4:Y:S01]  /*75b0*/  @P0 LDC R21, c[0x0][0xbf0] ;  /* 0x0002fc00ff150b82 */ /* 0x000f220000000800 */
[----:B------:R-:W-:-:S04]  /*75c0*/  IMAD.WIDE.U32 R4, R13, UR4, R4 ;  /* 0x000000040d047c25 */ /* 0x000fc8000f8e0004 */
[----:B0-----:R-:W-:-:S05]  /*75d0*/  @P0 IMAD.HI.U32 R6, R8, R15, RZ ;  /* 0x0000000f08060227 */ /* 0x001fca00078e00ff */
[----:B----4-:R-:W-:Y:S01]  /*75e0*/  @P0 SHF.R.U32.HI R7, RZ, R21, R6 ;  /* 0x00000015ff070219 */ /* 0x010fe20000011606 */
[----:B------:R-:W-:-:S03]  /*75f0*/  IMAD R6, R160, UR4, RZ ;  /* 0x00000004a0067c24 */ /* 0x000fc6000f8e02ff */
[C---:B------:R-:W-:Y:S02]  /*7600*/  IADD3 R9, -R7.reuse, RZ, RZ ;  /* 0x000000ff07097210 */ /* 0x040fe40007ffe1ff */
[----:B------:R-:W-:-:S03]  /*7610*/  IADD3 R4, P0, R7, R4, RZ ;  /* 0x0000000407047210 */ /* 0x000fc60007f1e0ff */
[----:B------:R-:W-:Y:S01]  /*7620*/  IMAD R9, R11, R9, R8 ;  /* 0x000000090b097224 */ /* 0x000fe200078e0208 */
[----:B------:R-:W-:Y:S01]  /*7630*/  SHF.R.S32.HI R11, RZ, 0x1f, R7 ;  /* 0x0000001fff0b7819 */ /* 0x000fe20000011407 */
[----:B------:R-:W-:Y:S01]  /*7640*/  IMAD R8, R13, UR5, R6 ;  /* 0x000000050d087c24 */ /* 0x000fe2000f8e0206 */
[----:B------:R-:W-:Y:S02]  /*7650*/  ULDC.64 UR4, c[0x0][0xb88] ;  /* 0x0002e20000047ab9 */ /* 0x000fe40000000a00 */
[----:B------:R-:W-:Y:S02]  /*7660*/  SHF.R.S32.HI R6, RZ, 0x1f, R9 ;  /* 0x0000001fff067819 */ /* 0x000fe40000011409 */
[----:B------:R-:W-:-:S03]  /*7670*/  IADD3.X R5, R11, R5, R8, P0, !PT ;  /* 0x000000050b057210 */ /* 0x000fc600007fe408 */
[----:B------:R-:W-:Y:S02]  /*7680*/  IMAD R6, R6, UR4, RZ ;  /* 0x0000000406067c24 */ /* 0x000fe4000f8e02ff */
[----:B------:R-:W-:-:S04]  /*7690*/  IMAD.WIDE.U32 R4, R9, UR4, R4 ;  /* 0x0000000409047c25 */ /* 0x000fc8000f8e0004 */
[----:B------:R-:W-:Y:S01]  /*76a0*/  IMAD R7, R9, UR5, R6 ;  /* 0x0000000509077c24 */ /* 0x000fe2000f8e0206 */
[----:B------:R-:W-:Y:S02]  /*76b0*/  ULDC.64 UR4, c[0x0][0xb50] ;  /* 0x0002d40000047ab9 */ /* 0x000fe40000000a00 */
[----:B------:R-:W-:Y:S01]  /*76c0*/  LEA R6, P0, R4, UR4, 0x2 ;  /* 0x0000000404067c11 */ /* 0x000fe2000f8010ff */
[----:B------:R-:W-:-:S05]  /*76d0*/  IMAD.IADD R5, R5, 0x1, R7 ;  /* 0x0000000105057824 */ /* 0x000fca00078e0207 */
[----:B------:R-:W-:Y:S01]  /*76e0*/  LEA.HI.X R7, R4, UR5, R5, 0x2, P0 ;  /* 0x0000000504077c11 */ /* 0x000fe200080f1405 */
[----:B------:R-:W-:-:S05]  /*76f0*/  IMAD.MOV.U32 R5, RZ, RZ, -0x800000 ;  /* 0xff800000ff057424 */ /* 0x000fca00078e00ff */
[----:B------:R0:W-:Y:S02]  /*7700*/  STG.E desc[UR56][R6.64], R5 ;  /* 0x0000000506007986 */ /* 0x0001e4000c101938 */
.L_x_227:
[----:B------:R-:W-:Y:S05]  /*7710*/  BSYNC B1 ;  /* 0x0000000000017941 */ /* 0x000fea0003800000 */
.L_x_226:
[----:B------:R-:W-:Y:S01]  /*7720*/  ULDC.64 UR4, c[0x0][0xaa0] ;  /* 0x0002a80000047ab9 */ /* 0x000fe20000000a00 */
[----:B0-----:R-:W-:Y:S01]  /*7730*/  IMAD R6, R19, 0x20, R161 ;  /* 0x0000002013067824 */ /* 0x001fe200078e02a1 */
[----:B------:R-:W-:Y:S01]  /*7740*/  BSSY B1, `(.L_x_228) ;  /* 0x0000037000017945 */ /* 0x000fe20003800000 */
[----:B------:R-:W-:Y:S02]  /*7750*/  IMAD R4, R10, UR4, RZ ;  /* 0x000000040a047c24 */ /* 0x000fe4000f8e02ff */
[----:B------:R-:W-:Y:S02]  /*7760*/  IMAD R9, R23, 0x80, R6 ;  /* 0x0000008017097824 */ /* 0x000fe400078e0206 */
[C---:B------:R-:W-:Y:S02]  /*7770*/  IMAD R7, R3.reuse, UR5, R4 ;  /* 0x0000000503077c24 */ /* 0x040fe4000f8e0204 */
[----:B------:R-:W-:Y:S01]  /*7780*/  IMAD.WIDE.U32 R4, R3, UR4, RZ ;  /* 0x0000000403047c25 */ /* 0x000fe2000f8e00ff */
[----:B------:R-:W-:Y:S01]  /*7790*/  ULDC.64 UR4, c[0x0][0xae8] ;  /* 0x0002ba0000047ab9 */ /* 0x000fe20000000a00 */
[----:B------:R-:W-:-:S02]  /*77a0*/  MOV R3, R9 ;  /* 0x0000000900037202 */ /* 0x000fc40000000f00 */
[----:B------:R-:W-:Y:S02]  /*77b0*/  IMAD.IADD R5, R5, 0x1, R7 ;  /* 0x0000000105057824 */ /* 0x000fe400078e0207 */
[----:B------:R-:W-:Y:S02]  /*77c0*/  IMAD R7, R12, UR4, RZ ;  /* 0x000000040c077c24 */ /* 0x000fe4000f8e02ff */
[----:B--2---:R-:W-:-:S04]  /*77d0*/  @P2 IMAD.HI.U32 R6, R9, R14, RZ ;  /* 0x0000000e09062227 */ /* 0x004fc800078e00ff */
[C---:B------:R-:W-:Y:S01]  /*77e0*/  IMAD R7, R22.reuse, UR5, R7 ;  /* 0x0000000516077c24 */ /* 0x040fe2000f8e0207 */
[----:B---3--:R-:W-:Y:S01]  /*77f0*/  @P2 SHF.R.U32.HI R3, RZ, R27, R6 ;  /* 0x0000001bff032219 */ /* 0x008fe20000011606 */
[----:B------:R-:W-:Y:S01]  /*7800*/  IMAD.WIDE.U32 R4, R22, UR4, R4 ;  /* 0x0000000416047c25 */ /* 0x000fe2000f8e0004 */
[----:B------:R-:W-:Y:S02]  /*7810*/  ULDC.64 UR4, c[0x0][0xaf0] ;  /* 0x0002bc0000047ab9 */ /* 0x000fe40000000a00 */
[----:B------:R-:W-:Y:S01]  /*7820*/  SHF.R.S32.HI R6, RZ, 0x1f, R3 ;  /* 0x0000001fff067819 */ /* 0x000fe20000011403 */
[----:B------:R-:W-:Y:S02]  /*7830*/  IMAD R8, R160, UR4, RZ ;  /* 0x00000004a0087c24 */ /* 0x000fe4000f8e02ff */
[----:B------:R-:W-:Y:S02]  /*7840*/  IMAD.IADD R5, R5, 0x1, R7 ;  /* 0x0000000105057824 */ /* 0x000fe400078e0207 */
[----:B------:R-:W-:-:S02]  /*7850*/  IMAD R7, R13, UR5, R8 ;  /* 0x000000050d077c24 */ /* 0x000fc4000f8e0208 */
[----:B------:R-:W-:Y:S01]  /*7860*/  IMAD.WIDE.U32 R4, R13, UR4, R4 ;  /* 0x000000040d047c25 */ /* 0x000fe2000f8e0004 */
[----:B------:R-:W-:-:S03]  /*7870*/  ULDC.64 UR4, c[0x0][0xae0] ;  /* 0x0002b80000047ab9 */ /* 0x000fc60000000a00 */
[----:B------:R-:W-:Y:S02]  /*7880*/  IMAD.MOV R8, RZ, RZ, -R3 ;  /* 0x000000ffff087224 */ /* 0x000fe400078e0a03 */
[----:B------:R-:W-:Y:S02]  /*7890*/  IMAD.IADD R5, R5, 0x1, R7 ;  /* 0x0000000105057824 */ /* 0x000fe400078e0207 */
[----:B------:R-:W-:Y:S02]  /*78a0*/  IMAD R6, R6, UR4, RZ ;  /* 0x0000000406067c24 */ /* 0x000fe4000f8e02ff */
[----:B------:R-:W-:Y:S02]  /*78b0*/  IMAD R7, R25, R8, R9 ;  /* 0x0000000819077224 */ /* 0x000fe400078e0209 */
[C---:B------:R-:W-:Y:S02]  /*78c0*/  IMAD R9, R3.reuse, UR5, R6 ;  /* 0x0000000503097c24 */ /* 0x040fe4000f8e0206 */
[----:B------:R-:W-:Y:S01]  /*78d0*/  IMAD.WIDE.U32 R4, R3, UR4, R4 ;  /* 0x0000000403047c25 */ /* 0x000fe2000f8e0004 */
[----:B------:R-:W-:Y:S01]  /*78e0*/  SHF.R.S32.HI R3, RZ, 0x1f, R7 ;  /* 0x0000001fff037819 */ /* 0x000fe20000011407 */
[----:B------:R-:W-:-:S02]  /*78f0*/  ULDC.64 UR4, c[0x0][0xad8] ;  /* 0x0002b60000047ab9 */ /* 0x000fc40000000a00 */
[----:B------:R-:W-:Y:S02]  /*7900*/  IMAD.IADD R5, R5, 0x1, R9 ;  /* 0x0000000105057824 */ /* 0x000fe400078e0209 */
[----:B------:R-:W-:Y:S02]  /*7910*/  IMAD R6, R3, UR4, RZ ;  /* 0x0000000403067c24 */ /* 0x000fe4000f8e02ff */
[----:B------:R-:W-:Y:S02]  /*7920*/  IMAD R8, R23, 0x80, R161 ;  /* 0x0000008017087824 */ /* 0x000fe400078e02a1 */
[----:B------:R-:W-:Y:S02]  /*7930*/  IMAD R25, R0, R25, RZ ;  /* 0x0000001900197224 */ /* 0x000fe400078e02ff */
[C---:B------:R-:W-:Y:S01]  /*7940*/  IMAD R3, R7.reuse, UR5, R6 ;  /* 0x0000000507037c24 */ /* 0x040fe2000f8e0206 */
[C---:B------:R-:W-:Y:S01]  /*7950*/  IADD3 R0, R8.reuse, 0x20, RZ ;  /* 0x0000002008007810 */ /* 0x040fe20007ffe0ff */
[----:B------:R-:W-:Y:S01]  /*7960*/  IMAD.WIDE.U32 R4, R7, UR4, R4 ;  /* 0x0000000407047c25 */ /* 0x000fe2000f8e0004 */
[-C--:B------:R-:W-:Y:S01]  /*7970*/  ISETP.GE.AND P2, PT, R8, R25.reuse, PT ;  /* 0x000000190800720c */ /* 0x080fe20003f46270 */
[----:B------:R-:W-:Y:S01]  /*7980*/  ULDC.64 UR4, c[0x0][0xa80] ;  /* 0x0002a00000047ab9 */ /* 0x000fe20000000a00 */
[----:B------:R-:W-:Y:S01]  /*7990*/  ISETP.GE.AND P1, PT, R0, R25, PT ;  /* 0x000000190000720c */ /* 0x000fe20003f26270 */
[----:B------:R-:W-:Y:S01]  /*79a0*/  IMAD.IADD R3, R5, 0x1, R3 ;  /* 0x0000000105037824 */ /* 0x000fe200078e0203 */
[----:B------:R-:W-:Y:S01]  /*79b0*/  LEA R6, P3, R4, UR4, 0x1 ;  /* 0x0000000404067c11 */ /* 0x000fe2000f8608ff */
[----:B------:R-:W-:-:S03]  /*79c0*/  VIADD R0, R8, 0x40 ;  /* 0x0000004008007836 */ /* 0x000fc60000000000 */
[----:B------:R-:W-:Y:S02]  /*79d0*/  LEA.HI.X R3, R4, UR5, R3, 0x1, P3 ;  /* 0x0000000504037c11 */ /* 0x000fe400098f0c03 */
[----:B------:R-:W-:Y:S01]  /*79e0*/  ISETP.GE.AND P0, PT, R0, R25, PT ;  /* 0x000000190000720c */ /* 0x000fe20003f06270 */
[----:B------:R0:W2:Y:S04]  /*79f0*/  SHFL.IDX PT, R4, R6, RZ, 0x181f ;  /* 0x00181fff06047589 */ /* 0x0000a800000e0000 */
[----:B------:R0:W3:Y:S01]  /*7a00*/  SHFL.IDX PT, R0, R3, RZ, 0x181f ;  /* 0x00181fff03007589 */ /* 0x0000e200000e0000 */
[----:B------:R-:W-:Y:S07]  /*7a10*/  @P2 BRA `(.L_x_229) ;  /* 0x0000000000242947 */ /* 0x000fee0003800000 */
[----:B------:R-:W-:Y:S02]  /*7a20*/  ULDC UR4, c[0x0][0xac8] ;  /* 0x0002b20000047ab9 */ /* 0x000fe40000000800 */
[----:B------:R-:W-:Y:S02]  /*7a30*/  ISETP.GE.AND P4, PT, R2, UR4, PT ;  /* 0x0000000402007c0c */ /* 0x000fe4000bf86270 */
[----:B------:R-:W-:-:S11]  /*7a40*/  ISETP.GE.AND P5, PT, R17, UR4, PT ;  /* 0x0000000411007c0c */ /* 0x000fd6000bfa6270 */
[CC--:B--2---:R-:W-:Y:S02]  /*7a50*/  @!P4 LEA R10, P2, R2.reuse, R4.reuse, 0x1 ;  /* 0x00000004020ac211 */ /* 0x0c4fe400078408ff */
[C---:B------:R-:W-:Y:S02]  /*7a60*/  @!P5 LEA R4, P3, R17.reuse, R4, 0x1 ;  /* 0x000000041104d211 */ /* 0x040fe400078608ff */
[-C--:B---3--:R-:W-:Y:S02]  /*7a70*/  @!P4 LEA.HI.X R11, R2, R0.reuse, R170, 0x1, P2 ;  /* 0x00000000020bc211 */ /* 0x088fe400010f0caa */
[----:B------:R-:W-:-:S03]  /*7a80*/  @!P5 LEA.HI.X R5, R17, R0, R169, 0x1, P3 ;  /* 0x000000001105d211 */ /* 0x000fc600018f0ca9 */
[----:B------:R4:W-:Y:S04]  /*7a90*/  @!P4 ST.E.128 desc[UR56][R10.64], RZ ;  /* 0x000000ff0a00c985 */ /* 0x0009e8000c101d38 */
[----:B------:R4:W-:Y:S02]  /*7aa0*/  @!P5 ST.E.128 desc[UR56][R4.64], RZ ;  /* 0x000000ff0400d985 */ /* 0x0009e4000c101d38 */
.L_x_229:
[----:B------:R-:W-:Y:S05]  /*7ab0*/  BSYNC B1 ;  /* 0x0000000000017941 */ /* 0x000fea0003800000 */
.L_x_228:
[----:B---3--:R3:W0:Y:S01]  /*7ac0*/  SHFL.IDX PT, R0, R3, 0x1, 0x181f ;  /* 0x00381f0003007f89 */ /* 0x00862200000e0000 */
[----:B------:R-:W-:Y:S03]  /*7ad0*/  BSSY B1, `(.L_x_230) ;  /* 0x000000c000017945 */ /* 0x000fe60003800000 */
[----:B--2-4-:R3:W2:Y:S01]  /*7ae0*/  SHFL.IDX PT, R4, R6, 0x1, 0x181f ;  /* 0x00381f0006047f89 */ /* 0x0146a200000e0000 */
[----:B------:R-:W-:Y:S05]  /*7af0*/  @P1 BRA `(.L_x_231) ;  /* 0x0000000000241947 */ /* 0x000fea0003800000 */
[----:B------:R-:W-:Y:S02]  /*7b00*/  ULDC UR4, c[0x0][0xac8] ;  /* 0x0002b20000047ab9 */ /* 0x000fe40000000800 */
[----:B------:R-:W-:Y:S02]  /*7b10*/  ISETP.GE.AND P3, PT, R2, UR4, PT ;  /* 0x0000000402007c0c */ /* 0x000fe4000bf66270 */
[----:B------:R-:W-:-:S11]  /*7b20*/  ISETP.GE.AND P4, PT, R17, UR4, PT ;  /* 0x0000000411007c0c */ /* 0x000fd6000bf86270 */
[CC--:B--2---:R-:W-:Y:S02]  /*7b30*/  @!P3 LEA R10, P1, R2.reuse, R4.reuse, 0x1 ;  /* 0x00000004020ab211 */ /* 0x0c4fe400078208ff */
[C---:B------:R-:W-:Y:S02]  /*7b40*/  @!P4 LEA R4, P2, R17.reuse, R4, 0x1 ;  /* 0x000000041104c211 */ /* 0x040fe400078408ff */
[-C--:B0-----:R-:W-:Y:S02]  /*7b50*/  @!P3 LEA.HI.X R11, R2, R0.reuse, R170, 0x1, P1 ;  /* 0x00000000020bb211 */ /* 0x081fe400008f0caa */
[----:B------:R-:W-:-:S03]  /*7b60*/  @!P4 LEA.HI.X R5, R17, R0, R169, 0x1, P2 ;  /* 0x000000001105c211 */ /* 0x000fc600010f0ca9 */
[----:B------:R4:W-:Y:S04]  /*7b70*/  @!P3 ST.E.128 desc[UR56][R10.64], RZ ;  /* 0x000000ff0a00b985 */ /* 0x0009e8000c101d38 */
[----:B------:R4:W-:Y:S02]  /*7b80*/  @!P4 ST.E.128 desc[UR56][R4.64], RZ ;  /* 0x000000ff0400c985 */ /* 0x0009e4000c101d38 */
.L_x_231:
[----:B------:R-:W-:Y:S05]  /*7b90*/  BSYNC B1 ;  /* 0x0000000000017941 */ /* 0x000fea0003800000 */
.L_x_230:
[----:B0-----:R0:W0:Y:S01]  /*7ba0*/  SHFL.IDX PT, R0, R3, 0x2, 0x181f ;  /* 0x00581f0003007f89 */ /* 0x00102200000e0000 */
[----:B------:R-:W-:Y:S03]  /*7bb0*/  BSSY B1, `(.L_x_232) ;  /* 0x000000c000017945 */ /* 0x000fe60003800000 */
[----:B--2-4-:R2:W4:Y:S01]  /*7bc0*/  SHFL.IDX PT, R4, R6, 0x2, 0x181f ;  /* 0x00581f0006047f89 */ /* 0x01452200000e0000 */
[----:B------:R-:W-:Y:S05]  /*7bd0*/  @P0 BRA `(.L_x_233) ;  /* 0x0000000000240947 */ /* 0x000fea0003800000 */
[----:B------:R-:W-:Y:S02]  /*7be0*/  ULDC UR4, c[0x0][0xac8] ;  /* 0x0002b20000047ab9 */ /* 0x000fe40000000800 */
[----:B------:R-:W-:Y:S02]  /*7bf0*/  ISETP.GE.AND P2, PT, R2, UR4, PT ;  /* 0x0000000402007c0c */ /* 0x000fe4000bf46270 */
[----:B------:R-:W-:-:S11]  /*7c00*/  ISETP.GE.AND P3, PT, R17, UR4, PT ;  /* 0x0000000411007c0c */ /* 0x000fd6000bf66270 */
[CC--:B----4-:R-:W-:Y:S02]  /*7c10*/  @!P2 LEA R10, P0, R2.reuse, R4.reuse, 0x1 ;  /* 0x00000004020aa211 */ /* 0x0d0fe400078008ff */
[C---:B------:R-:W-:Y:S02]  /*7c20*/  @!P3 LEA R4, P1, R17.reuse, R4, 0x1 ;  /* 0x000000041104b211 */ /* 0x040fe400078208ff */
[-C--:B0-----:R-:W-:Y:S02]  /*7c30*/  @!P2 LEA.HI.X R11, R2, R0.reuse, R170, 0x1, P0 ;  /* 0x00000000020ba211 */ /* 0x081fe400000f0caa */
[----:B------:R-:W-:-:S03]  /*7c40*/  @!P3 LEA.HI.X R5, R17, R0, R169, 0x1, P1 ;  /* 0x000000001105b211 */ /* 0x000fc600008f0ca9 */
[----:B------:R0:W-:Y:S04]  /*7c50*/  @!P2 ST.E.128 desc[UR56][R10.64], RZ ;  /* 0x000000ff0a00a985 */ /* 0x0001e8000c101d38 */
[----:B------:R0:W-:Y:S02]  /*7c60*/  @!P3 ST.E.128 desc[UR56][R4.64], RZ ;  /* 0x000000ff0400b985 */ /* 0x0001e4000c101d38 */
.L_x_233:
[----:B------:R-:W-:Y:S05]  /*7c70*/  BSYNC B1 ;  /* 0x0000000000017941 */ /* 0x000fea0003800000 */
.L_x_232:
[----:B0-----:R-:W-:Y:S01]  /*7c80*/  VIADD R0, R8, 0x60 ;  /* 0x0000006008007836 */ /* 0x001fe20000000000 */
[----:B---3--:R-:W0:Y:S04]  /*7c90*/  SHFL.IDX PT, R3, R3, 0x3, 0x181f ;  /* 0x00781f0003037f89 */ /* 0x008e2800000e0000 */
[----:B------:R-:W-:Y:S01]  /*7ca0*/  ISETP.GE.AND P0, PT, R0, R25, PT ;  /* 0x000000190000720c */ /* 0x000fe20003f06270 */
[----:B----4-:R3:W4:-:S12]  /*7cb0*/  SHFL.IDX PT, R4, R6, 0x3, 0x181f ;  /* 0x00781f0006047f89 */ /* 0x01071800000e0000 */
[----:B---3--:R-:W-:Y:S05]  /*7cc0*/  @P0 BRA `(.L_x_224) ;  /* 0x0000000000240947 */ /* 0x008fea0003800000 */
[----:B------:R-:W-:Y:S02]  /*7cd0*/  ULDC UR4, c[0x0][0xac8] ;  /* 0x0002b20000047ab9 */ /* 0x000fe40000000800 */
[----:B------:R-:W-:Y:S02]  /*7ce0*/  ISETP.GE.AND P2, PT, R2, UR4, PT ;  /* 0x0000000402007c0c */ /* 0x000fe4000bf46270 */
[----:B------:R-:W-:-:S11]  /*7cf0*/  ISETP.GE.AND P3, PT, R17, UR4, PT ;  /* 0x0000000411007c0c */ /* 0x000fd6000bf66270 */
[CC--:B--2-4-:R-:W-:Y:S02]  /*7d00*/  @!P2 LEA R6, P0, R2.reuse, R4.reuse, 0x1 ;  /* 0x000000040206a211 */ /* 0x0d4fe400078008ff */
[C---:B------:R-:W-:Y:S02]  /*7d10*/  @!P3 LEA R4, P1, R17.reuse, R4, 0x1 ;  /* 0x000000041104b211 */ /* 0x040fe400078208ff */
[-C--:B0-----:R-:W-:Y:S02]  /*7d20*/  @!P2 LEA.HI.X R7, R2, R3.reuse, R170, 0x1, P0 ;  /* 0x000000030207a211 */ /* 0x081fe400000f0caa */
[----:B------:R-:W-:-:S03]  /*7d30*/  @!P3 LEA.HI.X R5, R17, R3, R169, 0x1, P1 ;  /* 0x000000031105b211 */ /* 0x000fc600008f0ca9 */
[----:B------:R3:W-:Y:S04]  /*7d40*/  @!P2 ST.E.128 desc[UR56][R6.64], RZ ;  /* 0x000000ff0600a985 */ /* 0x0007e8000c101d38 */
[----:B------:R3:W-:Y:S02]  /*7d50*/  @!P3 ST.E.128 desc[UR56][R4.64], RZ ;  /* 0x000000ff0400b985 */ /* 0x0007e4000c101d38 */
.L_x_224:
[----:B------:R-:W-:Y:S05]  /*7d60*/  BSYNC B0 ;  /* 0x0000000000007941 */ /* 0x000fea0003800000 */
.L_x_215:
[----:B------:R-:W-:Y:S02]  /*7d70*/  ULDC UR4, c[0x0][0xc3c] ;  /* 0x00030f0000047ab9 */ /* 0x000fe40000000800 */
[----:B-1----:R-:W-:-:S13]  /*7d80*/  ISETP.GE.AND P0, PT, R47, UR4, PT ;  /* 0x000000042f007c0c */ /* 0x002fda000bf06270 */
[----:B------:R-:W-:Y:S05]  /*7d90*/  @!P0 BRA `(.L_x_234) ;  /* 0xffffff8c00d88947 */ /* 0x000fea000383ffff */
[----:B------:R-:W-:Y:S05]  /*7da0*/  EXIT ;  /* 0x000000000000794d */ /* 0x000fea0003800000 */
.L_x_187:
[----:B------:R-:W-:-:S08]  /*7db0*/  NOP ;  /* 0x0000000000007918 */ /* 0x000fd00000000000 */
[----:B------:R-:W0:-:S00]  /*7dc0*/  USETMAXREG.DEALLOC.CTAPOOL 0x28 ;  /* 0x00000028000079c8 */ /* 0x000e0000080e0500 */
[----:B0-----:R-:W-:Y:S02]  /*7dd0*/  LOP3.LUT R0, R0, 0x3, RZ, 0xc0, !PT ;  /* 0x0000000300007812 */ /* 0x001fe400078ec0ff */
[----:B------:R-:W-:-:S04]  /*7de0*/  LOP3.LUT R25, R25, 0xffffff7f, RZ, 0xc0, !PT ;  /* 0xffffff7f19197812 */ /* 0x000fc800078ec0ff */
[----:B------:R-:W0:Y:S02]  /*7df0*/  SHFL.IDX PT, R0, R0, RZ, 0x1f ;  /* 0x00001fff00007589 */ /* 0x000e2400000e0000 */
[----:B0-----:R-:W-:Y:S01]  /*7e00*/  ISETP.NE.AND P0, PT, R0, RZ, PT ;  /* 0x000000ff0000720c */ /* 0x001fe20003f05270 */
[----:B------:R-:W-:-:S12]  /*7e10*/  IMAD.MOV.U32 R0, RZ, RZ, RZ ;  /* 0x000000ffff007224 */ /* 0x000fd800078e00ff */
[----:B------:R-:W-:Y:S01]  /*7e20*/  @P0 LOP3.LUT R25, R25, 0x80, RZ, 0xfc, !PT ;  /* 0x0000008019190812 */ /* 0x000fe200078efcff */
[----:B------:R-:W-:Y:S06]  /*7e30*/  @!P0 BRA `(.L_x_235) ;  /* 0x00000000001c8947 */ /* 0x000fec0003800000 */
[----:B------:R-:W0:Y:S08]  /*7e40*/  S2UR UR5, SR_CgaCtaId ;  /* 0x00000000000579c3 */ /* 0x000e300000008800 */
[----:B------:R-:W-:Y:S06]  /*7e50*/  BAR.SYNC.DEFER_BLOCKING 0x5, 0x180 ;  /* 0x0146000000007b1d */ /* 0x000fec0000010000 */
[----:B------:R-:W-:-:S02]  /*7e60*/  UMOV UR4, 0x400 ;  /* 0x0000040000047882 */ /* 0x000fc40000000000 */
[----:B0-----:R-:W-:-:S09]  /*7e70*/  ULEA UR4, UR5, UR4, 0x18 ;  /* 0x0000000405047291 */ /* 0x001fd2000f8ec03f */
[----:B------:R-:W1:Y:S01]  /*7e80*/  LDS.128 R16, [UR4+0x2a8d0] ;  /* 0x02a8d004ff107984 */ /* 0x000e620008000c00 */
[----:B------:R-:W-:Y:S06]  /*7e90*/  BAR.ARV 0x4, 0x180 ;  /* 0x0106000000007b1d */ /* 0x000fec0000002000 */
[----:B------:R-:W-:Y:S05]  /*7ea0*/  BRA `(.L_x_236) ;  /* 0x0000000800007947 */ /* 0x000fea0003800000 */
.L_x_235:
[----:B------:R-:W0:Y:S01]  /*7eb0*/  S2R R2, SR_TID.X ;  /* 0x0000000000027919 */ /* 0x000e220000002100 */
[----:B------:R-:W-:Y:S01]  /*7ec0*/  ULDC UR4, c[0x0][0xc3c] ;  /* 0x00030f0000047ab9 */ /* 0x000fe20000000800 */
[----:B------:R-:W1:Y:S01]  /*7ed0*/  S2UR UR6, SR_CTAID.X ;  /* 0x00000000000679c3 */ /* 0x000e620000002500 */
[----:B------:R-:W-:Y:S01]  /*7ee0*/  ULDC UR5, c[0x0][0xc38] ;  /* 0x00030e0000057ab9 */ /* 0x000fe20000000800 */
[----:B0-----:R-:W-:-:S04]  /*7ef0*/  LOP3.LUT R5, R2, 0x1f, RZ, 0xc0, !PT ;  /* 0x0000001f02057812 */ /* 0x001fc800078ec0ff */
[----:B------:R-:W-:-:S04]  /*7f00*/  ISETP.NE.AND P0, PT, R5, 0x1f, PT ;  /* 0x0000001f0500780c */ /* 0x000fc80003f05270 */
[----:B------:R-:W-:-:S13]  /*7f10*/  ISETP.GE.OR P1, PT, R5, UR4, !P0 ;  /* 0x0000000405007c0c */ /* 0x000fda000c726670 */
[----:B------:R-:W0:Y:S02]  /*7f20*/  @!P1 LDC.64 R2, c[0x0][0xc80] ;  /* 0x00032000ff029b82 */ /* 0x000e240000000a00 */
[----:B0-----:R-:W-:-:S05]  /*7f30*/  @!P1 IMAD.WIDE.U32 R2, R5, 0x4, R2 ;  /* 0x0000000405029825 */ /* 0x001fca00078e0002 */
[----:B------:R-:W2:Y:S01]  /*7f40*/  @!P1 LDG.E R0, desc[UR56][R2.64] ;  /* 0x0000003802009981 */ /* 0x000ea2000c1e1900 */
[C---:B------:R-:W-:Y:S01]  /*7f50*/  ISETP.NE.AND P1, PT, R5.reuse, RZ, PT ;  /* 0x000000ff0500720c */ /* 0x040fe20003f25270 */
[----:B------:R-:W-:Y:S01]  /*7f60*/  UMOV UR4, URZ ;  /* 0x0000003f00047c82 */ /* 0x000fe20008000000 */
[C---:B------:R-:W-:Y:S01]  /*7f70*/  ISETP.GE.U32.AND P2, PT, R5.reuse, 0x2, PT ;  /* 0x000000020500780c */ /* 0x040fe20003f46070 */
[----:B------:R-:W-:Y:S01]  /*7f80*/  IMAD.MOV.U32 R16, RZ, RZ, RZ ;  /* 0x000000ffff107224 */ /* 0x000fe200078e00ff */
[C---:B------:R-:W-:Y:S02]  /*7f90*/  ISETP.GE.U32.AND P3, PT, R5.reuse, 0x4, PT ;  /* 0x000000040500780c */ /* 0x040fe40003f66070 */
[C---:B------:R-:W-:Y:S02]  /*7fa0*/  ISETP.GE.U32.AND P4, PT, R5.reuse, 0x8, PT ;  /* 0x000000080500780c */ /* 0x040fe40003f86070 */
[----:B------:R-:W-:Y:S01]  /*7fb0*/  ISETP.GE.U32.AND P5, PT, R5, 0x10, PT ;  /* 0x000000100500780c */ /* 0x000fe20003fa6070 */
[----:B--2---:R-:W0:Y:S02]  /*7fc0*/  SHFL.UP PT, R4, R0, 0x1, RZ ;  /* 0x0420000000047989 */ /* 0x004e2400000e00ff */
[----:B0-----:R-:W-:-:S05]  /*7fd0*/  SEL R7, R4, RZ, P1 ;  /* 0x000000ff04077207 */ /* 0x001fca0000800000 */
[----:B------:R-:W-:-:S05]  /*7fe0*/  IMAD.IADD R7, R0, 0x1, R7 ;  /* 0x0000000100077824 */ /* 0x000fca00078e0207 */
[----:B------:R-:W0:Y:S02]  /*7ff0*/  SHFL.UP PT, R4, R7, 0x2, RZ ;  /* 0x0440000007047989 */ /* 0x000e2400000e00ff */
[----:B0-----:R-:W-:-:S04]  /*8000*/  SEL R4, R4, RZ, P2 ;  /* 0x000000ff04047207 */ /* 0x001fc80001000000 */
[----:B------:R-:W-:-:S05]  /*8010*/  IADD3 R4, R7, R4, RZ ;  /* 0x0000000407047210 */ /* 0x000fca0007ffe0ff */
[----:B------:R-:W0:Y:S02]  /*8020*/  SHFL.UP PT, R6, R4, 0x4, RZ ;  /* 0x0480000004067989 */ /* 0x000e2400000e00ff */
[----:B0-----:R-:W-:-:S05]  /*8030*/  SEL R3, R6, RZ, P3 ;  /* 0x000000ff06037207 */ /* 0x001fca0001800000 */
[----:B------:R-:W-:-:S05]  /*8040*/  IMAD.IADD R3, R4, 0x1, R3 ;  /* 0x0000000104037824 */ /* 0x000fca00078e0203 */
[----:B------:R-:W0:Y:S02]  /*8050*/  SHFL.UP PT, R2, R3, 0x8, RZ ;  /* 0x0500000003027989 */ /* 0x000e2400000e00ff */
[----:B0-----:R-:W-:-:S05]  /*8060*/  SEL R2, R2, RZ, P4 ;  /* 0x000000ff02027207 */ /* 0x001fca0002000000 */
[----:B------:R-:W-:-:S05]  /*8070*/  IMAD.IADD R2, R3, 0x1, R2 ;  /* 0x0000000103027824 */ /* 0x000fca00078e0202 */
[----:B------:R-:W0:Y:S02]  /*8080*/  SHFL.UP PT, R6, R2, 0x10, RZ ;  /* 0x0600000002067989 */ /* 0x000e2400000e00ff */
[----:B0-----:R-:W-:-:S05]  /*8090*/  SEL R7, R6, RZ, P5 ;  /* 0x000000ff06077207 */ /* 0x001fca0002800000 */
[----:B------:R-:W-:-:S05]  /*80a0*/  IMAD.IADD R7, R2, 0x1, R7 ;  /* 0x0000000102077824 */ /* 0x000fca00078e0207 */
[----:B------:R-:W0:Y:S02]  /*80b0*/  SHFL.IDX PT, R4, R7, 0x1f, 0x1f ;  /* 0x03e01f0007047f89 */ /* 0x000e2400000e0000 */
[----:B0-----:R-:W-:-:S04]  /*80c0*/  IMAD R4, R4, UR5, RZ ;  /* 0x0000000504047c24 */ /* 0x001fc8000f8e02ff */
[----:B------:R-:W-:Y:S01]  /*80d0*/  IMAD.MOV.U32 R3, RZ, RZ, R4 ;  /* 0x000000ffff037224 */ /* 0x000fe200078e0004 */
[----:B-1----:R-:W-:-:S13]  /*80e0*/  ISETP.GT.AND P6, PT, R4, UR6, PT ;  /* 0x0000000604007c0c */ /* 0x002fda000bfc4270 */
[----:B------:R-:W-:Y:S05]  /*80f0*/  @P6 BRA `(.L_x_237) ;  /* 0x0000000000946947 */ /* 0x000fea0003800000 */
[----:B------:R-:W-:Y:S01]  /*8100*/  MOV R4, R3 ;  /* 0x0000000300047202 */ /* 0x000fe20000000f00 */
[----:B------:R-:W-:Y:S01]  /*8110*/  UMOV UR4, URZ ;  /* 0x0000003f00047c82 */ /* 0x000fe20008000000 */
[----:B------:R-:W-:-:S05]  /*8120*/  ULDC UR5, c[0x0][0xc38] ;  /* 0x00030e0000057ab9 */ /* 0x000fca0000000800 */
.L_x_241:
[----:B------:R-:W0:Y:S01]  /*8130*/  LDC R2, c[0x0][0xc3c] ;  /* 0x00030f00ff027b82 */ /* 0x000e220000000800 */
[----:B------:R-:W-:-:S06]  /*8140*/  UIADD3 UR4, UR4, 0x1f, URZ ;  /* 0x0000001f04047890 */ /* 0x000fcc000fffe03f */
[----:B0-----:R-:W-:-:S13]  /*8150*/  ISETP.LE.AND P6, PT, R2, UR4, PT ;  /* 0x0000000402007c0c */ /* 0x001fda000bfc3270 */
[----:B------:R-:W-:Y:S05]  /*8160*/  @P6 BRA `(.L_x_238) ;  /* 0x0000000400246947 */ /* 0x000fea0003800000 */
[----:B------:R-:W-:Y:S01]  /*8170*/  VIADD R7, R5, UR4 ;  /* 0x0000000405077c36 */ /* 0x000fe20008000000 */
[----:B------:R-:W-:Y:S01]  /*8180*/  BSSY B0, `(.L_x_239) ;  /* 0x0000007000007945 */ /* 0x000fe20003800000 */
[----:B------:R-:W-:-:S03]  /*8190*/  IMAD.MOV.U32 R0, RZ, RZ, RZ ;  /* 0x000000ffff007224 */ /* 0x000fc600078e00ff */
[----:B------:R-:W-:-:S13]  /*81a0*/  ISETP.GE.OR P6, PT, R7, R2, !P0 ;  /* 0x000000020700720c */ /* 0x000fda00047c6670 */
[----:B------:R-:W-:Y:S05]  /*81b0*/  @P6 BRA `(.L_x_240) ;  /* 0x00000000000c6947 */ /* 0x000fea0003800000 */
[----:B------:R-:W0:Y:S02]  /*81c0*/  LDC.64 R2, c[0x0][0xc80] ;  /* 0x00032000ff027b82 */ /* 0x000e240000000a00 */
[----:B0-----:R-:W-:-:S05]  /*81d0*/  IMAD.WIDE R2, R7, 0x4, R2 ;  /* 0x0000000407027825 */ /* 0x001fca00078e0202 */
[----:B------:R0:W5:Y:S02]  /*81e0*/  LDG.E R0, desc[UR56][R2.64] ;  /* 0x0000003802007981 */ /* 0x000164000c1e1900 */
.L_x_240:
[----:B------:R-:W-:Y:S05]  /*81f0*/  BSYNC B0 ;  /* 0x0000000000007941 */ /* 0x000fea0003800000 */
.L_x_239:
[----:B0----5:R-:W0:Y:S02]  /*8200*/  SHFL.UP PT, R2, R0, 0x1, RZ ;  /* 0x0420000000027989 */ /* 0x021e2400000e00ff */
        /* <DEDUP_REMOVED lines=14> */
[----:B------:R-:W0:Y:S02]  /*82f0*/  SHFL.IDX PT, R3, R9, 0x1f, 0x1f ;  /* 0x03e01f0009037f89 */ /* 0x000e2400000e0000 */
[----:B0-----:R-:W-:-:S04]  /*8300*/  IMAD R3, R3, UR5, RZ ;  /* 0x0000000503037c24 */ /* 0x001fc8000f8e02ff */
[----:B------:R-:W-:-:S05]  /*8310*/  IMAD.IADD R4, R3, 0x1, R4 ;  /* 0x0000000103047824 */ /* 0x000fca00078e0204 */
[----:B------:R-:W-:-:S13]  /*8320*/  ISETP.GT.AND P6, PT, R4, UR6, PT ;  /* 0x0000000604007c0c */ /* 0x000fda000bfc4270 */
[----:B------:R-:W-:Y:S05]  /*8330*/  @!P6 BRA `(.L_x_241) ;  /* 0xfffffffc007ce947 */ /* 0x000fea000383ffff */
[----:B------:R-:W-:-:S07]  /*8340*/  IMAD.MOV.U32 R7, RZ, RZ, R9 ;  /* 0x000000ffff077224 */ /* 0x000fce00078e0009 */
.L_x_237:
[----:B------:R-:W-:-:S04]  /*8350*/  IMAD.IADD R8, R4, 0x1, -R3 ;  /* 0x0000000104087824 */ /* 0x000fc800078e0a03 */
[----:B------:R-:W-:-:S05]  /*8360*/  IMAD R2, R7, UR5, R8 ;  /* 0x0000000507027c24 */ /* 0x000fca000f8e0208 */
[----:B------:R-:W-:-:S13]  /*8370*/  ISETP.GT.AND P0, PT, R2, UR6, PT ;  /* 0x0000000602007c0c */ /* 0x000fda000bf04270 */
[----:B------:R-:W-:-:S04]  /*8380*/  VOTE.ANY R4, PT, !P0 ;  /* 0x0000000000047806 */ /* 0x000fc800040e0100 */
[----:B------:R-:W0:Y:S01]  /*8390*/  POPC R19, R4 ;  /* 0x0000000400137309 */ /* 0x000e220000000000 */
[----:B------:R-:W-:Y:S01]  /*83a0*/  ISETP.NE.AND P0, PT, R4, RZ, PT ;  /* 0x000000ff0400720c */ /* 0x000fe20003f05270 */
[----:B0-----:R-:W0:Y:S02]  /*83b0*/  SHFL.IDX PT, R10, R0, R19, 0x1f ;  /* 0x00001f13000a7589 */ /* 0x001e2400000e0000 */
[----:B0-----:R-:W-:-:S04]  /*83c0*/  IABS R9, R10 ;  /* 0x0000000a00097213 */ /* 0x001fc80000000000 */
[----:B------:R-:W0:Y:S08]  /*83d0*/  I2F.RP R6, R9 ;  /* 0x0000000900067306 */ /* 0x000e300000209400 */
[----:B0-----:R-:W0:Y:S02]  /*83e0*/  MUFU.RCP R6, R6 ;  /* 0x0000000600067308 */ /* 0x001e240000001000 */
[----:B0-----:R-:W-:-:S06]  /*83f0*/  VIADD R2, R6, 0xffffffe ;  /* 0x0ffffffe06027836 */ /* 0x001fcc0000000000 */
[----:B------:R0:W1:Y:S01]  /*8400*/  F2I.FTZ.U32.TRUNC.NTZ R3, R2 ;  /* 0x0000000200037305 */ /* 0x000062000021f000 */
[----:B------:R-:W-:Y:S05]  /*8410*/  @!P0 BRA `(.L_x_242) ;  /* 0x0000000000088947 */ /* 0x000fea0003800000 */
[----:B------:R-:W-:-:S06]  /*8420*/  IADD3 R16, R19, -0x1, RZ ;  /* 0xffffffff13107810 */ /* 0x000fcc0007ffe0ff */
[----:B------:R2:W3:Y:S02]  /*8430*/  SHFL.IDX PT, R16, R7, R16, 0x1f ;  /* 0x00001f1007107589 */ /* 0x0004e400000e0000 */
.L_x_242:
[----:B---3--:R-:W-:Y:S01]  /*8440*/  IMAD R16, R16, UR5, R8 ;  /* 0x0000000510107c24 */ /* 0x008fe2000f8e0208 */
[----:B0-----:R-:W-:Y:S01]  /*8450*/  IABS R2, R10 ;  /* 0x0000000a00027213 */ /* 0x001fe20000000000 */
[----:B-1----:R-:W-:Y:S02]  /*8460*/  IMAD.MOV R0, RZ, RZ, -R3 ;  /* 0x000000ffff007224 */ /* 0x002fe400078e0a03 */
[----:B------:R-:W-:Y:S01]  /*8470*/  VIADD R19, R19, UR4 ;  /* 0x0000000413137c36 */ /* 0x000fe20008000000 */
[----:B------:R-:W-:Y:S01]  /*8480*/  IADD3 R11, -R16, UR6, RZ ;  /* 0x00000006100b7c10 */ /* 0x000fe2000fffe1ff */
[----:B------:R-:W-:Y:S02]  /*8490*/  IMAD.MOV R4, RZ, RZ, -R2 ;  /* 0x000000ffff047224 */ /* 0x000fe400078e0a02 */
[----:B--2---:R-:W-:Y:S01]  /*84a0*/  IMAD R7, R0, R9, RZ ;  /* 0x0000000900077224 */ /* 0x004fe200078e02ff */
[----:B------:R-:W-:Y:S01]  /*84b0*/  IABS R0, R11 ;  /* 0x0000000b00007213 */ /* 0x000fe20000000000 */
[----:B------:R-:W-:-:S04]  /*84c0*/  IMAD.MOV.U32 R2, RZ, RZ, RZ ;  /* 0x000000ffff027224 */ /* 0x000fc800078e00ff */
[----:B------:R-:W-:-:S04]  /*84d0*/  IMAD.HI.U32 R2, R3, R7, R2 ;  /* 0x0000000703027227 */ /* 0x000fc800078e0002 */
[----:B------:R-:W-:Y:S02]  /*84e0*/  IMAD.MOV.U32 R3, RZ, RZ, R0 ;  /* 0x000000ffff037224 */ /* 0x000fe400078e0000 */
[----:B------:R-:W-:Y:S02]  /*84f0*/  IMAD.MOV.U32 R0, RZ, RZ, R4 ;  /* 0x000000ffff007224 */ /* 0x000fe400078e0004 */
[----:B------:R-:W-:-:S04]  /*8500*/  IMAD.HI.U32 R2, R2, R3, RZ ;  /* 0x0000000302027227 */ /* 0x000fc800078e00ff */
[----:B------:R-:W-:-:S05]  /*8510*/  IMAD R0, R2, R0, R3 ;  /* 0x0000000002007224 */ /* 0x000fca00078e0203 */
[----:B------:R-:W-:-:S13]  /*8520*/  ISETP.GT.U32.AND P1, PT, R9, R0, PT ;  /* 0x000000000900720c */ /* 0x000fda0003f24070 */
[-C--:B------:R-:W-:Y:S01]  /*8530*/  @!P1 IADD3 R0, R0, -R9.reuse, RZ ;  /* 0x8000000900009210 */ /* 0x080fe20007ffe0ff */
[----:B------:R-:W-:Y:S01]  /*8540*/  @!P1 VIADD R2, R2, 0x1 ;  /* 0x0000000102029836 */ /* 0x000fe20000000000 */
[----:B------:R-:W-:Y:S02]  /*8550*/  ISETP.NE.AND P1, PT, R10, RZ, PT ;  /* 0x000000ff0a00720c */ /* 0x000fe40003f25270 */
[----:B------:R-:W-:Y:S02]  /*8560*/  ISETP.GE.U32.AND P0, PT, R0, R9, PT ;  /* 0x000000090000720c */ /* 0x000fe40003f06070 */
[----:B------:R-:W-:-:S04]  /*8570*/  LOP3.LUT R0, R11, R10, RZ, 0x3c, !PT ;  /* 0x0000000a0b007212 */ /* 0x000fc800078e3cff */
[----:B------:R-:W-:-:S07]  /*8580*/  ISETP.GE.AND P2, PT, R0, RZ, PT ;  /* 0x000000ff0000720c */ /* 0x000fce0003f46270 */
[----:B------:R-:W-:-:S06]  /*8590*/  @P0 VIADD R2, R2, 0x1 ;  /* 0x0000000102020836 */ /* 0x000fcc0000000000 */
[----:B------:R-:W-:Y:S01]  /*85a0*/  @!P2 IMAD.MOV R2, RZ, RZ, -R2 ;  /* 0x000000ffff02a224 */ /* 0x000fe200078e0a02 */
[----:B------:R-:W-:-:S04]  /*85b0*/  @!P1 LOP3.LUT R2, RZ, R10, RZ, 0x33, !PT ;  /* 0x0000000aff029212 */ /* 0x000fc800078e33ff */
[----:B------:R-:W-:Y:S01]  /*85c0*/  MOV R18, R2 ;  /* 0x0000000200127202 */ /* 0x000fe20000000f00 */
[----:B------:R-:W-:-:S04]  /*85d0*/  IMAD.MOV R17, RZ, RZ, -R2 ;  /* 0x000000ffff117224 */ /* 0x000fc800078e0a02 */
[----:B------:R-:W-:Y:S01]  /*85e0*/  IMAD R17, R10, R17, R11 ;  /* 0x000000110a117224 */ /* 0x000fe200078e020b */
[----:B------:R-:W-:Y:S06]  /*85f0*/  BRA `(.L_x_243) ;  /* 0x0000000000147947 */ /* 0x000fec0003800000 */
.L_x_238:
[----:B------:R-:W-:Y:S01]  /*8600*/  ULDC UR4, c[0x0][0xc3c] ;  /* 0x00030f0000047ab9 */ /* 0x000fe20000000800 */
[----:B------:R-:W-:Y:S02]  /*8610*/  IMAD.MOV.U32 R17, RZ, RZ, RZ ;  /* 0x000000ffff117224 */ /* 0x000fe400078e00ff */
[----:B------:R-:W-:Y:S02]  /*8620*/  IMAD.U32 R16, RZ, RZ, UR6 ;  /* 0x00000006ff107e24 */ /* 0x000fe4000f8e00ff */
[----:B------:R-:W-:Y:S02]  /*8630*/  IMAD.MOV.U32 R18, RZ, RZ, RZ ;  /* 0x000000ffff127224 */ /* 0x000fe400078e00ff */
[----:B------:R-:W-:-:S07]  /*8640*/  IMAD.U32 R19, RZ, RZ, UR4 ;  /* 0x00000004ff137e24 */ /* 0x000fce000f8e00ff */
.L_x_243:
[----:B------:R-:W-:-:S13]  /*8650*/  ISETP.NE.AND P0, PT, R5, RZ, PT ;  /* 0x000000ff0500720c */ /* 0x000fda0003f05270 */
[----:B------:R-:W0:Y:S01]  /*8660*/  @!P0 S2R R3, SR_CgaCtaId ;  /* 0x0000000000038919 */ /* 0x000e220000008800 */
[----:B------:R-:W-:-:S04]  /*8670*/  @!P0 MOV R0, 0x400 ;  /* 0x0000040000008802 */ /* 0x000fc80000000f00 */
[----:B0-----:R-:W-:-:S05]  /*8680*/  @!P0 LEA R0, R3, R0, 0x18 ;  /* 0x0000000003008211 */ /* 0x001fca00078ec0ff */
[----:B------:R0:W-:Y:S01]  /*8690*/  @!P0 STS.128 [R0+0x2a8d0], R16 ;  /* 0x02a8d01000008388 */ /* 0x0001e20000000c00 */
[----:B------:R-:W-:Y:S06]  /*86a0*/  BAR.ARV 0x5, 0x180 ;  /* 0x0146000000007b1d */ /* 0x000fec0000002000 */
.L_x_236:
[----:B------:R2:W-:Y:S01]  /*86b0*/  STL [R1+0x14], RZ ;  /* 0x000014ff01007387 */ /* 0x0005e20000100800 */
[----:B------:R-:W-:Y:S01]  /*86c0*/  ULDC UR4, c[0x0][0xc3c] ;  /* 0x00030f0000047ab9 */ /* 0x000fe20000000800 */
[----:B------:R-:W-:Y:S01]  /*86d0*/  IMAD.MOV.U32 R28, RZ, RZ, 0x1 ;  /* 0x00000001ff1c7424 */ /* 0x000fe200078e00ff */
[----:B-1----:R-:W-:Y:S02]  /*86e0*/  ISETP.GE.AND P0, PT, R19, UR4, PT ;  /* 0x0000000413007c0c */ /* 0x002fe4000bf06270 */
[----:B------:R-:W-:-:S11]  /*86f0*/  MOV R27, RZ ;  /* 0x000000ff001b7202 */ /* 0x000fd60000000f00 */
[----:B--2---:R-:W-:Y:S05]  /*8700*/  @P0 BRA `(.L_x_244) ;  /* 0x0000004400b40947 */ /* 0x004fea0003800000 */
[----:B------:R-:W2:Y:S01]  /*8710*/  LDL R4, [R1+0x4] ;  /* 0x0000040001047983 */ /* 0x000ea20000100800 */
[----:B------:R-:W0:Y:S01]  /*8720*/  S2R R5, SR_TID.X ;  /* 0x0000000000057919 */ /* 0x000e220000002100 */
[----:B------:R-:W1:Y:S01]  /*8730*/  S2UR UR5, SR_CgaCtaId ;  /* 0x00000000000579c3 */ /* 0x000e620000008800 */
[----:B------:R-:W-:Y:S01]  /*8740*/  UMOV UR4, 0x400 ;  /* 0x0000040000047882 */ /* 0x000fe20000000000 */
[----:B------:R-:W-:Y:S01]  /*8750*/  BSSY B8, `(.L_x_244) ;  /* 0x0000468000087945 */ /* 0x000fe20003800000 */
[----:B------:R-:W-:Y:S02]  /*8760*/  IMAD.MOV.U32 R28, RZ, RZ, 0x1 ;  /* 0x00000001ff1c7424 */ /* 0x000fe400078e00ff */
[----:B------:R-:W-:Y:S01]  /*8770*/  IMAD.MOV.U32 R27, RZ, RZ, RZ ;  /* 0x000000ffff1b7224 */ /* 0x000fe200078e00ff */
[----:B------:R-:W-:Y:S01]  /*8780*/  ULDC UR36, c[0x0][0xc] ;  /* 0x0000030000247ab9 */ /* 0x000fe20000000800 */
[----:B-1----:R-:W-:Y:S01]  /*8790*/  ULEA UR4, UR5, UR4, 0x18 ;  /* 0x0000000405047291 */ /* 0x002fe2000f8ec03f */
[C---:B0-----:R-:W-:Y:S01]  /*87a0*/  IMAD.SHL.U32 R0, R5.reuse, 0x8, RZ ;  /* 0x0000000805007824 */ /* 0x041fe200078e00ff */
[----:B------:R-:W-:-:S04]  /*87b0*/  LOP3.LUT R3, R5, 0x7f, RZ, 0xc0, !PT ;  /* 0x0000007f05037812 */ /* 0x000fc800078ec0ff */
[----:B------:R-:W-:Y:S01]  /*87c0*/  LOP3.LUT R2, R0, 0x1f8, RZ, 0xc0, !PT ;  /* 0x000001f800027812 */ /* 0x000fe200078ec0ff */
[----:B------:R-:W-:-:S03]  /*87d0*/  IMAD.U32 R22, RZ, RZ, UR4 ;  /* 0x00000004ff167e24 */ /* 0x000fc6000f8e00ff */
[----:B------:R-:W-:Y:S01]  /*87e0*/  LOP3.LUT R33, R2, 0x38, R5, 0x78, !PT ;  /* 0x0000003802217812 */ /* 0x000fe200078e7805 */
[----:B------:R-:W-:-:S03]  /*87f0*/  IMAD.SHL.U32 R2, R5, 0x10, RZ ;  /* 0x0000001005027824 */ /* 0x000fc600078e00ff */
[----:B------:R-:W-:-:S04]  /*8800*/  LOP3.LUT R33, R33, 0x200, R0, 0xf8, !PT ;  /* 0x0000020021217812 */ /* 0x000fc800078ef800 */
[----:B------:R-:W-:Y:S02]  /*8810*/  LEA R34, R33, R22, 0x1 ;  /* 0x0000001621227211 */ /* 0x000fe400078e08ff */
[----:B--2---:R-:W-:-:S05]  /*8820*/  LOP3.LUT R4, R4, 0x2, RZ, 0xfc, !PT ;  /* 0x0000000204047812 */ /* 0x004fca00078efcff */
[----:B------:R0:W-:Y:S04]  /*8830*/  STL [R1+0x20], R4 ;  /* 0x0000200401007387 */ /* 0x0001e80000100800 */
[----:B------:R1:W-:Y:S01]  /*8840*/  STL [R1+0x14], RZ ;  /* 0x000014ff01007387 */ /* 0x0003e20000100800 */
[----:B0-----:R-:W-:Y:S02]  /*8850*/  SHF.R.U32.HI R4, RZ, 0x3, R3 ;  /* 0x00000003ff047819 */ /* 0x001fe40000011603 */
[----:B------:R-:W-:Y:S02]  /*8860*/  LOP3.LUT R3, R0, 0x38, RZ, 0xc0, !PT ;  /* 0x0000003800037812 */ /* 0x000fe400078ec0ff */
[----:B------:R-:W-:Y:S02]  /*8870*/  LOP3.LUT R4, R4, 0x70, R2, 0xf8, !PT ;  /* 0x0000007004047812 */ /* 0x000fe400078ef802 */
[----:B------:R-:W-:-:S02]  /*8880*/  LOP3.LUT R2, R3, 0x40, RZ, 0xfc, !PT ;  /* 0x0000004003027812 */ /* 0x000fc400078efcff */
[----:B-1----:R-:W-:-:S07]  /*8890*/  LOP3.LUT R0, R3, 0x80, RZ, 0xfc, !PT ;  /* 0x0000008003007812 */ /* 0x002fce00078efcff */
.L_x_307:
[----:B0-----:R-:W0:Y:S02]  /*88a0*/  LDC.64 R30, c[0x0][0xc88] ;  /* 0x00032200ff1e7b82 */ /* 0x001e240000000a00 */
[----:B0-----:R-:W-:-:S06]  /*88b0*/  IMAD.WIDE R30, R19, 0x4, R30 ;  /* 0x00000004131e7825 */ /* 0x001fcc00078e021e */
[----:B------:R-:W2:Y:S01]  /*88c0*/  LDG.E R30, desc[UR56][R30.64] ;  /* 0x000000381e1e7981 */ /* 0x000ea2000c1e1900 */
[----:B------:R-:W-:Y:S05]  /*88d0*/  YIELD ;  /* 0x0000000000007946 */ /* 0x000fea0003800000 */
[----:B------:R-:W-:Y:S01]  /*88e0*/  ULDC.64 UR4, c[0x0][0xa28] ;  /* 0x00028a0000047ab9 */ /* 0x000fe20000000a00 */
[----:B------:R-:W-:Y:S01]  /*88f0*/  IMAD.MOV.U32 R37, RZ, RZ, RZ ;  /* 0x000000ffff257224 */ /* 0x000fe200078e00ff */
[----:B------:R-:W-:Y:S01]  /*8900*/  ISETP.NE.U32.AND P0, PT, RZ, UR4, PT ;  /* 0x00000004ff007c0c */ /* 0x000fe2000bf05070 */
[----:B------:R-:W-:-:S03]  /*8910*/  ULDC.64 UR6, c[0x0][0xa18] ;  /* 0x0002860000067ab9 */ /* 0x000fc60000000a00 */
[----:B------:R-:W-:Y:S01]  /*8920*/  ISETP.NE.AND.EX P0, PT, RZ, UR5, PT, P0 ;  /* 0x00000005ff007c0c */ /* 0x000fe2000bf05300 */
[----:B------:R-:W-:Y:S01]  /*8930*/  IMAD.MOV.U32 R35, RZ, RZ, RZ ;  /* 0x000000ffff237224 */ /* 0x000fe200078e00ff */
[----:B--2---:R-:W-:-:S11]  /*8940*/  SHF.R.S32.HI R0, RZ, 0x1f, R30 ;  /* 0x0000001fff007819 */ /* 0x004fd6000001141e */
[C---:B------:R-:W-:Y:S01]  /*8950*/  @P0 LEA R2, P1, R30.reuse, UR4, 0x2 ;  /* 0x000000041e020c11 */ /* 0x040fe2000f8210ff */
[C---:B------:R-:W-:Y:S01]  /*8960*/  IMAD.SHL.U32 R23, R30.reuse, 0x4, RZ ;  /* 0x000000041e177824 */ /* 0x040fe200078e00ff */
[C-C-:B------:R-:W-:Y:S01]  /*8970*/  SHF.L.U64.HI R24, R30.reuse, 0x2, R0.reuse ;  /* 0x000000021e187819 */ /* 0x140fe20000010200 */
[----:B------:R0:W-:Y:S01]  /*8980*/  STL [R1+0x8], R0 ;  /* 0x0000080001007387 */ /* 0x0001e20000100800 */
[----:B------:R-:W-:Y:S01]  /*8990*/  @P0 LEA.HI.X R3, R30, UR5, R0, 0x2, P1 ;  /* 0x000000051e030c11 */ /* 0x000fe200088f1400 */
[----:B------:R-:W-:-:S04]  /*89a0*/  ULDC.64 UR4, c[0x0][0xa00] ;  /* 0x0002800000047ab9 */ /* 0x000fc80000000a00 */
[----:B-1----:R1:W5:Y:S01]  /*89b0*/  @P0 LDG.E R37, desc[UR56][R2.64] ;  /* 0x0000003802250981 */ /* 0x002362000c1e1900 */
[----:B------:R-:W-:Y:S02]  /*89c0*/  ISETP.NE.U32.AND P0, PT, RZ, UR4, PT ;  /* 0x00000004ff007c0c */ /* 0x000fe4000bf05070 */
[----:B------:R-:W-:Y:S02]  /*89d0*/  LOP3.LUT R25, R25, 0xffffffbf, RZ, 0xc0, !PT ;  /* 0xffffffbf19197812 */ /* 0x000fe400078ec0ff */
[----:B------:R-:W-:Y:S02]  /*89e0*/  ISETP.NE.AND.EX P2, PT, RZ, UR5, PT, P0 ;  /* 0x00000005ff007c0c */ /* 0x000fe4000bf45300 */
[----:B------:R-:W-:Y:S02]  /*89f0*/  ISETP.NE.U32.AND P0, PT, RZ, UR6, PT ;  /* 0x00000006ff007c0c */ /* 0x000fe4000bf05070 */
[----:B-1----:R-:W-:Y:S02]  /*8a00*/  IADD3 R2, P1, R23, UR4, RZ ;  /* 0x0000000417027c10 */ /* 0x002fe4000ff3e0ff */
[----:B------:R-:W-:-:S02]  /*8a10*/  ISETP.NE.AND.EX P0, PT, RZ, UR7, PT, P0 ;  /* 0x00000007ff007c0c */ /* 0x000fc4000bf05300 */
[----:B------:R-:W-:Y:S01]  /*8a20*/  IADD3.X R3, R24, UR5, RZ, P1, !PT ;  /* 0x0000000518037c10 */ /* 0x000fe20008ffe4ff */
[----:B------:R-:W-:-:S04]  /*8a30*/  ULDC.64 UR4, c[0x0][0x418] ;  /* 0x0001060000047ab9 */ /* 0x000fc80000000a00 */
[----:B------:R-:W-:Y:S01]  /*8a40*/  @P2 LOP3.LUT R25, R25, 0x40, RZ, 0xfc, !PT ;  /* 0x0000004019192812 */ /* 0x000fe200078efcff */
[----:B------:R1:W5:Y:S05]  /*8a50*/  @P2 LDG.E R35, desc[UR56][R2.64] ;  /* 0x0000003802232981 */ /* 0x00036a000c1e1900 */
[----:B------:R-:W-:-:S04]  /*8a60*/  @P0 IADD3 R4, P1, R23, UR6, RZ ;  /* 0x0000000617040c10 */ /* 0x000fc8000ff3e0ff */
[----:B------:R-:W-:-:S05]  /*8a70*/  @P0 IADD3.X R5, R24, UR7, RZ, P1, !PT ;  /* 0x0000000718050c10 */ /* 0x000fca0008ffe4ff */
[----:B0-----:R-:W2:Y:S01]  /*8a80*/  @P0 LDG.E R0, desc[UR56][R4.64] ;  /* 0x0000003804000981 */ /* 0x001ea2000c1e1900 */
[----:B------:R-:W-:-:S03]  /*8a90*/  UISETP.NE.U32.AND UP0, UPT, UR4, URZ, UPT ;  /* 0x0000003f0400728c */ /* 0x000fc6000bf05070 */
[----:B------:R-:W-:Y:S01]  /*8aa0*/  ULDC UR4, c[0x0][0x424] ;  /* 0x0001090000047ab9 */ /* 0x000fe20000000800 */
[----:B------:R-:W-:-:S03]  /*8ab0*/  UISETP.NE.AND.EX UP0, UPT, UR5, URZ, UPT, UP0 ;  /* 0x0000003f0500728c */ /* 0x000fc6000bf05300 */
[----:B------:R-:W-:Y:S01]  /*8ac0*/  ULDC UR5, c[0x0][0x2f0] ;  /* 0x0000bc0000057ab9 */ /* 0x000fe20000000800 */
[----:B------:R-:W-:-:S04]  /*8ad0*/  USEL UR4, UR4, 0x1, UP0 ;  /* 0x0000000104047887 */ /* 0x000fc80008000000 */
[----:B------:R-:W-:-:S06]  /*8ae0*/  UIMAD UR4, UR4, UR5, URZ ;  /* 0x00000005040472a4 */ /* 0x000fcc000f8e023f */
[----:B------:R-:W-:Y:S01]  /*8af0*/  IMAD.U32 R36, RZ, RZ, UR4 ;  /* 0x00000004ff247e24 */ /* 0x000fe2000f8e00ff */
[----:B--2---:R1:W-:Y:S01]  /*8b00*/  @P0 STL [R1+0x10], R0 ;  /* 0x0000100001000387 */ /* 0x0043e20000100800 */
[----:B---3--:R-:W-:Y:S05]  /*8b10*/  @P0 BRA `(.L_x_245) ;  /* 0x0000000000200947 */ /* 0x008fea0003800000 */
[----:B------:R-:W-:Y:S02]  /*8b20*/  ULDC UR4, c[0x0][0x288] ;  /* 0x0000a20000047ab9 */ /* 0x000fe40000000800 */
[----:B-1----:R-:W-:-:S05]  /*8b30*/  IMAD.U32 R0, RZ, RZ, UR4 ;  /* 0x00000004ff007e24 */ /* 0x002fca000f8e00ff */
[----:B------:R0:W-:Y:S01]  /*8b40*/  STL [R1+0x10], R0 ;  /* 0x0000100001007387 */ /* 0x0001e20000100800 */
[----:B------:R-:W-:Y:S05]  /*8b50*/  @!P2 BRA `(.L_x_245) ;  /* 0x000000000010a947 */ /* 0x000fea0003800000 */
[----:B------:R-:W2:Y:S04]  /*8b60*/  LDG.E R5, desc[UR56][R2.64] ;  /* 0x0000003802057981 */ /* 0x000ea8000c1e1900 */
[----:B0-----:R-:W2:Y:S02]  /*8b70*/  LDG.E R0, desc[UR56][R2.64+0x4] ;  /* 0x0000043802007981 */ /* 0x001ea4000c1e1900 */
[----:B--2---:R-:W-:-:S05]  /*8b80*/  IADD3 R0, -R5, R0, RZ ;  /* 0x0000000005007210 */ /* 0x004fca0007ffe1ff */
[----:B------:R2:W-:Y:S02]  /*8b90*/  STL [R1+0x10], R0 ;  /* 0x0000100001007387 */ /* 0x0005e40000100800 */
.L_x_245:
[----:B------:R-:W-:Y:S01]  /*8ba0*/  ULDC.64 UR4, c[0x0][0xa20] ;  /* 0x0002880000047ab9 */ /* 0x000fe20000000a00 */
[----:B------:R-:W-:Y:S01]  /*8bb0*/  IMAD.MOV.U32 R31, RZ, RZ, R30 ;  /* 0x000000ffff1f7224 */ /* 0x000fe200078e001e */
[----:B------:R-:W-:-:S04]  /*8bc0*/  ISETP.NE.U32.AND P0, PT, RZ, UR4, PT ;  /* 0x00000004ff007c0c */ /* 0x000fc8000bf05070 */
[----:B------:R-:W-:-:S13]  /*8bd0*/  ISETP.NE.AND.EX P0, PT, RZ, UR5, PT, P0 ;  /* 0x00000005ff007c0c */ /* 0x000fda000bf05300 */
[----:B------:R-:W-:Y:S05]  /*8be0*/  @!P0 BRA `(.L_x_246) ;  /* 0x0000000000108947 */ /* 0x000fea0003800000 */
[----:B-1----:R-:W-:-:S04]  /*8bf0*/  IADD3 R2, P0, R23, UR4, RZ ;  /* 0x0000000417027c10 */ /* 0x002fc8000ff1e0ff */
[----:B------:R-:W-:-:S05]  /*8c00*/  IADD3.X R3, R24, UR5, RZ, P0, !PT ;  /* 0x0000000518037c10 */ /* 0x000fca00087fe4ff */
[----:B------:R3:W5:Y:S01]  /*8c10*/  LDG.E R36, desc[UR56][R2.64] ;  /* 0x0000003802247981 */ /* 0x000762000c1e1900 */
[----:B------:R-:W-:Y:S05]  /*8c20*/  BRA `(.L_x_247) ;  /* 0x0000000000247947 */ /* 0x000fea0003800000 */
.L_x_246:
[----:B------:R-:W-:Y:S02]  /*8c30*/  ULDC.64 UR4, c[0x0][0xa08] ;  /* 0x0002820000047ab9 */ /* 0x000fe40000000a00 */
[----:B------:R-:W-:-:S04]  /*8c40*/  ISETP.NE.U32.AND P0, PT, RZ, UR4, PT ;  /* 0x00000004ff007c0c */ /* 0x000fc8000bf05070 */
[----:B------:R-:W-:-:S13]  /*8c50*/  ISETP.NE.AND.EX P0, PT, RZ, UR5, PT, P0 ;  /* 0x00000005ff007c0c */ /* 0x000fda000bf05300 */
[----:B------:R-:W-:Y:S05]  /*8c60*/  @!P0 BRA `(.L_x_247) ;  /* 0x0000000000148947 */ /* 0x000fea0003800000 */
[----:B-1----:R-:W1:Y:S02]  /*8c70*/  LDC.64 R2, c[0x0][0xa08] ;  /* 0x00028200ff027b82 */ /* 0x002e640000000a00 */
[----:B-1----:R-:W-:-:S05]  /*8c80*/  IMAD.WIDE R2, R31, 0x4, R2 ;  /* 0x000000041f027825 */ /* 0x002fca00078e0202 */
[----:B------:R-:W3:Y:S04]  /*8c90*/  LDG.E R36, desc[UR56][R2.64] ;  /* 0x0000003802247981 */ /* 0x000ee8000c1e1900 */
[----:B------:R-:W3:Y:S02]  /*8ca0*/  LDG.E R5, desc[UR56][R2.64+0x4] ;  /* 0x0000043802057981 */ /* 0x000ee4000c1e1900 */
[----:B---3--:R-:W-:-:S07]  /*8cb0*/  IMAD.IADD R36, R5, 0x1, -R36 ;  /* 0x0000000105247824 */ /* 0x008fce00078e0a24 */
.L_x_247:
[----:B-----5:R-:W-:Y:S01]  /*8cc0*/  IMAD.IADD R36, R36, 0x1, -R37 ;  /* 0x0000000124247824 */ /* 0x020fe200078e0a25 */
[----:B------:R-:W-:Y:S03]  /*8cd0*/  BSSY B7, `(.L_x_248) ;  /* 0x0000371000077945 */ /* 0x000fe60003800000 */
[C---:B012---:R-:W-:Y:S01]  /*8ce0*/  VIADD R0, R36.reuse, 0x5f ;  /* 0x0000005f24007836 */ /* 0x047fe20000000000 */
[----:B------:R-:W-:-:S03]  /*8cf0*/  ISETP.GT.AND P0, PT, R36, RZ, PT ;  /* 0x000000ff2400720c */ /* 0x000fc60003f04270 */
[----:B------:R-:W-:-:S05]  /*8d00*/  IMAD.HI R0, R0, 0x2aaaaaab, RZ ;  /* 0x2aaaaaab00007827 */ /* 0x000fca00078e02ff */
[----:B---3--:R-:W-:-:S04]  /*8d10*/  SHF.R.U32.HI R3, RZ, 0x1f, R0 ;  /* 0x0000001fff037819 */ /* 0x008fc80000011600 */
[----:B------:R-:W-:-:S05]  /*8d20*/  LEA.HI.SX32 R29, R0, R3, 0x1c ;  /* 0x00000003001d7211 */ /* 0x000fca00078fe2ff */
[----:B------:R0:W-:Y:S01]  /*8d30*/  STL [R1+0x18], R29 ;  /* 0x0000181d01007387 */ /* 0x0001e20000100800 */
[----:B------:R-:W-:Y:S05]  /*8d40*/  @P0 BRA `(.L_x_249) ;  /* 0x0000000000440947 */ /* 0x000fea0003800000 */
[----:B------:R-:W1:Y:S02]  /*8d50*/  S2R R2, SR_TID.X ;  /* 0x0000000000027919 */ /* 0x000e640000002100 */
[----:B-1----:R-:W-:-:S04]  /*8d60*/  LOP3.LUT R2, R2, 0x7f, RZ, 0xc0, !PT ;  /* 0x0000007f02027812 */ /* 0x002fc800078ec0ff */
[----:B------:R-:W-:-:S13]  /*8d70*/  ISETP.NE.AND P0, PT, R2, RZ, PT ;  /* 0x000000ff0200720c */ /* 0x000fda0003f05270 */
[----:B------:R-:W-:Y:S05]  /*8d80*/  @P0 BRA `(.L_x_250) ;  /* 0x0000003400940947 */ /* 0x000fea0003800000 */
[----:B------:R-:W1:Y:S01]  /*8d90*/  S2R R5, SR_LANEID ;  /* 0x0000000000057919 */ /* 0x000e620000000000 */
[----:B------:R-:W-:Y:S01]  /*8da0*/  VOTEU.ANY UR4, UPT, PT ;  /* 0x0000000000047886 */ /* 0x000fe200038e0100 */
[----:B------:R-:W2:Y:S01]  /*8db0*/  LDC.64 R2, c[0x0][0xc60] ;  /* 0x00031800ff027b82 */ /* 0x000ea20000000a00 */
[----:B------:R-:W1:Y:S02]  /*8dc0*/  FLO.U32 R0, UR4 ;  /* 0x0000000400007d00 */ /* 0x000e6400080e0000 */
[----:B-1----:R-:W-:-:S06]  /*8dd0*/  ISETP.EQ.U32.AND P0, PT, R0, R5, PT ;  /* 0x000000050000720c */ /* 0x002fcc0003f02070 */
[----:B------:R-:W2:Y:S07]  /*8de0*/  POPC R5, UR4 ;  /* 0x0000000400057d09 */ /* 0x000eae0008000000 */
[----:B--2---:R-:W2:Y:S01]  /*8df0*/  @P0 ATOMG.E.ADD.STRONG.GPU PT, R3, desc[UR56][R2.64], R5 ;  /* 0x00000005020309a8 */ /* 0x004ea200081ee1f8 */
[----:B------:R-:W1:Y:S02]  /*8e00*/  S2R R4, SR_LTMASK ;  /* 0x0000000000047919 */ /* 0x000e640000003900 */
[----:B-1----:R-:W-:-:S04]  /*8e10*/  LOP3.LUT R4, R4, UR4, RZ, 0xc0, !PT ;  /* 0x0000000404047c12 */ /* 0x002fc8000f8ec0ff */
[----:B------:R-:W1:Y:S01]  /*8e20*/  POPC R7, R4 ;  /* 0x0000000400077309 */ /* 0x000e620000000000 */
[----:B--2---:R-:W1:Y:S02]  /*8e30*/  SHFL.IDX PT, R0, R3, R0, 0x1f ;  /* 0x00001f0003007589 */ /* 0x004e6400000e0000 */
[----:B-1----:R-:W-:Y:S01]  /*8e40*/  IADD3 R16, R0, UR36, R7 ;  /* 0x0000002400107c10 */ /* 0x002fe2000fffe007 */
[----:B------:R-:W-:Y:S06]  /*8e50*/  BRA `(.L_x_250) ;  /* 0x0000003400607947 */ /* 0x000fec0003800000 */
.L_x_249:
[----:B------:R-:W-:Y:S01]  /*8e60*/  VIADD R0, R22, 0x18400 ;  /* 0x0001840016007836 */ /* 0x000fe20000000000 */
[----:B------:R-:W-:Y:S04]  /*8e70*/  BSSY B6, `(.L_x_251) ;  /* 0x0000013000067945 */ /* 0x000fe80003800000 */
[----:B------:R-:W-:-:S13]  /*8e80*/  LOP3.LUT P0, RZ, R0, 0x3ff, RZ, 0xc0, !PT ;  /* 0x000003ff00ff7812 */ /* 0x000fda000780c0ff */
[----:B------:R-:W-:Y:S05]  /*8e90*/  @!P0 BRA `(.L_x_252) ;  /* 0x0000000000408947 */ /* 0x000fea0003800000 */
[----:B------:R-:W-:Y:S01]  /*8ea0*/  MOV R2, 0x0 ;  /* 0x0000000000027802 */ /* 0x000fe20000000f00 */
[----:B------:R-:W-:Y:S01]  /*8eb0*/  ULDC.64 UR6, c[0x4][0x90] ;  /* 0x0100240000067ab9 */ /* 0x000fe20000000a00 */
[----:B------:R-:W-:Y:S01]  /*8ec0*/  ULDC.64 UR8, c[0x4][0x98] ;  /* 0x0100260000087ab9 */ /* 0x000fe20000000a00 */
[----:B------:R-:W-:Y:S01]  /*8ed0*/  ULDC.64 UR4, c[0x4][0x8] ;  /* 0x0100020000047ab9 */ /* 0x000fe20000000a00 */
[----:B------:R-:W-:Y:S01]  /*8ee0*/  MOV R4, UR6 ;  /* 0x0000000600047c02 */ /* 0x000fe20008000f00 */
[----:B------:R-:W-:Y:S01]  /*8ef0*/  IMAD.U32 R5, RZ, RZ, UR7 ;  /* 0x00000007ff057e24 */ /* 0x000fe2000f8e00ff */
[----:B------:R-:W1:Y:S01]  /*8f00*/  LDC.64 R2, c[0x4][R2] ;  /* 0x0100000002027b82 */ /* 0x000e620000000a00 */
[----:B------:R-:W-:Y:S01]  /*8f10*/  IMAD.U32 R6, RZ, RZ, UR8 ;  /* 0x00000008ff067e24 */ /* 0x000fe2000f8e00ff */
[----:B------:R-:W-:Y:S01]  /*8f20*/  MOV R8, 0x70 ;  /* 0x0000007000087802 */ /* 0x000fe20000000f00 */
[----:B------:R-:W-:Y:S02]  /*8f30*/  IMAD.U32 R7, RZ, RZ, UR9 ;  /* 0x00000009ff077e24 */ /* 0x000fe4000f8e00ff */
[----:B------:R-:W-:-:S02]  /*8f40*/  IMAD.U32 R10, RZ, RZ, UR4 ;  /* 0x00000004ff0a7e24 */ /* 0x000fc4000f8e00ff */
[----:B------:R-:W-:Y:S02]  /*8f50*/  IMAD.U32 R11, RZ, RZ, UR5 ;  /* 0x00000005ff0b7e24 */ /* 0x000fe4000f8e00ff */
[----:B------:R-:W-:Y:S02]  /*8f60*/  IMAD.MOV.U32 R12, RZ, RZ, 0x1 ;  /* 0x00000001ff0c7424 */ /* 0x000fe400078e00ff */
[----:B------:R-:W-:-:S07]  /*8f70*/  IMAD.MOV.U32 R13, RZ, RZ, RZ ;  /* 0x000000ffff0d7224 */ /* 0x000fce00078e00ff */
[----:B------:R-:W-:-:S07]  /*8f80*/  LEPC R20, `(.L_x_252) ;  /* 0x000000001014794e */ /* 0x000fce0000000000 */
[----:B01----:R-:W-:Y:S05]  /*8f90*/  CALL.ABS.NOINC R2 ;  /* 0x0000000002007343 */ /* 0x003fea0003c00000 */
.L_x_252:
[----:B------:R-:W-:Y:S05]  /*8fa0*/  BSYNC B6 ;  /* 0x0000000000067941 */ /* 0x000fea0003800000 */
.L_x_251:
        /* <DEDUP_REMOVED lines=8> */
[----:B------:R1:W2:Y:S01]  /*9030*/  LDC.64 R2, c[0x4][R26] ;  /* 0x010000001a027b82 */ /* 0x0002a20000000a00 */
[----:B------:R-:W-:Y:S01]  /*9040*/  IMAD.U32 R4, RZ, RZ, UR6 ;  /* 0x00000006ff047e24 */ /* 0x000fe2000f8e00ff */
[----:B------:R-:W-:Y:S01]  /*9050*/  MOV R6, UR8 ;  /* 0x0000000800067c02 */ /* 0x000fe20008000f00 */
[----:B------:R-:W-:Y:S01]  /*9060*/  IMAD.U32 R5, RZ, RZ, UR7 ;  /* 0x00000007ff057e24 */ /* 0x000fe2000f8e00ff */
[----:B------:R-:W-:Y:S01]  /*9070*/  MOV R13, RZ ;  /* 0x000000ff000d7202 */ /* 0x000fe20000000f00 */
[----:B------:R-:W-:Y:S02]  /*9080*/  IMAD.U32 R7, RZ, RZ, UR9 ;  /* 0x00000009ff077e24 */ /* 0x000fe4000f8e00ff */
[----:B------:R-:W-:-:S02]  /*9090*/  IMAD.U32 R10, RZ, RZ, UR4 ;  /* 0x00000004ff0a7e24 */ /* 0x000fc4000f8e00ff */
[----:B------:R-:W-:Y:S02]  /*90a0*/  IMAD.U32 R11, RZ, RZ, UR5 ;  /* 0x00000005ff0b7e24 */ /* 0x000fe4000f8e00ff */
[----:B------:R-:W-:Y:S02]  /*90b0*/  IMAD.MOV.U32 R8, RZ, RZ, 0x70 ;  /* 0x00000070ff087424 */ /* 0x000fe400078e00ff */
[----:B-1----:R-:W-:-:S07]  /*90c0*/  IMAD.MOV.U32 R12, RZ, RZ, 0x1 ;  /* 0x00000001ff0c7424 */ /* 0x002fce00078e00ff */
[----:B------:R-:W-:-:S07]  /*90d0*/  LEPC R20, `(.L_x_255) ;  /* 0x000000001014794e */ /* 0x000fce0000000000 */
[----:B0-2---:R-:W-:Y:S05]  /*90e0*/  CALL.ABS.NOINC R2 ;  /* 0x0000000002007343 */ /* 0x005fea0003c00000 */
.L_x_255:
[----:B------:R0:W1:Y:S01]  /*90f0*/  LDC.64 R2, c[0x4][R26] ;  /* 0x010000001a027b82 */ /* 0x0000620000000a00 */
[----:B------:R-:W-:Y:S01]  /*9100*/  ULDC.64 UR6, c[0x4][0x90] ;  /* 0x0100240000067ab9 */ /* 0x000fe20000000a00 */
[----:B------:R-:W-:Y:S01]  /*9110*/  ULDC.64 UR8, c[0x4][0x98] ;  /* 0x0100260000087ab9 */ /* 0x000fe20000000a00 */
[----:B------:R-:W-:Y:S01]  /*9120*/  ULDC.64 UR4, c[0x4][0x18] ;  /* 0x0100060000047ab9 */ /* 0x000fe20000000a00 */
[----:B------:R-:W-:Y:S01]  /*9130*/  IMAD.U32 R4, RZ, RZ, UR6 ;  /* 0x00000006ff047e24 */ /* 0x000fe2000f8e00ff */
[----:B------:R-:W-:Y:S01]  /*9140*/  MOV R11, UR5 ;  /* 0x00000005000b7c02 */ /* 0x000fe20008000f00 */
[----:B------:R-:W-:Y:S02]  /*9150*/  IMAD.U32 R5, RZ, RZ, UR7 ;  /* 0x00000007ff057e24 */ /* 0x000fe4000f8e00ff */
[----:B------:R-:W-:Y:S02]  /*9160*/  IMAD.U32 R6, RZ, RZ, UR8 ;  /* 0x00000008ff067e24 */ /* 0x000fe4000f8e00ff */
[----:B------:R-:W-:-:S02]  /*9170*/  IMAD.U32 R7, RZ, RZ, UR9 ;  /* 0x00000009ff077e24 */ /* 0x000fc4000f8e00ff */
[----:B------:R-:W-:Y:S02]  /*9180*/  IMAD.U32 R10, RZ, RZ, UR4 ;  /* 0x00000004ff0a7e24 */ /* 0x000fe4000f8e00ff */
[----:B------:R-:W-:Y:S02]  /*9190*/  IMAD.MOV.U32 R8, RZ, RZ, 0x70 ;  /* 0x00000070ff087424 */ /* 0x000fe400078e00ff */
[----:B------:R-:W-:Y:S02]  /*91a0*/  IMAD.MOV.U32 R12, RZ, RZ, 0x1 ;  /* 0x00000001ff0c7424 */ /* 0x000fe400078e00ff */
[----:B0-----:R-:W-:-:S07]  /*91b0*/  IMAD.MOV.U32 R13, RZ, RZ, RZ ;  /* 0x000000ffff0d7224 */ /* 0x001fce00078e00ff */
[----:B------:R-:W-:-:S07]  /*91c0*/  LEPC R20, `(.L_x_254) ;  /* 0x000000001014794e */ /* 0x000fce0000000000 */
[----:B-1----:R-:W-:Y:S05]  /*91d0*/  CALL.ABS.NOINC R2 ;  /* 0x0000000002007343 */ /* 0x002fea0003c00000 */
.L_x_254:
[----:B------:R-:W-:Y:S05]  /*91e0*/  BSYNC B6 ;  /* 0x0000000000067941 */ /* 0x000fea0003800000 */
.L_x_253:
[----:B------:R-:W1:Y:S01]  /*91f0*/  S2R R2, SR_TID.X ;  /* 0x0000000000027919 */ /* 0x000e620000002100 */
[----:B------:R-:W-:Y:S01]  /*9200*/  ULDC.64 UR4, c[0x0][0x9f8] ;  /* 0x00027e0000047ab9 */ /* 0x000fe20000000a00 */
[----:B------:R-:W2:Y:S01]  /*9210*/  LDC R8, c[0x0][0x430] ;  /* 0x00010c00ff087b82 */ /* 0x000ea20000000800 */
[----:B------:R-:W-:Y:S01]  /*9220*/  ISETP.NE.U32.AND P0, PT, RZ, UR4, PT ;  /* 0x00000004ff007c0c */ /* 0x000fe2000bf05070 */
[----:B------:R-:W3:Y:S03]  /*9230*/  S2R R20, SR_TID.X ;  /* 0x0000000000147919 */ /* 0x000ee60000002100 */
[----:B------:R-:W-:Y:S02]  /*9240*/  ISETP.NE.AND.EX P0, PT, RZ, UR5, PT, P0 ;  /* 0x00000005ff007c0c */ /* 0x000fe4000bf05300 */
[----:B-1----:R-:W-:-:S11]  /*9250*/  LOP3.LUT R21, R2, 0x7f, RZ, 0xc0, !PT ;  /* 0x0000007f02157812 */ /* 0x002fd600078ec0ff */
[----:B------:R-:W-:Y:S01]  /*9260*/  @P0 IADD3 R2, P1, R23, UR4, RZ ;  /* 0x0000000417020c10 */ /* 0x000fe2000ff3e0ff */
[----:B------:R-:W-:Y:S01]  /*9270*/  VIADD R26, R29, 0xffffffff ;  /* 0xffffffff1d1a7836 */ /* 0x000fe20000000000 */
[----:B--2---:R-:W-:Y:S01]  /*9280*/  ISETP.NE.AND P2, PT, R8, 0x1, PT ;  /* 0x000000010800780c */ /* 0x004fe20003f45270 */
[----:B---3--:R-:W-:Y:S01]  /*9290*/  IMAD.SHL.U32 R32, R20, 0x10, RZ ;  /* 0x0000001014207824 */ /* 0x008fe200078e00ff */
[----:B------:R-:W-:Y:S01]  /*92a0*/  @P0 IADD3.X R3, R24, UR5, RZ, P1, !PT ;  /* 0x0000000518030c10 */ /* 0x000fe20008ffe4ff */
[----:B------:R-:W-:Y:S01]  /*92b0*/  ULDC UR4, c[0x0][0x320] ;  /* 0x0000c80000047ab9 */ /* 0x000fe20000000800 */
[----:B------:R-:W-:-:S03]  /*92c0*/  SHF.R.U32.HI R21, RZ, 0x3, R21 ;  /* 0x00000003ff157819 */ /* 0x000fc60000011615 */
[----:B------:R1:W2:Y:S01]  /*92d0*/  @P0 LDG.E R31, desc[UR56][R2.64] ;  /* 0x00000038021f0981 */ /* 0x0002a2000c1e1900 */
[----:B------:R-:W-:Y:S01]  /*92e0*/  LOP3.LUT R32, R21, 0x70, R32, 0xf8, !PT ;  /* 0x0000007015207812 */ /* 0x000fe200078ef820 */
[----:B------:R-:W-:Y:S01]  /*92f0*/  IMAD.SHL.U32 R21, R20, 0x8, RZ ;  /* 0x0000000814157824 */ /* 0x000fe200078e00ff */
[----:B------:R-:W-:-:S03]  /*9300*/  LOP3.LUT R25, R25, 0xffffffdf, RZ, 0xc0, !PT ;  /* 0xffffffdf19197812 */ /* 0x000fc600078ec0ff */
[----:B------:R-:W-:Y:S01]  /*9310*/  IMAD R6, R26, 0x60, R32 ;  /* 0x000000601a067824 */ /* 0x000fe200078e0220 */
[----:B------:R-:W3:Y:S01]  /*9320*/  @P2 LDC R7, c[0x0][0x434] ;  /* 0x00010d00ff072b82 */ /* 0x000ee20000000800 */
[----:B------:R-:W-:Y:S02]  /*9330*/  LOP3.LUT R21, R21, 0x38, RZ, 0xc0, !PT ;  /* 0x0000003815157812 */ /* 0x000fe400078ec0ff */
[----:B------:R-:W-:Y:S02]  /*9340*/  @P2 LOP3.LUT R25, R25, 0x20, RZ, 0xfc, !PT ;  /* 0x0000002019192812 */ /* 0x000fe400078efcff */
[C---:B------:R-:W-:Y:S02]  /*9350*/  ISETP.GE.AND P0, PT, R6.reuse, R36, PT ;  /* 0x000000240600720c */ /* 0x040fe40003f06270 */
[----:B------:R-:W-:Y:S01]  /*9360*/  IADD3 R6, R6, R37, RZ ;  /* 0x0000002506067210 */ /* 0x000fe20007ffe0ff */
[----:B------:R-:W4:Y:S01]  /*9370*/  @P2 LDC R0, c[0x0][0x438] ;  /* 0x00010e00ff002b82 */ /* 0x000f220000000800 */
[----:B------:R-:W-:-:S02]  /*9380*/  ISETP.GT.U32.OR P0, PT, R32, 0x5f, P0 ;  /* 0x0000005f2000780c */ /* 0x000fc40000704470 */
[C---:B------:R-:W-:Y:S01]  /*9390*/  LOP3.LUT R20, R21.reuse, 0x40, RZ, 0xfc, !PT ;  /* 0x0000004015147812 */ /* 0x040fe200078efcff */
[----:B-1----:R-:W-:Y:S01]  /*93a0*/  IMAD.MOV.U32 R2, RZ, RZ, R6 ;  /* 0x000000ffff027224 */ /* 0x002fe200078e0006 */
[----:B------:R-:W-:-:S09]  /*93b0*/  ISETP.GE.AND P1, PT, R21, UR4, PT ;  /* 0x0000000415007c0c */ /* 0x000fd2000bf26270 */
[----:B------:R-:W1:Y:S01]  /*93c0*/  @!P0 LDC.64 R4, c[0x0][0x428] ;  /* 0x00010a00ff048b82 */ /* 0x000e620000000a00 */
[----:B---3--:R-:W-:-:S05]  /*93d0*/  @P2 IMAD.HI.U32 R3, R6, R7, RZ ;  /* 0x0000000706032227 */ /* 0x008fca00078e00ff */
[----:B----4-:R-:W-:Y:S02]  /*93e0*/  @P2 SHF.R.U32.HI R2, RZ, R0, R3 ;  /* 0x00000000ff022219 */ /* 0x010fe40000011603 */
[----:B------:R-:W-:Y:S01]  /*93f0*/  ISETP.GE.AND P2, PT, R20, UR4, PT ;  /* 0x0000000414007c0c */ /* 0x000fe2000bf46270 */
[----:B------:R-:W-:Y:S02]  /*9400*/  ULDC UR4, c[0x0][0x2f4] ;  /* 0x0000bd0000047ab9 */ /* 0x000fe40000000800 */
[----:B------:R-:W-:Y:S01]  /*9410*/  IMAD.MOV R3, RZ, RZ, -R2 ;  /* 0x000000ffff037224 */ /* 0x000fe200078e0a02 */
[----:B0-----:R-:W-:-:S03]  /*9420*/  SEL R29, RZ, 0xffffffff, P2 ;  /* 0xffffffffff1d7807 */ /* 0x001fc60001000000 */
[----:B------:R-:W-:Y:S01]  /*9430*/  IMAD R0, R8, R3, R6 ;  /* 0x0000000308007224 */ /* 0x000fe200078e0206 */
[----:B------:R-:W-:Y:S01]  /*9440*/  @!P0 SHF.R.S32.HI R3, RZ, 0x1f, R2 ;  /* 0x0000001fff038819 */ /* 0x000fe20000011402 */
[----:B------:R-:W-:Y:S01]  /*9450*/  IMAD.SHL.U32 R29, R29, 0x2, RZ ;  /* 0x000000021d1d7824 */ /* 0x000fe200078e00ff */
[----:B------:R-:W-:Y:S02]  /*9460*/  ISETP.GE.AND P2, PT, R21, UR4, PT ;  /* 0x0000000415007c0c */ /* 0x000fe4000bf46270 */
[----:B------:R-:W-:Y:S02]  /*9470*/  LOP3.LUT R25, R25, 0xfffffff7, RZ, 0xc0, !PT ;  /* 0xfffffff719197812 */ /* 0x000fe400078ec0ff */
[----:B------:R-:W-:Y:S01]  /*9480*/  LOP3.LUT R9, R21, 0x80, RZ, 0xfc, !PT ;  /* 0x0000008015097812 */ /* 0x000fe200078efcff */
[----:B------:R-:W-:Y:S01]  /*9490*/  UMOV UR5, 0xffffffff ;  /* 0xffffffff00057882 */ /* 0x000fe20000000000 */
[----:B--2---:R-:W-:-:S05]  /*94a0*/  SHF.R.S32.HI R7, RZ, 0x1f, R31 ;  /* 0x0000001fff077819 */ /* 0x004fca000001141f */
[----:B------:R0:W-:Y:S01]  /*94b0*/  STL [R1], R7 ;  /* 0x0000000701007387 */ /* 0x0001e20000100800 */
[----:B-1----:R-:W-:-:S04]  /*94c0*/  @!P0 IMAD R8, R7, R4, RZ ;  /* 0x0000000407088224 */ /* 0x002fc800078e02ff */
[C---:B------:R-:W-:Y:S02]  /*94d0*/  @!P0 IMAD R5, R31.reuse, R5, R8 ;  /* 0x000000051f058224 */ /* 0x040fe400078e0208 */
[----:B0-----:R-:W-:Y:S01]  /*94e0*/  @!P0 IMAD.WIDE.U32 R6, R31, R4, R2 ;  /* 0x000000041f068225 */ /* 0x001fe200078e0002 */
[----:B------:R-:W-:Y:S02]  /*94f0*/  SEL R2, RZ, 0x1, P1 ;  /* 0x00000001ff027807 */ /* 0x000fe40000800000 */
[----:B------:R-:W-:Y:S01]  /*9500*/  MOV R4, RZ ;  /* 0x000000ff00047202 */ /* 0x000fe20000000f00 */
[----:B------:R-:W-:Y:S01]  /*9510*/  @!P0 IMAD.IADD R5, R7, 0x1, R5 ;  /* 0x0000000107058824 */ /* 0x000fe200078e0205 */
[----:B------:R-:W-:Y:S02]  /*9520*/  LOP3.LUT R29, R29, 0x2, R2, 0xe2, !PT ;  /* 0x000000021d1d7812 */ /* 0x000fe400078ee202 */
[----:B------:R-:W0:Y:S02]  /*9530*/  @!P0 LDC.64 R2, c[0x0][0x418] ;  /* 0x00010600ff028b82 */ /* 0x000e240000000a00 */
[----:B0-----:R-:W-:-:S04]  /*9540*/  @!P0 LEA R2, P1, R6, R2, 0x2 ;  /* 0x0000000206028211 */ /* 0x001fc800078210ff */
[----:B------:R-:W-:-:S05]  /*9550*/  @!P0 LEA.HI.X R3, R6, R3, R5, 0x2, P1 ;  /* 0x0000000306038211 */ /* 0x000fca00008f1405 */
[----:B------:R0:W5:Y:S01]  /*9560*/  @!P0 LDG.E R4, desc[UR56][R2.64] ;  /* 0x0000003802048981 */ /* 0x000162000c1e1900 */
[----:B------:R-:W-:Y:S02]  /*9570*/  ISETP.GT.U32.AND P0, PT, R32, 0x5f, PT ;  /* 0x0000005f2000780c */ /* 0x000fe40003f04070 */
[----:B------:R-:W-:-:S11]  /*9580*/  ISETP.GE.AND P1, PT, R20, UR4, PT ;  /* 0x0000000414007c0c */ /* 0x000fd6000bf26270 */
[----:B------:R-:W-:Y:S02]  /*9590*/  @P0 LOP3.LUT R25, R25, 0x8, RZ, 0xfc, !PT ;  /* 0x0000000819190812 */ /* 0x000fe400078efcff */
[----:B------:R-:W-:Y:S02]  /*95a0*/  ISETP.GE.AND P0, PT, R9, UR4, PT ;  /* 0x0000000409007c0c */ /* 0x000fe4000bf06270 */
[----:B------:R-:W-:-:S04]  /*95b0*/  LOP3.LUT R25, R25, 0xfffffffb, RZ, 0xc0, !PT ;  /* 0xfffffffb19197812 */ /* 0x000fc800078ec0ff */
[----:B------:R-:W-:-:S04]  /*95c0*/  @P2 LOP3.LUT R25, R25, 0x4, RZ, 0xfc, !PT ;  /* 0x0000000419192812 */ /* 0x000fc800078efcff */
[----:B------:R-:W-:-:S04]  /*95d0*/  LOP3.LUT R25, R25, 0xfffffffe, RZ, 0xc0, !PT ;  /* 0xfffffffe19197812 */ /* 0x000fc800078ec0ff */
[----:B------:R-:W-:-:S04]  /*95e0*/  LOP3.LUT R25, R25, 0xfffffffd, RZ, 0xc0, !PT ;  /* 0xfffffffd19197812 */ /* 0x000fc800078ec0ff */
[----:B------:R-:W-:-:S04]  /*95f0*/  @P1 LOP3.LUT R25, R25, 0x2, RZ, 0xfc, !PT ;  /* 0x0000000219191812 */ /* 0x000fc800078efcff */
[----:B------:R-:W-:Y:S01]  /*9600*/  @P0 LOP3.LUT R25, R25, 0x1, RZ, 0xfc, !PT ;  /* 0x0000000119190812 */ /* 0x000fe200078efcff */
[----:B0-----:R-:W-:Y:S06]  /*9610*/  BRA.DIV UR5, `(.L_x_256) ;  /* 0x0000003e054c7947 */ /* 0x001fec000b800000 */
.L_x_324:
[----:B------:R-:W2:Y:S01]  /*9620*/  LDL R2, [R1+0x20] ;  /* 0x0000200001027983 */ /* 0x000ea20000100800 */
[----:B------:R-:W-:Y:S02]  /*9630*/  LOP3.LUT R25, R25, 0xffffffef, RZ, 0xc0, !PT ;  /* 0xffffffef19197812 */ /* 0x000fe400078ec0ff */
[----:B------:R-:W-:Y:S02]  /*9640*/  SHF.R.S32.HI R32, RZ, 0x1f, R18 ;  /* 0x0000001fff207819 */ /* 0x000fe40000011412 */
[----:B--2---:R-:W-:-:S13]  /*9650*/  ISETP.NE.AND P0, PT, R2, 0x3, PT ;  /* 0x000000030200780c */ /* 0x004fda0003f05270 */
[----:B------:R-:W-:Y:S01]  /*9660*/  @P0 LOP3.LUT R25, R25, 0x10, RZ, 0xfc, !PT ;  /* 0x0000001019190812 */ /* 0x000fe200078efcff */
[----:B------:R-:W-:Y:S06]  /*9670*/  @!P0 BRA `(.L_x_257) ;  /* 0x0000000000048947 */ /* 0x000fec0003800000 */
[----:B------:R-:W-:Y:S01]  /*9680*/  BPT.TRAP 0x1 ;  /* 0x000000040000795c */ /* 0x000fe20000300000 */
.L_x_257:
[----:B------:R-:W-:Y:S01]  /*9690*/  SHF.R.S32.HI R5, RZ, 0x1f, R0 ;  /* 0x0000001fff057819 */ /* 0x000fe20000011400 */
[----:B------:R-:W-:Y:S01]  /*96a0*/  ULDC.64 UR4, c[0x0][0x328] ;  /* 0x0000ca0000047ab9 */ /* 0x000fe20000000a00 */
[----:B------:R-:W-:Y:S01]  /*96b0*/  BSSY B0, `(.L_x_258) ;  /* 0x0000017000007945 */ /* 0x000fe20003800000 */
[----:B------:R-:W-:-:S04]  /*96c0*/  IMAD.WIDE.U32 R2, R0, UR4, RZ ;  /* 0x0000000400027c25 */ /* 0x000fc8000f8e00ff */
[----:B------:R-:W-:-:S04]  /*96d0*/  IMAD R6, R5, UR4, RZ ;  /* 0x0000000405067c24 */ /* 0x000fc8000f8e02ff */
[----:B------:R-:W-:Y:S01]  /*96e0*/  IMAD R6, R0, UR5, R6 ;  /* 0x0000000500067c24 */ /* 0x000fe2000f8e0206 */
[----:B------:R-:W-:-:S03]  /*96f0*/  ULDC.64 UR4, c[0x0][0x338] ;  /* 0x0000ce0000047ab9 */ /* 0x000fc60000000a00 */
[----:B------:R-:W-:Y:S01]  /*9700*/  IMAD.IADD R3, R3, 0x1, R6 ;  /* 0x0000000103037824 */ /* 0x000fe200078e0206 */
[----:B-----5:R-:W-:Y:S01]  /*9710*/  SHF.R.S32.HI R6, RZ, 0x1f, R4 ;  /* 0x0000001fff067819 */ /* 0x020fe20000011404 */
[----:B------:R-:W-:-:S04]  /*9720*/  IMAD.WIDE.U32 R2, R4, UR4, R2 ;  /* 0x0000000404027c25 */ /* 0x000fc8000f8e0002 */
        /* <DEDUP_REMOVED lines=8> */
[----:B------:R-:W-:Y:S01]  /*97b0*/  LEA R23, P0, R2, UR4, 0x1 ;  /* 0x0000000402177c11 */ /* 0x000fe2000f8008ff */
[----:B------:R-:W-:-:S05]  /*97c0*/  IMAD.IADD R7, R3, 0x1, R7 ;  /* 0x0000000103077824 */ /* 0x000fca00078e0207 */
[----:B------:R-:W-:Y:S01]  /*97d0*/  LEA.HI.X R24, R2, UR5, R7, 0x1, P0 ;  /* 0x0000000502187c11 */ /* 0x000fe200080f0c07 */
[----:B------:R-:W-:Y:S01]  /*97e0*/  IMAD R7, R27, 0x8, R22 ;  /* 0x000000081b077824 */ /* 0x000fe200078e0216 */
[----:B------:R-:W-:-:S04]  /*97f0*/  SHF.L.U32 R2, R28, 0x1f, RZ ;  /* 0x0000001f1c027819 */ /* 0x000fc800000006ff */
[----:B------:R-:W0:Y:S02]  /*9800*/  SYNCS.PHASECHK.TRANS64.TRYWAIT P0, [R7+URZ+0x2a840], R2 ;  /* 0x02a84002070075a7 */ /* 0x000e24000800017f */
[----:B0-----:R-:W-:Y:S05]  /*9810*/  @!P0 BRA `(.L_x_259) ;  /* 0x0000003c00008947 */ /* 0x001fea0003800000 */
.L_x_325:
[----:B------:R-:W-:Y:S05]  /*9820*/  BSYNC B0 ;  /* 0x0000000000007941 */ /* 0x000fea0003800000 */
.L_x_258:
[----:B------:R-:W1:Y:S01]  /*9830*/  S2R R8, SR_TID.X ;  /* 0x0000000000087919 */ /* 0x000e620000002100 */
[----:B------:R-:W-:Y:S01]  /*9840*/  ULDC.64 UR4, c[0x0][0x300] ;  /* 0x0000c00000047ab9 */ /* 0x000fe20000000a00 */
[----:B------:R-:W-:Y:S01]  /*9850*/  LOP3.LUT P4, RZ, R25, 0x4, RZ, 0xc0, !PT ;  /* 0x0000000419ff7812 */ /* 0x000fe2000788c0ff */
[----:B------:R-:W-:Y:S01]  /*9860*/  IMAD R5, R5, UR4, RZ ;  /* 0x0000000405057c24 */ /* 0x000fe2000f8e02ff */
[C---:B------:R-:W-:Y:S01]  /*9870*/  LOP3.LUT P3, RZ, R25.reuse, 0x2, RZ, 0xc0, !PT ;  /* 0x0000000219ff7812 */ /* 0x040fe2000786c0ff */
[----:B0-----:R-:W-:Y:S01]  /*9880*/  IMAD.WIDE.U32 R2, R0, UR4, RZ ;  /* 0x0000000400027c25 */ /* 0x001fe2000f8e00ff */
[----:B------:R-:W-:-:S03]  /*9890*/  LOP3.LUT P2, RZ, R25, 0x1, RZ, 0xc0, !PT ;  /* 0x0000000119ff7812 */ /* 0x000fc6000784c0ff */
[----:B------:R-:W-:Y:S01]  /*98a0*/  IMAD R5, R0, UR5, R5 ;  /* 0x0000000500057c24 */ /* 0x000fe2000f8e0205 */
[----:B------:R-:W-:Y:S02]  /*98b0*/  ULDC.64 UR4, c[0x0][0x310] ;  /* 0x0000c40000047ab9 */ /* 0x000fe40000000a00 */
[----:B------:R-:W-:Y:S02]  /*98c0*/  IMAD R6, R6, UR4, RZ ;  /* 0x0000000406067c24 */ /* 0x000fe4000f8e02ff */
[----:B------:R-:W-:Y:S02]  /*98d0*/  IMAD.IADD R3, R3, 0x1, R5 ;  /* 0x0000000103037824 */ /* 0x000fe400078e0205 */
[C---:B------:R-:W-:Y:S02]  /*98e0*/  IMAD R6, R4.reuse, UR5, R6 ;  /* 0x0000000504067c24 */ /* 0x040fe4000f8e0206 */
[----:B------:R-:W-:Y:S01]  /*98f0*/  IMAD.WIDE.U32 R2, R4, UR4, R2 ;  /* 0x0000000404027c25 */ /* 0x000fe2000f8e0002 */
[----:B------:R-:W-:-:S03]  /*9900*/  ULDC.64 UR4, c[0x0][0x308] ;  /* 0x0000c20000047ab9 */ /* 0x000fc60000000a00 */
[----:B------:R-:W-:Y:S01]  /*9910*/  IMAD R0, R32, UR4, RZ ;  /* 0x0000000420007c24 */ /* 0x000fe2000f8e02ff */
[----:B------:R-:W-:Y:S01]  /*9920*/  IADD3 R3, R3, R6, RZ ;  /* 0x0000000603037210 */ /* 0x000fe20007ffe0ff */
[----:B------:R-:W-:Y:S02]  /*9930*/  IMAD R6, R26, -0x60, R36 ;  /* 0xffffffa01a067824 */ /* 0x000fe400078e0224 */
[C---:B------:R-:W-:Y:S02]  /*9940*/  IMAD R0, R18.reuse, UR5, R0 ;  /* 0x0000000512007c24 */ /* 0x040fe4000f8e0200 */
[----:B------:R-:W-:Y:S01]  /*9950*/  IMAD.WIDE.U32 R2, R18, UR4, R2 ;  /* 0x0000000412027c25 */ /* 0x000fe2000f8e0002 */
[----:B------:R-:W-:Y:S01]  /*9960*/  ULDC.64 UR4, c[0x0][0x2e8] ;  /* 0x0000ba0000047ab9 */ /* 0x000fe20000000a00 */
[----:B-1----:R-:W-:Y:S02]  /*9970*/  LOP3.LUT R8, R8, 0x7f, RZ, 0xc0, !PT ;  /* 0x0000007f08087812 */ /* 0x002fe400078ec0ff */
[----:B------:R-:W-:Y:S01]  /*9980*/  IMAD.IADD R0, R3, 0x1, R0 ;  /* 0x0000000103007824 */ /* 0x000fe200078e0200 */
[C---:B------:R-:W-:Y:S01]  /*9990*/  LEA R4, P0, R2.reuse, UR4, 0x1 ;  /* 0x0000000402047c11 */ /* 0x040fe2000f8008ff */
[----:B------:R-:W-:Y:S01]  /*99a0*/  UMOV UR4, 0xffffffff ;  /* 0xffffffff00047882 */ /* 0x000fe20000000000 */
[----:B------:R-:W-:Y:S01]  /*99b0*/  SHF.R.U32.HI R9, RZ, 0x3, R8 ;  /* 0x00000003ff097819 */ /* 0x000fe20000011608 */
[----:B------:R-:W-:Y:S01]  /*99c0*/  IMAD R5, R27, 0x4800, R33 ;  /* 0x000048001b057824 */ /* 0x000fe200078e0221 */
[----:B------:R-:W0:Y:S01]  /*99d0*/  S2R R8, SR_TID.X ;  /* 0x0000000000087919 */ /* 0x000e220000002100 */
[----:B------:R-:W-:-:S02]  /*99e0*/  LEA.HI.X R0, R2, UR5, R0, 0x1, P0 ;  /* 0x0000000502007c11 */ /* 0x000fc400080f0c00 */
[----:B------:R-:W-:-:S05]  /*99f0*/  IMAD.IADD R6, R6, 0x1, -R9 ;  /* 0x0000000106067824 */ /* 0x000fca00078e0a09 */
[----:B------:R-:W-:Y:S01]  /*9a00*/  ISETP.GE.AND P0, PT, R6, 0x1, PT ;  /* 0x000000010600780c */ /* 0x000fe20003f06270 */
[----:B0-----:R-:W-:-:S05]  /*9a10*/  IMAD.SHL.U32 R9, R8, 0x8, RZ ;  /* 0x0000000808097824 */ /* 0x001fca00078e00ff */
[----:B------:R-:W-:Y:S01]  /*9a20*/  LOP3.LUT R9, R9, 0x38, RZ, 0xc0, !PT ;  /* 0x0000003809097812 */ /* 0x000fe200078ec0ff */
[----:B------:R-:W-:Y:S06]  /*9a30*/  BRA.DIV UR4, `(.L_x_260) ;  /* 0x0000003a048c7947 */ /* 0x000fec000b800000 */
[----:B------:R-:W0:Y:S01]  /*9a40*/  SHFL.IDX PT, R3, R4, RZ, 0x181f ;  /* 0x00181fff04037589 */ /* 0x000e2200000e0000 */
[----:B------:R-:W-:-:S03]  /*9a50*/  @P0 IMAD R8, R5, 0x2, R22 ;  /* 0x0000000205080824 */ /* 0x000fc600078e0216 */
[----:B------:R-:W1:Y:S01]  /*9a60*/  SHFL.IDX PT, R2, R0, RZ, 0x181f ;  /* 0x00181fff00027589 */ /* 0x000e6200000e0000 */
[----:B0-----:R-:W-:-:S05]  /*9a70*/  @P0 LEA R3, P1, R9, R3, 0x1 ;  /* 0x0000000309030211 */ /* 0x001fca00078208ff */
[----:B-1----:R-:W-:Y:S01]  /*9a80*/  @P0 IMAD.X R2, RZ, RZ, R2, P1 ;  /* 0x000000ffff020224 */ /* 0x002fe200008e0602 */
[----:B------:R-:W-:-:S04]  /*9a90*/  ISETP.GE.AND P1, PT, R6, 0x11, PT ;  /* 0x000000110600780c */ /* 0x000fc80003f26270 */
[----:B------:R-:W-:-:S04]  /*9aa0*/  @P0 LOP3.LUT R3, R3, R2, RZ, 0x3c, !PT ;  /* 0x0000000203030212 */ /* 0x000fc800078e3cff */
[----:B------:R-:W-:-:S04]  /*9ab0*/  @P0 LOP3.LUT R2, R3, R2, RZ, 0x3c, !PT ;  /* 0x0000000203020212 */ /* 0x000fc800078e3cff */
[----:B------:R-:W-:-:S05]  /*9ac0*/  @P0 LOP3.LUT R3, R3, R2, RZ, 0x3c, !PT ;  /* 0x0000000203030212 */ /* 0x000fca00078e3cff */
[----:B------:R-:W-:Y:S01]  /*9ad0*/  @!PT LDS RZ, [RZ] ;  /* 0x00000000fffff984 */ /* 0x000fe20000000800 */
[----:B------:R-:W-:Y:S04]  /*9ae0*/  @P0 LDGSTS.E.BYPASS.LTC128B.128 [R8+0x18400], desc[UR56][R2.64], !P4 ;  /* 0x1840000002080fae */ /* 0x000fe8000e101d78 */
[----:B------:R-:W-:Y:S04]  /*9af0*/  @P0 LDGSTS.E.BYPASS.LTC128B.128 [R8+0x1b400], desc[UR56][R2.64+0x80], !P3 ;  /* 0x1b40008002080fae */ /* 0x000fe8000d901d78 */
[----:B------:R0:W-:Y:S04]  /*9b00*/  @P0 LDGSTS.E.BYPASS.LTC128B.128 [R8+0x1e400], desc[UR56][R2.64+0x100], !P2 ;  /* 0x1e40010002080fae */ /* 0x0001e8000d101d78 */
[----:B0-----:R-:W0:Y:S01]  /*9b10*/  SHFL.IDX PT, R3, R4, 0x1, 0x181f ;  /* 0x00381f0004037f89 */ /* 0x001e2200000e0000 */
[----:B------:R-:W-:-:S03]  /*9b20*/  @P1 IMAD R8, R5, 0x2, R22 ;  /* 0x0000000205081824 */ /* 0x000fc600078e0216 */
[----:B------:R-:W1:Y:S01]  /*9b30*/  SHFL.IDX PT, R2, R0, 0x1, 0x181f ;  /* 0x00381f0000027f89 */ /* 0x000e6200000e0000 */
[----:B0-----:R-:W-:-:S04]  /*9b40*/  @P1 LEA R3, P0, R9, R3, 0x1 ;  /* 0x0000000309031211 */ /* 0x001fc800078008ff */
[----:B-1----:R-:W-:-:S04]  /*9b50*/  @P1 IADD3.X R2, RZ, R2, RZ, P0, !PT ;  /* 0x00000002ff021210 */ /* 0x002fc800007fe4ff */
[----:B------:R-:W-:-:S04]  /*9b60*/  @P1 LOP3.LUT R3, R3, R2, RZ, 0x3c, !PT ;  /* 0x0000000203031212 */ /* 0x000fc800078e3cff */
[----:B------:R-:W-:-:S04]  /*9b70*/  @P1 LOP3.LUT R2, R3, R2, RZ, 0x3c, !PT ;  /* 0x0000000203021212 */ /* 0x000fc800078e3cff */
[----:B------:R-:W-:-:S05]  /*9b80*/  @P1 LOP3.LUT R3, R3, R2, RZ, 0x3c, !PT ;  /* 0x0000000203031212 */ /* 0x000fca00078e3cff */
[----:B------:R-:W-:Y:S04]  /*9b90*/  @P1 LDGSTS.E.BYPASS.LTC128B.128 [R8+0x18c00], desc[UR56][R2.64], !P4 ;  /* 0x18c0000002081fae */ /* 0x000fe8000e101d78 */
[----:B------:R-:W-:Y:S04]  /*9ba0*/  @P1 LDGSTS.E.BYPASS.LTC128B.128 [R8+0x1bc00], desc[UR56][R2.64+0x80], !P3 ;  /* 0x1bc0008002081fae */ /* 0x000fe8000d901d78 */
[----:B------:R0:W-:Y:S01]  /*9bb0*/  @P1 LDGSTS.E.BYPASS.LTC128B.128 [R8+0x1ec00], desc[UR56][R2.64+0x100], !P2 ;  /* 0x1ec0010002081fae */ /* 0x0001e2000d101d78 */
[----:B------:R-:W-:-:S03]  /*9bc0*/  ISETP.GE.AND P1, PT, R6, 0x21, PT ;  /* 0x000000210600780c */ /* 0x000fc60003f26270 */
[----:B0-----:R-:W0:Y:S10]  /*9bd0*/  SHFL.IDX PT, R3, R4, 0x2, 0x181f ;  /* 0x00581f0004037f89 */ /* 0x001e3400000e0000 */
[----:B------:R-:W-:Y:S01]  /*9be0*/  @P1 IMAD R8, R5, 0x2, R22 ;  /* 0x0000000205081824 */ /* 0x000fe200078e0216 */
[----:B------:R-:W1:Y:S01]  /*9bf0*/  SHFL.IDX PT, R2, R0, 0x2, 0x181f ;  /* 0x00581f0000027f89 */ /* 0x000e6200000e0000 */
[----:B0-----:R-:W-:-:S05]  /*9c00*/  @P1 LEA R3, P0, R9, R3, 0x1 ;  /* 0x0000000309031211 */ /* 0x001fca00078008ff */
[----:B-1----:R-:W-:-:S05]  /*9c10*/  @P1 IMAD.X R2, RZ, RZ, R2, P0 ;  /* 0x000000ffff021224 */ /* 0x002fca00000e0602 */
        /* <DEDUP_REMOVED lines=21> */
[----:B------:R-:W1:Y:S04]  /*9d70*/  SHFL.IDX PT, R2, R0, 0x4, 0x181f ;  /* 0x00981f0000027f89 */ /* 0x000e6800000e0000 */
[----:B------:R-:W2:Y:S01]  /*9d80*/  SHFL.IDX PT, R0, R0, 0x5, 0x181f ;  /* 0x00b81f0000007f89 */ /* 0x000ea200000e0000 */
[----:B0-----:R-:W-:-:S04]  /*9d90*/  @P1 LEA R3, P0, R9, R3, 0x1 ;  /* 0x0000000309031211 */ /* 0x001fc800078008ff */
[----:B-1----:R-:W-:-:S04]  /*9da0*/  @P1 IADD3.X R2, RZ, R2, RZ, P0, !PT ;  /* 0x00000002ff021210 */ /* 0x002fc800007fe4ff */
[----:B------:R-:W-:-:S04]  /*9db0*/  @P1 LOP3.LUT R3, R3, R2, RZ, 0x3c, !PT ;  /* 0x0000000203031212 */ /* 0x000fc800078e3cff */
[----:B------:R-:W-:-:S04]  /*9dc0*/  @P1 LOP3.LUT R2, R3, R2, RZ, 0x3c, !PT ;  /* 0x0000000203021212 */ /* 0x000fc800078e3cff */
[----:B------:R-:W-:-:S05]  /*9dd0*/  @P1 LOP3.LUT R3, R3, R2, RZ, 0x3c, !PT ;  /* 0x0000000203031212 */ /* 0x000fca00078e3cff */
[----:B------:R-:W-:Y:S04]  /*9de0*/  @P1 LDGSTS.E.BYPASS.LTC128B.128 [R8+0x1a400], desc[UR56][R2.64], !P4 ;  /* 0x1a40000002081fae */ /* 0x000fe8000e101d78 */
[----:B------:R-:W-:Y:S04]  /*9df0*/  @P1 LDGSTS.E.BYPASS.LTC128B.128 [R8+0x1d400], desc[UR56][R2.64+0x80], !P3 ;  /* 0x1d40008002081fae */ /* 0x000fe8000d901d78 */
[----:B------:R0:W-:Y:S04]  /*9e00*/  @P1 LDGSTS.E.BYPASS.LTC128B.128 [R8+0x20400], desc[UR56][R2.64+0x100], !P2 ;  /* 0x2040010002081fae */ /* 0x0001e8000d101d78 */
[----:B0-2---:R0:W1:Y:S02]  /*9e10*/  SHFL.IDX PT, R2, R4, 0x5, 0x181f ;  /* 0x00b81f0004027f89 */ /* 0x00506400000e0000 */
.L_x_339:
[----:B------:R-:W-:-:S13]  /*9e20*/  ISETP.GE.AND P0, PT, R6, 0x51, PT ;  /* 0x000000510600780c */ /* 0x000fda0003f06270 */
[----:B-1----:R-:W-:Y:S01]  /*9e30*/  @P0 LEA R2, P1, R9, R2, 0x1 ;  /* 0x0000000209020211 */ /* 0x002fe200078208ff */
[----:B------:R-:W-:-:S04]  /*9e40*/  @P0 IMAD R5, R5, 0x2, R22 ;  /* 0x0000000205050824 */ /* 0x000fc800078e0216 */
[----:B------:R-:W-:-:S05]  /*9e50*/  @P0 IMAD.X R3, RZ, RZ, R0, P1 ;  /* 0x000000ffff030224 */ /* 0x000fca00008e0600 */
        /* <DEDUP_REMOVED lines=8> */
.L_x_261:
[----:B------:R-:W-:Y:S02]  /*9ee0*/  PLOP3.LUT P1, PT, P1, P0, PT, 0xa2, 0x0 ;  /* 0x000000000000781c */ /* 0x000fe40000f21472 */
[----:B------:R-:W-:-:S08]  /*9ef0*/  @P0 R2UR P1, UR4, R7 ;  /* 0x00000000070402ca */ /* 0x000fd00000020000 */
[----:B------:R-:W-:-:S05]  /*9f00*/  @P0 PLOP3.LUT P0, PT, P1, PT, PT, 0x80, 0x0 ;  /* 0x000000000000081c */ /* 0x000fca0000f0f070 */
[----:B------:R-:W-:Y:S01]  /*9f10*/  @!P1 SYNCS.ARRIVE.TRANS64.RED.A0T1 RZ, [UR4+0x2a830], RZ ;  /* 0x02a830ffffff99a7 */ /* 0x000fe20008200404 */
[----:B------:R-:W-:Y:S07]  /*9f20*/  @!P1 ARRIVES.LDGSTSBAR.64.TRANSCNT [UR4+0x2a830] ;  /* 0x02a83000ff0099b0 */ /* 0x000fee0008000a84 */
[----:B------:R-:W-:Y:S05]  /*9f30*/  @P0 BRA.U.ANY `(.L_x_261) ;  /* 0xfffffffd00e80947 */ /* 0x000fea000393ffff */
[----:B------:R-:W-:Y:S01]  /*9f40*/  NOP ;  /* 0x0000000000007918 */ /* 0x000fe20000000000 */
[----:B------:R-:W2:Y:S02]  /*9f50*/  LDL R0, [R1+0x20] ;  /* 0x0000200001007983 */ /* 0x000ea40000100800 */
[----:B--2---:R-:W-:-:S13]  /*9f60*/  ISETP.NE.AND P2, PT, R0, 0x3, PT ;  /* 0x000000030000780c */ /* 0x004fda0003f45270 */
[----:B------:R-:W-:Y:S05]  /*9f70*/  @!P2 BRA `(.L_x_262) ;  /* 0x000000000004a947 */ /* 0x000fea0003800000 */
[----:B------:R-:W-:Y:S01]  /*9f80*/  BPT.TRAP 0x1 ;  /* 0x000000040000795c */ /* 0x000fe20000300000 */
.L_x_262:
[----:B------:R2:W5:Y:S01]  /*9f90*/  LDL.LU R0, [R1+0x8] ;  /* 0x0000080001007983 */ /* 0x0005620000300800 */
[----:B------:R-:W-:Y:S01]  /*9fa0*/  LOP3.LUT P0, RZ, R25, 0x40, RZ, 0xc0, !PT ;  /* 0x0000004019ff7812 */ /* 0x000fe2000780c0ff */
[----:B------:R2:W-:-:S12]  /*9fb0*/  SYNCS.ARRIVE.TRANS64.A1T0 RZ, [R7+URZ+0x2a830], RZ ;  /* 0x02a830ff07ff79a7 */ /* 0x0005d8000810003f */
[----:B------:R-:W-:Y:S05]  /*9fc0*/  WARPSYNC.ALL ;  /* 0x0000000000007948 */ /* 0x000fea0003800000 */
[----:B------:R-:W-:Y:S01]  /*9fd0*/  ULDC.64 UR4, c[0x0][0x298] ;  /* 0x0000a60000047ab9 */ /* 0x000fe20000000a00 */
[----:B-1----:R-:W-:Y:S01]  /*9fe0*/  VIADD R2, R22, 0xc400 ;  /* 0x0000c40016027836 */ /* 0x002fe20000000000 */
[----:B------:R-:W-:Y:S01]  /*9ff0*/  SEL R30, R30, RZ, !P0 ;  /* 0x000000ff1e1e7207 */ /* 0x000fe20004000000 */
[----:B0-----:R-:W-:Y:S01]  /*a000*/  IMAD.WIDE.U32 R4, R35, UR4, RZ ;  /* 0x0000000423047c25 */ /* 0x001fe2000f8e00ff */
[----:B------:R-:W-:Y:S01]  /*a010*/  BSSY B6, `(.L_x_263) ;  /* 0x000001b000067945 */ /* 0x000fe20003800000 */
[----:B------:R-:W-:Y:S01]  /*a020*/  BAR.SYNC.DEFER_BLOCKING 0x8, 0x180 ;  /* 0x0206000000007b1d */ /* 0x000fe20000010000 */
[----:B-----5:R-:W-:-:S02]  /*a030*/  SEL R0, R0, RZ, !P0 ;  /* 0x000000ff00007207 */ /* 0x020fc40004000000 */
[----:B------:R-:W-:-:S03]  /*a040*/  LOP3.LUT P0, RZ, R2, 0x3ff, RZ, 0xc0, !PT ;  /* 0x000003ff02ff7812 */ /* 0x000fc6000780c0ff */
[----:B------:R0:W-:Y:S04]  /*a050*/  STL [R1+0x1c], R0 ;  /* 0x00001c0001007387 */ /* 0x0001e80000100800 */
[----:B------:R1:W-:Y:S01]  /*a060*/  STL.64 [R1+0x8], R4 ;  /* 0x0000080401007387 */ /* 0x0003e20000100a00 */
[----:B0-----:R-:W-:-:S05]  /*a070*/  SHF.R.S32.HI R0, RZ, 0x1f, R35 ;  /* 0x0000001fff007819 */ /* 0x001fca0000011423 */
[----:B------:R-:W-:-:S04]  /*a080*/  IMAD R0, R0, UR4, RZ ;  /* 0x0000000400007c24 */ /* 0x000fc8000f8e02ff */
[----:B------:R-:W-:-:S04]  /*a090*/  IMAD R0, R35, UR5, R0 ;  /* 0x0000000523007c24 */ /* 0x000fc8000f8e0200 */
[----:B------:R-:W-:Y:S01]  /*a0a0*/  IMAD.IADD R35, R5, 0x1, R0 ;  /* 0x0000000105237824 */ /* 0x000fe200078e0200 */
[----:B-1----:R-:W-:Y:S06]  /*a0b0*/  @!P0 BRA `(.L_x_264) ;  /* 0x0000000000408947 */ /* 0x002fec0003800000 */
[----:B------:R-:W-:Y:S01]  /*a0c0*/  MOV R2, 0x0 ;  /* 0x0000000000027802 */ /* 0x000fe20000000f00 */
[----:B------:R-:W-:Y:S01]  /*a0d0*/  ULDC.64 UR6, c[0x4][0x90] ;  /* 0x0100240000067ab9 */ /* 0x000fe20000000a00 */
[----:B------:R-:W-:Y:S01]  /*a0e0*/  ULDC.64 UR8, c[0x4][0x98] ;  /* 0x0100260000087ab9 */ /* 0x000fe20000000a00 */
[----:B------:R-:W-:Y:S01]  /*a0f0*/  ULDC.64 UR4, c[0x4][0x20] ;  /* 0x0100080000047ab9 */ /* 0x000fe20000000a00 */
[----:B------:R-:W-:Y:S01]  /*a100*/  MOV R4, UR6 ;  /* 0x0000000600047c02 */ /* 0x000fe20008000f00 */
[----:B------:R-:W-:Y:S01]  /*a110*/  IMAD.U32 R5, RZ, RZ, UR7 ;  /* 0x00000007ff057e24 */ /* 0x000fe2000f8e00ff */
[----:B------:R-:W0:Y:S01]  /*a120*/  LDC.64 R2, c[0x4][R2] ;  /* 0x0100000002027b82 */ /* 0x000e220000000a00 */
[----:B------:R-:W-:Y:S01]  /*a130*/  IMAD.U32 R6, RZ, RZ, UR8 ;  /* 0x00000008ff067e24 */ /* 0x000fe2000f8e00ff */
[----:B------:R-:W-:Y:S01]  /*a140*/  MOV R8, 0x70 ;  /* 0x0000007000087802 */ /* 0x000fe20000000f00 */
[----:B--2---:R-:W-:Y:S02]  /*a150*/  IMAD.U32 R7, RZ, RZ, UR9 ;  /* 0x00000009ff077e24 */ /* 0x004fe4000f8e00ff */
[----:B------:R-:W-:-:S02]  /*a160*/  IMAD.U32 R10, RZ, RZ, UR4 ;  /* 0x00000004ff0a7e24 */ /* 0x000fc4000f8e00ff */
[----:B------:R-:W-:Y:S02]  /*a170*/  IMAD.U32 R11, RZ, RZ, UR5 ;  /* 0x00000005ff0b7e24 */ /* 0x000fe4000f8e00ff */
[----:B------:R-:W-:Y:S02]  /*a180*/  IMAD.MOV.U32 R12, RZ, RZ, 0x1 ;  /* 0x00000001ff0c7424 */ /* 0x000fe400078e00ff */
[----:B------:R-:W-:-:S07]  /*a190*/  IMAD.MOV.U32 R13, RZ, RZ, RZ ;  /* 0x000000ffff0d7224 */ /* 0x000fce00078e00ff */
[----:B------:R-:W-:-:S07]  /*a1a0*/  LEPC R20, `(.L_x_264) ;  /* 0x000000001014794e */ /* 0x000fce0000000000 */
[----:B0-----:R-:W-:Y:S05]  /*a1b0*/  CALL.ABS.NOINC R2 ;  /* 0x0000000002007343 */ /* 0x001fea0003c00000 */
.L_x_264:
[----:B------:R-:W-:Y:S05]  /*a1c0*/  BSYNC B6 ;  /* 0x0000000000067941 */ /* 0x000fea0003800000 */
.L_x_263:
[----:B------:R-:W3:Y:S01]  /*a1d0*/  LDL.LU R20, [R1+0x1c] ;  /* 0x00001c0001147983 */ /* 0x000ee20000300800 */
[----:B------:R-:W0:Y:S01]  /*a1e0*/  LDC R8, c[0x0][0x448] ;  /* 0x00011200ff087b82 */ /* 0x000e220000000800 */
[----:B------:R-:W-:Y:S02]  /*a1f0*/  ULDC.64 UR4, c[0x0][0x2d8] ;  /* 0x0000b60000047ab9 */ /* 0x000fe40000000a00 */
[----:B------:R-:W4:Y:S01]  /*a200*/  LDL.LU.64 R2, [R1+0x8] ;  /* 0x0000080001027983 */ /* 0x000f220000300a00 */
[----:B------:R-:W-:Y:S02]  /*a210*/  IMAD.SHL.U32 R4, R17, 0x80, RZ ;  /* 0x0000008011047824 */ /* 0x000fe400078e00ff */
[----:B------:R-:W-:Y:S01]  /*a220*/  IMAD R0, R32, UR4, RZ ;  /* 0x0000000420007c24 */ /* 0x000fe2000f8e02ff */
[----:B------:R1:W5:Y:S03]  /*a230*/  LDL R17, [R1+0x10] ;  /* 0x0000100001117983 */ /* 0x0003660000100800 */
[----:B------:R-:W-:Y:S01]  /*a240*/  IMAD R0, R18, UR5, R0 ;  /* 0x0000000512007c24 */ /* 0x000fe2000f8e0200 */
[----:B0-----:R-:W-:Y:S01]  /*a250*/  ISETP.NE.AND P0, PT, R8, 0x1, PT ;  /* 0x000000010800780c */ /* 0x001fe20003f05270 */
[----:B------:R-:W0:Y:S02]  /*a260*/  S2R R11, SR_TID.X ;  /* 0x00000000000b7919 */ /* 0x000e240000002100 */
[----:B0-----:R-:W-:-:S05]  /*a270*/  IMAD.SHL.U32 R9, R11, 0x8, RZ ;  /* 0x000000080b097824 */ /* 0x001fca00078e00ff */
[----:B------:R-:W-:Y:S01]  /*a280*/  LOP3.LUT R9, R9, 0x38, RZ, 0xc0, !PT ;  /* 0x0000003809097812 */ /* 0x000fe200078ec0ff */
[----:B---3--:R-:W-:Y:S02]  /*a290*/  IMAD.MOV.U32 R21, RZ, RZ, R20 ;  /* 0x000000ffff157224 */ /* 0x008fe400078e0014 */
[----:B------:R-:W0:Y:S01]  /*a2a0*/  S2R R20, SR_TID.X ;  /* 0x0000000000147919 */ /* 0x000e220000002100 */
[----:B----4-:R-:W-:Y:S02]  /*a2b0*/  IMAD.MOV.U32 R3, RZ, RZ, R35 ;  /* 0x000000ffff037224 */ /* 0x010fe400078e0023 */
[----:B------:R-:W-:Y:S01]  /*a2c0*/  IMAD.WIDE.U32 R2, R18, UR4, R2 ;  /* 0x0000000412027c25 */ /* 0x000fe2000f8e0002 */
[----:B------:R-:W-:-:S03]  /*a2d0*/  ULDC.64 UR4, c[0x0][0x2e0] ;  /* 0x0000b80000047ab9 */ /* 0x000fc60000000a00 */
[----:B------:R-:W-:Y:S02]  /*a2e0*/  IMAD R5, R21, UR4, RZ ;  /* 0x0000000415057c24 */ /* 0x000fe4000f8e02ff */
[----:B------:R-:W-:Y:S02]  /*a2f0*/  IMAD.IADD R3, R3, 0x1, R0 ;  /* 0x0000000103037824 */ /* 0x000fe400078e0200 */
[C---:B------:R-:W-:Y:S02]  /*a300*/  IMAD R0, R30.reuse, UR5, R5 ;  /* 0x000000051e007c24 */ /* 0x040fe4000f8e0205 */
[----:B------:R-:W-:Y:S01]  /*a310*/  IMAD.WIDE.U32 R2, R30, UR4, R2 ;  /* 0x000000041e027c25 */ /* 0x000fe2000f8e0002 */
[----:B------:R-:W2:Y:S01]  /*a320*/  @P0 LDC R5, c[0x0][0x44c] ;  /* 0x00011300ff050b82 */ /* 0x000ea20000000800 */
[----:B------:R-:W-:-:S03]  /*a330*/  ULDC.64 UR4, c[0x0][0x2d0] ;  /* 0x0000b40000047ab9 */ /* 0x000fc60000000a00 */
[----:B------:R-:W-:-:S04]  /*a340*/  IADD3 R3, R3, R0, RZ ;  /* 0x0000000003037210 */ /* 0x000fc80007ffe0ff */
[----:B------:R-:W3:Y:S01]  /*a350*/  @P0 LDC R0, c[0x0][0x450] ;  /* 0x00011400ff000b82 */ /* 0x000ee20000000800 */
[C---:B0-----:R-:W-:Y:S01]  /*a360*/  LOP3.LUT R21, R20.reuse, 0x7f, RZ, 0xc0, !PT ;  /* 0x0000007f14157812 */ /* 0x041fe200078ec0ff */
[----:B------:R-:W-:-:S03]  /*a370*/  IMAD.SHL.U32 R20, R20, 0x10, RZ ;  /* 0x0000001014147824 */ /* 0x000fc600078e00ff */
[----:B------:R-:W-:-:S04]  /*a380*/  SHF.R.U32.HI R21, RZ, 0x3, R21 ;  /* 0x00000003ff157819 */ /* 0x000fc80000011615 */
[----:B------:R-:W-:-:S04]  /*a390*/  LOP3.LUT R20, R21, 0x70, R20, 0xf8, !PT ;  /* 0x0000007015147812 */ /* 0x000fc800078ef814 */
[----:B------:R-:W-:-:S05]  /*a3a0*/  LOP3.LUT R6, R20, R4, RZ, 0xfc, !PT ;  /* 0x0000000414067212 */ /* 0x000fca00078efcff */
[----:B--2---:R-:W-:-:S04]  /*a3b0*/  @P0 IMAD.HI.U32 R7, R6, R5, RZ ;  /* 0x0000000506070227 */ /* 0x004fc800078e00ff */
[----:B------:R-:W-:Y:S01]  /*a3c0*/  IMAD.MOV.U32 R5, RZ, RZ, R6 ;  /* 0x000000ffff057224 */ /* 0x000fe200078e0006 */
[----:B---3--:R-:W-:-:S05]  /*a3d0*/  @P0 SHF.R.U32.HI R5, RZ, R0, R7 ;  /* 0x00000000ff050219 */ /* 0x008fca0000011607 */
[----:B------:R-:W-:-:S04]  /*a3e0*/  IMAD.MOV R0, RZ, RZ, -R5 ;  /* 0x000000ffff007224 */ /* 0x000fc800078e0a05 */
[----:B------:R-:W-:Y:S01]  /*a3f0*/  IMAD R0, R8, R0, R6 ;  /* 0x0000000008007224 */ /* 0x000fe200078e0206 */
[----:B------:R-:W-:Y:S01]  /*a400*/  SHF.R.S32.HI R6, RZ, 0x1f, R5 ;  /* 0x0000001fff067819 */ /* 0x000fe20000011405 */
[----:B------:R-:W-:-:S04]  /*a410*/  IMAD.WIDE.U32 R2, R5, UR4, R2 ;  /* 0x0000000405027c25 */ /* 0x000fc8000f8e0002 */
[----:B------:R-:W-:-:S04]  /*a420*/  IMAD R6, R6, UR4, RZ ;  /* 0x0000000406067c24 */ /* 0x000fc8000f8e02ff */
[----:B------:R-:W-:Y:S01]  /*a430*/  IMAD R6, R5, UR5, R6 ;  /* 0x0000000505067c24 */ /* 0x000fe2000f8e0206 */
[----:B------:R-:W-:Y:S01]  /*a440*/  SHF.R.S32.HI R5, RZ, 0x1f, R0 ;  /* 0x0000001fff057819 */ /* 0x000fe20000011400 */
[----:B------:R-:W-:Y:S02]  /*a450*/  ULDC.64 UR4, c[0x0][0x2c8] ;  /* 0x0000b20000047ab9 */ /* 0x000fe40000000a00 */
[----:B------:R-:W-:Y:S02]  /*a460*/  IMAD.IADD R3, R3, 0x1, R6 ;  /* 0x0000000103037824 */ /* 0x000fe400078e0206 */
[----:B------:R-:W-:Y:S02]  /*a470*/  IMAD R5, R5, UR4, RZ ;  /* 0x0000000405057c24 */ /* 0x000fe4000f8e02ff */
[----:B------:R-:W-:Y:S02]  /*a480*/  IMAD.SHL.U32 R21, R11, 0x8, RZ ;  /* 0x000000080b157824 */ /* 0x000fe400078e00ff */
[----:B------:R-:W-:-:S04]  /*a490*/  IMAD.WIDE.U32 R2, R0, UR4, R2 ;  /* 0x0000000400027c25 */ /* 0x000fc8000f8e0002 */
[----:B------:R-:W-:Y:S01]  /*a4a0*/  IMAD R5, R0, UR5, R5 ;  /* 0x0000000500057c24 */ /* 0x000fe2000f8e0205 */
[----:B------:R-:W-:Y:S01]  /*a4b0*/  ULDC.64 UR4, c[0x0][0x280] ;  /* 0x0000a00000047ab9 */ /* 0x000fe20000000a00 */
[----:B------:R-:W-:Y:S02]  /*a4c0*/  LOP3.LUT R21, R21, 0x38, RZ, 0xc0, !PT ;  /* 0x0000003815157812 */ /* 0x000fe400078ec0ff */
[----:B------:R-:W-:Y:S01]  /*a4d0*/  LEA R0, P0, R2, UR4, 0x1 ;  /* 0x0000000402007c11 */ /* 0x000fe2000f8008ff */
[----:B------:R-:W-:Y:S01]  /*a4e0*/  ULDC UR4, c[0x0][0x2b8] ;  /* 0x0000ae0000047ab9 */ /* 0x000fe20000000800 */
[----:B------:R-:W-:Y:S02]  /*a4f0*/  IADD3 R5, R3, R5, RZ ;  /* 0x0000000503057210 */ /* 0x000fe40007ffe0ff */
[----:B------:R-:W-:Y:S02]  /*a500*/  LOP3.LUT R20, R11, 0x7f, RZ, 0xc0, !PT ;  /* 0x0000007f0b147812 */ /* 0x000fe400078ec0ff */
[----:B------:R-:W-:-:S02]  /*a510*/  LOP3.LUT R10, R21, 0x40, RZ, 0xfc, !PT ;  /* 0x00000040150a7812 */ /* 0x000fc400078efcff */
[----:B------:R-:W-:Y:S02]  /*a520*/  LOP3.LUT R11, R21, 0x80, RZ, 0xfc, !PT ;  /* 0x00000080150b7812 */ /* 0x000fe400078efcff */
[----:B------:R-:W-:Y:S01]  /*a530*/  LEA.HI.X R5, R2, UR5, R5, 0x1, P0 ;  /* 0x0000000502057c11 */ /* 0x000fe200080f0c05 */
[----:B------:R-:W-:Y:S01]  /*a540*/  UMOV UR5, 0xffffffff ;  /* 0xffffffff00057882 */ /* 0x000fe20000000000 */
[----:B------:R-:W-:Y:S02]  /*a550*/  ISETP.GE.AND P3, PT, R9, UR4, PT ;  /* 0x0000000409007c0c */ /* 0x000fe4000bf66270 */
[----:B------:R-:W-:Y:S02]  /*a560*/  ISETP.GE.AND P2, PT, R10, UR4, PT ;  /* 0x000000040a007c0c */ /* 0x000fe4000bf46270 */
[----:B------:R-:W-:Y:S02]  /*a570*/  ISETP.GE.AND P0, PT, R11, UR4, PT ;  /* 0x000000040b007c0c */ /* 0x000fe4000bf06270 */
[----:B------:R-:W-:Y:S01]  /*a580*/  SHF.R.U32.HI R10, RZ, 0x3, R20 ;  /* 0x00000003ff0a7819 */ /* 0x000fe20000011614 */
[----:B-1----:R-:W-:Y:S10]  /*a590*/  BRA.DIV UR5, `(.L_x_265) ;  /* 0x0000003605dc7947 */ /* 0x002ff4000b800000 */
[----:B------:R-:W0:Y:S01]  /*a5a0*/  SHFL.IDX PT, R3, R0, RZ, 0x181f ;  /* 0x00181fff00037589 */ /* 0x000e2200000e0000 */
[----:B-----5:R-:W-:Y:S02]  /*a5b0*/  IMAD R6, R17, R8, RZ ;  /* 0x0000000811067224 */ /* 0x020fe400078e02ff */
[----:B------:R-:W-:Y:S01]  /*a5c0*/  IMAD.IADD R4, R10, 0x1, R4 ;  /* 0x000000010a047824 */ /* 0x000fe200078e0204 */
[----:B------:R-:W1:Y:S04]  /*a5d0*/  SHFL.IDX PT, R2, R5, RZ, 0x181f ;  /* 0x00181fff05027589 */ /* 0x000e6800000e0000 */
[----:B------:R-:W-:Y:S01]  /*a5e0*/  ISETP.GE.AND P1, PT, R4, R6, PT ;  /* 0x000000060400720c */ /* 0x000fe20003f26270 */
[----:B------:R-:W-:-:S12]  /*a5f0*/  SHFL.IDX PT, R14, R0, 0x7, 0x181f ;  /* 0x00f81f00000e7f89 */ /* 0x000fd800000e0000 */
[----:B0-----:R-:W-:-:S05]  /*a600*/  @!P1 LEA R7, P4, R9, R3, 0x1 ;  /* 0x0000000309079211 */ /* 0x001fca00078808ff */
[----:B-1----:R-:W-:Y:S02]  /*a610*/  @!P1 IMAD.X R3, RZ, RZ, R2, P4 ;  /* 0x000000ffff039224 */ /* 0x002fe400020e0602 */
[----:B------:R-:W-:Y:S01]  /*a620*/  @!P1 IMAD.MOV.U32 R2, RZ, RZ, R7 ;  /* 0x000000ffff029224 */ /* 0x000fe200078e0007 */
[----:B------:R-:W-:-:S04]  /*a630*/  IADD3 R7, R4, 0x10, RZ ;  /* 0x0000001004077810 */ /* 0x000fc80007ffe0ff */
[----:B------:R-:W-:Y:S04]  /*a640*/  @!P1 LDGSTS.E.BYPASS.LTC128B.128 [R34+0xc400], desc[UR56][R2.64], !P3 ;  /* 0x0c40000002229fae */ /* 0x000fe8000d901d78 */
[----:B------:R-:W-:Y:S04]  /*a650*/  @!P1 LDGSTS.E.BYPASS.LTC128B.128 [R34+0x10400], desc[UR56][R2.64+0x80], !P2 ;  /* 0x1040008002229fae */ /* 0x000fe8000d101d78 */
[----:B------:R0:W-:Y:S01]  /*a660*/  @!P1 LDGSTS.E.BYPASS.LTC128B.128 [R34+0x14400], desc[UR56][R2.64+0x100], !P0 ;  /* 0x1440010002229fae */ /* 0x0001e2000c101d78 */
[----:B------:R-:W-:-:S03]  /*a670*/  ISETP.GE.AND P1, PT, R7, R6, PT ;  /* 0x000000060700720c */ /* 0x000fc60003f26270 */
[----:B0-----:R-:W0:Y:S04]  /*a680*/  SHFL.IDX PT, R3, R0, 0x1, 0x181f ;  /* 0x00381f0000037f89 */ /* 0x001e2800000e0000 */
[----:B------:R-:W1:Y:S06]  /*a690*/  SHFL.IDX PT, R2, R5, 0x1, 0x181f ;  /* 0x00381f0005027f89 */ /* 0x000e6c00000e0000 */
[----:B0-----:R-:W-:-:S05]  /*a6a0*/  @!P1 LEA R7, P4, R9, R3, 0x1 ;  /* 0x0000000309079211 */ /* 0x001fca00078808ff */
[----:B-1----:R-:W-:Y:S02]  /*a6b0*/  @!P1 IMAD.X R8, RZ, RZ, R2, P4 ;  /* 0x000000ffff089224 */ /* 0x002fe400020e0602 */
[----:B------:R-:W-:Y:S02]  /*a6c0*/  @!P1 IMAD.MOV.U32 R2, RZ, RZ, R7 ;  /* 0x000000ffff029224 */ /* 0x000fe400078e0007 */
[----:B------:R-:W-:Y:S02]  /*a6d0*/  @!P1 IMAD.MOV.U32 R3, RZ, RZ, R8 ;  /* 0x000000ffff039224 */ /* 0x000fe400078e0008 */
[----:B------:R-:W-:-:S03]  /*a6e0*/  VIADD R7, R4, 0x20 ;  /* 0x0000002004077836 */ /* 0x000fc60000000000 */
[----:B------:R-:W-:Y:S04]  /*a6f0*/  @!P1 LDGSTS.E.BYPASS.LTC128B.128 [R34+0xcc00], desc[UR56][R2.64], !P3 ;  /* 0x0cc0000002229fae */ /* 0x000fe8000d901d78 */
[----:B------:R-:W-:Y:S04]  /*a700*/  @!P1 LDGSTS.E.BYPASS.LTC128B.128 [R34+0x10c00], desc[UR56][R2.64+0x80], !P2 ;  /* 0x10c0008002229fae */ /* 0x000fe8000d101d78 */
[----:B------:R0:W-:Y:S01]  /*a710*/  @!P1 LDGSTS.E.BYPASS.LTC128B.128 [R34+0x14c00], desc[UR56][R2.64+0x100], !P0 ;  /* 0x14c0010002229fae */ /* 0x0001e2000c101d78 */
[----:B------:R-:W-:-:S03]  /*a720*/  ISETP.GE.AND P1, PT, R7, R6, PT ;  /* 0x000000060700720c */ /* 0x000fc60003f26270 */
[----:B0-----:R-:W0:Y:S04]  /*a730*/  SHFL.IDX PT, R3, R0, 0x2, 0x181f ;  /* 0x00581f0000037f89 */ /* 0x001e2800000e0000 */
[----:B------:R-:W1:Y:S06]  /*a740*/  SHFL.IDX PT, R2, R5, 0x2, 0x181f ;  /* 0x00581f0005027f89 */ /* 0x000e6c00000e0000 */
[----:B0-----:R-:W-:-:S05]  /*a750*/  @!P1 LEA R7, P4, R9, R3, 0x1 ;  /* 0x0000000309079211 */ /* 0x001fca00078808ff */
[----:B-1----:R-:W-:Y:S01]  /*a760*/  @!P1 IMAD.X R8, RZ, RZ, R2, P4 ;  /* 0x000000ffff089224 */ /* 0x002fe200020e0602 */
[----:B------:R-:W-:Y:S01]  /*a770*/  @!P1 MOV R2, R7 ;  /* 0x0000000700029202 */ /* 0x000fe20000000f00 */
[----:B------:R-:W-:Y:S02]  /*a780*/  VIADD R7, R4, 0x30 ;  /* 0x0000003004077836 */ /* 0x000fe40000000000 */
[----:B------:R-:W-:-:S05]  /*a790*/  @!P1 IMAD.MOV.U32 R3, RZ, RZ, R8 ;  /* 0x000000ffff039224 */ /* 0x000fca00078e0008 */
        /* <DEDUP_REMOVED lines=8> */
[----:B------:R-:W-:Y:S01]  /*a820*/  @!P1 IMAD.MOV.U32 R2, RZ, RZ, R7 ;  /* 0x000000ffff029224 */ /* 0x000fe200078e0007 */
[----:B------:R-:W-:Y:S01]  /*a830*/  IADD3 R7, R4, 0x40, RZ ;  /* 0x0000004004077810 */ /* 0x000fe20007ffe0ff */
        /* <DEDUP_REMOVED lines=28> */
[----:B------:R-:W1:Y:S04]  /*aa00*/  SHFL.IDX PT, R2, R5, 0x6, 0x181f ;  /* 0x00d81f0005027f89 */ /* 0x000e6800000e0000 */
[----:B------:R-:W2:Y:S02]  /*aa10*/  SHFL.IDX PT, R5, R5, 0x7, 0x181f ;  /* 0x00f81f0005057f89 */ /* 0x000ea400000e0000 */
[----:B0-----:R-:W-:-:S05]  /*aa20*/  @!P1 LEA R7, P4, R9, R3, 0x1 ;  /* 0x0000000309079211 */ /* 0x001fca00078808ff */
[----:B-1----:R-:W-:Y:S02]  /*aa30*/  @!P1 IMAD.X R8, RZ, RZ, R2, P4 ;  /* 0x000000ffff089224 */ /* 0x002fe400020e0602 */
[----:B------:R-:W-:Y:S02]  /*aa40*/  @!P1 IMAD.MOV.U32 R2, RZ, RZ, R7 ;  /* 0x000000ffff029224 */ /* 0x000fe400078e0007 */
[----:B------:R-:W-:-:S05]  /*aa50*/  @!P1 IMAD.MOV.U32 R3, RZ, RZ, R8 ;  /* 0x000000ffff039224 */ /* 0x000fca00078e0008 */
[----:B------:R0:W-:Y:S04]  /*aa60*/  @!P1 LDGSTS.E.BYPASS.LTC128B.128 [R34+0xf400], desc[UR56][R2.64], !P3 ;  /* 0x0f40000002229fae */ /* 0x0001e8000d901d78 */
[----:B------:R0:W-:Y:S04]  /*aa70*/  @!P1 LDGSTS.E.BYPASS.LTC128B.128 [R34+0x13400], desc[UR56][R2.64+0x80], !P2 ;  /* 0x1340008002229fae */ /* 0x0001e8000d101d78 */
[----:B--2---:R0:W-:Y:S02]  /*aa80*/  @!P1 LDGSTS.E.BYPASS.LTC128B.128 [R34+0x17400], desc[UR56][R2.64+0x100], !P0 ;  /* 0x1740010002229fae */ /* 0x0041e4000c101d78 */
.L_x_356:
[----:B0-----:R-:W-:Y:S01]  /*aa90*/  IADD3 R3, R4, 0x70, RZ ;  /* 0x0000007004037810 */ /* 0x001fe20007ffe0ff */
[----:B------:R-:W-:Y:S03]  /*aaa0*/  BSSY B0, `(.L_x_266) ;  /* 0x000000b000007945 */ /* 0x000fe60003800000 */
[----:B------:R-:W-:-:S13]  /*aab0*/  ISETP.GE.AND P1, PT, R3, R6, PT ;  /* 0x000000060300720c */ /* 0x000fda0003f26270 */
[----:B------:R-:W-:Y:S05]  /*aac0*/  @P1 BRA `(.L_x_267) ;  /* 0x0000000000201947 */ /* 0x000fea0003800000 */
[----:B------:R-:W-:-:S05]  /*aad0*/  LEA R2, P1, R9, R14, 0x1 ;  /* 0x0000000e09027211 */ /* 0x000fca00078208ff */
[----:B------:R-:W-:-:S05]  /*aae0*/  IMAD.X R3, RZ, RZ, R5, P1 ;  /* 0x000000ffff037224 */ /* 0x000fca00008e0605 */
[----:B------:R-:W-:Y:S01]  /*aaf0*/  @!PT LDS RZ, [RZ] ;  /* 0x00000000fffff984 */ /* 0x000fe20000000800 */
[----:B------:R-:W-:Y:S01]  /*ab00*/  @!PT LDS RZ, [RZ] ;  /* 0x00000000fffff984 */ /* 0x000fe20000000800 */
[----:B------:R-:W-:Y:S01]  /*ab10*/  @!PT LDS RZ, [RZ] ;  /* 0x00000000fffff984 */ /* 0x000fe20000000800 */
[----:B------:R0:W-:Y:S04]  /*ab20*/  LDGSTS.E.BYPASS.LTC128B.128 [R34+0xfc00], desc[UR56][R2.64], !P3 ;  /* 0x0fc0000002227fae */ /* 0x0001e8000d901d78 */
[----:B------:R0:W-:Y:S04]  /*ab30*/  LDGSTS.E.BYPASS.LTC128B.128 [R34+0x13c00], desc[UR56][R2.64+0x80], !P2 ;  /* 0x13c0008002227fae */ /* 0x0001e8000d101d78 */
[----:B------:R0:W-:Y:S02]  /*ab40*/  LDGSTS.E.BYPASS.LTC128B.128 [R34+0x17c00], desc[UR56][R2.64+0x100], !P0 ;  /* 0x17c0010002227fae */ /* 0x0001e4000c101d78 */
.L_x_267:
[----:B------:R-:W-:Y:S05]  /*ab50*/  BSYNC B0 ;  /* 0x0000000000007941 */ /* 0x000fea0003800000 */
.L_x_266:
[----:B------:R-:W-:Y:S01]  /*ab60*/  NOP ;  /* 0x0000000000007918 */ /* 0x000fe20000000000 */
[----:B------:R-:W-:-:S13]  /*ab70*/  PLOP3.LUT P0, PT, PT, PT, PT, 0x80, 0x0 ;  /* 0x000000000000781c */ /* 0x000fda0003f0f070 */
.L_x_268:
[----:B------:R-:W-:Y:S02]  /*ab80*/  PLOP3.LUT P1, PT, P1, P0, PT, 0xa2, 0x0 ;  /* 0x000000000000781c */ /* 0x000fe40000f21472 */
[----:B------:R-:W-:-:S08]  /*ab90*/  @P0 R2UR P1, UR4, R22 ;  /* 0x00000000160402ca */ /* 0x000fd00000020000 */
[----:B------:R-:W-:-:S05]  /*aba0*/  @P0 PLOP3.LUT P0, PT, P1, PT, PT, 0x80, 0x0 ;  /* 0x000000000000081c */ /* 0x000fca0000f0f070 */
[----:B------:R-:W-:Y:S01]  /*abb0*/  @!P1 SYNCS.ARRIVE.TRANS64.RED.A0T1 RZ, [UR4+0x2a800], RZ ;  /* 0x02a800ffffff99a7 */ /* 0x000fe20008200404 */
[----:B------:R-:W-:Y:S07]  /*abc0*/  @!P1 ARRIVES.LDGSTSBAR.64.TRANSCNT [UR4+0x2a800] ;  /* 0x02a80000ff0099b0 */ /* 0x000fee0008000a84 */
[----:B------:R-:W-:Y:S05]  /*abd0*/  @P0 BRA.U.ANY `(.L_x_268) ;  /* 0xfffffffd00e80947 */ /* 0x000fea000393ffff */
[----:B0-----:R-:W2:Y:S02]  /*abe0*/  LDL.LU R2, [R1+0x14] ;  /* 0x0000140001027983 */ /* 0x001ea40000300800 */
[----:B--2---:R-:W-:-:S05]  /*abf0*/  VIADD R2, R2, 0x1 ;  /* 0x0000000102027836 */ /* 0x004fca0000000000 */
[----:B------:R0:W-:Y:S01]  /*ac00*/  STL [R1+0x14], R2 ;  /* 0x0000140201007387 */ /* 0x0001e20000100800 */
[----:B------:R-:W-:-:S04]  /*ac10*/  LEA.HI R0, R2, R2, RZ, 0x1 ;  /* 0x0000000202007211 */ /* 0x000fc800078f08ff */
[----:B------:R-:W-:-:S05]  /*ac20*/  LOP3.LUT R0, R0, 0xfffffffe, RZ, 0xc0, !PT ;  /* 0xfffffffe00007812 */ /* 0x000fca00078ec0ff */
[----:B------:R-:W-:-:S05]  /*ac30*/  IMAD.IADD R0, R2, 0x1, -R0 ;  /* 0x0000000102007824 */ /* 0x000fca00078e0a00 */
[----:B------:R-:W-:Y:S01]  /*ac40*/  SHF.L.U32 R3, R0, 0x1f, RZ ;  /* 0x0000001f00037819 */ /* 0x000fe200000006ff */
[----:B------:R-:W-:Y:S01]  /*ac50*/  NOP ;  /* 0x0000000000007918 */ /* 0x000fe20000000000 */
[----:B------:R0:W-:Y:S01]  /*ac60*/  SYNCS.ARRIVE.TRANS64.A1T0 RZ, [R22+URZ+0x2a800], RZ ;  /* 0x02a800ff16ff79a7 */ /* 0x0001e2000810003f */
[----:B------:R-:W-:Y:S01]  /*ac70*/  BSSY B0, `(.L_x_269) ;  /* 0x0000003000007945 */ /* 0x000fe20003800000 */
[----:B------:R-:W1:Y:S03]  /*ac80*/  SYNCS.PHASECHK.TRANS64.TRYWAIT P0, [R22+URZ+0x2a820], R3 ;  /* 0x02a82003160075a7 */ /* 0x000e66000800017f */
[----:B01----:R-:W-:Y:S05]  /*ac90*/  @!P0 BRA `(.L_x_270) ;  /* 0x0000003800d48947 */ /* 0x003fea0003800000 */
.L_x_357:
[----:B------:R-:W-:Y:S05]  /*aca0*/  BSYNC B0 ;  /* 0x0000000000007941 */ /* 0x000fea0003800000 */
.L_x_269:
[----:B------:R-:W-:Y:S01]  /*acb0*/  ISETP.GE.AND P0, PT, R36, 0x61, PT ;  /* 0x000000612400780c */ /* 0x000fe20003f06270 */
[----:B------:R-:W-:-:S12]  /*acc0*/  BSSY B0, `(.L_x_271) ;  /* 0x00000ff000007945 */ /* 0x000fd80003800000 */
[----:B------:R-:W-:Y:S05]  /*acd0*/  @!P0 BRA `(.L_x_272) ;  /* 0x0000000c00f48947 */ /* 0x000fea0003800000 */
[----:B------:R-:W2:Y:S01]  /*ace0*/  LDL.LU R0, [R1+0x18] ;  /* 0x0000180001007983 */ /* 0x000ea20000300800 */
[----:B------:R-:W-:Y:S01]  /*acf0*/  IMAD.MOV.U32 R17, RZ, RZ, R28 ;  /* 0x000000ffff117224 */ /* 0x000fe200078e001c */
[----:B------:R-:W-:Y:S01]  /*ad00*/  MOV R10, R27 ;  /* 0x0000001b000a7202 */ /* 0x000fe20000000f00 */
[----:B------:R-:W-:Y:S02]  /*ad10*/  IMAD.MOV.U32 R30, RZ, RZ, R26 ;  /* 0x000000ffff1e7224 */ /* 0x000fe400078e001a */
[----:B--2---:R-:W-:-:S07]  /*ad20*/  VIADD R0, R0, 0xfffffffe ;  /* 0xfffffffe00007836 */ /* 0x004fce0000000000 */
.L_x_285:
[----:B------:R-:W2:Y:S01]  /*ad30*/  LDL R7, [R1] ;  /* 0x0000000001077983 */ /* 0x000ea20000100800 */
[----:B------:R-:W1:Y:S01]  /*ad40*/  LDC R4, c[0x0][0x430] ;  /* 0x00010c00ff047b82 */ /* 0x000e620000000800 */
[----:B------:R-:W0:Y:S02]  /*ad50*/  S2R R2, SR_TID.X ;  /* 0x0000000000027919 */ /* 0x000e240000002100 */
[----:B------:R-:W3:Y:S01]  /*ad60*/  LDL R9, [R1+0x20] ;  /* 0x0000200001097983 */ /* 0x000ee20000100800 */
[----:B-1----:R-:W-:Y:S02]  /*ad70*/  ISETP.NE.AND P0, PT, R4, 0x1, PT ;  /* 0x000000010400780c */ /* 0x002fe40003f05270 */
[C---:B0-----:R-:W-:Y:S01]  /*ad80*/  LOP3.LUT R3, R2.reuse, 0x7f, RZ, 0xc0, !PT ;  /* 0x0000007f02037812 */ /* 0x041fe200078ec0ff */
[----:B------:R-:W-:-:S10]  /*ad90*/  IMAD.SHL.U32 R2, R2, 0x10, RZ ;  /* 0x0000001002027824 */ /* 0x000fd400078e00ff */
[----:B------:R-:W0:Y:S01]  /*ada0*/  @P0 LDC R5, c[0x0][0x438] ;  /* 0x00010e00ff050b82 */ /* 0x000e220000000800 */
[----:B------:R-:W-:-:S04]  /*adb0*/  SHF.R.U32.HI R3, RZ, 0x3, R3 ;  /* 0x00000003ff037819 */ /* 0x000fc80000011603 */
[----:B------:R-:W-:-:S03]  /*adc0*/  LOP3.LUT R2, R3, 0x70, R2, 0xf8, !PT ;  /* 0x0000007003027812 */ /* 0x000fc600078ef802 */
[----:B------:R-:W1:Y:S01]  /*add0*/  @P0 LDC R3, c[0x0][0x434] ;  /* 0x00010d00ff030b82 */ /* 0x000e620000000800 */
[----:B------:R-:W-:Y:S01]  /*ade0*/  IMAD R8, R0, 0x60, R37 ;  /* 0x0000006000087824 */ /* 0x000fe200078e0225 */
[----:B------:R-:W-:-:S03]  /*adf0*/  ISETP.GT.U32.AND P2, PT, R2, 0x5f, PT ;  /* 0x0000005f0200780c */ /* 0x000fc60003f44070 */
[----:B------:R-:W-:-:S04]  /*ae00*/  IMAD.IADD R8, R2, 0x1, R8 ;  /* 0x0000000102087824 */ /* 0x000fc800078e0208 */
[----:B------:R-:W-:Y:S02]  /*ae10*/  IMAD.MOV.U32 R6, RZ, RZ, R8 ;  /* 0x000000ffff067224 */ /* 0x000fe400078e0008 */
[----:B-1----:R-:W-:-:S05]  /*ae20*/  @P0 IMAD.HI.U32 R2, R8, R3, RZ ;  /* 0x0000000308020227 */ /* 0x002fca00078e00ff */
[----:B0-----:R-:W-:Y:S02]  /*ae30*/  @P0 SHF.R.U32.HI R6, RZ, R5, R2 ;  /* 0x00000005ff060219 */ /* 0x001fe40000011602 */
[----:B------:R-:W0:Y:S02]  /*ae40*/  @!P2 LDC.64 R4, c[0x0][0x428] ;  /* 0x00010a00ff04ab82 */ /* 0x000e240000000a00 */
[--C-:B------:R-:W-:Y:S01]  /*ae50*/  @!P2 SHF.R.S32.HI R3, RZ, 0x1f, R6.reuse ;  /* 0x0000001fff03a819 */ /* 0x100fe20000011406 */
[----:B------:R-:W-:-:S04]  /*ae60*/  @!P2 IMAD.MOV.U32 R2, RZ, RZ, R6 ;  /* 0x000000ffff02a224 */ /* 0x000fc800078e0006 */
[----:B0-----:R-:W-:-:S04]  /*ae70*/  @!P2 IMAD.WIDE.U32 R2, R31, R4, R2 ;  /* 0x000000041f02a225 */ /* 0x001fc800078e0002 */
[----:B--2---:R-:W-:-:S04]  /*ae80*/  @!P2 IMAD R4, R7, R4, RZ ;  /* 0x000000040704a224 */ /* 0x004fc800078e02ff */
[----:B------:R-:W-:Y:S02]  /*ae90*/  @!P2 IMAD R7, R31, R5, R4 ;  /* 0x000000051f07a224 */ /* 0x000fe400078e0204 */
[----:B------:R-:W0:Y:S03]  /*aea0*/  @!P2 LDC.64 R4, c[0x0][0x418] ;  /* 0x00010600ff04ab82 */ /* 0x000e260000000a00 */
[----:B------:R-:W-:Y:S01]  /*aeb0*/  @!P2 IADD3 R3, R7, R3, RZ ;  /* 0x000000030703a210 */ /* 0x000fe20007ffe0ff */
[----:B------:R-:W-:Y:S01]  /*aec0*/  IMAD.MOV.U32 R7, RZ, RZ, RZ ;  /* 0x000000ffff077224 */ /* 0x000fe200078e00ff */
[----:B0-----:R-:W-:-:S04]  /*aed0*/  @!P2 LEA R4, P0, R2, R4, 0x2 ;  /* 0x000000040204a211 */ /* 0x001fc800078010ff */
[----:B------:R-:W-:-:S05]  /*aee0*/  @!P2 LEA.HI.X R5, R2, R5, R3, 0x2, P0 ;  /* 0x000000050205a211 */ /* 0x000fca00000f1403 */
[----:B------:R0:W5:Y:S01]  /*aef0*/  @!P2 LDG.E R7, desc[UR56][R4.64] ;  /* 0x000000380407a981 */ /* 0x000162000c1e1900 */
[----:B---3--:R-:W-:Y:S01]  /*af00*/  ISETP.NE.AND P1, PT, R9, 0x3, PT ;  /* 0x000000030900780c */ /* 0x008fe20003f25270 */
[----:B------:R-:W-:Y:S01]  /*af10*/  VIADD R27, R10, 0x1 ;  /* 0x000000010a1b7836 */ /* 0x000fe20000000000 */
[----:B------:R-:W-:Y:S05]  /*af20*/  YIELD ;  /* 0x0000000000007946 */ /* 0x000fea0003800000 */
[----:B------:R-:W-:Y:S01]  /*af30*/  ISETP.NE.AND P0, PT, R27, 0x2, PT ;  /* 0x000000021b00780c */ /* 0x000fe20003f05270 */
[----:B------:R-:W-:Y:S01]  /*af40*/  IMAD.MOV R3, RZ, RZ, -R6 ;  /* 0x000000ffff037224 */ /* 0x000fe200078e0a06 */
[----:B------:R-:W-:-:S02]  /*af50*/  ULDC UR4, c[0x0][0x430] ;  /* 0x00010c0000047ab9 */ /* 0x000fc40000000800 */
[----:B------:R-:W-:Y:S01]  /*af60*/  SEL R28, RZ, 0x1, P0 ;  /* 0x00000001ff1c7807 */ /* 0x000fe20000000000 */
[----:B------:R-:W-:Y:S01]  /*af70*/  IMAD R8, R3, UR4, R8 ;  /* 0x0000000403087c24 */ /* 0x000fe2000f8e0208 */
[----:B------:R-:W-:Y:S01]  /*af80*/  SEL R27, R27, RZ, P0 ;  /* 0x000000ff1b1b7207 */ /* 0x000fe20000000000 */
[----:B------:R-:W-:Y:S01]  /*af90*/  IMAD.MOV.U32 R26, RZ, RZ, R0 ;  /* 0x000000ffff1a7224 */ /* 0x000fe200078e0000 */
[----:B------:R-:W-:Y:S01]  /*afa0*/  LOP3.LUT R28, R17, R28, RZ, 0x3c, !PT ;  /* 0x0000001c111c7212 */ /* 0x000fe200078e3cff */
[----:B0-----:R-:W-:Y:S06]  /*afb0*/  @!P1 BRA `(.L_x_273) ;  /* 0x0000000000049947 */ /* 0x001fec0003800000 */
[----:B------:R-:W-:Y:S01]  /*afc0*/  BPT.TRAP 0x1 ;  /* 0x000000040000795c */ /* 0x000fe20000300000 */
.L_x_273:
[----:B------:R-:W-:Y:S01]  /*afd0*/  IMAD R6, R27, 0x8, R22 ;  /* 0x000000081b067824 */ /* 0x000fe200078e0216 */
[----:B------:R-:W-:Y:S01]  /*afe0*/  SHF.L.U32 R3, R28, 0x1f, RZ ;  /* 0x0000001f1c037819 */ /* 0x000fe200000006ff */
[----:B------:R-:W-:Y:S03]  /*aff0*/  BSSY B1, `(.L_x_274) ;  /* 0x0000003000017945 */ /* 0x000fe60003800000 */
[----:B------:R-:W0:Y:S02]  /*b000*/  SYNCS.PHASECHK.TRANS64.TRYWAIT P0, [R6+URZ+0x2a840], R3 ;  /* 0x02a84003060075a7 */ /* 0x000e24000800017f */
[----:B0-----:R-:W-:Y:S05]  /*b010*/  @!P0 BRA `(.L_x_275) ;  /* 0x0000003800088947 */ /* 0x001fea0003800000 */
.L_x_358:
[----:B------:R-:W-:Y:S05]  /*b020*/  BSYNC B1 ;  /* 0x0000000000017941 */ /* 0x000fea0003800000 */
.L_x_274:
[----:B------:R-:W-:Y:S01]  /*b030*/  SHF.R.S32.HI R20, RZ, 0x1f, R8 ;  /* 0x0000001fff147819 */ /* 0x000fe20000011408 */
[----:B------:R-:W-:Y:S01]  /*b040*/  ULDC.64 UR4, c[0x0][0x300] ;  /* 0x0000c00000047ab9 */ /* 0x000fe20000000a00 */
[----:B-----5:R-:W-:Y:S01]  /*b050*/  SHF.R.S32.HI R21, RZ, 0x1f, R7 ;  /* 0x0000001fff157819 */ /* 0x020fe20000011407 */
[----:B0-----:R-:W-:Y:S01]  /*b060*/  IMAD.WIDE.U32 R2, R8, UR4, RZ ;  /* 0x0000000408027c25 */ /* 0x001fe2000f8e00ff */
[C---:B------:R-:W-:Y:S02]  /*b070*/  LOP3.LUT P3, RZ, R25.reuse, 0x4, RZ, 0xc0, !PT ;  /* 0x0000000419ff7812 */ /* 0x040fe4000786c0ff */
[C---:B------:R-:W-:Y:S01]  /*b080*/  LOP3.LUT P2, RZ, R25.reuse, 0x2, RZ, 0xc0, !PT ;  /* 0x0000000219ff7812 */ /* 0x040fe2000784c0ff */
[----:B------:R-:W-:Y:S01]  /*b090*/  IMAD R0, R20, UR4, RZ ;  /* 0x0000000414007c24 */ /* 0x000fe2000f8e02ff */
[----:B------:R-:W-:Y:S01]  /*b0a0*/  LOP3.LUT P1, RZ, R25, 0x1, RZ, 0xc0, !PT ;  /* 0x0000000119ff7812 */ /* 0x000fe2000782c0ff */
[----:B------:R-:W-:Y:S02]  /*b0b0*/  IMAD R4, R27, 0x4800, R33 ;  /* 0x000048001b047824 */ /* 0x000fe400078e0221 */
[----:B------:R-:W-:Y:S01]  /*b0c0*/  IMAD R0, R8, UR5, R0 ;  /* 0x0000000508007c24 */ /* 0x000fe2000f8e0200 */
[----:B------:R-:W-:-:S04]  /*b0d0*/  ULDC.64 UR4, c[0x0][0x310] ;  /* 0x0000c40000047ab9 */ /* 0x000fc80000000a00 */
[----:B------:R-:W-:Y:S01]  /*b0e0*/  IADD3 R3, R3, R0, RZ ;  /* 0x0000000003037210 */ /* 0x000fe20007ffe0ff */
[----:B------:R-:W-:-:S04]  /*b0f0*/  IMAD R0, R21, UR4, RZ ;  /* 0x0000000415007c24 */ /* 0x000fc8000f8e02ff */
[C---:B------:R-:W-:Y:S02]  /*b100*/  IMAD R0, R7.reuse, UR5, R0 ;  /* 0x0000000507007c24 */ /* 0x040fe4000f8e0200 */
[----:B------:R-:W-:Y:S01]  /*b110*/  IMAD.WIDE.U32 R2, R7, UR4, R2 ;  /* 0x0000000407027c25 */ /* 0x000fe2000f8e0002 */
[----:B------:R-:W-:-:S03]  /*b120*/  ULDC.64 UR4, c[0x0][0x308] ;  /* 0x0000c20000047ab9 */ /* 0x000fc60000000a00 */
[----:B------:R-:W-:Y:S02]  /*b130*/  IMAD.IADD R3, R3, 0x1, R0 ;  /* 0x0000000103037824 */ /* 0x000fe400078e0200 */
[----:B------:R-:W-:Y:S02]  /*b140*/  IMAD R0, R32, UR4, RZ ;  /* 0x0000000420007c24 */ /* 0x000fe4000f8e02ff */
[----:B------:R-:W-:-:S04]  /*b150*/  IMAD.WIDE.U32 R2, R18, UR4, R2 ;  /* 0x0000000412027c25 */ /* 0x000fc8000f8e0002 */
[----:B------:R-:W-:Y:S01]  /*b160*/  IMAD R0, R18, UR5, R0 ;  /* 0x0000000512007c24 */ /* 0x000fe2000f8e0200 */
[----:B------:R-:W-:Y:S02]  /*b170*/  ULDC.64 UR4, c[0x0][0x2e8] ;  /* 0x0000ba0000047ab9 */ /* 0x000fe40000000a00 */
[----:B------:R-:W-:Y:S01]  /*b180*/  LEA R9, P0, R2, UR4, 0x1 ;  /* 0x0000000402097c11 */ /* 0x000fe2000f8008ff */
[----:B------:R-:W-:Y:S01]  /*b190*/  IMAD.IADD R0, R0, 0x1, R3 ;  /* 0x0000000100007824 */ /* 0x000fe200078e0203 */
[----:B------:R-:W-:-:S04]  /*b1a0*/  UMOV UR4, 0xffffffff ;  /* 0xffffffff00047882 */ /* 0x000fc80000000000 */
[----:B------:R-:W-:Y:S01]  /*b1b0*/  LEA.HI.X R5, R2, UR5, R0, 0x1, P0 ;  /* 0x0000000502057c11 */ /* 0x000fe200080f0c00 */
[----:B------:R-:W-:Y:S06]  /*b1c0*/  BRA.DIV UR4, `(.L_x_276) ;  /* 0x0000003604b07947 */ /* 0x000fec000b800000 */
[----:B------:R-:W0:Y:S01]  /*b1d0*/  S2R R3, SR_TID.X ;  /* 0x0000000000037919 */ /* 0x000e220000002100 */
[----:B------:R-:W-:Y:S01]  /*b1e0*/  LEA R4, R4, R22, 0x1 ;  /* 0x0000001604047211 */ /* 0x000fe200078e08ff */
[----:B------:R-:W1:Y:S04]  /*b1f0*/  SHFL.IDX PT, R2, R9, RZ, 0x181f ;  /* 0x00181fff09027589 */ /* 0x000e6800000e0000 */
[----:B------:R-:W-:Y:S01]  /*b200*/  SHFL.IDX PT, R35, R5, 0x2, 0x181f ;  /* 0x00581f0005237f89 */ /* 0x000fe200000e0000 */
[----:B0-----:R-:W-:-:S03]  /*b210*/  IMAD.SHL.U32 R11, R3, 0x8, RZ ;  /* 0x00000008030b7824 */ /* 0x001fc600078e00ff */
[----:B------:R-:W0:Y:S02]  /*b220*/  SHFL.IDX PT, R3, R5, RZ, 0x181f ;  /* 0x00181fff05037589 */ /* 0x000e2400000e0000 */
[----:B------:R-:W-:-:S05]  /*b230*/  LOP3.LUT R11, R11, 0x38, RZ, 0xc0, !PT ;  /* 0x000000380b0b7812 */ /* 0x000fca00078ec0ff */
[----:B------:R-:W-:-:S05]  /*b240*/  IMAD.SHL.U32 R0, R11, 0x2, RZ ;  /* 0x000000020b007824 */ /* 0x000fca00078e00ff */
[----:B-1----:R-:W-:-:S05]  /*b250*/  IADD3 R2, P0, R2, R0, RZ ;  /* 0x0000000002027210 */ /* 0x002fca0007f1e0ff */
[----:B0-----:R-:W-:-:S05]  /*b260*/  IMAD.X R3, RZ, RZ, R3, P0 ;  /* 0x000000ffff037224 */ /* 0x001fca00000e0603 */
[----:B------:R-:W-:Y:S04]  /*b270*/  LDGSTS.E.BYPASS.LTC128B.128 [R4+0x18400], desc[UR56][R2.64], !P3 ;  /* 0x1840000002047fae */ /* 0x000fe8000d901d78 */
[----:B------:R-:W-:Y:S04]  /*b280*/  LDGSTS.E.BYPASS.LTC128B.128 [R4+0x1b400], desc[UR56][R2.64+0x80], !P2 ;  /* 0x1b40008002047fae */ /* 0x000fe8000d101d78 */
[----:B------:R0:W-:Y:S04]  /*b290*/  LDGSTS.E.BYPASS.LTC128B.128 [R4+0x1e400], desc[UR56][R2.64+0x100], !P1 ;  /* 0x1e40010002047fae */ /* 0x0001e8000c901d78 */
[----:B0-----:R-:W0:Y:S04]  /*b2a0*/  SHFL.IDX PT, R2, R9, 0x1, 0x181f ;  /* 0x00381f0009027f89 */ /* 0x001e2800000e0000 */
[----:B------:R-:W1:Y:S01]  /*b2b0*/  SHFL.IDX PT, R3, R5, 0x1, 0x181f ;  /* 0x00381f0005037f89 */ /* 0x000e6200000e0000 */
[----:B0-----:R-:W-:-:S05]  /*b2c0*/  IADD3 R2, P0, R2, R0, RZ ;  /* 0x0000000002027210 */ /* 0x001fca0007f1e0ff */
[----:B-1----:R-:W-:-:S05]  /*b2d0*/  IMAD.X R3, RZ, RZ, R3, P0 ;  /* 0x000000ffff037224 */ /* 0x002fca00000e0603 */
[----:B------:R-:W-:Y:S04]  /*b2e0*/  LDGSTS.E.BYPASS.LTC128B.128 [R4+0x18c00], desc[UR56][R2.64], !P3 ;  /* 0x18c0000002047fae */ /* 0x000fe8000d901d78 */
[----:B------:R-:W-:Y:S04]  /*b2f0*/  LDGSTS.E.BYPASS.LTC128B.128 [R4+0x1bc00], desc[UR56][R2.64+0x80], !P2 ;  /* 0x1bc0008002047fae */ /* 0x000fe8000d101d78 */
[----:B------:R0:W-:Y:S04]  /*b300*/  LDGSTS.E.BYPASS.LTC128B.128 [R4+0x1ec00], desc[UR56][R2.64+0x100], !P1 ;  /* 0x1ec0010002047fae */ /* 0x0001e8000c901d78 */
[----:B0-----:R-:W0:Y:S02]  /*b310*/  SHFL.IDX PT, R2, R9, 0x2, 0x181f ;  /* 0x00581f0009027f89 */ /* 0x001e2400000e0000 */
[----:B0-----:R-:W-:-:S05]  /*b320*/  IADD3 R2, P0, R2, R0, RZ ;  /* 0x0000000002027210 */ /* 0x001fca0007f1e0ff */
[----:B------:R-:W-:Y:S02]  /*b330*/  IMAD.X R3, RZ, RZ, R35, P0 ;  /* 0x000000ffff037224 */ /* 0x000fe400000e0623 */
[----:B------:R-:W-:Y:S04]  /*b340*/  SHFL.IDX PT, R35, R5, 0x3, 0x181f ;  /* 0x00781f0005237f89 */ /* 0x000fe800000e0000 */
        /* <DEDUP_REMOVED lines=13> */
[----:B------:R0:W1:Y:S04]  /*b420*/  SHFL.IDX PT, R35, R5, 0x5, 0x181f ;  /* 0x00b81f0005237f89 */ /* 0x00006800000e0000 */
[----:B------:R-:W-:Y:S04]  /*b430*/  LDGSTS.E.BYPASS.LTC128B.128 [R4+0x1a400], desc[UR56][R2.64], !P3 ;  /* 0x1a40000002047fae */ /* 0x000fe8000d901d78 */
[----:B------:R-:W-:Y:S04]  /*b440*/  LDGSTS.E.BYPASS.LTC128B.128 [R4+0x1d400], desc[UR56][R2.64+0x80], !P2 ;  /* 0x1d40008002047fae */ /* 0x000fe8000d101d78 */
[----:B------:R2:W-:Y:S04]  /*b450*/  LDGSTS.E.BYPASS.LTC128B.128 [R4+0x20400], desc[UR56][R2.64+0x100], !P1 ;  /* 0x2040010002047fae */ /* 0x0005e8000c901d78 */
[----:B-12---:R0:W2:Y:S02]  /*b460*/  SHFL.IDX PT, R2, R9, 0x5, 0x181f ;  /* 0x00b81f0009027f89 */ /* 0x0060a400000e0000 */
.L_x_372:
[----:B--2---:R-:W-:-:S05]  /*b470*/  IADD3 R2, P0, R2, R0, RZ ;  /* 0x0000000002027210 */ /* 0x004fca0007f1e0ff */
[----:B------:R-:W-:Y:S01]  /*b480*/  IMAD.X R3, RZ, RZ, R35, P0 ;  /* 0x000000ffff037224 */ /* 0x000fe200000e0623 */
[----:B------:R-:W-:-:S04]  /*b490*/  PLOP3.LUT P0, PT, PT, PT, PT, 0x80, 0x0 ;  /* 0x000000000000781c */ /* 0x000fc80003f0f070 */
[----:B------:R-:W-:Y:S01]  /*b4a0*/  @!PT LDS RZ, [RZ] ;  /* 0x00000000fffff984 */ /* 0x000fe20000000800 */
[----:B------:R-:W-:Y:S01]  /*b4b0*/  @!PT LDS RZ, [RZ] ;  /* 0x00000000fffff984 */ /* 0x000fe20000000800 */
[----:B------:R-:W-:Y:S01]  /*b4c0*/  @!PT LDS RZ, [RZ] ;  /* 0x00000000fffff984 */ /* 0x000fe20000000800 */
[----:B------:R1:W-:Y:S04]  /*b4d0*/  LDGSTS.E.BYPASS.LTC128B.128 [R4+0x1ac00], desc[UR56][R2.64], !P3 ;  /* 0x1ac0000002047fae */ /* 0x0003e8000d901d78 */
[----:B------:R1:W-:Y:S04]  /*b4e0*/  LDGSTS.E.BYPASS.LTC128B.128 [R4+0x1dc00], desc[UR56][R2.64+0x80], !P2 ;  /* 0x1dc0008002047fae */ /* 0x0003e8000d101d78 */
[----:B------:R1:W-:Y:S01]  /*b4f0*/  LDGSTS.E.BYPASS.LTC128B.128 [R4+0x20c00], desc[UR56][R2.64+0x100], !P1 ;  /* 0x20c0010002047fae */ /* 0x0003e2000c901d78 */
[----:B------:R-:W-:Y:S01]  /*b500*/  NOP ;  /* 0x0000000000007918 */ /* 0x000fe20000000000 */
.L_x_277:
[----:B------:R-:W-:Y:S02]  /*b510*/  PLOP3.LUT P1, PT, P1, P0, PT, 0xa2, 0x0 ;  /* 0x000000000000781c */ /* 0x000fe40000f21472 */
[----:B------:R-:W-:-:S08]  /*b520*/  @P0 R2UR P1, UR4, R6 ;  /* 0x00000000060402ca */ /* 0x000fd00000020000 */
[----:B------:R-:W-:-:S05]  /*b530*/  @P0 PLOP3.LUT P0, PT, P1, PT, PT, 0x80, 0x0 ;  /* 0x000000000000081c */ /* 0x000fca0000f0f070 */
[----:B------:R-:W-:Y:S01]  /*b540*/  @!P1 SYNCS.ARRIVE.TRANS64.RED.A0T1 RZ, [UR4+0x2a830], RZ ;  /* 0x02a830ffffff99a7 */ /* 0x000fe20008200404 */
[----:B------:R-:W-:Y:S07]  /*b550*/  @!P1 ARRIVES.LDGSTSBAR.64.TRANSCNT [UR4+0x2a830] ;  /* 0x02a83000ff0099b0 */ /* 0x000fee0008000a84 */
[----:B------:R-:W-:Y:S05]  /*b560*/  @P0 BRA.U.ANY `(.L_x_277) ;  /* 0xfffffffd00e80947 */ /* 0x000fea000393ffff */
[----:B------:R-:W-:Y:S01]  /*b570*/  NOP ;  /* 0x0000000000007918 */ /* 0x000fe20000000000 */
[----:B-1----:R-:W2:Y:S02]  /*b580*/  LDL R2, [R1+0x20] ;  /* 0x0000200001027983 */ /* 0x002ea40000100800 */
[----:B--2---:R-:W-:-:S13]  /*b590*/  ISETP.NE.AND P2, PT, R2, 0x3, PT ;  /* 0x000000030200780c */ /* 0x004fda0003f45270 */
[----:B------:R-:W-:Y:S05]  /*b5a0*/  @!P2 BRA `(.L_x_278) ;  /* 0x000000000004a947 */ /* 0x000fea0003800000 */
[----:B------:R-:W-:Y:S01]  /*b5b0*/  BPT.TRAP 0x1 ;  /* 0x000000040000795c */ /* 0x000fe20000300000 */
.L_x_278:
[----:B------:R1:W-:Y:S01]  /*b5c0*/  SYNCS.ARRIVE.TRANS64.A1T0 RZ, [R6+URZ+0x2a830], RZ ;  /* 0x02a830ff06ff79a7 */ /* 0x0003e2000810003f */
[----:B------:R-:W-:Y:S05]  /*b5d0*/  @!P2 BRA `(.L_x_279) ;  /* 0x000000000004a947 */ /* 0x000fea0003800000 */
[----:B------:R-:W-:Y:S01]  /*b5e0*/  BPT.TRAP 0x1 ;  /* 0x000000040000795c */ /* 0x000fe20000300000 */
.L_x_279:
[----:B------:R-:W-:Y:S01]  /*b5f0*/  SHF.L.U32 R2, R17, 0x1f, RZ ;  /* 0x0000001f11027819 */ /* 0x000fe200000006ff */
[----:B------:R-:W-:Y:S01]  /*b600*/  BSSY B1, `(.L_x_280) ;  /* 0x0000004000017945 */ /* 0x000fe20003800000 */
[----:B------:R-:W-:-:S04]  /*b610*/  LEA R4, R10, R22, 0x3 ;  /* 0x000000160a047211 */ /* 0x000fc800078e18ff */
[----:B------:R-:W2:Y:S02]  /*b620*/  SYNCS.PHASECHK.TRANS64.TRYWAIT P0, [R4+URZ+0x2a860], R2 ;  /* 0x02a86002040075a7 */ /* 0x000ea4000800017f */
[----:B--2---:R-:W-:Y:S05]  /*b630*/  @!P0 BRA `(.L_x_281) ;  /* 0x0000003800708947 */ /* 0x004fea0003800000 */
.L_x_373:
[----:B------:R-:W-:Y:S05]  /*b640*/  BSYNC B1 ;  /* 0x0000000000017941 */ /* 0x000fea0003800000 */
.L_x_280:
[----:B------:R-:W3:Y:S01]  /*b650*/  S2R R3, SR_TID.X ;  /* 0x0000000000037919 */ /* 0x000ee20000002100 */
[----:B------:R-:W-:Y:S01]  /*b660*/  UMOV UR4, 0xffffffff ;  /* 0xffffffff00047882 */ /* 0x000fe20000000000 */
[----:B-1----:R-:W-:Y:S01]  /*b670*/  IMAD R6, R30, -0x60, R36 ;  /* 0xffffffa01e067824 */ /* 0x002fe200078e0224 */
[----:B------:R-:W-:Y:S01]  /*b680*/  LOP3.LUT P0, RZ, R29, 0x2, RZ, 0xc0, !PT ;  /* 0x000000021dff7812 */ /* 0x000fe2000780c0ff */
[----:B0-----:R-:W-:Y:S01]  /*b690*/  IMAD R5, R10, 0x3000, R33 ;  /* 0x000030000a057824 */ /* 0x001fe200078e0221 */
[----:B---3--:R-:W-:-:S04]  /*b6a0*/  LOP3.LUT R3, R3, 0x7f, RZ, 0xc0, !PT ;  /* 0x0000007f03037812 */ /* 0x008fc800078ec0ff */
[----:B------:R-:W-:-:S05]  /*b6b0*/  SHF.R.U32.HI R3, RZ, 0x3, R3 ;  /* 0x00000003ff037819 */ /* 0x000fca0000011603 */
[----:B------:R-:W-:Y:S01]  /*b6c0*/  IMAD.IADD R6, R6, 0x1, -R3 ;  /* 0x0000000106067824 */ /* 0x000fe200078e0a03 */
[----:B------:R-:W-:Y:S06]  /*b6d0*/  BRA.DIV UR4, `(.L_x_282) ;  /* 0x0000003a045c7947 */ /* 0x000fec000b800000 */
[----:B--2---:R-:W0:Y:S01]  /*b6e0*/  SHFL.IDX PT, R2, R23, RZ, 0x181f ;  /* 0x00181fff17027589 */ /* 0x004e2200000e0000 */
[----:B------:R-:W-:-:S03]  /*b6f0*/  IMAD R5, R5, 0x2, R22 ;  /* 0x0000000205057824 */ /* 0x000fc600078e0216 */
[----:B------:R-:W1:Y:S01]  /*b700*/  SHFL.IDX PT, R3, R24, RZ, 0x181f ;  /* 0x00181fff18037589 */ /* 0x000e6200000e0000 */
[----:B0-----:R-:W-:-:S05]  /*b710*/  IADD3 R2, P1, R2, R0, RZ ;  /* 0x0000000002027210 */ /* 0x001fca0007f3e0ff */
[----:B-1----:R-:W-:Y:S01]  /*b720*/  IMAD.X R3, RZ, RZ, R3, P1 ;  /* 0x000000ffff037224 */ /* 0x002fe200008e0603 */
[----:B------:R-:W-:-:S04]  /*b730*/  LOP3.LUT P1, RZ, R29, 0x1, RZ, 0xc0, !PT ;  /* 0x000000011dff7812 */ /* 0x000fc8000782c0ff */
[----:B------:R-:W-:-:S13]  /*b740*/  ISETP.LT.OR P2, PT, R6, 0x1, !P1 ;  /* 0x000000010600780c */ /* 0x000fda0004f41670 */
[----:B------:R-:W-:Y:S01]  /*b750*/  @!PT LDS RZ, [RZ] ;  /* 0x00000000fffff984 */ /* 0x000fe20000000800 */
[----:B------:R-:W-:Y:S01]  /*b760*/  LDGSTS.E.BYPASS.LTC128B.128 [R5+0x400], desc[UR56][R2.64], !P2 ;  /* 0x0040000002057fae */ /* 0x000fe2000d101d78 */
[----:B------:R-:W-:-:S13]  /*b770*/  ISETP.LT.OR P2, PT, R6, 0x1, !P0 ;  /* 0x000000010600780c */ /* 0x000fda0004741670 */
[----:B------:R0:W-:Y:S04]  /*b780*/  LDGSTS.E.BYPASS.LTC128B.128 [R5+0x3400], desc[UR56][R2.64+0x80], !P2 ;  /* 0x0340008002057fae */ /* 0x0001e8000d101d78 */
[----:B0-----:R-:W0:Y:S04]  /*b790*/  SHFL.IDX PT, R2, R23, 0x1, 0x181f ;  /* 0x00381f0017027f89 */ /* 0x001e2800000e0000 */
[----:B------:R-:W1:Y:S01]  /*b7a0*/  SHFL.IDX PT, R3, R24, 0x1, 0x181f ;  /* 0x00381f0018037f89 */ /* 0x000e6200000e0000 */
[----:B0-----:R-:W-:-:S05]  /*b7b0*/  IADD3 R2, P2, R2, R0, RZ ;  /* 0x0000000002027210 */ /* 0x001fca0007f5e0ff */
[----:B-1----:R-:W-:Y:S01]  /*b7c0*/  IMAD.X R3, RZ, RZ, R3, P2 ;  /* 0x000000ffff037224 */ /* 0x002fe200010e0603 */
[----:B------:R-:W-:-:S13]  /*b7d0*/  ISETP.LT.OR P2, PT, R6, 0x11, !P1 ;  /* 0x000000110600780c */ /* 0x000fda0004f41670 */
        /* <DEDUP_REMOVED lines=13> */
[----:B0-----:R-:W-:-:S04]  /*b8b0*/  IADD3 R2, P2, R2, R0, RZ ;  /* 0x0000000002027210 */ /* 0x001fc80007f5e0ff */
[----:B-1----:R-:W-:Y:S02]  /*b8c0*/  IADD3.X R3, RZ, R3, RZ, P2, !PT ;  /* 0x00000003ff037210 */ /* 0x002fe400017fe4ff */
[----:B------:R-:W-:-:S13]  /*b8d0*/  ISETP.LT.OR P2, PT, R6, 0x31, !P1 ;  /* 0x000000310600780c */ /* 0x000fda0004f41670 */
[----:B------:R-:W-:Y:S01]  /*b8e0*/  LDGSTS.E.BYPASS.LTC128B.128 [R5+0x1c00], desc[UR56][R2.64], !P2 ;  /* 0x01c0000002057fae */ /* 0x000fe2000d101d78 */
[----:B------:R-:W-:-:S13]  /*b8f0*/  ISETP.LT.OR P2, PT, R6, 0x31, !P0 ;  /* 0x000000310600780c */ /* 0x000fda0004741670 */
[----:B------:R0:W-:Y:S04]  /*b900*/  LDGSTS.E.BYPASS.LTC128B.128 [R5+0x4c00], desc[UR56][R2.64+0x80], !P2 ;  /* 0x04c0008002057fae */ /* 0x0001e8000d101d78 */
[----:B0-----:R-:W0:Y:S04]  /*b910*/  SHFL.IDX PT, R2, R23, 0x4, 0x181f ;  /* 0x00981f0017027f89 */ /* 0x001e2800000e0000 */
[----:B------:R-:W1:Y:S04]  /*b920*/  SHFL.IDX PT, R3, R24, 0x4, 0x181f ;  /* 0x00981f0018037f89 */ /* 0x000e6800000e0000 */
[----:B------:R-:W2:Y:S01]  /*b930*/  SHFL.IDX PT, R24, R24, 0x5, 0x181f ;  /* 0x00b81f0018187f89 */ /* 0x000ea200000e0000 */
[----:B0-----:R-:W-:-:S05]  /*b940*/  IADD3 R2, P2, R2, R0, RZ ;  /* 0x0000000002027210 */ /* 0x001fca0007f5e0ff */
[----:B-1----:R-:W-:Y:S01]  /*b950*/  IMAD.X R3, RZ, RZ, R3, P2 ;  /* 0x000000ffff037224 */ /* 0x002fe200010e0603 */
[----:B------:R-:W-:-:S13]  /*b960*/  ISETP.LT.OR P2, PT, R6, 0x41, !P1 ;  /* 0x000000410600780c */ /* 0x000fda0004f41670 */
[----:B------:R-:W-:Y:S01]  /*b970*/  LDGSTS.E.BYPASS.LTC128B.128 [R5+0x2400], desc[UR56][R2.64], !P2 ;  /* 0x0240000002057fae */ /* 0x000fe2000d101d78 */
[----:B------:R-:W-:-:S13]  /*b980*/  ISETP.LT.OR P2, PT, R6, 0x41, !P0 ;  /* 0x000000410600780c */ /* 0x000fda0004741670 */
[----:B------:R0:W-:Y:S04]  /*b990*/  LDGSTS.E.BYPASS.LTC128B.128 [R5+0x5400], desc[UR56][R2.64+0x80], !P2 ;  /* 0x0540008002057fae */ /* 0x0001e8000d101d78 */
[----:B0-2---:R0:W1:Y:S02]  /*b9a0*/  SHFL.IDX PT, R2, R23, 0x5, 0x181f ;  /* 0x00b81f0017027f89 */ /* 0x00506400000e0000 */
.L_x_387:
[C---:B------:R-:W-:Y:S01]  /*b9b0*/  ISETP.LT.OR P1, PT, R6.reuse, 0x51, !P1 ;  /* 0x000000510600780c */ /* 0x040fe20004f21670 */
[----:B------:R-:W-:Y:S01]  /*b9c0*/  ULDC.64 UR4, c[0x0][0x328] ;  /* 0x0000ca0000047ab9 */ /* 0x000fe20000000a00 */
[----:B------:R-:W-:Y:S01]  /*b9d0*/  ISETP.LT.OR P0, PT, R6, 0x51, !P0 ;  /* 0x000000510600780c */ /* 0x000fe20004701670 */
[----:B------:R-:W-:Y:S01]  /*b9e0*/  IMAD R9, R20, UR4, RZ ;  /* 0x0000000414097c24 */ /* 0x000fe2000f8e02ff */
[----:B-1----:R-:W-:-:S03]  /*b9f0*/  IADD3 R2, P2, R2, R0, RZ ;  /* 0x0000000002027210 */ /* 0x002fc60007f5e0ff */
[----:B------:R-:W-:Y:S02]  /*ba00*/  IMAD R9, R8, UR5, R9 ;  /* 0x0000000508097c24 */ /* 0x000fe4000f8e0209 */
[----:B------:R-:W-:-:S05]  /*ba10*/  IMAD.X R3, RZ, RZ, R24, P2 ;  /* 0x000000ffff037224 */ /* 0x000fca00010e0618 */
[----:B------:R-:W-:Y:S01]  /*ba20*/  @!PT LDS RZ, [RZ] ;  /* 0x00000000fffff984 */ /* 0x000fe20000000800 */
[----:B------:R-:W-:Y:S01]  /*ba30*/  @!PT LDS RZ, [RZ] ;  /* 0x00000000fffff984 */ /* 0x000fe20000000800 */
[----:B------:R-:W-:Y:S01]  /*ba40*/  @!PT LDS RZ, [RZ] ;  /* 0x00000000fffff984 */ /* 0x000fe20000000800 */
[----:B------:R-:W-:Y:S04]  /*ba50*/  LDGSTS.E.BYPASS.LTC128B.128 [R5+0x2c00], desc[UR56][R2.64], !P1 ;  /* 0x02c0000002057fae */ /* 0x000fe8000c901d78 */
[----:B------:R1:W-:Y:S01]  /*ba60*/  LDGSTS.E.BYPASS.LTC128B.128 [R5+0x5c00], desc[UR56][R2.64+0x80], !P0 ;  /* 0x05c0008002057fae */ /* 0x0003e2000c101d78 */
[----:B------:R-:W-:Y:S01]  /*ba70*/  PLOP3.LUT P0, PT, PT, PT, PT, 0x80, 0x0 ;  /* 0x000000000000781c */ /* 0x000fe20003f0f070 */
[----:B------:R-:W-:Y:S01]  /*ba80*/  NOP ;  /* 0x0000000000007918 */ /* 0x000fe20000000000 */
[----:B-1----:R-:W-:Y:S01]  /*ba90*/  IMAD.WIDE.U32 R2, R8, UR4, RZ ;  /* 0x0000000408027c25 */ /* 0x002fe2000f8e00ff */
[----:B------:R-:W-:-:S03]  /*baa0*/  ULDC.64 UR4, c[0x0][0x338] ;  /* 0x0000ce0000047ab9 */ /* 0x000fc60000000a00 */
[----:B------:R-:W-:Y:S02]  /*bab0*/  IMAD.IADD R3, R3, 0x1, R9 ;  /* 0x0000000103037824 */ /* 0x000fe400078e0209 */
[----:B------:R-:W-:Y:S02]  /*bac0*/  IMAD R0, R21, UR4, RZ ;  /* 0x0000000415007c24 */ /* 0x000fe4000f8e02ff */
[----:B------:R-:W-:-:S04]  /*bad0*/  IMAD.WIDE.U32 R2, R7, UR4, R2 ;  /* 0x0000000407027c25 */ /* 0x000fc8000f8e0002 */
[----:B------:R-:W-:-:S04]  /*bae0*/  IMAD R9, R7, UR5, R0 ;  /* 0x0000000507097c24 */ /* 0x000fc8000f8e0200 */
[----:B------:R-:W-:-:S07]  /*baf0*/  IMAD.IADD R9, R3, 0x1, R9 ;  /* 0x0000000103097824 */ /* 0x000fce00078e0209 */
.L_x_283:
        /* <DEDUP_REMOVED lines=11> */
.L_x_284:
[----:B------:R-:W-:Y:S01]  /*bbb0*/  ULDC.64 UR4, c[0x0][0x330] ;  /* 0x0000cc0000047ab9 */ /* 0x000fe20000000a00 */
[----:B------:R-:W-:Y:S01]  /*bbc0*/  IMAD.MOV.U32 R3, RZ, RZ, R9 ;  /* 0x000000ffff037224 */ /* 0x000fe200078e0009 */
[----:B------:R1:W-:Y:S01]  /*bbd0*/  SYNCS.ARRIVE.TRANS64.A1T0 RZ, [R4+URZ+0x2a850], RZ ;  /* 0x02a850ff04ff79a7 */ /* 0x0003e2000810003f */
[----:B------:R-:W-:Y:S02]  /*bbe0*/  IMAD R5, R32, UR4, RZ ;  /* 0x0000000420057c24 */ /* 0x000fe4000f8e02ff */
[----:B------:R-:W-:-:S04]  /*bbf0*/  IMAD.WIDE.U32 R2, R18, UR4, R2 ;  /* 0x0000000412027c25 */ /* 0x000fc8000f8e0002 */
[----:B------:R-:W-:Y:S01]  /*bc00*/  IMAD R5, R18, UR5, R5 ;  /* 0x0000000512057c24 */ /* 0x000fe2000f8e0205 */
[----:B------:R-:W-:Y:S01]  /*bc10*/  ULDC.64 UR4, c[0x0][0x318] ;  /* 0x0000c60000047ab9 */ /* 0x000fe20000000a00 */
[----:B------:R-:W-:Y:S01]  /*bc20*/  VIADD R0, R26, 0xffffffff ;  /* 0xffffffff1a007836 */ /* 0x000fe20000000000 */
[C---:B0-----:R-:W-:Y:S01]  /*bc30*/  LEA R23, P0, R2.reuse, UR4, 0x1 ;  /* 0x0000000402177c11 */ /* 0x041fe2000f8008ff */
[----:B------:R-:W-:Y:S01]  /*bc40*/  IMAD.MOV.U32 R17, RZ, RZ, R28 ;  /* 0x000000ffff117224 */ /* 0x000fe200078e001c */
[----:B------:R-:W-:Y:S01]  /*bc50*/  IADD3 R3, R5, R3, RZ ;  /* 0x0000000305037210 */ /* 0x000fe20007ffe0ff */
[----:B------:R-:W-:Y:S02]  /*bc60*/  IMAD.MOV.U32 R10, RZ, RZ, R27 ;  /* 0x000000ffff0a7224 */ /* 0x000fe400078e001b */
[----:B------:R-:W-:Y:S01]  /*bc70*/  IMAD.MOV.U32 R30, RZ, RZ, R26 ;  /* 0x000000ffff1e7224 */ /* 0x000fe200078e001a */
[----:B------:R-:W-:Y:S02]  /*bc80*/  LEA.HI.X R24, R2, UR5, R3, 0x1, P0 ;  /* 0x0000000502187c11 */ /* 0x000fe400080f0c03 */
[----:B------:R-:W-:-:S13]  /*bc90*/  ISETP.GT.AND P0, PT, R26, RZ, PT ;  /* 0x000000ff1a00720c */ /* 0x000fda0003f04270 */
[----:B-1----:R-:W-:Y:S05]  /*bca0*/  @P0 BRA `(.L_x_285) ;  /* 0xfffffff000200947 */ /* 0x002fea000383ffff */
.L_x_272:
[----:B------:R-:W-:Y:S05]  /*bcb0*/  BSYNC B0 ;  /* 0x0000000000007941 */ /* 0x000fea0003800000 */
.L_x_271:
[----:B------:R-:W1:Y:S01]  /*bcc0*/  S2R R2, SR_TID.X ;  /* 0x0000000000027919 */ /* 0x000e620000002100 */
[----:B------:R-:W-:Y:S01]  /*bcd0*/  BSSY B0, `(.L_x_286) ;  /* 0x0000010000007945 */ /* 0x000fe20003800000 */
[----:B-1----:R-:W-:-:S04]  /*bce0*/  LOP3.LUT R2, R2, 0x7f, RZ, 0xc0, !PT ;  /* 0x0000007f02027812 */ /* 0x002fc800078ec0ff */
[----:B------:R-:W-:-:S13]  /*bcf0*/  ISETP.NE.AND P0, PT, R2, RZ, PT ;  /* 0x000000ff0200720c */ /* 0x000fda0003f05270 */
[----:B------:R-:W-:Y:S05]  /*bd00*/  @P0 BRA `(.L_x_287) ;  /* 0x0000000000300947 */ /* 0x000fea0003800000 */
[----:B------:R-:W1:Y:S01]  /*bd10*/  S2R R5, SR_LANEID ;  /* 0x0000000000057919 */ /* 0x000e620000000000 */
[----:B------:R-:W-:Y:S01]  /*bd20*/  VOTEU.ANY UR4, UPT, PT ;  /* 0x0000000000047886 */ /* 0x000fe200038e0100 */
[----:B0-----:R-:W0:Y:S01]  /*bd30*/  LDC.64 R2, c[0x0][0xc60] ;  /* 0x00031800ff027b82 */ /* 0x001e220000000a00 */
[----:B------:R-:W1:Y:S02]  /*bd40*/  FLO.U32 R0, UR4 ;  /* 0x0000000400007d00 */ /* 0x000e6400080e0000 */
[----:B-1----:R-:W-:-:S06]  /*bd50*/  ISETP.EQ.U32.AND P0, PT, R0, R5, PT ;  /* 0x000000050000720c */ /* 0x002fcc0003f02070 */
[----:B------:R-:W0:Y:S07]  /*bd60*/  POPC R5, UR4 ;  /* 0x0000000400057d09 */ /* 0x000e2e0008000000 */
[----:B0-----:R-:W2:Y:S01]  /*bd70*/  @P0 ATOMG.E.ADD.STRONG.GPU PT, R3, desc[UR56][R2.64], R5 ;  /* 0x00000005020309a8 */ /* 0x001ea200081ee1f8 */
[----:B------:R-:W0:Y:S02]  /*bd80*/  S2R R4, SR_LTMASK ;  /* 0x0000000000047919 */ /* 0x000e240000003900 */
[----:B0-----:R-:W-:-:S04]  /*bd90*/  LOP3.LUT R4, R4, UR4, RZ, 0xc0, !PT ;  /* 0x0000000404047c12 */ /* 0x001fc8000f8ec0ff */
[----:B------:R-:W0:Y:S01]  /*bda0*/  POPC R7, R4 ;  /* 0x0000000400077309 */ /* 0x000e220000000000 */
[----:B--2---:R-:W0:Y:S02]  /*bdb0*/  SHFL.IDX PT, R0, R3, R0, 0x1f ;  /* 0x00001f0003007589 */ /* 0x004e2400000e0000 */
[----:B0-----:R-:W-:-:S07]  /*bdc0*/  IADD3 R16, R0, UR36, R7 ;  /* 0x0000002400107c10 */ /* 0x001fce000fffe007 */
.L_x_287:
[----:B------:R-:W-:Y:S05]  /*bdd0*/  BSYNC B0 ;  /* 0x0000000000007941 */ /* 0x000fea0003800000 */
.L_x_286:
[----:B------:R-:W2:Y:S02]  /*bde0*/  LDL R0, [R1+0x20] ;  /* 0x0000200001007983 */ /* 0x000ea40000100800 */
[----:B--2---:R-:W-:-:S13]  /*bdf0*/  ISETP.NE.AND P0, PT, R0, 0x3, PT ;  /* 0x000000030000780c */ /* 0x004fda0003f05270 */
[----:B------:R-:W-:Y:S05]  /*be00*/  @!P0 BRA `(.L_x_288) ;  /* 0x0000000000048947 */ /* 0x000fea0003800000 */
[----:B------:R-:W-:Y:S01]  /*be10*/  BPT.TRAP 0x1 ;  /* 0x000000040000795c */ /* 0x000fe20000300000 */
.L_x_288:
[----:B------:R-:W-:Y:S01]  /*be20*/  IMAD R0, R27, 0x8, R22 ;  /* 0x000000081b007824 */ /* 0x000fe200078e0216 */
[----:B0-----:R-:W-:Y:S01]  /*be30*/  SHF.L.U32 R3, R28, 0x1f, RZ ;  /* 0x0000001f1c037819 */ /* 0x001fe200000006ff */
[----:B------:R-:W-:Y:S01]  /*be40*/  BSSY B0, `(.L_x_289) ;  /* 0x0000004000007945 */ /* 0x000fe20003800000 */
[----:B------:R-:W-:Y:S02]  /*be50*/  IMAD R5, R26, -0x60, R36 ;  /* 0xffffffa01a057824 */ /* 0x000fe400078e0224 */
[----:B------:R-:W0:Y:S02]  /*be60*/  SYNCS.PHASECHK.TRANS64.TRYWAIT P0, [R0+URZ+0x2a860], R3 ;  /* 0x02a86003000075a7 */ /* 0x000e24000800017f */
[----:B0-----:R-:W-:Y:S05]  /*be70*/  @!P0 BRA `(.L_x_290) ;  /* 0x0000003800648947 */ /* 0x001fea0003800000 */
.L_x_388:
[----:B------:R-:W-:Y:S05]  /*be80*/  BSYNC B0 ;  /* 0x0000000000007941 */ /* 0x000fea0003800000 */
.L_x_289:
[----:B------:R-:W1:Y:S01]  /*be90*/  S2R R2, SR_TID.X ;  /* 0x0000000000027919 */ /* 0x000e620000002100 */
[----:B------:R-:W-:Y:S01]  /*bea0*/  UMOV UR4, 0xffffffff ;  /* 0xffffffff00047882 */ /* 0x000fe20000000000 */
[----:B------:R-:W-:Y:S01]  /*beb0*/  IMAD R7, R27, 0x3000, R33 ;  /* 0x000030001b077824 */ /* 0x000fe200078e0221 */
[----:B-1----:R-:W-:-:S04]  /*bec0*/  LOP3.LUT R2, R2, 0x7f, RZ, 0xc0, !PT ;  /* 0x0000007f02027812 */ /* 0x002fc800078ec0ff */
[----:B------:R-:W-:-:S04]  /*bed0*/  SHF.R.U32.HI R2, RZ, 0x3, R2 ;  /* 0x00000003ff027819 */ /* 0x000fc80000011602 */
[----:B------:R-:W-:Y:S01]  /*bee0*/  IADD3 R5, -R2, R5, RZ ;  /* 0x0000000502057210 */ /* 0x000fe20007ffe1ff */
[----:B------:R-:W-:Y:S06]  /*bef0*/  BRA.DIV UR4, `(.L_x_291) ;  /* 0x0000003a04587947 */ /* 0x000fec000b800000 */
[----:B------:R-:W1:Y:S01]  /*bf00*/  S2R R2, SR_TID.X ;  /* 0x0000000000027919 */ /* 0x000e620000002100 */
[----:B------:R-:W-:Y:S01]  /*bf10*/  LOP3.LUT P0, RZ, R29, 0x2, RZ, 0xc0, !PT ;  /* 0x000000021dff7812 */ /* 0x000fe2000780c0ff */
[----:B------:R-:W-:Y:S01]  /*bf20*/  IMAD R4, R7, 0x2, R22 ;  /* 0x0000000207047824 */ /* 0x000fe200078e0216 */
[----:B------:R-:W2:Y:S02]  /*bf30*/  SHFL.IDX PT, R14, R23, RZ, 0x181f ;  /* 0x00181fff170e7589 */ /* 0x000ea400000e0000 */
[----:B------:R-:W-:Y:S02]  /*bf40*/  ISETP.LT.OR P3, PT, R5, 0x1, !P0 ;  /* 0x000000010500780c */ /* 0x000fe40004761670 */
[----:B0-----:R-:W0:Y:S04]  /*bf50*/  SHFL.IDX PT, R3, R24, RZ, 0x181f ;  /* 0x00181fff18037589 */ /* 0x001e2800000e0000 */
[----:B------:R-:W-:Y:S04]  /*bf60*/  SHFL.IDX PT, R9, R23, 0x2, 0x181f ;  /* 0x00581f0017097f89 */ /* 0x000fe800000e0000 */
[----:B------:R-:W-:Y:S01]  /*bf70*/  SHFL.IDX PT, R7, R24, 0x2, 0x181f ;  /* 0x00581f0018077f89 */ /* 0x000fe200000e0000 */
[----:B-1----:R-:W-:Y:S01]  /*bf80*/  IMAD.SHL.U32 R8, R2, 0x8, RZ ;  /* 0x0000000802087824 */ /* 0x002fe200078e00ff */
[----:B------:R-:W-:-:S04]  /*bf90*/  LOP3.LUT R2, R29, 0x1, RZ, 0xc0, !PT ;  /* 0x000000011d027812 */ /* 0x000fc800078ec0ff */
[----:B------:R-:W-:Y:S02]  /*bfa0*/  LOP3.LUT R8, R8, 0x38, RZ, 0xc0, !PT ;  /* 0x0000003808087812 */ /* 0x000fe400078ec0ff */
[----:B------:R-:W-:-:S03]  /*bfb0*/  ISETP.NE.U32.AND P1, PT, R2, 0x1, PT ;  /* 0x000000010200780c */ /* 0x000fc60003f25070 */
[----:B------:R-:W-:Y:S01]  /*bfc0*/  IMAD.SHL.U32 R6, R8, 0x2, RZ ;  /* 0x0000000208067824 */ /* 0x000fe200078e00ff */
[----:B------:R-:W-:Y:S01]  /*bfd0*/  ISETP.LT.OR P2, PT, R5, 0x1, P1 ;  /* 0x000000010500780c */ /* 0x000fe20000f41670 */
[----:B------:R-:W-:Y:S03]  /*bfe0*/  SHFL.IDX PT, R8, R24, 0x1, 0x181f ;  /* 0x00381f0018087f89 */ /* 0x000fe600000e0000 */
[----:B--2---:R-:W-:Y:S02]  /*bff0*/  IADD3 R2, P4, R14, R6, RZ ;  /* 0x000000060e027210 */ /* 0x004fe40007f9e0ff */
[----:B------:R-:W1:Y:S03]  /*c000*/  SHFL.IDX PT, R14, R23, 0x1, 0x181f ;  /* 0x00381f00170e7f89 */ /* 0x000e6600000e0000 */
[----:B0-----:R-:W-:-:S05]  /*c010*/  IMAD.X R3, RZ, RZ, R3, P4 ;  /* 0x000000ffff037224 */ /* 0x001fca00020e0603 */
[----:B------:R-:W-:Y:S01]  /*c020*/  LDGSTS.E.BYPASS.LTC128B.128 [R4+0x400], desc[UR56][R2.64], !P2 ;  /* 0x0040000002047fae */ /* 0x000fe2000d101d78 */
[----:B------:R-:W-:-:S03]  /*c030*/  ISETP.LT.OR P2, PT, R5, 0x11, P1 ;  /* 0x000000110500780c */ /* 0x000fc60000f41670 */
[----:B------:R1:W-:Y:S01]  /*c040*/  LDGSTS.E.BYPASS.LTC128B.128 [R4+0x3400], desc[UR56][R2.64+0x80], !P3 ;  /* 0x0340008002047fae */ /* 0x0003e2000d901d78 */
[C---:B------:R-:W-:Y:S02]  /*c050*/  ISETP.LT.OR P3, PT, R5.reuse, 0x11, !P0 ;  /* 0x000000110500780c */ /* 0x040fe40004761670 */
[----:B-1----:R-:W-:Y:S02]  /*c060*/  IADD3 R2, P4, R14, R6, RZ ;  /* 0x000000060e027210 */ /* 0x002fe40007f9e0ff */
[----:B------:R-:W0:Y:S03]  /*c070*/  SHFL.IDX PT, R14, R23, 0x3, 0x181f ;  /* 0x00781f00170e7f89 */ /* 0x000e2600000e0000 */
[----:B------:R-:W-:Y:S02]  /*c080*/  IMAD.X R3, RZ, RZ, R8, P4 ;  /* 0x000000ffff037224 */ /* 0x000fe400020e0608 */
[----:B------:R-:W1:Y:S04]  /*c090*/  SHFL.IDX PT, R8, R24, 0x3, 0x181f ;  /* 0x00781f0018087f89 */ /* 0x000e6800000e0000 */
[----:B------:R-:W-:Y:S01]  /*c0a0*/  LDGSTS.E.BYPASS.LTC128B.128 [R4+0xc00], desc[UR56][R2.64], !P2 ;  /* 0x00c0000002047fae */ /* 0x000fe2000d101d78 */
[----:B------:R-:W-:-:S03]  /*c0b0*/  ISETP.LT.OR P2, PT, R5, 0x21, P1 ;  /* 0x000000210500780c */ /* 0x000fc60000f41670 */
[----:B------:R2:W-:Y:S01]  /*c0c0*/  LDGSTS.E.BYPASS.LTC128B.128 [R4+0x3c00], desc[UR56][R2.64+0x80], !P3 ;  /* 0x03c0008002047fae */ /* 0x0005e2000d901d78 */
[----:B------:R-:W-:Y:S02]  /*c0d0*/  ISETP.LT.OR P3, PT, R5, 0x21, !P0 ;  /* 0x000000210500780c */ /* 0x000fe40004761670 */
[----:B--2---:R-:W-:Y:S02]  /*c0e0*/  IADD3 R2, P4, R9, R6, RZ ;  /* 0x0000000609027210 */ /* 0x004fe40007f9e0ff */
[----:B------:R-:W2:Y:S02]  /*c0f0*/  SHFL.IDX PT, R9, R23, 0x4, 0x181f ;  /* 0x00981f0017097f89 */ /* 0x000ea400000e0000 */
[----:B------:R-:W-:Y:S02]  /*c100*/  IADD3.X R3, RZ, R7, RZ, P4, !PT ;  /* 0x00000007ff037210 */ /* 0x000fe400027fe4ff */
[----:B------:R-:W3:Y:S04]  /*c110*/  SHFL.IDX PT, R7, R24, 0x4, 0x181f ;  /* 0x00981f0018077f89 */ /* 0x000ee800000e0000 */
[----:B------:R-:W-:Y:S01]  /*c120*/  LDGSTS.E.BYPASS.LTC128B.128 [R4+0x1400], desc[UR56][R2.64], !P2 ;  /* 0x0140000002047fae */ /* 0x000fe2000d101d78 */
[----:B------:R-:W-:-:S03]  /*c130*/  ISETP.LT.OR P2, PT, R5, 0x31, P1 ;  /* 0x000000310500780c */ /* 0x000fc60000f41670 */
[----:B------:R0:W-:Y:S01]  /*c140*/  LDGSTS.E.BYPASS.LTC128B.128 [R4+0x4400], desc[UR56][R2.64+0x80], !P3 ;  /* 0x0440008002047fae */ /* 0x0001e2000d901d78 */
[----:B------:R-:W-:-:S03]  /*c150*/  ISETP.LT.OR P3, PT, R5, 0x31, !P0 ;  /* 0x000000310500780c */ /* 0x000fc60004761670 */
[----:B------:R-:W4:Y:S01]  /*c160*/  SHFL.IDX PT, R24, R24, 0x5, 0x181f ;  /* 0x00b81f0018187f89 */ /* 0x000f2200000e0000 */
[----:B0-----:R-:W-:-:S03]  /*c170*/  IADD3 R2, P4, R14, R6, RZ ;  /* 0x000000060e027210 */ /* 0x001fc60007f9e0ff */
[----:B------:R0:W0:Y:S02]  /*c180*/  SHFL.IDX PT, R14, R23, 0x5, 0x181f ;  /* 0x00b81f00170e7f89 */ /* 0x00002400000e0000 */
[----:B-1----:R-:W-:-:S05]  /*c190*/  IMAD.X R3, RZ, RZ, R8, P4 ;  /* 0x000000ffff037224 */ /* 0x002fca00020e0608 */
[----:B------:R-:W-:Y:S01]  /*c1a0*/  LDGSTS.E.BYPASS.LTC128B.128 [R4+0x1c00], desc[UR56][R2.64], !P2 ;  /* 0x01c0000002047fae */ /* 0x000fe2000d101d78 */
[----:B------:R-:W-:-:S03]  /*c1b0*/  ISETP.LT.OR P2, PT, R5, 0x41, P1 ;  /* 0x000000410500780c */ /* 0x000fc60000f41670 */
[----:B------:R2:W-:Y:S01]  /*c1c0*/  LDGSTS.E.BYPASS.LTC128B.128 [R4+0x4c00], desc[UR56][R2.64+0x80], !P3 ;  /* 0x04c0008002047fae */ /* 0x0005e2000d901d78 */
[----:B------:R-:W-:Y:S02]  /*c1d0*/  ISETP.LT.OR P3, PT, R5, 0x41, !P0 ;  /* 0x000000410500780c */ /* 0x000fe40004761670 */
[----:B--2---:R-:W-:-:S05]  /*c1e0*/  IADD3 R2, P4, R9, R6, RZ ;  /* 0x0000000609027210 */ /* 0x004fca0007f9e0ff */
[----:B---3--:R-:W-:-:S05]  /*c1f0*/  IMAD.X R3, RZ, RZ, R7, P4 ;  /* 0x000000ffff037224 */ /* 0x008fca00020e0607 */
[----:B------:R1:W-:Y:S04]  /*c200*/  LDGSTS.E.BYPASS.LTC128B.128 [R4+0x2400], desc[UR56][R2.64], !P2 ;  /* 0x0240000002047fae */ /* 0x0003e8000d101d78 */
[----:B0---4-:R1:W-:Y:S02]  /*c210*/  LDGSTS.E.BYPASS.LTC128B.128 [R4+0x5400], desc[UR56][R2.64+0x80], !P3 ;  /* 0x0540008002047fae */ /* 0x0113e4000d901d78 */
.L_x_402:
[C---:B------:R-:W-:Y:S02]  /*c220*/  ISETP.LT.OR P1, PT, R5.reuse, 0x51, P1 ;  /* 0x000000510500780c */ /* 0x040fe40000f21670 */
[----:B------:R-:W-:Y:S02]  /*c230*/  ISETP.LT.OR P0, PT, R5, 0x51, !P0 ;  /* 0x000000510500780c */ /* 0x000fe40004701670 */
[----:B-1----:R-:W-:-:S05]  /*c240*/  IADD3 R2, P2, R14, R6, RZ ;  /* 0x000000060e027210 */ /* 0x002fca0007f5e0ff */
[----:B------:R-:W-:-:S05]  /*c250*/  IMAD.X R3, RZ, RZ, R24, P2 ;  /* 0x000000ffff037224 */ /* 0x000fca00010e0618 */
[----:B------:R-:W-:Y:S01]  /*c260*/  @!PT LDS RZ, [RZ] ;  /* 0x00000000fffff984 */ /* 0x000fe20000000800 */
[----:B------:R-:W-:Y:S01]  /*c270*/  @!PT LDS RZ, [RZ] ;  /* 0x00000000fffff984 */ /* 0x000fe20000000800 */
[----:B------:R-:W-:Y:S01]  /*c280*/  @!PT LDS RZ, [RZ] ;  /* 0x00000000fffff984 */ /* 0x000fe20000000800 */
[----:B------:R0:W-:Y:S04]  /*c290*/  LDGSTS.E.BYPASS.LTC128B.128 [R4+0x2c00], desc[UR56][R2.64], !P1 ;  /* 0x02c0000002047fae */ /* 0x0001e8000c901d78 */
[----:B------:R0:W-:Y:S01]  /*c2a0*/  LDGSTS.E.BYPASS.LTC128B.128 [R4+0x5c00], desc[UR56][R2.64+0x80], !P0 ;  /* 0x05c0008002047fae */ /* 0x0001e2000c101d78 */
[----:B------:R-:W-:Y:S01]  /*c2b0*/  PLOP3.LUT P0, PT, PT, PT, PT, 0x80, 0x0 ;  /* 0x000000000000781c */ /* 0x000fe20003f0f070 */
[----:B------:R-:W-:-:S12]  /*c2c0*/  NOP ;  /* 0x0000000000007918 */ /* 0x000fd80000000000 */
.L_x_292:
[----:B------:R-:W-:Y:S02]  /*c2d0*/  PLOP3.LUT P1, PT, P1, P0, PT, 0xa2, 0x0 ;  /* 0x000000000000781c */ /* 0x000fe40000f21472 */
[----:B------:R-:W-:-:S08]  /*c2e0*/  @P0 R2UR P1, UR4, R0 ;  /* 0x00000000000402ca */ /* 0x000fd00000020000 */
[----:B------:R-:W-:-:S05]  /*c2f0*/  @P0 PLOP3.LUT P0, PT, P1, PT, PT, 0x80, 0x0 ;  /* 0x000000000000081c */ /* 0x000fca0000f0f070 */
[----:B------:R-:W-:Y:S01]  /*c300*/  @!P1 SYNCS.ARRIVE.TRANS64.RED.A0T1 RZ, [UR4+0x2a850], RZ ;  /* 0x02a850ffffff99a7 */ /* 0x000fe20008200404 */
[----:B------:R-:W-:Y:S07]  /*c310*/  @!P1 ARRIVES.LDGSTSBAR.64.TRANSCNT [UR4+0x2a850] ;  /* 0x02a85000ff0099b0 */ /* 0x000fee0008000a84 */
[----:B------:R-:W-:Y:S05]  /*c320*/  @P0 BRA.U.ANY `(.L_x_292) ;  /* 0xfffffffd00e80947 */ /* 0x000fea000393ffff */
[----:B------:R-:W-:Y:S01]  /*c330*/  NOP ;  /* 0x0000000000007918 */ /* 0x000fe20000000000 */
[----:B0-----:R-:W2:Y:S02]  /*c340*/  LDL R2, [R1+0x20] ;  /* 0x0000200001027983 */ /* 0x001ea40000100800 */
[----:B--2---:R-:W-:-:S13]  /*c350*/  ISETP.NE.AND P2, PT, R2, 0x3, PT ;  /* 0x000000030200780c */ /* 0x004fda0003f45270 */
[----:B------:R-:W-:Y:S05]  /*c360*/  @!P2 BRA `(.L_x_293) ;  /* 0x000000000004a947 */ /* 0x000fea0003800000 */
[----:B------:R-:W-:Y:S01]  /*c370*/  BPT.TRAP 0x1 ;  /* 0x000000040000795c */ /* 0x000fe20000300000 */
.L_x_293:
[----:B------:R0:W-:Y:S01]  /*c380*/  SYNCS.ARRIVE.TRANS64.A1T0 RZ, [R0+URZ+0x2a850], RZ ;  /* 0x02a850ff00ff79a7 */ /* 0x0001e2000810003f */
[----:B------:R-:W-:-:S05]  /*c390*/  VIADD R27, R27, 0x1 ;  /* 0x000000011b1b7836 */ /* 0x000fca0000000000 */
[----:B------:R-:W-:-:S04]  /*c3a0*/  ISETP.NE.AND P0, PT, R27, 0x2, PT ;  /* 0x000000021b00780c */ /* 0x000fc80003f05270 */
[----:B------:R-:W-:Y:S02]  /*c3b0*/  SEL R3, RZ, 0x1, P0 ;  /* 0x00000001ff037807 */ /* 0x000fe40000000000 */
[----:B------:R-:W-:Y:S02]  /*c3c0*/  SEL R27, R27, RZ, P0 ;  /* 0x000000ff1b1b7207 */ /* 0x000fe40000000000 */
[----:B0-----:R-:W-:-:S07]  /*c3d0*/  LOP3.LUT R28, R28, R3, RZ, 0x3c, !PT ;  /* 0x000000031c1c7212 */ /* 0x001fce00078e3cff */
.L_x_250:
[----:B------:R-:W-:Y:S05]  /*c3e0*/  BSYNC B7 ;  /* 0x0000000000077941 */ /* 0x000fea0003800000 */
.L_x_248:
[----:B------:R-:W-:-:S13]  /*c3f0*/  LOP3.LUT P0, RZ, R25, 0x80, RZ, 0xc0, !PT ;  /* 0x0000008019ff7812 */ /* 0x000fda000780c0ff */
[----:B------:R-:W-:Y:S05]  /*c400*/  @!P0 BRA `(.L_x_294) ;  /* 0x0000000000248947 */ /* 0x000fea0003800000 */
[----:B------:R-:W-:Y:S05]  /*c410*/  WARPSYNC.ALL ;  /* 0x0000000000007948 */ /* 0x000fea0003800000 */
[----:B------:R-:W1:Y:S08]  /*c420*/  S2UR UR5, SR_CgaCtaId ;  /* 0x00000000000579c3 */ /* 0x000e700000008800 */
[----:B------:R-:W-:Y:S06]  /*c430*/  BAR.SYNC.DEFER_BLOCKING 0x5, 0x180 ;  /* 0x0146000000007b1d */ /* 0x000fec0000010000 */
[----:B------:R-:W-:-:S02]  /*c440*/  UMOV UR4, 0x400 ;  /* 0x0000040000047882 */ /* 0x000fc40000000000 */
[----:B-1----:R-:W-:-:S06]  /*c450*/  ULEA UR4, UR5, UR4, 0x18 ;  /* 0x0000000405047291 */ /* 0x002fcc000f8ec03f */
[----:B------:R-:W-:-:S05]  /*c460*/  IMAD.U32 R22, RZ, RZ, UR4 ;  /* 0x00000004ff167e24 */ /* 0x000fca000f8e00ff */
[----:B------:R1:W2:Y:S01]  /*c470*/  LDS.128 R16, [R22+0x2a8d0] ;  /* 0x02a8d00016107984 */ /* 0x0002a20000000c00 */
[----:B------:R-:W-:Y:S06]  /*c480*/  BAR.ARV 0x4, 0x180 ;  /* 0x0106000000007b1d */ /* 0x000fec0000002000 */
[----:B------:R-:W-:Y:S05]  /*c490*/  BRA `(.L_x_295) ;  /* 0x0000000800407947 */ /* 0x000fea0003800000 */
.L_x_294:
[----:B------:R-:W1:Y:S01]  /*c4a0*/  S2R R0, SR_TID.X ;  /* 0x0000000000007919 */ /* 0x000e620000002100 */
[----:B------:R-:W-:Y:S01]  /*c4b0*/  UMOV UR4, 0xffffffff ;  /* 0xffffffff00047882 */ /* 0x000fe20000000000 */
[----:B-1----:R-:W-:-:S04]  /*c4c0*/  LOP3.LUT R8, R0, 0x1f, RZ, 0xc0, !PT ;  /* 0x0000001f00087812 */ /* 0x002fc800078ec0ff */
[----:B------:R-:W-:Y:S01]  /*c4d0*/  ISETP.NE.AND P0, PT, R8, 0x1f, PT ;  /* 0x0000001f0800780c */ /* 0x000fe20003f05270 */
[----:B------:R-:W-:-:S12]  /*c4e0*/  BRA.DIV UR4, `(.L_x_296) ;  /* 0x0000003a04c87947 */ /* 0x000fd8000b800000 */
[----:B------:R-:W-:Y:S01]  /*c4f0*/  IADD3 R5, R19, R8, RZ ;  /* 0x0000000813057210 */ /* 0x000fe20007ffe0ff */
[----:B------:R-:W-:-:S03]  /*c500*/  ULDC UR4, c[0x0][0xc3c] ;  /* 0x00030f0000047ab9 */ /* 0x000fc60000000800 */
[----:B------:R-:W-:-:S13]  /*c510*/  ISETP.GE.OR P1, PT, R5, UR4, !P0 ;  /* 0x0000000405007c0c */ /* 0x000fda000c726670 */
[----:B------:R-:W1:Y:S02]  /*c520*/  @!P1 LDC.64 R2, c[0x0][0xc80] ;  /* 0x00032000ff029b82 */ /* 0x000e640000000a00 */
[----:B-1----:R-:W-:-:S06]  /*c530*/  @!P1 IMAD.WIDE R2, R5, 0x4, R2 ;  /* 0x0000000405029825 */ /* 0x002fcc00078e0202 */
[----:B------:R-:W2:Y:S01]  /*c540*/  @!P1 LDG.E R2, desc[UR56][R2.64] ;  /* 0x0000003802029981 */ /* 0x000ea2000c1e1900 */
[----:B------:R-:W-:Y:S01]  /*c550*/  IMAD.MOV.U32 R4, RZ, RZ, RZ ;  /* 0x000000ffff047224 */ /* 0x000fe200078e00ff */
[C---:B------:R-:W-:Y:S02]  /*c560*/  ISETP.GE.U32.AND P2, PT, R8.reuse, 0x2, PT ;  /* 0x000000020800780c */ /* 0x040fe40003f46070 */
[C---:B------:R-:W-:Y:S01]  /*c570*/  ISETP.GE.U32.AND P3, PT, R8.reuse, 0x4, PT ;  /* 0x000000040800780c */ /* 0x040fe20003f66070 */
[----:B------:R-:W-:Y:S01]  /*c580*/  SHFL.IDX PT, R0, R16, 0x1, 0x1f ;  /* 0x00201f0010007f89 */ /* 0x000fe200000e0000 */
[C---:B------:R-:W-:Y:S02]  /*c590*/  ISETP.GE.U32.AND P4, PT, R8.reuse, 0x8, PT ;  /* 0x000000080800780c */ /* 0x040fe40003f86070 */
[C---:B------:R-:W-:Y:S01]  /*c5a0*/  ISETP.GE.U32.AND P5, PT, R8.reuse, 0x10, PT ;  /* 0x000000100800780c */ /* 0x040fe20003fa6070 */
[----:B--2---:R-:W-:Y:S01]  /*c5b0*/  @!P1 IMAD.MOV.U32 R4, RZ, RZ, R2 ;  /* 0x000000ffff049224 */ /* 0x004fe200078e0002 */
[----:B------:R-:W-:-:S04]  /*c5c0*/  ISETP.NE.AND P1, PT, R8, RZ, PT ;  /* 0x000000ff0800720c */ /* 0x000fc80003f25270 */
[----:B------:R-:W1:Y:S02]  /*c5d0*/  SHFL.UP PT, R14, R4, 0x1, RZ ;  /* 0x04200000040e7989 */ /* 0x000e6400000e00ff */
[----:B-1----:R-:W-:-:S05]  /*c5e0*/  SEL R5, R14, RZ, P1 ;  /* 0x000000ff0e057207 */ /* 0x002fca0000800000 */
[----:B------:R-:W-:Y:S02]  /*c5f0*/  IMAD.IADD R6, R4, 0x1, R5 ;  /* 0x0000000104067824 */ /* 0x000fe400078e0205 */
[----:B------:R-:W-:Y:S04]  /*c600*/  SHFL.IDX PT, R5, R16, RZ, 0x1f ;  /* 0x00001fff10057589 */ /* 0x000fe800000e0000 */
[----:B------:R-:W1:Y:S02]  /*c610*/  SHFL.UP PT, R14, R6, 0x2, RZ ;  /* 0x04400000060e7989 */ /* 0x000e6400000e00ff */
[----:B-1----:R-:W-:-:S05]  /*c620*/  SEL R7, R14, RZ, P2 ;  /* 0x000000ff0e077207 */ /* 0x002fca0001000000 */
[----:B------:R-:W-:-:S05]  /*c630*/  IMAD.IADD R7, R6, 0x1, R7 ;  /* 0x0000000106077824 */ /* 0x000fca00078e0207 */
[----:B------:R-:W1:Y:S02]  /*c640*/  SHFL.UP PT, R14, R7, 0x4, RZ ;  /* 0x04800000070e7989 */ /* 0x000e6400000e00ff */
[----:B-1----:R-:W-:-:S05]  /*c650*/  SEL R2, R14, RZ, P3 ;  /* 0x000000ff0e027207 */ /* 0x002fca0001800000 */
[----:B------:R-:W-:-:S05]  /*c660*/  IMAD.IADD R2, R7, 0x1, R2 ;  /* 0x0000000107027824 */ /* 0x000fca00078e0202 */
[----:B------:R-:W1:Y:S02]  /*c670*/  SHFL.UP PT, R14, R2, 0x8, RZ ;  /* 0x05000000020e7989 */ /* 0x000e6400000e00ff */
[----:B-1----:R-:W-:-:S04]  /*c680*/  SEL R3, R14, RZ, P4 ;  /* 0x000000ff0e037207 */ /* 0x002fc80002000000 */
[----:B------:R-:W-:-:S05]  /*c690*/  IADD3 R3, R2, R3, RZ ;  /* 0x0000000302037210 */ /* 0x000fca0007ffe0ff */
[----:B------:R-:W1:Y:S02]  /*c6a0*/  SHFL.UP PT, R14, R3, 0x10, RZ ;  /* 0x06000000030e7989 */ /* 0x000e6400000e00ff */
[----:B-1----:R-:W-:-:S05]  /*c6b0*/  SEL R6, R14, RZ, P5 ;  /* 0x000000ff0e067207 */ /* 0x002fca0002800000 */
[----:B------:R-:W-:-:S05]  /*c6c0*/  IMAD.IADD R6, R3, 0x1, R6 ;  /* 0x0000000103067824 */ /* 0x000fca00078e0206 */
[----:B------:R1:W2:Y:S02]  /*c6d0*/  SHFL.IDX PT, R14, R6, 0x1f, 0x1f ;  /* 0x03e01f00060e7f89 */ /* 0x0002a400000e0000 */
.L_x_412:
[----:B------:R-:W-:Y:S02]  /*c6e0*/  ULDC UR4, c[0x0][0xc38] ;  /* 0x00030e0000047ab9 */ /* 0x000fe40000000800 */
[----:B------:R-:W-:-:S04]  /*c6f0*/  IMAD.U32 R7, RZ, RZ, UR4 ;  /* 0x00000004ff077e24 */ /* 0x000fc8000f8e00ff */
[----:B--2---:R-:W-:-:S04]  /*c700*/  IMAD R3, R14, R7, RZ ;  /* 0x000000070e037224 */ /* 0x004fc800078e02ff */
[----:B------:R-:W-:-:S05]  /*c710*/  IMAD.IADD R8, R0, 0x1, R3 ;  /* 0x0000000100087824 */ /* 0x000fca00078e0203 */
[----:B------:R-:W-:-:S13]  /*c720*/  ISETP.GT.AND P6, PT, R8, R5, PT ;  /* 0x000000050800720c */ /* 0x000fda0003fc4270 */
[----:B------:R-:W-:Y:S05]  /*c730*/  @P6 BRA `(.L_x_297) ;  /* 0x00000000009c6947 */ /* 0x000fea0003800000 */
.L_x_302:
[----:B------:R-:W2:Y:S01]  /*c740*/  LDC R0, c[0x0][0xc3c] ;  /* 0x00030f00ff007b82 */ /* 0x000ea20000000800 */
[----:B------:R-:W-:-:S05]  /*c750*/  VIADD R19, R19, 0x1f ;  /* 0x0000001f13137836 */ /* 0x000fca0000000000 */
[----:B--2---:R-:W-:-:S13]  /*c760*/  ISETP.GE.AND P6, PT, R19, R0, PT ;  /* 0x000000001300720c */ /* 0x004fda0003fc6270 */
[----:B------:R-:W-:Y:S05]  /*c770*/  @P6 BRA `(.L_x_298) ;  /* 0x0000000400446947 */ /* 0x000fea0003800000 */
[----:B------:R-:W2:Y:S01]  /*c780*/  S2R R2, SR_TID.X ;  /* 0x0000000000027919 */ /* 0x000ea20000002100 */
[----:B------:R-:W-:Y:S01]  /*c790*/  BSSY B0, `(.L_x_299) ;  /* 0x0000009000007945 */ /* 0x000fe20003800000 */
[----:B------:R-:W-:Y:S02]  /*c7a0*/  MOV R4, RZ ;  /* 0x000000ff00047202 */ /* 0x000fe40000000f00 */
[----:B--2---:R-:W-:-:S05]  /*c7b0*/  LOP3.LUT R2, R2, 0x1f, RZ, 0xc0, !PT ;  /* 0x0000001f02027812 */ /* 0x004fca00078ec0ff */
[----:B------:R-:W-:-:S05]  /*c7c0*/  IMAD.IADD R7, R19, 0x1, R2 ;  /* 0x0000000113077824 */ /* 0x000fca00078e0202 */
[----:B------:R-:W-:-:S13]  /*c7d0*/  ISETP.GE.OR P6, PT, R7, R0, !P0 ;  /* 0x000000000700720c */ /* 0x000fda00047c6670 */
[----:B------:R-:W-:Y:S05]  /*c7e0*/  @P6 BRA `(.L_x_300) ;  /* 0x00000000000c6947 */ /* 0x000fea0003800000 */
[----:B------:R-:W2:Y:S02]  /*c7f0*/  LDC.64 R2, c[0x0][0xc80] ;  /* 0x00032000ff027b82 */ /* 0x000ea40000000a00 */
[----:B--2---:R-:W-:-:S05]  /*c800*/  IMAD.WIDE R2, R7, 0x4, R2 ;  /* 0x0000000407027825 */ /* 0x004fca00078e0202 */
[----:B------:R2:W5:Y:S02]  /*c810*/  LDG.E R4, desc[UR56][R2.64] ;  /* 0x0000003802047981 */ /* 0x000564000c1e1900 */
.L_x_300:
[----:B------:R-:W-:Y:S05]  /*c820*/  BSYNC B0 ;  /* 0x0000000000007941 */ /* 0x000fea0003800000 */
.L_x_299:
[----:B------:R-:W-:-:S03]  /*c830*/  UMOV UR4, 0xffffffff ;  /* 0xffffffff00047882 */ /* 0x000fc60000000000 */
[----:B------:R-:W-:Y:S05]  /*c840*/  BRA.DIV UR4, `(.L_x_301) ;  /* 0x0000003e04147947 */ /* 0x000fea000b800000 */
[----:B-----5:R-:W3:Y:S02]  /*c850*/  SHFL.UP PT, R14, R4, 0x1, RZ ;  /* 0x04200000040e7989 */ /* 0x020ee400000e00ff */
[----:B---3--:R-:W-:-:S05]  /*c860*/  SEL R13, R14, RZ, P1 ;  /* 0x000000ff0e0d7207 */ /* 0x008fca0000800000 */
[----:B------:R-:W-:-:S05]  /*c870*/  IMAD.IADD R13, R4, 0x1, R13 ;  /* 0x00000001040d7824 */ /* 0x000fca00078e020d */
[----:B------:R-:W3:Y:S02]  /*c880*/  SHFL.UP PT, R14, R13, 0x2, RZ ;  /* 0x044000000d0e7989 */ /* 0x000ee400000e00ff */
[----:B---3--:R-:W-:-:S05]  /*c890*/  SEL R0, R14, RZ, P2 ;  /* 0x000000ff0e007207 */ /* 0x008fca0001000000 */
[----:B------:R-:W-:-:S05]  /*c8a0*/  IMAD.IADD R0, R13, 0x1, R0 ;  /* 0x000000010d007824 */ /* 0x000fca00078e0200 */
[----:B------:R-:W2:Y:S02]  /*c8b0*/  SHFL.UP PT, R14, R0, 0x4, RZ ;  /* 0x04800000000e7989 */ /* 0x000ea400000e00ff */
[----:B--2---:R-:W-:-:S05]  /*c8c0*/  SEL R3, R14, RZ, P3 ;  /* 0x000000ff0e037207 */ /* 0x004fca0001800000 */
[----:B------:R-:W-:-:S05]  /*c8d0*/  IMAD.IADD R2, R0, 0x1, R3 ;  /* 0x0000000100027824 */ /* 0x000fca00078e0203 */
[----:B------:R-:W2:Y:S02]  /*c8e0*/  SHFL.UP PT, R14, R2, 0x8, RZ ;  /* 0x05000000020e7989 */ /* 0x000ea400000e00ff */
[----:B--2---:R-:W-:-:S05]  /*c8f0*/  SEL R3, R14, RZ, P4 ;  /* 0x000000ff0e037207 */ /* 0x004fca0002000000 */
[----:B------:R-:W-:-:S05]  /*c900*/  IMAD.IADD R3, R2, 0x1, R3 ;  /* 0x0000000102037824 */ /* 0x000fca00078e0203 */
[----:B------:R-:W1:Y:S02]  /*c910*/  SHFL.UP PT, R14, R3, 0x10, RZ ;  /* 0x06000000030e7989 */ /* 0x000e6400000e00ff */
[----:B-1----:R-:W-:-:S05]  /*c920*/  SEL R6, R14, RZ, P5 ;  /* 0x000000ff0e067207 */ /* 0x002fca0002800000 */
[----:B------:R-:W-:-:S05]  /*c930*/  IMAD.IADD R6, R3, 0x1, R6 ;  /* 0x0000000103067824 */ /* 0x000fca00078e0206 */
[----:B------:R1:W2:Y:S02]  /*c940*/  SHFL.IDX PT, R14, R6, 0x1f, 0x1f ;  /* 0x03e01f00060e7f89 */ /* 0x0002a400000e0000 */
.L_x_420:
[----:B------:R-:W-:Y:S02]  /*c950*/  ULDC UR4, c[0x0][0xc38] ;  /* 0x00030e0000047ab9 */ /* 0x000fe40000000800 */
[----:B------:R-:W-:-:S05]  /*c960*/  MOV R7, UR4 ;  /* 0x0000000400077c02 */ /* 0x000fca0008000f00 */
[----:B--2---:R-:W-:-:S04]  /*c970*/  IMAD R3, R14, R7, RZ ;  /* 0x000000070e037224 */ /* 0x004fc800078e02ff */
[----:B------:R-:W-:-:S05]  /*c980*/  IMAD.IADD R8, R3, 0x1, R8 ;  /* 0x0000000103087824 */ /* 0x000fca00078e0208 */
[----:B------:R-:W-:-:S13]  /*c990*/  ISETP.GT.AND P6, PT, R8, R5, PT ;  /* 0x000000050800720c */ /* 0x000fda0003fc4270 */
[----:B------:R-:W-:Y:S05]  /*c9a0*/  @!P6 BRA `(.L_x_302) ;  /* 0xfffffffc0064e947 */ /* 0x000fea000383ffff */
.L_x_297:
[----:B------:R-:W-:Y:S01]  /*c9b0*/  IMAD.IADD R8, R8, 0x1, -R3 ;  /* 0x0000000108087824 */ /* 0x000fe200078e0a03 */
[----:B------:R-:W-:-:S03]  /*c9c0*/  UMOV UR4, 0xffffffff ;  /* 0xffffffff00047882 */ /* 0x000fc60000000000 */
[----:B------:R-:W-:-:S05]  /*c9d0*/  IMAD R0, R6, R7, R8 ;  /* 0x0000000706007224 */ /* 0x000fca00078e0208 */
[----:B------:R-:W-:Y:S01]  /*c9e0*/  ISETP.GT.AND P6, PT, R0, R5, PT ;  /* 0x000000050000720c */ /* 0x000fe20003fc4270 */
[----:B------:R-:W-:-:S12]  /*c9f0*/  BRA.DIV UR4, `(.L_x_303) ;  /* 0x0000003e04647947 */ /* 0x000fd8000b800000 */
[----:B------:R-:W-:-:S04]  /*ca00*/  VOTE.ANY R2, PT, !P6 ;  /* 0x0000000000027806 */ /* 0x000fc800070e0100 */
[----:B------:R-:W2:Y:S02]  /*ca10*/  POPC R0, R2 ;  /* 0x0000000200007309 */ /* 0x000ea40000000000 */
[----:B--2---:R2:W3:Y:S02]  /*ca20*/  SHFL.IDX PT, R4, R4, R0, 0x1f ;  /* 0x00001f0004047589 */ /* 0x0044e400000e0000 */
.L_x_424:
[----:B------:R-:W-:Y:S01]  /*ca30*/  ISETP.NE.AND P0, PT, R2, RZ, PT ;  /* 0x000000ff0200720c */ /* 0x000fe20003f05270 */
[----:B------:R-:W-:-:S12]  /*ca40*/  IMAD.MOV.U32 R14, RZ, RZ, RZ ;  /* 0x000000ffff0e7224 */ /* 0x000fd800078e00ff */
[----:B------:R-:W-:Y:S05]  /*ca50*/  @!P0 BRA `(.L_x_304) ;  /* 0x0000000000108947 */ /* 0x000fea0003800000 */
[----:B------:R-:W-:Y:S01]  /*ca60*/  UMOV UR4, 0xffffffff ;  /* 0xffffffff00047882 */ /* 0x000fe20000000000 */
[----:B------:R-:W-:Y:S02]  /*ca70*/  VIADD R12, R0, 0xffffffff ;  /* 0xffffffff000c7836 */ /* 0x000fe40000000000 */
[----:B------:R-:W-:Y:S05]  /*ca80*/  BRA.DIV UR4, `(.L_x_305) ;  /* 0x0000003e04887947 */ /* 0x000fea000b800000 */
[----:B------:R4:W0:Y:S02]  /*ca90*/  SHFL.IDX PT, R14, R6, R12, 0x1f ;  /* 0x00001f0c060e7589 */ /* 0x00082400000e0000 */
.L_x_304:
[----:B-1-34-:R-:W-:Y:S01]  /*caa0*/  IABS R6, R4 ;  /* 0x0000000400067213 */ /* 0x01afe20000000000 */
[----:B0-----:R-:W-:Y:S02]  /*cab0*/  IMAD R16, R14, R7, R8 ;  /* 0x000000070e107224 */ /* 0x001fe400078e0208 */
[----:B------:R-:W-:Y:S01]  /*cac0*/  IMAD.IADD R19, R0, 0x1, R19 ;  /* 0x0000000100137824 */ /* 0x000fe200078e0213 */
[----:B------:R-:W0:Y:S08]  /*cad0*/  I2F.RP R9, R6 ;  /* 0x0000000600097306 */ /* 0x000e300000209400 */
[----:B0-----:R-:W0:Y:S02]  /*cae0*/  MUFU.RCP R9, R9 ;  /* 0x0000000900097308 */ /* 0x001e240000001000 */
[----:B0-----:R-:W-:-:S06]  /*caf0*/  VIADD R2, R9, 0xffffffe ;  /* 0x0ffffffe09027836 */ /* 0x001fcc0000000000 */
[----:B------:R0:W1:Y:S02]  /*cb00*/  F2I.FTZ.U32.TRUNC.NTZ R3, R2 ;  /* 0x0000000200037305 */ /* 0x000064000021f000 */
[----:B0-----:R-:W-:Y:S01]  /*cb10*/  IMAD.MOV.U32 R2, RZ, RZ, RZ ;  /* 0x000000ffff027224 */ /* 0x001fe200078e00ff */
[----:B-1----:R-:W-:-:S05]  /*cb20*/  IADD3 R7, RZ, -R3, RZ ;  /* 0x80000003ff077210 */ /* 0x002fca0007ffe0ff */
[----:B------:R-:W-:-:S04]  /*cb30*/  IMAD R7, R7, R6, RZ ;  /* 0x0000000607077224 */ /* 0x000fc800078e02ff */
[----:B------:R-:W-:-:S04]  /*cb40*/  IMAD.HI.U32 R3, R3, R7, R2 ;  /* 0x0000000703037227 */ /* 0x000fc800078e0002 */
[----:B------:R-:W-:Y:S01]  /*cb50*/  IMAD.IADD R7, R5, 0x1, -R16 ;  /* 0x0000000105077824 */ /* 0x000fe200078e0a10 */
[----:B------:R-:W-:-:S04]  /*cb60*/  IABS R5, R4 ;  /* 0x0000000400057213 */ /* 0x000fc80000000000 */
[----:B------:R-:W-:Y:S01]  /*cb70*/  IABS R2, R7 ;  /* 0x0000000700027213 */ /* 0x000fe20000000000 */
[----:B------:R-:W-:-:S04]  /*cb80*/  IMAD.MOV R5, RZ, RZ, -R5 ;  /* 0x000000ffff057224 */ /* 0x000fc800078e0a05 */
[----:B------:R-:W-:-:S04]  /*cb90*/  IMAD.HI.U32 R3, R3, R2, RZ ;  /* 0x0000000203037227 */ /* 0x000fc800078e00ff */
[----:B------:R-:W-:Y:S01]  /*cba0*/  IMAD R5, R3, R5, R2 ;  /* 0x0000000503057224 */ /* 0x000fe200078e0202 */
[----:B------:R-:W-:-:S04]  /*cbb0*/  LOP3.LUT R2, R7, R4, RZ, 0x3c, !PT ;  /* 0x0000000407027212 */ /* 0x000fc800078e3cff */
[----:B------:R-:W-:Y:S02]  /*cbc0*/  ISETP.GT.U32.AND P1, PT, R6, R5, PT ;  /* 0x000000050600720c */ /* 0x000fe40003f24070 */
[----:B------:R-:W-:-:S11]  /*cbd0*/  ISETP.GE.AND P2, PT, R2, RZ, PT ;  /* 0x000000ff0200720c */ /* 0x000fd60003f46270 */
[----:B------:R-:W-:Y:S02]  /*cbe0*/  @!P1 IMAD.IADD R5, R5, 0x1, -R6 ;  /* 0x0000000105059824 */ /* 0x000fe400078e0a06 */
[----:B------:R-:W-:Y:S01]  /*cbf0*/  @!P1 VIADD R3, R3, 0x1 ;  /* 0x0000000103039836 */ /* 0x000fe20000000000 */
[----:B------:R-:W-:Y:S02]  /*cc00*/  ISETP.NE.AND P1, PT, R4, RZ, PT ;  /* 0x000000ff0400720c */ /* 0x000fe40003f25270 */
[----:B------:R-:W-:-:S13]  /*cc10*/  ISETP.GE.U32.AND P0, PT, R5, R6, PT ;  /* 0x000000060500720c */ /* 0x000fda0003f06070 */
[----:B------:R-:W-:-:S05]  /*cc20*/  @P0 IADD3 R3, R3, 0x1, RZ ;  /* 0x0000000103030810 */ /* 0x000fca0007ffe0ff */
[----:B------:R-:W-:Y:S01]  /*cc30*/  @!P2 IMAD.MOV R3, RZ, RZ, -R3 ;  /* 0x000000ffff03a224 */ /* 0x000fe200078e0a03 */
[----:B------:R-:W-:-:S05]  /*cc40*/  @!P1 LOP3.LUT R3, RZ, R4, RZ, 0x33, !PT ;  /* 0x00000004ff039212 */ /* 0x000fca00078e33ff */
[--C-:B------:R-:W-:Y:S02]  /*cc50*/  IMAD.MOV R17, RZ, RZ, -R3.reuse ;  /* 0x000000ffff117224 */ /* 0x100fe400078e0a03 */
[----:B------:R-:W-:Y:S02]  /*cc60*/  IMAD.MOV.U32 R18, RZ, RZ, R3 ;  /* 0x000000ffff127224 */ /* 0x000fe400078e0003 */
[----:B------:R-:W-:Y:S01]  /*cc70*/  IMAD R17, R4, R17, R7 ;  /* 0x0000001104117224 */ /* 0x000fe200078e0207 */
[----:B------:R-:W-:Y:S06]  /*cc80*/  BRA `(.L_x_306) ;  /* 0x00000000001c7947 */ /* 0x000fec0003800000 */
.L_x_298:
[----:B------:R-:W-:Y:S01]  /*cc90*/  UMOV UR4, URZ ;  /* 0x0000003f00047c82 */ /* 0x000fe20008000000 */
[----:B------:R-:W-:Y:S01]  /*cca0*/  UMOV UR5, URZ ;  /* 0x0000003f00057c82 */ /* 0x000fe20008000000 */
[----:B------:R-:W-:Y:S01]  /*ccb0*/  ULDC UR6, c[0x0][0xc3c] ;  /* 0x00030f0000067ab9 */ /* 0x000fe20000000800 */
[----:B------:R-:W-:Y:S01]  /*ccc0*/  IMAD.MOV.U32 R16, RZ, RZ, R5 ;  /* 0x000000ffff107224 */ /* 0x000fe200078e0005 */
[----:B------:R-:W-:Y:S01]  /*ccd0*/  MOV R17, UR4 ;  /* 0x0000000400117c02 */ /* 0x000fe20008000f00 */
[----:B------:R-:W-:Y:S02]  /*cce0*/  IMAD.U32 R18, RZ, RZ, UR5 ;  /* 0x00000005ff127e24 */ /* 0x000fe4000f8e00ff */
[----:B------:R-:W-:-:S07]  /*ccf0*/  IMAD.U32 R19, RZ, RZ, UR6 ;  /* 0x00000006ff137e24 */ /* 0x000fce000f8e00ff */
.L_x_306:
[----:B--2---:R-:W2:Y:S01]  /*cd00*/  S2R R0, SR_TID.X ;  /* 0x0000000000007919 */ /* 0x004ea20000002100 */
[----:B------:R-:W-:Y:S05]  /*cd10*/  WARPSYNC.ALL ;  /* 0x0000000000007948 */ /* 0x000fea0003800000 */
[----:B------:R-:W-:Y:S01]  /*cd20*/  BAR.SYNC.DEFER_BLOCKING 0x4, 0x180 ;  /* 0x0106000000007b1d */ /* 0x000fe20000010000 */
[----:B--2---:R-:W-:-:S04]  /*cd30*/  LOP3.LUT R0, R0, 0x1f, RZ, 0xc0, !PT ;  /* 0x0000001f00007812 */ /* 0x004fc800078ec0ff */
[----:B------:R-:W-:-:S13]  /*cd40*/  ISETP.NE.AND P0, PT, R0, RZ, PT ;  /* 0x000000ff0000720c */ /* 0x000fda0003f05270 */
[----:B------:R-:W2:Y:S01]  /*cd50*/  @!P0 S2R R3, SR_CgaCtaId ;  /* 0x0000000000038919 */ /* 0x000ea20000008800 */
[----:B------:R-:W-:-:S04]  /*cd60*/  @!P0 MOV R0, 0x400 ;  /* 0x0000040000008802 */ /* 0x000fc80000000f00 */
[----:B--2---:R-:W-:-:S05]  /*cd70*/  @!P0 LEA R22, R3, R0, 0x18 ;  /* 0x0000000003168211 */ /* 0x004fca00078ec0ff */
[----:B------:R3:W-:Y:S01]  /*cd80*/  @!P0 STS.128 [R22+0x2a8d0], R16 ;  /* 0x02a8d01016008388 */ /* 0x0007e20000000c00 */
[----:B------:R-:W-:Y:S06]  /*cd90*/  BAR.ARV 0x5, 0x180 ;  /* 0x0146000000007b1d */ /* 0x000fec0000002000 */
.L_x_295:
[----:B------:R-:W-:Y:S02]  /*cda0*/  ULDC UR4, c[0x0][0xc3c] ;  /* 0x00030f0000047ab9 */ /* 0x000fe40000000800 */
[----:B--2---:R-:W-:-:S13]  /*cdb0*/  ISETP.GE.AND P0, PT, R19, UR4, PT ;  /* 0x0000000413007c0c */ /* 0x004fda000bf06270 */
[----:B------:R-:W-:Y:S05]  /*cdc0*/  @!P0 BRA `(.L_x_307) ;  /* 0xffffffb800b48947 */ /* 0x000fea000383ffff */
[----:B------:R-:W-:Y:S05]  /*cdd0*/  BSYNC B8 ;  /* 0x0000000000087941 */ /* 0x000fea0003800000 */
.L_x_244:
[----:B0-----:R-:W2:Y:S01]  /*cde0*/  LDL.LU R0, [R1+0x14] ;  /* 0x0000140001007983 */ /* 0x001ea20000300800 */
[----:B------:R-:W-:Y:S01]  /*cdf0*/  BSSY B0, `(.L_x_308) ;  /* 0x000000b000007945 */ /* 0x000fe20003800000 */
[----:B------:R-:W0:Y:S01]  /*ce00*/  S2R R5, SR_CgaCtaId ;  /* 0x0000000000057919 */ /* 0x000e220000008800 */
[----:B--2---:R-:W-:-:S05]  /*ce10*/  VIADD R0, R0, 0x1 ;  /* 0x0000000100007836 */ /* 0x004fca0000000000 */
[----:B------:R-:W-:-:S04]  /*ce20*/  LEA.HI R2, R0, R0, RZ, 0x1 ;  /* 0x0000000000027211 */ /* 0x000fc800078f08ff */
[----:B------:R-:W-:Y:S02]  /*ce30*/  LOP3.LUT R3, R2, 0xfffffffe, RZ, 0xc0, !PT ;  /* 0xfffffffe02037812 */ /* 0x000fe400078ec0ff */
[----:B------:R-:W-:-:S03]  /*ce40*/  MOV R2, 0x400 ;  /* 0x0000040000027802 */ /* 0x000fc60000000f00 */
[----:B------:R-:W-:Y:S01]  /*ce50*/  IMAD.IADD R0, R0, 0x1, -R3 ;  /* 0x0000000100007824 */ /* 0x000fe200078e0a03 */
[----:B0-----:R-:W-:-:S04]  /*ce60*/  LEA R4, R5, R2, 0x18 ;  /* 0x0000000205047211 */ /* 0x001fc800078ec0ff */
[----:B------:R-:W-:-:S04]  /*ce70*/  SHF.L.U32 R0, R0, 0x1f, RZ ;  /* 0x0000001f00007819 */ /* 0x000fc800000006ff */
[----:B------:R-:W0:Y:S02]  /*ce80*/  SYNCS.PHASECHK.TRANS64.TRYWAIT P0, [R4+URZ+0x2a820], R0 ;  /* 0x02a82000040075a7 */ /* 0x000e24000800017f */
[----:B0-----:R-:W-:Y:S05]  /*ce90*/  @!P0 BRA `(.L_x_309) ;  /* 0x0000003800a88947 */ /* 0x001fea0003800000 */
.L_x_427:
[----:B------:R-:W-:Y:S05]  /*cea0*/  BSYNC B0 ;  /* 0x0000000000007941 */ /* 0x000fea0003800000 */
.L_x_308:
[----:B------:R-:W-:-:S03]  /*ceb0*/  UMOV UR4, 0xffffffff ;  /* 0xffffffff00047882 */ /* 0x000fc60000000000 */
[----:B------:R-:W-:Y:S05]  /*cec0*/  BRA.DIV UR4, `(.L_x_310) ;  /* 0x0000003a04b07947 */ /* 0x000fea000b800000 */
[----:B0-----:R-:W0:Y:S02]  /*ced0*/  S2R R0, SR_TID.X ;  /* 0x0000000000007919 */ /* 0x001e240000002100 */
[----:B0-----:R-:W-:-:S04]  /*cee0*/  SHF.R.U32.HI R0, RZ, 0x5, R0 ;  /* 0x00000005ff007819 */ /* 0x001fc80000011600 */
[----:B------:R-:W-:-:S05]  /*cef0*/  LOP3.LUT R0, R0, 0x3, RZ, 0xc0, !PT ;  /* 0x0000000300007812 */ /* 0x000fca00078ec0ff */
[----:B------:R0:W2:Y:S02]  /*cf00*/  SHFL.IDX PT, R14, R0, RZ, 0x1f ;  /* 0x00001fff000e7589 */ /* 0x0000a400000e0000 */
.L_x_430:
[----:B--2---:R-:W-:Y:S01]  /*cf10*/  ISETP.NE.AND P0, PT, R14, RZ, PT ;  /* 0x000000ff0e00720c */ /* 0x004fe20003f05270 */
[----:B------:R-:W-:-:S12]  /*cf20*/  BSSY B0, `(.L_x_311) ;  /* 0x0000024000007945 */ /* 0x000fd80003800000 */
[----:B------:R-:W-:Y:S05]  /*cf30*/  @P0 BRA `(.L_x_312) ;  /* 0x0000000000880947 */ /* 0x000fea0003800000 */
[----:B------:R-:W-:-:S03]  /*cf40*/  UMOV UR4, 0xffffffff ;  /* 0xffffffff00047882 */ /* 0x000fc60000000000 */
[----:B------:R-:W-:Y:S05]  /*cf50*/  BRA.DIV UR4, `(.L_x_313) ;  /* 0x0000003a04c07947 */ /* 0x000fea000b800000 */
[----:B------:R-:W-:-:S13]  /*cf60*/  ELECT P6, URZ, PT ;  /* 0x00000000003f782f */ /* 0x000fda00038c0000 */
.L_x_433:
[----:B------:R-:W-:Y:S05]  /*cf70*/  @!P6 BRA `(.L_x_312) ;  /* 0x000000000078e947 */ /* 0x000fea0003800000 */
[----:B0-----:R-:W2:Y:S02]  /*cf80*/  LDL.LU R0, [R1+0x4] ;  /* 0x0000040001007983 */ /* 0x001ea40000300800 */
[----:B--2---:R-:W-:-:S04]  /*cf90*/  LOP3.LUT R0, R0, 0x2, RZ, 0xfc, !PT ;  /* 0x0000000200007812 */ /* 0x004fc800078efcff */
[----:B------:R-:W-:-:S13]  /*cfa0*/  ISETP.NE.AND P0, PT, R0, 0x3, PT ;  /* 0x000000030000780c */ /* 0x000fda0003f05270 */
[----:B------:R-:W-:Y:S05]  /*cfb0*/  @!P0 BRA `(.L_x_314) ;  /* 0x0000000000048947 */ /* 0x000fea0003800000 */
[----:B------:R-:W-:Y:S01]  /*cfc0*/  BPT.TRAP 0x1 ;  /* 0x000000040000795c */ /* 0x000fe20000300000 */
.L_x_314:
[C---:B------:R-:W-:Y:S01]  /*cfd0*/  IMAD R5, R27.reuse, 0x8, R4 ;  /* 0x000000081b057824 */ /* 0x040fe200078e0204 */
[----:B------:R-:W-:Y:S02]  /*cfe0*/  SHF.L.U32 R0, R28, 0x1f, RZ ;  /* 0x0000001f1c007819 */ /* 0x000fe400000006ff */
[----:B------:R-:W-:Y:S02]  /*cff0*/  IADD3 R27, R27, 0x1, RZ ;  /* 0x000000011b1b7810 */ /* 0x000fe40007ffe0ff */
[----:B------:R-:W0:Y:S02]  /*d000*/  SYNCS.PHASECHK.TRANS64.TRYWAIT P1, [R5+URZ+0x2a840], R0 ;  /* 0x02a84000050075a7 */ /* 0x000e24000802017f */
[----:B------:R-:W-:-:S04]  /*d010*/  ISETP.NE.AND P2, PT, R27, 0x2, PT ;  /* 0x000000021b00780c */ /* 0x000fc80003f45270 */
[----:B------:R-:W-:Y:S01]  /*d020*/  SEL R3, RZ, 0x1, P2 ;  /* 0x00000001ff037807 */ /* 0x000fe20001000000 */
[----:B0-----:R-:W-:Y:S08]  /*d030*/  @!P1 BRA `(.L_x_315) ;  /* 0x0000003800a89947 */ /* 0x001ff00003800000 */
.L_x_434:
[----:B------:R-:W-:Y:S02]  /*d040*/  SEL R27, R27, RZ, P2 ;  /* 0x000000ff1b1b7207 */ /* 0x000fe40001000000 */
[----:B------:R-:W-:Y:S01]  /*d050*/  LOP3.LUT R2, R28, R3, RZ, 0x3c, !PT ;  /* 0x000000031c027212 */ /* 0x000fe200078e3cff */
[----:B------:R-:W-:Y:S06]  /*d060*/  @!P0 BRA `(.L_x_316) ;  /* 0x0000000000048947 */ /* 0x000fec0003800000 */
[----:B------:R-:W-:Y:S01]  /*d070*/  BPT.TRAP 0x1 ;  /* 0x000000040000795c */ /* 0x000fe20000300000 */
.L_x_316:
[----:B------:R-:W-:Y:S01]  /*d080*/  IMAD R27, R27, 0x8, R4 ;  /* 0x000000081b1b7824 */ /* 0x000fe200078e0204 */
[----:B------:R-:W-:-:S04]  /*d090*/  SHF.L.U32 R2, R2, 0x1f, RZ ;  /* 0x0000001f02027819 */ /* 0x000fc800000006ff */
[----:B------:R-:W2:Y:S02]  /*d0a0*/  SYNCS.PHASECHK.TRANS64.TRYWAIT P1, [R27+URZ+0x2a840], R2 ;  /* 0x02a840021b0075a7 */ /* 0x000ea4000802017f */
[----:B--2---:R-:W-:Y:S05]  /*d0b0*/  @!P1 BRA `(.L_x_317) ;  /* 0x00000038009c9947 */ /* 0x004fea0003800000 */
.L_x_435:
[----:B------:R-:W-:Y:S05]  /*d0c0*/  @!P0 BRA `(.L_x_318) ;  /* 0x0000000000048947 */ /* 0x000fea0003800000 */
[----:B------:R-:W-:Y:S01]  /*d0d0*/  BPT.TRAP 0x1 ;  /* 0x000000040000795c */ /* 0x000fe20000300000 */
.L_x_318:
[----:B------:R-:W4:Y:S02]  /*d0e0*/  SYNCS.PHASECHK.TRANS64.TRYWAIT P1, [R5+URZ+0x2a860], R0 ;  /* 0x02a86000050075a7 */ /* 0x000f24000802017f */
[----:B----4-:R-:W-:Y:S05]  /*d0f0*/  @!P1 BRA `(.L_x_319) ;  /* 0x0000003800a09947 */ /* 0x010fea0003800000 */
.L_x_436:
[----:B------:R-:W-:Y:S05]  /*d100*/  @!P0 BRA `(.L_x_320) ;  /* 0x0000000000048947 */ /* 0x000fea0003800000 */
[----:B------:R-:W-:Y:S01]  /*d110*/  BPT.TRAP 0x1 ;  /* 0x000000040000795c */ /* 0x000fe20000300000 */
.L_x_320:
[----:B------:R0:W0:Y:S02]  /*d120*/  SYNCS.PHASECHK.TRANS64.TRYWAIT P0, [R27+URZ+0x2a860], R2 ;  /* 0x02a860021b0075a7 */ /* 0x000024000800017f */
[----:B0-----:R-:W-:Y:S05]  /*d130*/  @!P0 NANOSLEEP.SYNCS 0x989680 ;  /* 0x009896800000895d */ /* 0x001fea0003900000 */
[----:B------:R-:W0:Y:S02]  /*d140*/  @!P0 SYNCS.PHASECHK.TRANS64 P0, [R27+URZ+0x2a860], R2 ;  /* 0x02a860021b0085a7 */ /* 0x000e24000800007f */
[----:B0-----:R-:W-:Y:S05]  /*d150*/  @!P0 BRA `(.L_x_320) ;  /* 0xfffffffc00f08947 */ /* 0x001fea000383ffff */
.L_x_312:
[----:B------:R-:W-:Y:S05]  /*d160*/  BSYNC B0 ;  /* 0x0000000000007941 */ /* 0x000fea0003800000 */
.L_x_311:
[----:B------:R-:W-:Y:S05]  /*d170*/  EXIT ;  /* 0x000000000000794d */ /* 0x000fea0003800000 */
.L_x_192:
[----:B0-----:R-:W-:-:S04]  /*d180*/  IMAD.U32 R3, RZ, RZ, UR38 ;  /* 0x00000026ff037e24 */ /* 0x001fc8000f8e00ff */
[----:B------:R0:W1:Y:S03]  /*d190*/  SYNCS.PHASECHK.TRANS64.TRYWAIT P1, [R3+URZ+0x2a800], R0 ;  /* 0x02a80000030075a7 */ /* 0x000066000802017f */
[----:B-1----:R-:W-:Y:S05]  /*d1a0*/  @!P1 NANOSLEEP.SYNCS 0x989680 ;  /* 0x009896800000995d */ /* 0x002fea0003900000 */
[----:B------:R-:W1:Y:S02]  /*d1b0*/  @!P1 SYNCS.PHASECHK.TRANS64 P1, [R3+URZ+0x2a800], R0 ;  /* 0x02a80000030095a7 */ /* 0x000e64000802007f */
[----:B-1----:R-:W-:Y:S05]  /*d1c0*/  @!P1 BRA `(.L_x_192) ;  /* 0xfffffffc00ec9947 */ /* 0x002fea000383ffff */
[----:B------:R-:W-:Y:S05]  /*d1d0*/  BRA `(.L_x_321) ;  /* 0xffffff4000ac7947 */ /* 0x000fea000383ffff */
.L_x_196:
[----:B-1----:R1:W2:Y:S02]  /*d1e0*/  SYNCS.PHASECHK.TRANS64.TRYWAIT P1, [R4+URZ+0x2a830], R3 ;  /* 0x02a83003040075a7 */ /* 0x0022a4000802017f */
[----:B--2---:R-:W-:Y:S05]  /*d1f0*/  @!P1 NANOSLEEP.SYNCS 0x989680 ;  /* 0x009896800000995d */ /* 0x004fea0003900000 */
[----:B------:R-:W2:Y:S02]  /*d200*/  @!P1 SYNCS.PHASECHK.TRANS64 P1, [R4+URZ+0x2a830], R3 ;  /* 0x02a83003040095a7 */ /* 0x000ea4000802007f */
[----:B--2---:R-:W-:Y:S05]  /*d210*/  @!P1 BRA `(.L_x_196) ;  /* 0xfffffffc00f09947 */ /* 0x004fea000383ffff */
[----:B------:R-:W-:Y:S05]  /*d220*/  BRA `(.L_x_195) ;  /* 0xffffff4000cc7947 */ /* 0x000fea000383ffff */
.L_x_202:
[----:B-1----:R-:W-:-:S04]  /*d230*/  IMAD.U32 R3, RZ, RZ, UR59 ;  /* 0x0000003bff037e24 */ /* 0x002fc8000f8e00ff */
[----:B------:R1:W2:Y:S03]  /*d240*/  SYNCS.PHASECHK.TRANS64.TRYWAIT P1, [R3+URZ+0x2a830], R0 ;  /* 0x02a83000030075a7 */ /* 0x0002a6000802017f */
[----:B--2---:R-:W-:Y:S05]  /*d250*/  @!P1 NANOSLEEP.SYNCS 0x989680 ;  /* 0x009896800000995d */ /* 0x004fea0003900000 */
[----:B------:R-:W2:Y:S02]  /*d260*/  @!P1 SYNCS.PHASECHK.TRANS64 P1, [R3+URZ+0x2a830], R0 ;  /* 0x02a83000030095a7 */ /* 0x000ea4000802007f */
[----:B--2---:R-:W-:Y:S05]  /*d270*/  @!P1 BRA `(.L_x_202) ;  /* 0xfffffffc00ec9947 */ /* 0x004fea000383ffff */
[----:B------:R-:W-:Y:S05]  /*d280*/  BRA `(.L_x_201) ;  /* 0xffffff6000e47947 */ /* 0x000fea000383ffff */
.L_x_206:
[----:B-1----:R-:W-:-:S04]  /*d290*/  IMAD.U32 R3, RZ, RZ, UR6 ;  /* 0x00000006ff037e24 */ /* 0x002fc8000f8e00ff */
[----:B------:R1:W2:Y:S03]  /*d2a0*/  SYNCS.PHASECHK.TRANS64.TRYWAIT P1, [R3+URZ+0x2a850], R0 ;  /* 0x02a85000030075a7 */ /* 0x0002a6000802017f */
[----:B--2---:R-:W-:Y:S05]  /*d2b0*/  @!P1 NANOSLEEP.SYNCS 0x989680 ;  /* 0x009896800000995d */ /* 0x004fea0003900000 */
[----:B------:R-:W2:Y:S02]  /*d2c0*/  @!P1 SYNCS.PHASECHK.TRANS64 P1, [R3+URZ+0x2a850], R0 ;  /* 0x02a85000030095a7 */ /* 0x000ea4000802007f */
[----:B--2---:R-:W-:Y:S05]  /*d2d0*/  @!P1 BRA `(.L_x_206) ;  /* 0xfffffffc00ec9947 */ /* 0x004fea000383ffff */
[----:B------:R-:W-:Y:S05]  /*d2e0*/  BRA `(.L_x_205) ;  /* 0xffffff6800e87947 */ /* 0x000fea000383ffff */
.L_x_213:
[----:B-1----:R-:W-:-:S04]  /*d2f0*/  IMAD.U32 R8, RZ, RZ, UR5 ;  /* 0x00000005ff087e24 */ /* 0x002fc8000f8e00ff */
[----:B------:R1:W2:Y:S03]  /*d300*/  SYNCS.PHASECHK.TRANS64.TRYWAIT P1, [R8+URZ+0x2a850], R7 ;  /* 0x02a85007080075a7 */ /* 0x0002a6000802017f */
[----:B--2---:R-:W-:Y:S05]  /*d310*/  @!P1 NANOSLEEP.SYNCS 0x989680 ;  /* 0x009896800000995d */ /* 0x004fea0003900000 */
[----:B------:R-:W2:Y:S02]  /*d320*/  @!P1 SYNCS.PHASECHK.TRANS64 P1, [R8+URZ+0x2a850], R7 ;  /* 0x02a85007080095a7 */ /* 0x000ea4000802007f */
[----:B--2---:R-:W-:Y:S05]  /*d330*/  @!P1 BRA `(.L_x_213) ;  /* 0xfffffffc00ec9947 */ /* 0x004fea000383ffff */
[----:B------:R-:W-:Y:S05]  /*d340*/  BRA `(.L_x_212) ;  /* 0xffffff80007c7947 */ /* 0x000fea000383ffff */
.L_x_256:
[----:B------:R-:W0:Y:S01]  /*d350*/  S2R R20, SR_TID.X ;  /* 0x0000000000147919 */ /* 0x000e220000002100 */
[----:B------:R-:W-:Y:S01]  /*d360*/  BSSY B0, `(.L_x_322) ;  /* 0x000000a000007945 */ /* 0x000fe20003800000 */
[----:B------:R-:W-:Y:S02]  /*d370*/  IMAD.MOV.U32 R12, RZ, RZ, RZ ;  /* 0x000000ffff0c7224 */ /* 0x000fe400078e00ff */
[----:B------:R-:W-:Y:S02]  /*d380*/  IMAD.MOV.U32 R11, RZ, RZ, 0x1f ;  /* 0x0000001fff0b7424 */ /* 0x000fe400078e00ff */
[----:B------:R-:W-:Y:S01]  /*d390*/  IMAD.MOV.U32 R15, RZ, RZ, -0x1 ;  /* 0xffffffffff0f7424 */ /* 0x000fe200078e00ff */
[----:B0-----:R-:W-:-:S04]  /*d3a0*/  SHF.R.U32.HI R9, RZ, 0x5, R20 ;  /* 0x00000005ff097819 */ /* 0x001fc80000011614 */
[----:B------:R-:W-:-:S04]  /*d3b0*/  LOP3.LUT R9, R9, 0x3, RZ, 0xc0, !PT ;  /* 0x0000000309097812 */ /* 0x000fc800078ec0ff */
[----:B------:R-:W-:-:S07]  /*d3c0*/  MOV R13, R9 ;  /* 0x00000009000d7202 */ /* 0x000fce0000000f00 */
[----:B-----5:R-:W-:Y:S05]  /*d3d0*/  WARPSYNC.COLLECTIVE R15, `(.L_x_323) ;  /* 0x000000000f087348 */ /* 0x020fea0003c00000 */
[----:B------:R0:W1:Y:S02]  /*d3e0*/  SHFL.IDX P6, R14, R13, R12, R11 ;  /* 0x0000000c0d0e7389 */ /* 0x00006400000c000b */
[----:B01---5:R-:W-:Y:S01]  /*d3f0*/  ENDCOLLECTIVE ;  /* 0x000000000000791b */ /* 0x023fe20003800000 */
.L_x_323:
[----:B------:R-:W-:Y:S05]  /*d400*/  BSYNC B0 ;  /* 0x0000000000007941 */ /* 0x000fea0003800000 */
.L_x_322:
[----:B------:R-:W-:Y:S05]  /*d410*/  BRA `(.L_x_324) ;  /* 0xffffffc000807947 */ /* 0x000fea000383ffff */
.L_x_259:
[----:B0-----:R0:W1:Y:S02]  /*d420*/  SYNCS.PHASECHK.TRANS64.TRYWAIT P0, [R7+URZ+0x2a840], R2 ;  /* 0x02a84002070075a7 */ /* 0x001064000800017f */
[----:B-1----:R-:W-:Y:S05]  /*d430*/  @!P0 NANOSLEEP.SYNCS 0x989680 ;  /* 0x009896800000895d */ /* 0x002fea0003900000 */
[----:B------:R-:W1:Y:S02]  /*d440*/  @!P0 SYNCS.PHASECHK.TRANS64 P0, [R7+URZ+0x2a840], R2 ;  /* 0x02a84002070085a7 */ /* 0x000e64000800007f */
[----:B-1----:R-:W-:Y:S05]  /*d450*/  @!P0 BRA `(.L_x_259) ;  /* 0xfffffffc00f08947 */ /* 0x002fea000383ffff */
[----:B------:R-:W-:Y:S05]  /*d460*/  BRA `(.L_x_325) ;  /* 0xffffffc000ec7947 */ /* 0x000fea000383ffff */
.L_x_260:
        /* <DEDUP_REMOVED lines=8> */
.L_x_327:
[----:B------:R-:W-:Y:S05]  /*d4f0*/  BSYNC B0 ;  /* 0x0000000000007941 */ /* 0x000fea0003800000 */
.L_x_326:
[----:B------:R-:W-:Y:S01]  /*d500*/  IMAD.MOV.U32 R13, RZ, RZ, R4 ;  /* 0x000000ffff0d7224 */ /* 0x000fe200078e0004 */
[----:B------:R-:W-:Y:S01]  /*d510*/  MOV R15, 0xffffffff ;  /* 0xffffffff000f7802 */ /* 0x000fe20000000f00 */
[----:B------:R-:W-:Y:S02]  /*d520*/  IMAD.MOV.U32 R12, RZ, RZ, RZ ;  /* 0x000000ffff0c7224 */ /* 0x000fe400078e00ff */
[----:B------:R-:W-:Y:S02]  /*d530*/  IMAD.MOV.U32 R11, RZ, RZ, 0x181f ;  /* 0x0000181fff0b7424 */ /* 0x000fe400078e00ff */
[----:B------:R-:W-:Y:S02]  /*d540*/  IMAD.MOV.U32 R2, RZ, RZ, R14 ;  /* 0x000000ffff027224 */ /* 0x000fe400078e000e */
[----:B------:R-:W-:-:S07]  /*d550*/  @P0 IMAD R8, R5, 0x2, R22 ;  /* 0x0000000205080824 */ /* 0x000fce00078e0216 */
[----:B------:R-:W-:Y:S05]  /*d560*/  WARPSYNC.COLLECTIVE R15, `(.L_x_328) ;  /* 0x000000000f087348 */ /* 0x000fea0003c00000 */
[----:B------:R0:W1:Y:S02]  /*d570*/  SHFL.IDX P6, R14, R13, R12, R11 ;  /* 0x0000000c0d0e7389 */ /* 0x00006400000c000b */
[----:B01----:R-:W-:Y:S01]  /*d580*/  ENDCOLLECTIVE ;  /* 0x000000000000791b */ /* 0x003fe20003800000 */
.L_x_328:
[----:B------:R-:W-:Y:S02]  /*d590*/  IMAD.MOV.U32 R13, RZ, RZ, R0 ;  /* 0x000000ffff0d7224 */ /* 0x000fe400078e0000 */
[----:B------:R-:W-:Y:S02]  /*d5a0*/  IMAD.MOV.U32 R12, RZ, RZ, 0x1 ;  /* 0x00000001ff0c7424 */ /* 0x000fe400078e00ff */
[----:B------:R-:W-:-:S07]  /*d5b0*/  IMAD.MOV.U32 R3, RZ, RZ, R14 ;  /* 0x000000ffff037224 */ /* 0x000fce00078e000e */
[----:B------:R-:W-:Y:S05]  /*d5c0*/  WARPSYNC.COLLECTIVE R15, `(.L_x_329) ;  /* 0x000000000f087348 */ /* 0x000fea0003c00000 */
[----:B------:R0:W1:Y:S02]  /*d5d0*/  SHFL.IDX P6, R14, R13, R12, R11 ;  /* 0x0000000c0d0e7389 */ /* 0x00006400000c000b */
[----:B01----:R-:W-:Y:S01]  /*d5e0*/  ENDCOLLECTIVE ;  /* 0x000000000000791b */ /* 0x003fe20003800000 */
.L_x_329:
[----:B------:R-:W-:-:S05]  /*d5f0*/  @P0 LEA R3, P1, R9, R3, 0x1 ;  /* 0x0000000309030211 */ /* 0x000fca00078208ff */
[----:B------:R-:W-:Y:S01]  /*d600*/  @P0 IMAD.X R2, RZ, RZ, R2, P1 ;  /* 0x000000ffff020224 */ /* 0x000fe200008e0602 */
[----:B------:R-:W-:-:S04]  /*d610*/  ISETP.GE.AND P1, PT, R6, 0x11, PT ;  /* 0x000000110600780c */ /* 0x000fc80003f26270 */
[----:B------:R-:W-:Y:S01]  /*d620*/  @P0 LOP3.LUT R3, R3, R2, RZ, 0x3c, !PT ;  /* 0x0000000203030212 */ /* 0x000fe200078e3cff */
[----:B------:R-:W-:-:S03]  /*d630*/  IMAD.MOV.U32 R13, RZ, RZ, R4 ;  /* 0x000000ffff0d7224 */ /* 0x000fc600078e0004 */
[----:B------:R-:W-:-:S04]  /*d640*/  @P0 LOP3.LUT R2, R3, R2, RZ, 0x3c, !PT ;  /* 0x0000000203020212 */ /* 0x000fc800078e3cff */
[----:B------:R-:W-:-:S05]  /*d650*/  @P0 LOP3.LUT R3, R3, R2, RZ, 0x3c, !PT ;  /* 0x0000000203030212 */ /* 0x000fca00078e3cff */
[----:B------:R-:W-:Y:S01]  /*d660*/  @!PT LDS RZ, [RZ] ;  /* 0x00000000fffff984 */ /* 0x000fe20000000800 */
[----:B------:R-:W-:Y:S01]  /*d670*/  @!PT LDS RZ, [RZ] ;  /* 0x00000000fffff984 */ /* 0x000fe20000000800 */
[----:B------:R-:W-:Y:S01]  /*d680*/  @!PT LDS RZ, [RZ] ;  /* 0x00000000fffff984 */ /* 0x000fe20000000800 */
[----:B------:R-:W-:Y:S04]  /*d690*/  @P0 LDGSTS.E.BYPASS.LTC128B.128 [R8+0x18400], desc[UR56][R2.64], !P4 ;  /* 0x1840000002080fae */ /* 0x000fe8000e101d78 */
[----:B------:R-:W-:Y:S04]  /*d6a0*/  @P0 LDGSTS.E.BYPASS.LTC128B.128 [R8+0x1b400], desc[UR56][R2.64+0x80], !P3 ;  /* 0x1b40008002080fae */ /* 0x000fe8000d901d78 */
[----:B------:R0:W-:Y:S02]  /*d6b0*/  @P0 LDGSTS.E.BYPASS.LTC128B.128 [R8+0x1e400], desc[UR56][R2.64+0x100], !P2 ;  /* 0x1e40010002080fae */ /* 0x0001e4000d101d78 */
[----:B0-----:R-:W-:Y:S01]  /*d6c0*/  MOV R2, R14 ;  /* 0x0000000e00027202 */ /* 0x001fe20000000f00 */
[----:B------:R-:W-:-:S07]  /*d6d0*/  @P1 IMAD R8, R5, 0x2, R22 ;  /* 0x0000000205081824 */ /* 0x000fce00078e0216 */
[----:B------:R-:W-:Y:S05]  /*d6e0*/  WARPSYNC.COLLECTIVE R15, `(.L_x_330) ;  /* 0x000000000f087348 */ /* 0x000fea0003c00000 */
[----:B------:R0:W1:Y:S02]  /*d6f0*/  SHFL.IDX P6, R14, R13, R12, R11 ;  /* 0x0000000c0d0e7389 */ /* 0x00006400000c000b */
[----:B01----:R-:W-:Y:S01]  /*d700*/  ENDCOLLECTIVE ;  /* 0x000000000000791b */ /* 0x003fe20003800000 */
.L_x_330:
[----:B------:R-:W-:Y:S01]  /*d710*/  MOV R13, R0 ;  /* 0x00000000000d7202 */ /* 0x000fe20000000f00 */
[----:B------:R-:W-:Y:S02]  /*d720*/  IMAD.MOV.U32 R12, RZ, RZ, 0x2 ;  /* 0x00000002ff0c7424 */ /* 0x000fe400078e00ff */
[----:B------:R-:W-:-:S07]  /*d730*/  IMAD.MOV.U32 R3, RZ, RZ, R14 ;  /* 0x000000ffff037224 */ /* 0x000fce00078e000e */
[----:B------:R-:W-:Y:S05]  /*d740*/  WARPSYNC.COLLECTIVE R15, `(.L_x_331) ;  /* 0x000000000f087348 */ /* 0x000fea0003c00000 */
[----:B------:R0:W1:Y:S02]  /*d750*/  SHFL.IDX P6, R14, R13, R12, R11 ;  /* 0x0000000c0d0e7389 */ /* 0x00006400000c000b */
[----:B01----:R-:W-:Y:S01]  /*d760*/  ENDCOLLECTIVE ;  /* 0x000000000000791b */ /* 0x003fe20003800000 */
.L_x_331:
[----:B------:R-:W-:-:S05]  /*d770*/  @P1 LEA R3, P0, R9, R3, 0x1 ;  /* 0x0000000309031211 */ /* 0x000fca00078008ff */
[----:B------:R-:W-:-:S05]  /*d780*/  @P1 IMAD.X R2, RZ, RZ, R2, P0 ;  /* 0x000000ffff021224 */ /* 0x000fca00000e0602 */
        /* <DEDUP_REMOVED lines=9> */
[----:B------:R0:W-:Y:S01]  /*d820*/  @P1 LDGSTS.E.BYPASS.LTC128B.128 [R8+0x1ec00], desc[UR56][R2.64+0x100], !P2 ;  /* 0x1ec0010002081fae */ /* 0x0001e2000d101d78 */
[----:B------:R-:W-:Y:S01]  /*d830*/  ISETP.GE.AND P1, PT, R6, 0x21, PT ;  /* 0x000000210600780c */ /* 0x000fe20003f26270 */
[----:B0-----:R-:W-:-:S12]  /*d840*/  IMAD.MOV.U32 R2, RZ, RZ, R14 ;  /* 0x000000ffff027224 */ /* 0x001fd800078e000e */
[----:B------:R-:W-:Y:S05]  /*d850*/  WARPSYNC.COLLECTIVE R15, `(.L_x_332) ;  /* 0x000000000f087348 */ /* 0x000fea0003c00000 */
[----:B------:R0:W1:Y:S02]  /*d860*/  SHFL.IDX P6, R14, R13, R12, R11 ;  /* 0x0000000c0d0e7389 */ /* 0x00006400000c000b */
[----:B01----:R-:W-:Y:S01]  /*d870*/  ENDCOLLECTIVE ;  /* 0x000000000000791b */ /* 0x003fe20003800000 */
.L_x_332:
[----:B------:R-:W-:Y:S02]  /*d880*/  @P1 IMAD R8, R5, 0x2, R22 ;  /* 0x0000000205081824 */ /* 0x000fe400078e0216 */
[----:B------:R-:W-:Y:S02]  /*d890*/  IMAD.MOV.U32 R13, RZ, RZ, R0 ;  /* 0x000000ffff0d7224 */ /* 0x000fe400078e0000 */
[----:B------:R-:W-:Y:S02]  /*d8a0*/  IMAD.MOV.U32 R12, RZ, RZ, 0x3 ;  /* 0x00000003ff0c7424 */ /* 0x000fe400078e00ff */
[----:B------:R-:W-:-:S07]  /*d8b0*/  IMAD.MOV.U32 R3, RZ, RZ, R14 ;  /* 0x000000ffff037224 */ /* 0x000fce00078e000e */
[----:B------:R-:W-:Y:S05]  /*d8c0*/  WARPSYNC.COLLECTIVE R15, `(.L_x_333) ;  /* 0x000000000f087348 */ /* 0x000fea0003c00000 */
[----:B------:R0:W1:Y:S02]  /*d8d0*/  SHFL.IDX P6, R14, R13, R12, R11 ;  /* 0x0000000c0d0e7389 */ /* 0x00006400000c000b */
[----:B01----:R-:W-:Y:S01]  /*d8e0*/  ENDCOLLECTIVE ;  /* 0x000000000000791b */ /* 0x003fe20003800000 */
.L_x_333:
[----:B------:R-:W-:-:S04]  /*d8f0*/  @P1 LEA R3, P0, R9, R3, 0x1 ;  /* 0x0000000309031211 */ /* 0x000fc800078008ff */
[----:B------:R-:W-:-:S04]  /*d900*/  @P1 IADD3.X R2, RZ, R2, RZ, P0, !PT ;  /* 0x00000002ff021210 */ /* 0x000fc800007fe4ff */
[----:B------:R-:W-:Y:S02]  /*d910*/  @P1 LOP3.LUT R3, R3, R2, RZ, 0x3c, !PT ;  /* 0x0000000203031212 */ /* 0x000fe400078e3cff */
[----:B------:R-:W-:Y:S02]  /*d920*/  MOV R13, R4 ;  /* 0x00000004000d7202 */ /* 0x000fe40000000f00 */
        /* <DEDUP_REMOVED lines=13> */
.L_x_334:
[----:B------:R-:W-:Y:S02]  /*da00*/  @P1 IMAD R8, R5, 0x2, R22 ;  /* 0x0000000205081824 */ /* 0x000fe400078e0216 */
[----:B------:R-:W-:Y:S01]  /*da10*/  IMAD.MOV.U32 R13, RZ, RZ, R0 ;  /* 0x000000ffff0d7224 */ /* 0x000fe200078e0000 */
[----:B------:R-:W-:Y:S01]  /*da20*/  MOV R12, 0x4 ;  /* 0x00000004000c7802 */ /* 0x000fe20000000f00 */
[----:B------:R-:W-:-:S07]  /*da30*/  IMAD.MOV.U32 R3, RZ, RZ, R14 ;  /* 0x000000ffff037224 */ /* 0x000fce00078e000e */
[----:B------:R-:W-:Y:S05]  /*da40*/  WARPSYNC.COLLECTIVE R15, `(.L_x_335) ;  /* 0x000000000f087348 */ /* 0x000fea0003c00000 */
[----:B------:R0:W1:Y:S02]  /*da50*/  SHFL.IDX P6, R14, R13, R12, R11 ;  /* 0x0000000c0d0e7389 */ /* 0x00006400000c000b */
[----:B01----:R-:W-:Y:S01]  /*da60*/  ENDCOLLECTIVE ;  /* 0x000000000000791b */ /* 0x003fe20003800000 */
.L_x_335:
        /* <DEDUP_REMOVED lines=17> */
.L_x_336:
[----:B------:R-:W-:Y:S01]  /*db80*/  @P1 LEA R8, R5, R22, 0x1 ;  /* 0x0000001605081211 */ /* 0x000fe200078e08ff */
[----:B------:R-:W-:Y:S02]  /*db90*/  IMAD.MOV.U32 R13, RZ, RZ, R0 ;  /* 0x000000ffff0d7224 */ /* 0x000fe400078e0000 */
[----:B------:R-:W-:Y:S02]  /*dba0*/  IMAD.MOV.U32 R12, RZ, RZ, 0x5 ;  /* 0x00000005ff0c7424 */ /* 0x000fe400078e00ff */
[----:B------:R-:W-:-:S07]  /*dbb0*/  IMAD.MOV.U32 R3, RZ, RZ, R14 ;  /* 0x000000ffff037224 */ /* 0x000fce00078e000e */
[----:B------:R-:W-:Y:S05]  /*dbc0*/  WARPSYNC.COLLECTIVE R15, `(.L_x_337) ;  /* 0x000000000f087348 */ /* 0x000fea0003c00000 */
[----:B------:R0:W1:Y:S02]  /*dbd0*/  SHFL.IDX P6, R14, R13, R12, R11 ;  /* 0x0000000c0d0e7389 */ /* 0x00006400000c000b */
[----:B01----:R-:W-:Y:S01]  /*dbe0*/  ENDCOLLECTIVE ;  /* 0x000000000000791b */ /* 0x003fe20003800000 */
.L_x_337:
[----:B------:R-:W-:-:S05]  /*dbf0*/  @P1 LEA R3, P0, R9, R3, 0x1 ;  /* 0x0000000309031211 */ /* 0x000fca00078008ff */
[----:B------:R-:W-:-:S05]  /*dc00*/  @P1 IMAD.X R2, RZ, RZ, R2, P0 ;  /* 0x000000ffff021224 */ /* 0x000fca00000e0602 */
[----:B------:R-:W-:Y:S01]  /*dc10*/  @P1 LOP3.LUT R3, R3, R2, RZ, 0x3c, !PT ;  /* 0x0000000203031212 */ /* 0x000fe200078e3cff */
[----:B------:R-:W-:-:S03]  /*dc20*/  IMAD.MOV.U32 R13, RZ, RZ, R4 ;  /* 0x000000ffff0d7224 */ /* 0x000fc600078e0004 */
[----:B------:R-:W-:-:S04]  /*dc30*/  @P1 LOP3.LUT R2, R3, R2, RZ, 0x3c, !PT ;  /* 0x0000000203021212 */ /* 0x000fc800078e3cff */
[----:B------:R-:W-:Y:S01]  /*dc40*/  @P1 LOP3.LUT R3, R3, R2, RZ, 0x3c, !PT ;  /* 0x0000000203031212 */ /* 0x000fe200078e3cff */
[----:B------:R-:W-:-:S07]  /*dc50*/  IMAD.MOV.U32 R0, RZ, RZ, R14 ;  /* 0x000000ffff007224 */ /* 0x000fce00078e000e */
[----:B------:R-:W-:Y:S05]  /*dc60*/  WARPSYNC.COLLECTIVE R15, `(.L_x_338) ;  /* 0x000000000f087348 */ /* 0x000fea0003c00000 */
[----:B------:R0:W1:Y:S02]  /*dc70*/  SHFL.IDX P6, R14, R13, R12, R11 ;  /* 0x0000000c0d0e7389 */ /* 0x00006400000c000b */
[----:B01----:R-:W-:Y:S01]  /*dc80*/  ENDCOLLECTIVE ;  /* 0x000000000000791b */ /* 0x003fe20003800000 */
.L_x_338:
[----:B------:R-:W-:Y:S01]  /*dc90*/  @!PT LDS RZ, [RZ] ;  /* 0x00000000fffff984 */ /* 0x000fe20000000800 */
[----:B------:R-:W-:Y:S01]  /*dca0*/  @!PT LDS RZ, [RZ] ;  /* 0x00000000fffff984 */ /* 0x000fe20000000800 */
[----:B------:R-:W-:Y:S01]  /*dcb0*/  @!PT LDS RZ, [RZ] ;  /* 0x00000000fffff984 */ /* 0x000fe20000000800 */
[----:B------:R-:W-:Y:S04]  /*dcc0*/  @P1 LDGSTS.E.BYPASS.LTC128B.128 [R8+0x1a400], desc[UR56][R2.64], !P4 ;  /* 0x1a40000002081fae */ /* 0x000fe8000e101d78 */
[----:B------:R-:W-:Y:S04]  /*dcd0*/  @P1 LDGSTS.E.BYPASS.LTC128B.128 [R8+0x1d400], desc[UR56][R2.64+0x80], !P3 ;  /* 0x1d40008002081fae */ /* 0x000fe8000d901d78 */
[----:B------:R0:W-:Y:S02]  /*dce0*/  @P1 LDGSTS.E.BYPASS.LTC128B.128 [R8+0x20400], desc[UR56][R2.64+0x100], !P2 ;  /* 0x2040010002081fae */ /* 0x0001e4000d101d78 */
[----:B0-----:R-:W-:Y:S01]  /*dcf0*/  MOV R2, R14 ;  /* 0x0000000e00027202 */ /* 0x001fe20000000f00 */
[----:B------:R-:W-:Y:S06]  /*dd00*/  BRA `(.L_x_339) ;  /* 0xffffffc000447947 */ /* 0x000fec000383ffff */
.L_x_265:
[----:B------:R-:W-:Y:S02]  /*dd10*/  IMAD.MOV.U32 R13, RZ, RZ, R5 ;  /* 0x000000ffff0d7224 */ /* 0x000fe400078e0005 */
[----:B------:R-:W-:Y:S02]  /*dd20*/  IMAD.MOV.U32 R12, RZ, RZ, RZ ;  /* 0x000000ffff0c7224 */ /* 0x000fe400078e00ff */
[----:B------:R-:W-:Y:S02]  /*dd30*/  IMAD.MOV.U32 R11, RZ, RZ, 0x181f ;  /* 0x0000181fff0b7424 */ /* 0x000fe400078e00ff */
[----:B------:R-:W-:Y:S02]  /*dd40*/  IMAD.MOV.U32 R15, RZ, RZ, -0x1 ;  /* 0xffffffffff0f7424 */ /* 0x000fe400078e00ff */
[----:B-----5:R-:W-:Y:S02]  /*dd50*/  IMAD R6, R17, R8, RZ ;  /* 0x0000000811067224 */ /* 0x020fe400078e02ff */
[----:B------:R-:W-:-:S07]  /*dd60*/  IMAD.IADD R4, R10, 0x1, R4 ;  /* 0x000000010a047824 */ /* 0x000fce00078e0204 */
[----:B------:R-:W-:Y:S05]  /*dd70*/  WARPSYNC.COLLECTIVE R15, `(.L_x_340) ;  /* 0x000000000f087348 */ /* 0x000fea0003c00000 */
[----:B------:R0:W1:Y:S02]  /*dd80*/  SHFL.IDX P6, R14, R13, R12, R11 ;  /* 0x0000000c0d0e7389 */ /* 0x00006400000c000b */
[----:B01----:R-:W-:Y:S01]  /*dd90*/  ENDCOLLECTIVE ;  /* 0x000000000000791b */ /* 0x003fe20003800000 */
.L_x_340:
[----:B------:R-:W-:Y:S01]  /*dda0*/  ISETP.GE.AND P1, PT, R4, R6, PT ;  /* 0x000000060400720c */ /* 0x000fe20003f26270 */
[----:B------:R-:W-:Y:S01]  /*ddb0*/  IMAD.MOV.U32 R13, RZ, RZ, R0 ;  /* 0x000000ffff0d7224 */ /* 0x000fe200078e0000 */
[----:B------:R-:W-:-:S11]  /*ddc0*/  MOV R2, R14 ;  /* 0x0000000e00027202 */ /* 0x000fd60000000f00 */
[----:B------:R-:W-:Y:S05]  /*ddd0*/  WARPSYNC.COLLECTIVE R15, `(.L_x_341) ;  /* 0x000000000f087348 */ /* 0x000fea0003c00000 */
[----:B------:R0:W1:Y:S02]  /*dde0*/  SHFL.IDX P6, R14, R13, R12, R11 ;  /* 0x0000000c0d0e7389 */ /* 0x00006400000c000b */
[----:B01----:R-:W-:Y:S01]  /*ddf0*/  ENDCOLLECTIVE ;  /* 0x000000000000791b */ /* 0x003fe20003800000 */
.L_x_341:
[----:B------:R-:W-:Y:S02]  /*de00*/  IMAD.MOV.U32 R13, RZ, RZ, R5 ;  /* 0x000000ffff0d7224 */ /* 0x000fe400078e0005 */
[----:B------:R-:W-:Y:S02]  /*de10*/  IMAD.MOV.U32 R12, RZ, RZ, 0x1 ;  /* 0x00000001ff0c7424 */ /* 0x000fe400078e00ff */
[----:B------:R-:W-:-:S07]  /*de20*/  IMAD.MOV.U32 R3, RZ, RZ, R14 ;  /* 0x000000ffff037224 */ /* 0x000fce00078e000e */
[----:B------:R-:W-:Y:S05]  /*de30*/  WARPSYNC.COLLECTIVE R15, `(.L_x_342) ;  /* 0x000000000f087348 */ /* 0x000fea0003c00000 */
[----:B------:R0:W1:Y:S02]  /*de40*/  SHFL.IDX P6, R14, R13, R12, R11 ;  /* 0x0000000c0d0e7389 */ /* 0x00006400000c000b */
[----:B01----:R-:W-:Y:S01]  /*de50*/  ENDCOLLECTIVE ;  /* 0x000000000000791b */ /* 0x003fe20003800000 */
.L_x_342:
[----:B------:R-:W-:-:S05]  /*de60*/  @!P1 LEA R7, P4, R9, R3, 0x1 ;  /* 0x0000000309079211 */ /* 0x000fca00078808ff */
[----:B------:R-:W-:Y:S01]  /*de70*/  @!P1 IMAD.X R3, RZ, RZ, R2, P4 ;  /* 0x000000ffff039224 */ /* 0x000fe200020e0602 */
[----:B------:R-:W-:Y:S01]  /*de80*/  @!P1 MOV R2, R7 ;  /* 0x0000000700029202 */ /* 0x000fe20000000f00 */
[----:B------:R-:W-:Y:S01]  /*de90*/  VIADD R7, R4, 0x10 ;  /* 0x0000001004077836 */ /* 0x000fe20000000000 */
[----:B------:R-:W-:-:S03]  /*dea0*/  MOV R13, R0 ;  /* 0x00000000000d7202 */ /* 0x000fc60000000f00 */
[----:B------:R-:W-:Y:S01]  /*deb0*/  @!PT LDS RZ, [RZ] ;  /* 0x00000000fffff984 */ /* 0x000fe20000000800 */
[----:B------:R-:W-:Y:S01]  /*dec0*/  @!PT LDS RZ, [RZ] ;  /* 0x00000000fffff984 */ /* 0x000fe20000000800 */
[----:B------:R-:W-:Y:S01]  /*ded0*/  @!PT LDS RZ, [RZ] ;  /* 0x00000000fffff984 */ /* 0x000fe20000000800 */
[----:B------:R-:W-:Y:S04]  /*dee0*/  @!P1 LDGSTS.E.BYPASS.LTC128B.128 [R34+0xc400], desc[UR56][R2.64], !P3 ;  /* 0x0c40000002229fae */ /* 0x000fe8000d901d78 */
[----:B------:R-:W-:Y:S04]  /*def0*/  @!P1 LDGSTS.E.BYPASS.LTC128B.128 [R34+0x10400], desc[UR56][R2.64+0x80], !P2 ;  /* 0x1040008002229fae */ /* 0x000fe8000d101d78 */
[----:B------:R0:W-:Y:S01]  /*df00*/  @!P1 LDGSTS.E.BYPASS.LTC128B.128 [R34+0x14400], desc[UR56][R2.64+0x100], !P0 ;  /* 0x1440010002229fae */ /* 0x0001e2000c101d78 */
[----:B------:R-:W-:Y:S01]  /*df10*/  ISETP.GE.AND P1, PT, R7, R6, PT ;  /* 0x000000060700720c */ /* 0x000fe20003f26270 */
[----:B0-----:R-:W-:-:S12]  /*df20*/  IMAD.MOV.U32 R2, RZ, RZ, R14 ;  /* 0x000000ffff027224 */ /* 0x001fd800078e000e */
[----:B------:R-:W-:Y:S05]  /*df30*/  WARPSYNC.COLLECTIVE R15, `(.L_x_343) ;  /* 0x000000000f087348 */ /* 0x000fea0003c00000 */
[----:B------:R0:W1:Y:S02]  /*df40*/  SHFL.IDX P6, R14, R13, R12, R11 ;  /* 0x0000000c0d0e7389 */ /* 0x00006400000c000b */
[----:B01----:R-:W-:Y:S01]  /*df50*/  ENDCOLLECTIVE ;  /* 0x000000000000791b */ /* 0x003fe20003800000 */
.L_x_343:
[----:B------:R-:W-:Y:S02]  /*df60*/  IMAD.MOV.U32 R13, RZ, RZ, R5 ;  /* 0x000000ffff0d7224 */ /* 0x000fe400078e0005 */
[----:B------:R-:W-:Y:S02]  /*df70*/  IMAD.MOV.U32 R12, RZ, RZ, 0x2 ;  /* 0x00000002ff0c7424 */ /* 0x000fe400078e00ff */
[----:B------:R-:W-:-:S07]  /*df80*/  IMAD.MOV.U32 R3, RZ, RZ, R14 ;  /* 0x000000ffff037224 */ /* 0x000fce00078e000e */
[----:B------:R-:W-:Y:S05]  /*df90*/  WARPSYNC.COLLECTIVE R15, `(.L_x_344) ;  /* 0x000000000f087348 */ /* 0x000fea0003c00000 */
[----:B------:R0:W1:Y:S02]  /*dfa0*/  SHFL.IDX P6, R14, R13, R12, R11 ;  /* 0x0000000c0d0e7389 */ /* 0x00006400000c000b */
[----:B01----:R-:W-:Y:S01]  /*dfb0*/  ENDCOLLECTIVE ;  /* 0x000000000000791b */ /* 0x003fe20003800000 */
.L_x_344:
[----:B------:R-:W-:-:S05]  /*dfc0*/  @!P1 LEA R7, P4, R9, R3, 0x1 ;  /* 0x0000000309079211 */ /* 0x000fca00078808ff */
[----:B------:R-:W-:Y:S02]  /*dfd0*/  @!P1 IMAD.X R8, RZ, RZ, R2, P4 ;  /* 0x000000ffff089224 */ /* 0x000fe400020e0602 */
[----:B------:R-:W-:Y:S01]  /*dfe0*/  @!P1 IMAD.MOV.U32 R2, RZ, RZ, R7 ;  /* 0x000000ffff029224 */ /* 0x000fe200078e0007 */
[----:B------:R-:W-:Y:S01]  /*dff0*/  IADD3 R7, R4, 0x20, RZ ;  /* 0x0000002004077810 */ /* 0x000fe20007ffe0ff */
[----:B------:R-:W-:Y:S02]  /*e000*/  @!P1 IMAD.MOV.U32 R3, RZ, RZ, R8 ;  /* 0x000000ffff039224 */ /* 0x000fe400078e0008 */
[----:B------:R-:W-:-:S03]  /*e010*/  IMAD.MOV.U32 R13, RZ, RZ, R0 ;  /* 0x000000ffff0d7224 */ /* 0x000fc600078e0000 */
        /* <DEDUP_REMOVED lines=11> */
.L_x_345:
[----:B------:R-:W-:Y:S01]  /*e0d0*/  MOV R13, R5 ;  /* 0x00000005000d7202 */ /* 0x000fe20000000f00 */
[----:B------:R-:W-:Y:S01]  /*e0e0*/  IMAD.MOV.U32 R12, RZ, RZ, 0x3 ;  /* 0x00000003ff0c7424 */ /* 0x000fe200078e00ff */
[----:B------:R-:W-:-:S07]  /*e0f0*/  MOV R3, R14 ;  /* 0x0000000e00037202 */ /* 0x000fce0000000f00 */
[----:B------:R-:W-:Y:S05]  /*e100*/  WARPSYNC.COLLECTIVE R15, `(.L_x_346) ;  /* 0x000000000f087348 */ /* 0x000fea0003c00000 */
[----:B------:R0:W1:Y:S02]  /*e110*/  SHFL.IDX P6, R14, R13, R12, R11 ;  /* 0x0000000c0d0e7389 */ /* 0x00006400000c000b */
[----:B01----:R-:W-:Y:S01]  /*e120*/  ENDCOLLECTIVE ;  /* 0x000000000000791b */ /* 0x003fe20003800000 */
.L_x_346:
[----:B------:R-:W-:-:S05]  /*e130*/  @!P1 LEA R7, P4, R9, R3, 0x1 ;  /* 0x0000000309079211 */ /* 0x000fca00078808ff */
[----:B------:R-:W-:Y:S02]  /*e140*/  @!P1 IMAD.X R8, RZ, RZ, R2, P4 ;  /* 0x000000ffff089224 */ /* 0x000fe400020e0602 */
[----:B------:R-:W-:Y:S02]  /*e150*/  @!P1 IMAD.MOV.U32 R2, RZ, RZ, R7 ;  /* 0x000000ffff029224 */ /* 0x000fe400078e0007 */
[----:B------:R-:W-:Y:S02]  /*e160*/  @!P1 IMAD.MOV.U32 R3, RZ, RZ, R8 ;  /* 0x000000ffff039224 */ /* 0x000fe400078e0008 */
[----:B------:R-:W-:Y:S02]  /*e170*/  VIADD R7, R4, 0x30 ;  /* 0x0000003004077836 */ /* 0x000fe40000000000 */
[----:B------:R-:W-:Y:S01]  /*e180*/  IMAD.MOV.U32 R13, RZ, RZ, R0 ;  /* 0x000000ffff0d7224 */ /* 0x000fe200078e0000 */
        /* <DEDUP_REMOVED lines=11> */
.L_x_347:
[----:B------:R-:W-:Y:S01]  /*e240*/  IMAD.MOV.U32 R13, RZ, RZ, R5 ;  /* 0x000000ffff0d7224 */ /* 0x000fe200078e0005 */
[----:B------:R-:W-:Y:S01]  /*e250*/  MOV R12, 0x4 ;  /* 0x00000004000c7802 */ /* 0x000fe20000000f00 */
[----:B------:R-:W-:-:S07]  /*e260*/  IMAD.MOV.U32 R3, RZ, RZ, R14 ;  /* 0x000000ffff037224 */ /* 0x000fce00078e000e */
[----:B------:R-:W-:Y:S05]  /*e270*/  WARPSYNC.COLLECTIVE R15, `(.L_x_348) ;  /* 0x000000000f087348 */ /* 0x000fea0003c00000 */
[----:B------:R0:W1:Y:S02]  /*e280*/  SHFL.IDX P6, R14, R13, R12, R11 ;  /* 0x0000000c0d0e7389 */ /* 0x00006400000c000b */
[----:B01----:R-:W-:Y:S01]  /*e290*/  ENDCOLLECTIVE ;  /* 0x000000000000791b */ /* 0x003fe20003800000 */
.L_x_348:
[----:B------:R-:W-:-:S04]  /*e2a0*/  @!P1 LEA R7, P4, R9, R3, 0x1 ;  /* 0x0000000309079211 */ /* 0x000fc800078808ff */
[----:B------:R-:W-:Y:S01]  /*e2b0*/  @!P1 IADD3.X R8, RZ, R2, RZ, P4, !PT ;  /* 0x00000002ff089210 */ /* 0x000fe200027fe4ff */
[----:B------:R-:W-:Y:S02]  /*e2c0*/  @!P1 IMAD.MOV.U32 R2, RZ, RZ, R7 ;  /* 0x000000ffff029224 */ /* 0x000fe400078e0007 */
[----:B------:R-:W-:Y:S02]  /*e2d0*/  VIADD R7, R4, 0x40 ;  /* 0x0000004004077836 */ /* 0x000fe40000000000 */
        /* <DEDUP_REMOVED lines=13> */
.L_x_349:
[----:B------:R-:W-:Y:S02]  /*e3b0*/  IMAD.MOV.U32 R13, RZ, RZ, R5 ;  /* 0x000000ffff0d7224 */ /* 0x000fe400078e0005 */
[----:B------:R-:W-:Y:S02]  /*e3c0*/  IMAD.MOV.U32 R12, RZ, RZ, 0x5 ;  /* 0x00000005ff0c7424 */ /* 0x000fe400078e00ff */
[----:B------:R-:W-:-:S07]  /*e3d0*/  IMAD.MOV.U32 R3, RZ, RZ, R14 ;  /* 0x000000ffff037224 */ /* 0x000fce00078e000e */
[----:B------:R-:W-:Y:S05]  /*e3e0*/  WARPSYNC.COLLECTIVE R15, `(.L_x_350) ;  /* 0x000000000f087348 */ /* 0x000fea0003c00000 */
[----:B------:R0:W1:Y:S02]  /*e3f0*/  SHFL.IDX P6, R14, R13, R12, R11 ;  /* 0x0000000c0d0e7389 */ /* 0x00006400000c000b */
[----:B01----:R-:W-:Y:S01]  /*e400*/  ENDCOLLECTIVE ;  /* 0x000000000000791b */ /* 0x003fe20003800000 */
.L_x_350:
[----:B------:R-:W-:-:S05]  /*e410*/  @!P1 LEA R7, P4, R9, R3, 0x1 ;  /* 0x0000000309079211 */ /* 0x000fca00078808ff */
[----:B------:R-:W-:Y:S01]  /*e420*/  @!P1 IMAD.X R8, RZ, RZ, R2, P4 ;  /* 0x000000ffff089224 */ /* 0x000fe200020e0602 */
[----:B------:R-:W-:Y:S01]  /*e430*/  @!P1 MOV R2, R7 ;  /* 0x0000000700029202 */ /* 0x000fe20000000f00 */
        /* <DEDUP_REMOVED lines=9> */
[----:B------:R-:W-:Y:S02]  /*e4d0*/  ISETP.GE.AND P1, PT, R7, R6, PT ;  /* 0x000000060700720c */ /* 0x000fe40003f26270 */
[----:B0-----:R-:W-:-:S11]  /*e4e0*/  MOV R2, R14 ;  /* 0x0000000e00027202 */ /* 0x001fd60000000f00 */
[----:B------:R-:W-:Y:S05]  /*e4f0*/  WARPSYNC.COLLECTIVE R15, `(.L_x_351) ;  /* 0x000000000f087348 */ /* 0x000fea0003c00000 */
[----:B------:R0:W1:Y:S02]  /*e500*/  SHFL.IDX P6, R14, R13, R12, R11 ;  /* 0x0000000c0d0e7389 */ /* 0x00006400000c000b */
[----:B01----:R-:W-:Y:S01]  /*e510*/  ENDCOLLECTIVE ;  /* 0x000000000000791b */ /* 0x003fe20003800000 */
.L_x_351:
[----:B------:R-:W-:Y:S02]  /*e520*/  IMAD.MOV.U32 R13, RZ, RZ, R5 ;  /* 0x000000ffff0d7224 */ /* 0x000fe400078e0005 */
[----:B------:R-:W-:Y:S02]  /*e530*/  IMAD.MOV.U32 R12, RZ, RZ, 0x6 ;  /* 0x00000006ff0c7424 */ /* 0x000fe400078e00ff */
[----:B------:R-:W-:-:S07]  /*e540*/  IMAD.MOV.U32 R3, RZ, RZ, R14 ;  /* 0x000000ffff037224 */ /* 0x000fce00078e000e */
[----:B------:R-:W-:Y:S05]  /*e550*/  WARPSYNC.COLLECTIVE R15, `(.L_x_352) ;  /* 0x000000000f087348 */ /* 0x000fea0003c00000 */
[----:B------:R0:W1:Y:S02]  /*e560*/  SHFL.IDX P6, R14, R13, R12, R11 ;  /* 0x0000000c0d0e7389 */ /* 0x00006400000c000b */
[----:B01----:R-:W-:Y:S01]  /*e570*/  ENDCOLLECTIVE ;  /* 0x000000000000791b */ /* 0x003fe20003800000 */
.L_x_352:
[----:B------:R-:W-:-:S05]  /*e580*/  @!P1 LEA R7, P4, R9, R3, 0x1 ;  /* 0x0000000309079211 */ /* 0x000fca00078808ff */
[----:B------:R-:W-:Y:S02]  /*e590*/  @!P1 IMAD.X R8, RZ, RZ, R2, P4 ;  /* 0x000000ffff089224 */ /* 0x000fe400020e0602 */
[----:B------:R-:W-:Y:S02]  /*e5a0*/  @!P1 IMAD.MOV.U32 R2, RZ, RZ, R7 ;  /* 0x000000ffff029224 */ /* 0x000fe400078e0007 */
[----:B------:R-:W-:Y:S01]  /*e5b0*/  VIADD R7, R4, 0x60 ;  /* 0x0000006004077836 */ /* 0x000fe20000000000 */
[----:B------:R-:W-:Y:S02]  /*e5c0*/  @!P1 MOV R3, R8 ;  /* 0x0000000800039202 */ /* 0x000fe40000000f00 */
        /* <DEDUP_REMOVED lines=12> */
.L_x_353:
[----:B------:R-:W-:Y:S01]  /*e690*/  MOV R13, R5 ;  /* 0x00000005000d7202 */ /* 0x000fe20000000f00 */
[----:B------:R-:W-:Y:S02]  /*e6a0*/  IMAD.MOV.U32 R12, RZ, RZ, 0x7 ;  /* 0x00000007ff0c7424 */ /* 0x000fe400078e00ff */
[----:B------:R-:W-:-:S07]  /*e6b0*/  IMAD.MOV.U32 R3, RZ, RZ, R14 ;  /* 0x000000ffff037224 */ /* 0x000fce00078e000e */
[----:B------:R-:W-:Y:S05]  /*e6c0*/  WARPSYNC.COLLECTIVE R15, `(.L_x_354) ;  /* 0x000000000f087348 */ /* 0x000fea0003c00000 */
[----:B------:R0:W1:Y:S02]  /*e6d0*/  SHFL.IDX P6, R14, R13, R12, R11 ;  /* 0x0000000c0d0e7389 */ /* 0x00006400000c000b */
[----:B01----:R-:W-:Y:S01]  /*e6e0*/  ENDCOLLECTIVE ;  /* 0x000000000000791b */ /* 0x003fe20003800000 */
.L_x_354:
[----:B------:R-:W-:-:S05]  /*e6f0*/  @!P1 LEA R7, P4, R9, R3, 0x1 ;  /* 0x0000000309079211 */ /* 0x000fca00078808ff */
[----:B------:R-:W-:Y:S02]  /*e700*/  @!P1 IMAD.X R8, RZ, RZ, R2, P4 ;  /* 0x000000ffff089224 */ /* 0x000fe400020e0602 */
[----:B------:R-:W-:Y:S02]  /*e710*/  @!P1 IMAD.MOV.U32 R2, RZ, RZ, R7 ;  /* 0x000000ffff029224 */ /* 0x000fe400078e0007 */
[----:B------:R-:W-:Y:S02]  /*e720*/  @!P1 IMAD.MOV.U32 R3, RZ, RZ, R8 ;  /* 0x000000ffff039224 */ /* 0x000fe400078e0008 */
[----:B------:R-:W-:-:S03]  /*e730*/  IMAD.MOV.U32 R13, RZ, RZ, R0 ;  /* 0x000000ffff0d7224 */ /* 0x000fc600078e0000 */
[----:B------:R-:W-:Y:S01]  /*e740*/  @!PT LDS RZ, [RZ] ;  /* 0x00000000fffff984 */ /* 0x000fe20000000800 */
[----:B------:R-:W-:Y:S01]  /*e750*/  @!PT LDS RZ, [RZ] ;  /* 0x00000000fffff984 */ /* 0x000fe20000000800 */
[----:B------:R-:W-:Y:S01]  /*e760*/  @!PT LDS RZ, [RZ] ;  /* 0x00000000fffff984 */ /* 0x000fe20000000800 */
[----:B------:R0:W-:Y:S04]  /*e770*/  @!P1 LDGSTS.E.BYPASS.LTC128B.128 [R34+0xf400], desc[UR56][R2.64], !P3 ;  /* 0x0f40000002229fae */ /* 0x0001e8000d901d78 */
[----:B------:R0:W-:Y:S01]  /*e780*/  @!P1 LDGSTS.E.BYPASS.LTC128B.128 [R34+0x13400], desc[UR56][R2.64+0x80], !P2 ;  /* 0x1340008002229fae */ /* 0x0001e2000d101d78 */
[----:B------:R-:W-:-:S03]  /*e790*/  IMAD.MOV.U32 R5, RZ, RZ, R14 ;  /* 0x000000ffff057224 */ /* 0x000fc600078e000e */
[----:B------:R0:W-:Y:S04]  /*e7a0*/  @!P1 LDGSTS.E.BYPASS.LTC128B.128 [R34+0x17400], desc[UR56][R2.64+0x100], !P0 ;  /* 0x1740010002229fae */ /* 0x0001e8000c101d78 */
[----:B0-----:R-:W-:Y:S05]  /*e7b0*/  WARPSYNC.COLLECTIVE R15, `(.L_x_355) ;  /* 0x000000000f087348 */ /* 0x001fea0003c00000 */
[----:B------:R1:W2:Y:S02]  /*e7c0*/  SHFL.IDX P6, R14, R13, R12, R11 ;  /* 0x0000000c0d0e7389 */ /* 0x0002a400000c000b */
[----:B012---:R-:W-:Y:S01]  /*e7d0*/  ENDCOLLECTIVE ;  /* 0x000000000000791b */ /* 0x007fe20003800000 */
.L_x_355:
[----:B------:R-:W-:Y:S05]  /*e7e0*/  BRA `(.L_x_356) ;  /* 0xffffffc000a87947 */ /* 0x000fea000383ffff */
.L_x_270:
[----:B0-----:R0:W1:Y:S02]  /*e7f0*/  SYNCS.PHASECHK.TRANS64.TRYWAIT P0, [R22+URZ+0x2a820], R3 ;  /* 0x02a82003160075a7 */ /* 0x001064000800017f */
[----:B-1----:R-:W-:Y:S05]  /*e800*/  @!P0 NANOSLEEP.SYNCS 0x989680 ;  /* 0x009896800000895d */ /* 0x002fea0003900000 */
[----:B------:R-:W1:Y:S02]  /*e810*/  @!P0 SYNCS.PHASECHK.TRANS64 P0, [R22+URZ+0x2a820], R3 ;  /* 0x02a82003160085a7 */ /* 0x000e64000800007f */
[----:B-1----:R-:W-:Y:S05]  /*e820*/  @!P0 BRA `(.L_x_270) ;  /* 0xfffffffc00f08947 */ /* 0x002fea000383ffff */
[----:B------:R-:W-:Y:S05]  /*e830*/  BRA `(.L_x_357) ;  /* 0xffffffc400187947 */ /* 0x000fea000383ffff */
.L_x_275:
[----:B0-----:R0:W1:Y:S02]  /*e840*/  SYNCS.PHASECHK.TRANS64.TRYWAIT P0, [R6+URZ+0x2a840], R3 ;  /* 0x02a84003060075a7 */ /* 0x001064000800017f */
[----:B-1----:R-:W-:Y:S05]  /*e850*/  @!P0 NANOSLEEP.SYNCS 0x989680 ;  /* 0x009896800000895d */ /* 0x002fea0003900000 */
[----:B------:R-:W1:Y:S02]  /*e860*/  @!P0 SYNCS.PHASECHK.TRANS64 P0, [R6+URZ+0x2a840], R3 ;  /* 0x02a84003060085a7 */ /* 0x000e64000800007f */
[----:B-1----:R-:W-:Y:S05]  /*e870*/  @!P0 BRA `(.L_x_275) ;  /* 0xfffffffc00f08947 */ /* 0x002fea000383ffff */
[----:B------:R-:W-:Y:S05]  /*e880*/  BRA `(.L_x_358) ;  /* 0xffffffc400e47947 */ /* 0x000fea000383ffff */
.L_x_276:
[----:B------:R-:W-:Y:S01]  /*e890*/  BSSY B1, `(.L_x_359) ;  /* 0x0000008000017945 */ /* 0x000fe20003800000 */
[----:B------:R-:W-:Y:S01]  /*e8a0*/  IMAD.MOV.U32 R13, RZ, RZ, R5 ;  /* 0x000000ffff0d7224 */ /* 0x000fe200078e0005 */
[----:B------:R-:W-:Y:S01]  /*e8b0*/  MOV R12, RZ ;  /* 0x000000ff000c7202 */ /* 0x000fe20000000f00 */
[----:B------:R-:W-:Y:S02]  /*e8c0*/  IMAD.MOV.U32 R11, RZ, RZ, 0x181f ;  /* 0x0000181fff0b7424 */ /* 0x000fe400078e00ff */
[----:B------:R-:W-:-:S07]  /*e8d0*/  IMAD.MOV.U32 R15, RZ, RZ, -0x1 ;  /* 0xffffffffff0f7424 */ /* 0x000fce00078e00ff */
[----:B------:R-:W-:Y:S05]  /*e8e0*/  WARPSYNC.COLLECTIVE R15, `(.L_x_360) ;  /* 0x000000000f087348 */ /* 0x000fea0003c00000 */
[----:B------:R0:W1:Y:S02]  /*e8f0*/  SHFL.IDX P6, R14, R13, R12, R11 ;  /* 0x0000000c0d0e7389 */ /* 0x00006400000c000b */
[----:B01----:R-:W-:Y:S01]  /*e900*/  ENDCOLLECTIVE ;  /* 0x000000000000791b */ /* 0x003fe20003800000 */
.L_x_360:
[----:B------:R-:W-:Y:S05]  /*e910*/  BSYNC B1 ;  /* 0x0000000000017941 */ /* 0x000fea0003800000 */
.L_x_359:
[----:B------:R-:W0:Y:S01]  /*e920*/  S2R R35, SR_TID.X ;  /* 0x0000000000237919 */ /* 0x000e220000002100 */
[----:B------:R-:W-:Y:S01]  /*e930*/  IMAD.MOV.U32 R13, RZ, RZ, R9 ;  /* 0x000000ffff0d7224 */ /* 0x000fe200078e0009 */
[----:B------:R-:W-:Y:S01]  /*e940*/  MOV R12, RZ ;  /* 0x000000ff000c7202 */ /* 0x000fe20000000f00 */
[----:B------:R-:W-:Y:S02]  /*e950*/  IMAD.MOV.U32 R11, RZ, RZ, 0x181f ;  /* 0x0000181fff0b7424 */ /* 0x000fe400078e00ff */
[----:B------:R-:W-:Y:S02]  /*e960*/  IMAD.MOV.U32 R15, RZ, RZ, -0x1 ;  /* 0xffffffffff0f7424 */ /* 0x000fe400078e00ff */
[----:B------:R-:W-:Y:S02]  /*e970*/  IMAD.MOV.U32 R3, RZ, RZ, R14 ;  /* 0x000000ffff037224 */ /* 0x000fe400078e000e */
[----:B------:R-:W-:-:S07]  /*e980*/  IMAD R4, R4, 0x2, R22 ;  /* 0x0000000204047824 */ /* 0x000fce00078e0216 */
[----:B0-----:R-:W-:Y:S05]  /*e990*/  WARPSYNC.COLLECTIVE R15, `(.L_x_361) ;  /* 0x000000000f087348 */ /* 0x001fea0003c00000 */
[----:B------:R1:W2:Y:S02]  /*e9a0*/  SHFL.IDX P6, R14, R13, R12, R11 ;  /* 0x0000000c0d0e7389 */ /* 0x0002a400000c000b */
[----:B012---:R-:W-:Y:S01]  /*e9b0*/  ENDCOLLECTIVE ;  /* 0x000000000000791b */ /* 0x007fe20003800000 */
.L_x_361:
[----:B------:R-:W-:Y:S02]  /*e9c0*/  IMAD.MOV.U32 R13, RZ, RZ, R5 ;  /* 0x000000ffff0d7224 */ /* 0x000fe400078e0005 */
[----:B------:R-:W-:Y:S02]  /*e9d0*/  IMAD.MOV.U32 R12, RZ, RZ, 0x1 ;  /* 0x00000001ff0c7424 */ /* 0x000fe400078e00ff */
[----:B------:R-:W-:Y:S02]  /*e9e0*/  IMAD.SHL.U32 R35, R35, 0x8, RZ ;  /* 0x0000000823237824 */ /* 0x000fe400078e00ff */
[----:B------:R-:W-:-:S07]  /*e9f0*/  IMAD.MOV.U32 R2, RZ, RZ, R14 ;  /* 0x000000ffff027224 */ /* 0x000fce00078e000e */
[----:B------:R-:W-:Y:S05]  /*ea00*/  WARPSYNC.COLLECTIVE R15, `(.L_x_362) ;  /* 0x000000000f087348 */ /* 0x000fea0003c00000 */
[----:B------:R0:W1:Y:S02]  /*ea10*/  SHFL.IDX P6, R14, R13, R12, R11 ;  /* 0x0000000c0d0e7389 */ /* 0x00006400000c000b */
[----:B01----:R-:W-:Y:S01]  /*ea20*/  ENDCOLLECTIVE ;  /* 0x000000000000791b */ /* 0x003fe20003800000 */
.L_x_362:
[----:B------:R-:W-:-:S04]  /*ea30*/  LOP3.LUT R35, R35, 0x38, RZ, 0xc0, !PT ;  /* 0x0000003823237812 */ /* 0x000fc800078ec0ff */
[----:B------:R-:W-:-:S04]  /*ea40*/  SHF.L.U32 R0, R35, 0x1, RZ ;  /* 0x0000000123007819 */ /* 0x000fc800000006ff */
[----:B------:R-:W-:-:S05]  /*ea50*/  IADD3 R2, P0, R2, R0, RZ ;  /* 0x0000000002027210 */ /* 0x000fca0007f1e0ff */
[----:B------:R-:W-:Y:S02]  /*ea60*/  IMAD.X R3, RZ, RZ, R3, P0 ;  /* 0x000000ffff037224 */ /* 0x000fe400000e0603 */
[----:B------:R-:W-:-:S03]  /*ea70*/  IMAD.MOV.U32 R13, RZ, RZ, R9 ;  /* 0x000000ffff0d7224 */ /* 0x000fc600078e0009 */
[----:B------:R-:W-:Y:S01]  /*ea80*/  @!PT LDS RZ, [RZ] ;  /* 0x00000000fffff984 */ /* 0x000fe20000000800 */
[----:B------:R-:W-:Y:S01]  /*ea90*/  @!PT LDS RZ, [RZ] ;  /* 0x00000000fffff984 */ /* 0x000fe20000000800 */
[----:B------:R-:W-:Y:S01]  /*eaa0*/  @!PT LDS RZ, [RZ] ;  /* 0x00000000fffff984 */ /* 0x000fe20000000800 */
[----:B------:R-:W-:Y:S04]  /*eab0*/  LDGSTS.E.BYPASS.LTC128B.128 [R4+0x18400], desc[UR56][R2.64], !P3 ;  /* 0x1840000002047fae */ /* 0x000fe8000d901d78 */
[----:B------:R-:W-:Y:S04]  /*eac0*/  LDGSTS.E.BYPASS.LTC128B.128 [R4+0x1b400], desc[UR56][R2.64+0x80], !P2 ;  /* 0x1b40008002047fae */ /* 0x000fe8000d101d78 */
[----:B------:R0:W-:Y:S02]  /*ead0*/  LDGSTS.E.BYPASS.LTC128B.128 [R4+0x1e400], desc[UR56][R2.64+0x100], !P1 ;  /* 0x1e40010002047fae */ /* 0x0001e4000c901d78 */
[----:B0-----:R-:W-:-:S07]  /*eae0*/  MOV R3, R14 ;  /* 0x0000000e00037202 */ /* 0x001fce0000000f00 */
[----:B------:R-:W-:Y:S05]  /*eaf0*/  WARPSYNC.COLLECTIVE R15, `(.L_x_363) ;  /* 0x000000000f087348 */ /* 0x000fea0003c00000 */
[----:B------:R0:W1:Y:S02]  /*eb00*/  SHFL.IDX P6, R14, R13, R12, R11 ;  /* 0x0000000c0d0e7389 */ /* 0x00006400000c000b */
[----:B01----:R-:W-:Y:S01]  /*eb10*/  ENDCOLLECTIVE ;  /* 0x000000000000791b */ /* 0x003fe20003800000 */
.L_x_363:
[----:B------:R-:W-:Y:S01]  /*eb20*/  IMAD.MOV.U32 R13, RZ, RZ, R5 ;  /* 0x000000ffff0d7224 */ /* 0x000fe200078e0005 */
[----:B------:R-:W-:Y:S01]  /*eb30*/  MOV R12, 0x2 ;  /* 0x00000002000c7802 */ /* 0x000fe20000000f00 */
[----:B------:R-:W-:-:S07]  /*eb40*/  IMAD.MOV.U32 R2, RZ, RZ, R14 ;  /* 0x000000ffff027224 */ /* 0x000fce00078e000e */
[----:B------:R-:W-:Y:S05]  /*eb50*/  WARPSYNC.COLLECTIVE R15, `(.L_x_364) ;  /* 0x000000000f087348 */ /* 0x000fea0003c00000 */
[----:B------:R0:W1:Y:S02]  /*eb60*/  SHFL.IDX P6, R14, R13, R12, R11 ;  /* 0x0000000c0d0e7389 */ /* 0x00006400000c000b */
[----:B01----:R-:W-:Y:S01]  /*eb70*/  ENDCOLLECTIVE ;  /* 0x000000000000791b */ /* 0x003fe20003800000 */
.L_x_364:
[----:B------:R-:W-:-:S05]  /*eb80*/  IADD3 R2, P0, R2, R0, RZ ;  /* 0x0000000002027210 */ /* 0x000fca0007f1e0ff */
[----:B------:R-:W-:-:S05]  /*eb90*/  IMAD.X R3, RZ, RZ, R3, P0 ;  /* 0x000000ffff037224 */ /* 0x000fca00000e0603 */
[----:B------:R-:W-:Y:S01]  /*eba0*/  @!PT LDS RZ, [RZ] ;  /* 0x00000000fffff984 */ /* 0x000fe20000000800 */
[----:B------:R-:W-:Y:S01]  /*ebb0*/  @!PT LDS RZ, [RZ] ;  /* 0x00000000fffff984 */ /* 0x000fe20000000800 */
[----:B------:R-:W-:Y:S01]  /*ebc0*/  @!PT LDS RZ, [RZ] ;  /* 0x00000000fffff984 */ /* 0x000fe20000000800 */
[----:B------:R0:W-:Y:S01]  /*ebd0*/  LDGSTS.E.BYPASS.LTC128B.128 [R4+0x18c00], desc[UR56][R2.64], !P3 ;  /* 0x18c0000002047fae */ /* 0x0001e2000d901d78 */
[----:B------:R-:W-:-:S03]  /*ebe0*/  IMAD.MOV.U32 R13, RZ, RZ, R9 ;  /* 0x000000ffff0d7224 */ /* 0x000fc600078e0009 */
[----:B------:R0:W-:Y:S04]  /*ebf0*/  LDGSTS.E.BYPASS.LTC128B.128 [R4+0x1bc00], desc[UR56][R2.64+0x80], !P2 ;  /* 0x1bc0008002047fae */ /* 0x0001e8000d101d78 */
[----:B------:R0:W-:Y:S01]  /*ec00*/  LDGSTS.E.BYPASS.LTC128B.128 [R4+0x1ec00], desc[UR56][R2.64+0x100], !P1 ;  /* 0x1ec0010002047fae */ /* 0x0001e2000c901d78 */
[----:B------:R-:W-:-:S07]  /*ec10*/  IMAD.MOV.U32 R35, RZ, RZ, R14 ;  /* 0x000000ffff237224 */ /* 0x000fce00078e000e */
[----:B0-----:R-:W-:Y:S05]  /*ec20*/  WARPSYNC.COLLECTIVE R15, `(.L_x_365) ;  /* 0x000000000f087348 */ /* 0x001fea0003c00000 */
[----:B------:R1:W2:Y:S02]  /*ec30*/  SHFL.IDX P6, R14, R13, R12, R11 ;  /* 0x0000000c0d0e7389 */ /* 0x0002a400000c000b */
[----:B012---:R-:W-:Y:S01]  /*ec40*/  ENDCOLLECTIVE ;  /* 0x000000000000791b */ /* 0x007fe20003800000 */
.L_x_365:
[----:B------:R-:W-:Y:S01]  /*ec50*/  MOV R13, R5 ;  /* 0x00000005000d7202 */ /* 0x000fe20000000f00 */
[----:B------:R-:W-:Y:S02]  /*ec60*/  IMAD.MOV.U32 R12, RZ, RZ, 0x3 ;  /* 0x00000003ff0c7424 */ /* 0x000fe400078e00ff */
[----:B------:R-:W-:-:S07]  /*ec70*/  IMAD.MOV.U32 R2, RZ, RZ, R14 ;  /* 0x000000ffff027224 */ /* 0x000fce00078e000e */
[----:B------:R-:W-:Y:S05]  /*ec80*/  WARPSYNC.COLLECTIVE R15, `(.L_x_366) ;  /* 0x000000000f087348 */ /* 0x000fea0003c00000 */
[----:B------:R0:W1:Y:S02]  /*ec90*/  SHFL.IDX P6, R14, R13, R12, R11 ;  /* 0x0000000c0d0e7389 */ /* 0x00006400000c000b */
[----:B01----:R-:W-:Y:S01]  /*eca0*/  ENDCOLLECTIVE ;  /* 0x000000000000791b */ /* 0x003fe20003800000 */
.L_x_366:
        /* <DEDUP_REMOVED lines=13> */
.L_x_367:
[----:B------:R-:W-:Y:S02]  /*ed80*/  IMAD.MOV.U32 R13, RZ, RZ, R5 ;  /* 0x000000ffff0d7224 */ /* 0x000fe400078e0005 */
[----:B------:R-:W-:Y:S02]  /*ed90*/  IMAD.MOV.U32 R12, RZ, RZ, 0x4 ;  /* 0x00000004ff0c7424 */ /* 0x000fe400078e00ff */
[----:B------:R-:W-:-:S07]  /*eda0*/  IMAD.MOV.U32 R2, RZ, RZ, R14 ;  /* 0x000000ffff027224 */ /* 0x000fce00078e000e */
[----:B------:R-:W-:Y:S05]  /*edb0*/  WARPSYNC.COLLECTIVE R15, `(.L_x_368) ;  /* 0x000000000f087348 */ /* 0x000fea0003c00000 */
[----:B------:R0:W1:Y:S02]  /*edc0*/  SHFL.IDX P6, R14, R13, R12, R11 ;  /* 0x0000000c0d0e7389 */ /* 0x00006400000c000b */
[----:B01----:R-:W-:Y:S01]  /*edd0*/  ENDCOLLECTIVE ;  /* 0x000000000000791b */ /* 0x003fe20003800000 */
.L_x_368:
[----:B------:R-:W-:-:S04]  /*ede0*/  IADD3 R2, P0, R2, R0, RZ ;  /* 0x0000000002027210 */ /* 0x000fc80007f1e0ff */
[----:B------:R-:W-:-:S05]  /*edf0*/  IADD3.X R3, RZ, R35, RZ, P0, !PT ;  /* 0x00000023ff037210 */ /* 0x000fca00007fe4ff */
        /* <DEDUP_REMOVED lines=11> */
.L_x_369:
[----:B------:R-:W-:Y:S02]  /*eeb0*/  IMAD.MOV.U32 R13, RZ, RZ, R5 ;  /* 0x000000ffff0d7224 */ /* 0x000fe400078e0005 */
[----:B------:R-:W-:Y:S01]  /*eec0*/  IMAD.MOV.U32 R12, RZ, RZ, 0x5 ;  /* 0x00000005ff0c7424 */ /* 0x000fe200078e00ff */
[----:B------:R-:W-:-:S07]  /*eed0*/  MOV R2, R14 ;  /* 0x0000000e00027202 */ /* 0x000fce0000000f00 */
[----:B------:R-:W-:Y:S05]  /*eee0*/  WARPSYNC.COLLECTIVE R15, `(.L_x_370) ;  /* 0x000000000f087348 */ /* 0x000fea0003c00000 */
[----:B------:R0:W1:Y:S02]  /*eef0*/  SHFL.IDX P6, R14, R13, R12, R11 ;  /* 0x0000000c0d0e7389 */ /* 0x00006400000c000b */
[----:B01----:R-:W-:Y:S01]  /*ef00*/  ENDCOLLECTIVE ;  /* 0x000000000000791b */ /* 0x003fe20003800000 */
.L_x_370:
[----:B------:R-:W-:-:S05]  /*ef10*/  IADD3 R2, P0, R2, R0, RZ ;  /* 0x0000000002027210 */ /* 0x000fca0007f1e0ff */
[----:B------:R-:W-:-:S05]  /*ef20*/  IMAD.X R3, RZ, RZ, R35, P0 ;  /* 0x000000ffff037224 */ /* 0x000fca00000e0623 */
[----:B------:R-:W-:Y:S01]  /*ef30*/  @!PT LDS RZ, [RZ] ;  /* 0x00000000fffff984 */ /* 0x000fe20000000800 */
[----:B------:R-:W-:Y:S01]  /*ef40*/  @!PT LDS RZ, [RZ] ;  /* 0x00000000fffff984 */ /* 0x000fe20000000800 */
[----:B------:R-:W-:Y:S01]  /*ef50*/  @!PT LDS RZ, [RZ] ;  /* 0x00000000fffff984 */ /* 0x000fe20000000800 */
[----:B------:R0:W-:Y:S01]  /*ef60*/  LDGSTS.E.BYPASS.LTC128B.128 [R4+0x1a400], desc[UR56][R2.64], !P3 ;  /* 0x1a40000002047fae */ /* 0x0001e2000d901d78 */
[----:B------:R-:W-:-:S03]  /*ef70*/  MOV R13, R9 ;  /* 0x00000009000d7202 */ /* 0x000fc60000000f00 */
[----:B------:R0:W-:Y:S04]  /*ef80*/  LDGSTS.E.BYPASS.LTC128B.128 [R4+0x1d400], desc[UR56][R2.64+0x80], !P2 ;  /* 0x1d40008002047fae */ /* 0x0001e8000d101d78 */
[----:B------:R0:W-:Y:S01]  /*ef90*/  LDGSTS.E.BYPASS.LTC128B.128 [R4+0x20400], desc[UR56][R2.64+0x100], !P1 ;  /* 0x2040010002047fae */ /* 0x0001e2000c901d78 */
[----:B------:R-:W-:-:S07]  /*efa0*/  IMAD.MOV.U32 R35, RZ, RZ, R14 ;  /* 0x000000ffff237224 */ /* 0x000fce00078e000e */
[----:B0-----:R-:W-:Y:S05]  /*efb0*/  WARPSYNC.COLLECTIVE R15, `(.L_x_371) ;  /* 0x000000000f087348 */ /* 0x001fea0003c00000 */
[----:B------:R1:W2:Y:S02]  /*efc0*/  SHFL.IDX P6, R14, R13, R12, R11 ;  /* 0x0000000c0d0e7389 */ /* 0x0002a400000c000b */
[----:B012---:R-:W-:Y:S01]  /*efd0*/  ENDCOLLECTIVE ;  /* 0x000000000000791b */ /* 0x007fe20003800000 */
.L_x_371:
[----:B------:R-:W-:Y:S01]  /*efe0*/  IMAD.MOV.U32 R2, RZ, RZ, R14 ;  /* 0x000000ffff027224 */ /* 0x000fe200078e000e */
[----:B------:R-:W-:Y:S06]  /*eff0*/  BRA `(.L_x_372) ;  /* 0xffffffc4001c7947 */ /* 0x000fec000383ffff */
.L_x_281:
[----:B--2---:R2:W3:Y:S02]  /*f000*/  SYNCS.PHASECHK.TRANS64.TRYWAIT P0, [R4+URZ+0x2a860], R2 ;  /* 0x02a86002040075a7 */ /* 0x0044e4000800017f */
[----:B---3--:R-:W-:Y:S05]  /*f010*/  @!P0 NANOSLEEP.SYNCS 0x989680 ;  /* 0x009896800000895d */ /* 0x008fea0003900000 */
[----:B------:R-:W3:Y:S02]  /*f020*/  @!P0 SYNCS.PHASECHK.TRANS64 P0, [R4+URZ+0x2a860], R2 ;  /* 0x02a86002040085a7 */ /* 0x000ee4000800007f */
[----:B---3--:R-:W-:Y:S05]  /*f030*/  @!P0 BRA `(.L_x_281) ;  /* 0xfffffffc00f08947 */ /* 0x008fea000383ffff */
[----:B------:R-:W-:Y:S05]  /*f040*/  BRA `(.L_x_373) ;  /* 0xffffffc4007c7947 */ /* 0x000fea000383ffff */
.L_x_282:
[----:B------:R-:W-:Y:S01]  /*f050*/  BSSY B1, `(.L_x_374) ;  /* 0x0000008000017945 */ /* 0x000fe20003800000 */
[----:B------:R-:W-:Y:S01]  /*f060*/  IMAD.MOV.U32 R13, RZ, RZ, R24 ;  /* 0x000000ffff0d7224 */ /* 0x000fe200078e0018 */
[----:B------:R-:W-:Y:S01]  /*f070*/  MOV R15, 0xffffffff ;  /* 0xffffffff000f7802 */ /* 0x000fe20000000f00 */
[----:B------:R-:W-:Y:S02]  /*f080*/  IMAD.MOV.U32 R12, RZ, RZ, RZ ;  /* 0x000000ffff0c7224 */ /* 0x000fe400078e00ff */
[----:B------:R-:W-:-:S07]  /*f090*/  IMAD.MOV.U32 R11, RZ, RZ, 0x181f ;  /* 0x0000181fff0b7424 */ /* 0x000fce00078e00ff */
[----:B--2---:R-:W-:Y:S05]  /*f0a0*/  WARPSYNC.COLLECTIVE R15, `(.L_x_375) ;  /* 0x000000000f087348 */ /* 0x004fea0003c00000 */
[----:B------:R0:W1:Y:S02]  /*f0b0*/  SHFL.IDX P6, R14, R13, R12, R11 ;  /* 0x0000000c0d0e7389 */ /* 0x00006400000c000b */
[----:B012---:R-:W-:Y:S01]  /*f0c0*/  ENDCOLLECTIVE ;  /* 0x000000000000791b */ /* 0x007fe20003800000 */
.L_x_375:
[----:B------:R-:W-:Y:S05]  /*f0d0*/  BSYNC B1 ;  /* 0x0000000000017941 */ /* 0x000fea0003800000 */
.L_x_374:
[----:B------:R-:W-:Y:S01]  /*f0e0*/  IMAD.MOV.U32 R13, RZ, RZ, R23 ;  /* 0x000000ffff0d7224 */ /* 0x000fe200078e0017 */
[----:B------:R-:W-:Y:S01]  /*f0f0*/  MOV R15, 0xffffffff ;  /* 0xffffffff000f7802 */ /* 0x000fe20000000f00 */
[----:B------:R-:W-:Y:S02]  /*f100*/  IMAD.MOV.U32 R12, RZ, RZ, RZ ;  /* 0x000000ffff0c7224 */ /* 0x000fe400078e00ff */
[----:B------:R-:W-:Y:S02]  /*f110*/  IMAD.MOV.U32 R11, RZ, RZ, 0x181f ;  /* 0x0000181fff0b7424 */ /* 0x000fe400078e00ff */
[----:B------:R-:W-:Y:S02]  /*f120*/  IMAD.MOV.U32 R3, RZ, RZ, R14 ;  /* 0x000000ffff037224 */ /* 0x000fe400078e000e */
[----:B------:R-:W-:-:S07]  /*f130*/  IMAD R5, R5, 0x2, R22 ;  /* 0x0000000205057824 */ /* 0x000fce00078e0216 */
[----:B------:R-:W-:Y:S05]  /*f140*/  WARPSYNC.COLLECTIVE R15, `(.L_x_376) ;  /* 0x000000000f087348 */ /* 0x000fea0003c00000 */
[----:B------:R0:W1:Y:S02]  /*f150*/  SHFL.IDX P6, R14, R13, R12, R11 ;  /* 0x0000000c0d0e7389 */ /* 0x00006400000c000b */
[----:B01----:R-:W-:Y:S01]  /*f160*/  ENDCOLLECTIVE ;  /* 0x000000000000791b */ /* 0x003fe20003800000 */
.L_x_376:
[----:B------:R-:W-:Y:S01]  /*f170*/  IMAD.MOV.U32 R13, RZ, RZ, R24 ;  /* 0x000000ffff0d7224 */ /* 0x000fe200078e0018 */
[----:B------:R-:W-:Y:S01]  /*f180*/  MOV R12, 0x1 ;  /* 0x00000001000c7802 */ /* 0x000fe20000000f00 */
[----:B------:R-:W-:-:S07]  /*f190*/  IMAD.MOV.U32 R2, RZ, RZ, R14 ;  /* 0x000000ffff027224 */ /* 0x000fce00078e000e */
[----:B------:R-:W-:Y:S05]  /*f1a0*/  WARPSYNC.COLLECTIVE R15, `(.L_x_377) ;  /* 0x000000000f087348 */ /* 0x000fea0003c00000 */
[----:B------:R0:W1:Y:S02]  /*f1b0*/  SHFL.IDX P6, R14, R13, R12, R11 ;  /* 0x0000000c0d0e7389 */ /* 0x00006400000c000b */
[----:B01----:R-:W-:Y:S01]  /*f1c0*/  ENDCOLLECTIVE ;  /* 0x000000000000791b */ /* 0x003fe20003800000 */
.L_x_377:
[----:B------:R-:W-:-:S05]  /*f1d0*/  IADD3 R2, P1, R2, R0, RZ ;  /* 0x0000000002027210 */ /* 0x000fca0007f3e0ff */
[----:B------:R-:W-:Y:S01]  /*f1e0*/  IMAD.X R3, RZ, RZ, R3, P1 ;  /* 0x000000ffff037224 */ /* 0x000fe200008e0603 */
[----:B------:R-:W-:-:S04]  /*f1f0*/  LOP3.LUT P1, RZ, R29, 0x1, RZ, 0xc0, !PT ;  /* 0x000000011dff7812 */ /* 0x000fc8000782c0ff */
[----:B------:R-:W-:Y:S01]  /*f200*/  ISETP.LT.OR P2, PT, R6, 0x1, !P1 ;  /* 0x000000010600780c */ /* 0x000fe20004f41670 */
[----:B------:R-:W-:-:S12]  /*f210*/  IMAD.MOV.U32 R13, RZ, RZ, R23 ;  /* 0x000000ffff0d7224 */ /* 0x000fd800078e0017 */
[----:B------:R-:W-:Y:S01]  /*f220*/  @!PT LDS RZ, [RZ] ;  /* 0x00000000fffff984 */ /* 0x000fe20000000800 */
[----:B------:R-:W-:Y:S01]  /*f230*/  @!PT LDS RZ, [RZ] ;  /* 0x00000000fffff984 */ /* 0x000fe20000000800 */
[----:B------:R-:W-:Y:S01]  /*f240*/  @!PT LDS RZ, [RZ] ;  /* 0x00000000fffff984 */ /* 0x000fe20000000800 */
[----:B------:R-:W-:Y:S01]  /*f250*/  LDGSTS.E.BYPASS.LTC128B.128 [R5+0x400], desc[UR56][R2.64], !P2 ;  /* 0x0040000002057fae */ /* 0x000fe2000d101d78 */
[----:B------:R-:W-:-:S13]  /*f260*/  ISETP.LT.OR P2, PT, R6, 0x1, !P0 ;  /* 0x000000010600780c */ /* 0x000fda0004741670 */
[----:B------:R0:W-:Y:S02]  /*f270*/  LDGSTS.E.BYPASS.LTC128B.128 [R5+0x3400], desc[UR56][R2.64+0x80], !P2 ;  /* 0x0340008002057fae */ /* 0x0001e4000d101d78 */
[----:B0-----:R-:W-:-:S07]  /*f280*/  IMAD.MOV.U32 R3, RZ, RZ, R14 ;  /* 0x000000ffff037224 */ /* 0x001fce00078e000e */
[----:B------:R-:W-:Y:S05]  /*f290*/  WARPSYNC.COLLECTIVE R15, `(.L_x_378) ;  /* 0x000000000f087348 */ /* 0x000fea0003c00000 */
[----:B------:R0:W1:Y:S02]  /*f2a0*/  SHFL.IDX P6, R14, R13, R12, R11 ;  /* 0x0000000c0d0e7389 */ /* 0x00006400000c000b */
[----:B01----:R-:W-:Y:S01]  /*f2b0*/  ENDCOLLECTIVE ;  /* 0x000000000000791b */ /* 0x003fe20003800000 */
.L_x_378:
[----:B------:R-:W-:Y:S01]  /*f2c0*/  MOV R13, R24 ;  /* 0x00000018000d7202 */ /* 0x000fe20000000f00 */
[----:B------:R-:W-:Y:S02]  /*f2d0*/  IMAD.MOV.U32 R12, RZ, RZ, 0x2 ;  /* 0x00000002ff0c7424 */ /* 0x000fe400078e00ff */
[----:B------:R-:W-:-:S07]  /*f2e0*/  IMAD.MOV.U32 R2, RZ, RZ, R14 ;  /* 0x000000ffff027224 */ /* 0x000fce00078e000e */
[----:B------:R-:W-:Y:S05]  /*f2f0*/  WARPSYNC.COLLECTIVE R15, `(.L_x_379) ;  /* 0x000000000f087348 */ /* 0x000fea0003c00000 */
[----:B------:R0:W1:Y:S02]  /*f300*/  SHFL.IDX P6, R14, R13, R12, R11 ;  /* 0x0000000c0d0e7389 */ /* 0x00006400000c000b */
[----:B01----:R-:W-:Y:S01]  /*f310*/  ENDCOLLECTIVE ;  /* 0x000000000000791b */ /* 0x003fe20003800000 */
.L_x_379:
[----:B------:R-:W-:-:S05]  /*f320*/  IADD3 R2, P2, R2, R0, RZ ;  /* 0x0000000002027210 */ /* 0x000fca0007f5e0ff */
[----:B------:R-:W-:Y:S01]  /*f330*/  IMAD.X R3, RZ, RZ, R3, P2 ;  /* 0x000000ffff037224 */ /* 0x000fe200010e0603 */
        /* <DEDUP_REMOVED lines=12> */
.L_x_380:
[----:B------:R-:W-:Y:S02]  /*f400*/  IMAD.MOV.U32 R13, RZ, RZ, R24 ;  /* 0x000000ffff0d7224 */ /* 0x000fe400078e0018 */
[----:B------:R-:W-:Y:S02]  /*f410*/  IMAD.MOV.U32 R12, RZ, RZ, 0x3 ;  /* 0x00000003ff0c7424 */ /* 0x000fe400078e00ff */
[----:B------:R-:W-:-:S07]  /*f420*/  IMAD.MOV.U32 R2, RZ, RZ, R14 ;  /* 0x000000ffff027224 */ /* 0x000fce00078e000e */
[----:B------:R-:W-:Y:S05]  /*f430*/  WARPSYNC.COLLECTIVE R15, `(.L_x_381) ;  /* 0x000000000f087348 */ /* 0x000fea0003c00000 */
[----:B------:R0:W1:Y:S02]  /*f440*/  SHFL.IDX P6, R14, R13, R12, R11 ;  /* 0x0000000c0d0e7389 */ /* 0x00006400000c000b */
[----:B01----:R-:W-:Y:S01]  /*f450*/  ENDCOLLECTIVE ;  /* 0x000000000000791b */ /* 0x003fe20003800000 */
.L_x_381:
[----:B------:R-:W-:-:S04]  /*f460*/  IADD3 R2, P2, R2, R0, RZ ;  /* 0x0000000002027210 */ /* 0x000fc80007f5e0ff */
[----:B------:R-:W-:Y:S02]  /*f470*/  IADD3.X R3, RZ, R3, RZ, P2, !PT ;  /* 0x00000003ff037210 */ /* 0x000fe400017fe4ff */
        /* <DEDUP_REMOVED lines=12> */
.L_x_382:
[----:B------:R-:W-:Y:S02]  /*f540*/  IMAD.MOV.U32 R13, RZ, RZ, R24 ;  /* 0x000000ffff0d7224 */ /* 0x000fe400078e0018 */
[----:B------:R-:W-:Y:S01]  /*f550*/  IMAD.MOV.U32 R12, RZ, RZ, 0x4 ;  /* 0x00000004ff0c7424 */ /* 0x000fe200078e00ff */
[----:B------:R-:W-:-:S07]  /*f560*/  MOV R2, R14 ;  /* 0x0000000e00027202 */ /* 0x000fce0000000f00 */
[----:B------:R-:W-:Y:S05]  /*f570*/  WARPSYNC.COLLECTIVE R15, `(.L_x_383) ;  /* 0x000000000f087348 */ /* 0x000fea0003c00000 */
[----:B------:R0:W1:Y:S02]  /*f580*/  SHFL.IDX P6, R14, R13, R12, R11 ;  /* 0x0000000c0d0e7389 */ /* 0x00006400000c000b */
[----:B01----:R-:W-:Y:S01]  /*f590*/  ENDCOLLECTIVE ;  /* 0x000000000000791b */ /* 0x003fe20003800000 */
.L_x_383:
[----:B------:R-:W-:-:S05]  /*f5a0*/  IADD3 R2, P2, R2, R0, RZ ;  /* 0x0000000002027210 */ /* 0x000fca0007f5e0ff */
[----:B------:R-:W-:Y:S01]  /*f5b0*/  IMAD.X R3, RZ, RZ, R3, P2 ;  /* 0x000000ffff037224 */ /* 0x000fe200010e0603 */
[----:B------:R-:W-:Y:S02]  /*f5c0*/  ISETP.LT.OR P2, PT, R6, 0x31, !P1 ;  /* 0x000000310600780c */ /* 0x000fe40004f41670 */
[----:B------:R-:W-:-:S11]  /*f5d0*/  MOV R13, R23 ;  /* 0x00000017000d7202 */ /* 0x000fd60000000f00 */
        /* <DEDUP_REMOVED lines=10> */
.L_x_384:
[----:B------:R-:W-:Y:S02]  /*f680*/  IMAD.MOV.U32 R13, RZ, RZ, R24 ;  /* 0x000000ffff0d7224 */ /* 0x000fe400078e0018 */
[----:B------:R-:W-:Y:S02]  /*f690*/  IMAD.MOV.U32 R12, RZ, RZ, 0x5 ;  /* 0x00000005ff0c7424 */ /* 0x000fe400078e00ff */
[----:B------:R-:W-:-:S07]  /*f6a0*/  IMAD.MOV.U32 R2, RZ, RZ, R14 ;  /* 0x000000ffff027224 */ /* 0x000fce00078e000e */
[----:B------:R-:W-:Y:S05]  /*f6b0*/  WARPSYNC.COLLECTIVE R15, `(.L_x_385) ;  /* 0x000000000f087348 */ /* 0x000fea0003c00000 */
[----:B------:R0:W1:Y:S02]  /*f6c0*/  SHFL.IDX P6, R14, R13, R12, R11 ;  /* 0x0000000c0d0e7389 */ /* 0x00006400000c000b */
[----:B01----:R-:W-:Y:S01]  /*f6d0*/  ENDCOLLECTIVE ;  /* 0x000000000000791b */ /* 0x003fe20003800000 */
.L_x_385:
[----:B------:R-:W-:-:S05]  /*f6e0*/  IADD3 R2, P2, R2, R0, RZ ;  /* 0x0000000002027210 */ /* 0x000fca0007f5e0ff */
[----:B------:R-:W-:Y:S01]  /*f6f0*/  IMAD.X R3, RZ, RZ, R3, P2 ;  /* 0x000000ffff037224 */ /* 0x000fe200010e0603 */
[----:B------:R-:W-:Y:S01]  /*f700*/  ISETP.LT.OR P2, PT, R6, 0x41, !P1 ;  /* 0x000000410600780c */ /* 0x000fe20004f41670 */
[----:B------:R-:W-:-:S12]  /*f710*/  IMAD.MOV.U32 R13, RZ, RZ, R23 ;  /* 0x000000ffff0d7224 */ /* 0x000fd800078e0017 */
[----:B------:R-:W-:Y:S01]  /*f720*/  @!PT LDS RZ, [RZ] ;  /* 0x00000000fffff984 */ /* 0x000fe20000000800 */
[----:B------:R-:W-:Y:S01]  /*f730*/  @!PT LDS RZ, [RZ] ;  /* 0x00000000fffff984 */ /* 0x000fe20000000800 */
[----:B------:R-:W-:Y:S01]  /*f740*/  @!PT LDS RZ, [RZ] ;  /* 0x00000000fffff984 */ /* 0x000fe20000000800 */
[----:B------:R0:W-:Y:S01]  /*f750*/  LDGSTS.E.BYPASS.LTC128B.128 [R5+0x2400], desc[UR56][R2.64], !P2 ;  /* 0x0240000002057fae */ /* 0x0001e2000d101d78 */
[----:B------:R-:W-:Y:S02]  /*f760*/  ISETP.LT.OR P2, PT, R6, 0x41, !P0 ;  /* 0x000000410600780c */ /* 0x000fe40004741670 */
[----:B------:R-:W-:-:S11]  /*f770*/  MOV R24, R14 ;  /* 0x0000000e00187202 */ /* 0x000fd60000000f00 */
[----:B0-----:R-:W-:Y:S05]  /*f780*/  WARPSYNC.COLLECTIVE R15, `(.L_x_386) ;  /* 0x000000000f087348 */ /* 0x001fea0003c00000 */
[----:B------:R1:W2:Y:S02]  /*f790*/  SHFL.IDX P6, R14, R13, R12, R11 ;  /* 0x0000000c0d0e7389 */ /* 0x0002a400000c000b */
[----:B012---:R-:W-:Y:S01]  /*f7a0*/  ENDCOLLECTIVE ;  /* 0x000000000000791b */ /* 0x007fe20003800000 */
.L_x_386:
[----:B------:R-:W-:Y:S01]  /*f7b0*/  @!PT LDS RZ, [RZ] ;  /* 0x00000000fffff984 */ /* 0x000fe20000000800 */
[----:B------:R-:W-:Y:S01]  /*f7c0*/  @!PT LDS RZ, [RZ] ;  /* 0x00000000fffff984 */ /* 0x000fe20000000800 */
[----:B------:R-:W-:Y:S01]  /*f7d0*/  @!PT LDS RZ, [RZ] ;  /* 0x00000000fffff984 */ /* 0x000fe20000000800 */
[----:B------:R0:W-:Y:S02]  /*f7e0*/  LDGSTS.E.BYPASS.LTC128B.128 [R5+0x5400], desc[UR56][R2.64+0x80], !P2 ;  /* 0x0540008002057fae */ /* 0x0001e4000d101d78 */
[----:B0-----:R-:W-:Y:S01]  /*f7f0*/  IMAD.MOV.U32 R2, RZ, RZ, R14 ;  /* 0x000000ffff027224 */ /* 0x001fe200078e000e */
[----:B------:R-:W-:Y:S06]  /*f800*/  BRA `(.L_x_387) ;  /* 0xffffffc000687947 */ /* 0x000fec000383ffff */
.L_x_290:
[----:B0-----:R0:W1:Y:S02]  /*f810*/  SYNCS.PHASECHK.TRANS64.TRYWAIT P0, [R0+URZ+0x2a860], R3 ;  /* 0x02a86003000075a7 */ /* 0x001064000800017f */
[----:B-1----:R-:W-:Y:S05]  /*f820*/  @!P0 NANOSLEEP.SYNCS 0x989680 ;  /* 0x009896800000895d */ /* 0x002fea0003900000 */
[----:B------:R-:W1:Y:S02]  /*f830*/  @!P0 SYNCS.PHASECHK.TRANS64 P0, [R0+URZ+0x2a860], R3 ;  /* 0x02a86003000085a7 */ /* 0x000e64000800007f */
[----:B-1----:R-:W-:Y:S05]  /*f840*/  @!P0 BRA `(.L_x_290) ;  /* 0xfffffffc00f08947 */ /* 0x002fea000383ffff */
[----:B------:R-:W-:Y:S05]  /*f850*/  BRA `(.L_x_388) ;  /* 0xffffffc400887947 */ /* 0x000fea000383ffff */
.L_x_291:
[----:B------:R-:W-:Y:S01]  /*f860*/  BSSY B0, `(.L_x_389) ;  /* 0x0000008000007945 */ /* 0x000fe20003800000 */
[----:B------:R-:W-:Y:S01]  /*f870*/  IMAD.MOV.U32 R13, RZ, RZ, R24 ;  /* 0x000000ffff0d7224 */ /* 0x000fe200078e0018 */
[----:B------:R-:W-:Y:S01]  /*f880*/  MOV R11, 0x181f ;  /* 0x0000181f000b7802 */ /* 0x000fe20000000f00 */
[----:B------:R-:W-:Y:S02]  /*f890*/  IMAD.MOV.U32 R12, RZ, RZ, RZ ;  /* 0x000000ffff0c7224 */ /* 0x000fe400078e00ff */
[----:B------:R-:W-:-:S07]  /*f8a0*/  IMAD.MOV.U32 R15, RZ, RZ, -0x1 ;  /* 0xffffffffff0f7424 */ /* 0x000fce00078e00ff */
[----:B0-----:R-:W-:Y:S05]  /*f8b0*/  WARPSYNC.COLLECTIVE R15, `(.L_x_390) ;  /* 0x000000000f087348 */ /* 0x001fea0003c00000 */
[----:B------:R1:W2:Y:S02]  /*f8c0*/  SHFL.IDX P6, R14, R13, R12, R11 ;  /* 0x0000000c0d0e7389 */ /* 0x0002a400000c000b */
[----:B012---:R-:W-:Y:S01]  /*f8d0*/  ENDCOLLECTIVE ;  /* 0x000000000000791b */ /* 0x007fe20003800000 */
.L_x_390:
[----:B------:R-:W-:Y:S05]  /*f8e0*/  BSYNC B0 ;  /* 0x0000000000007941 */ /* 0x000fea0003800000 */
.L_x_389:
[----:B------:R-:W0:Y:S01]  /*f8f0*/  S2R R4, SR_TID.X ;  /* 0x0000000000047919 */ /* 0x000e220000002100 */
[----:B------:R-:W-:Y:S01]  /*f900*/  IMAD.MOV.U32 R13, RZ, RZ, R23 ;  /* 0x000000ffff0d7224 */ /* 0x000fe200078e0017 */
[----:B------:R-:W-:Y:S01]  /*f910*/  MOV R11, 0x181f ;  /* 0x0000181f000b7802 */ /* 0x000fe20000000f00 */
[----:B------:R-:W-:Y:S01]  /*f920*/  IMAD.MOV.U32 R12, RZ, RZ, RZ ;  /* 0x000000ffff0c7224 */ /* 0x000fe200078e00ff */
[C---:B------:R-:W-:Y:S01]  /*f930*/  LOP3.LUT R2, R29.reuse, 0x1, RZ, 0xc0, !PT ;  /* 0x000000011d027812 */ /* 0x040fe200078ec0ff */
[----:B------:R-:W-:Y:S01]  /*f940*/  IMAD.MOV.U32 R15, RZ, RZ, -0x1 ;  /* 0xffffffffff0f7424 */ /* 0x000fe200078e00ff */
[----:B------:R-:W-:Y:S01]  /*f950*/  LOP3.LUT P0, RZ, R29, 0x2, RZ, 0xc0, !PT ;  /* 0x000000021dff7812 */ /* 0x000fe2000780c0ff */
[----:B------:R-:W-:Y:S01]  /*f960*/  IMAD.MOV.U32 R3, RZ, RZ, R14 ;  /* 0x000000ffff037224 */ /* 0x000fe200078e000e */
[----:B------:R-:W-:-:S13]  /*f970*/  ISETP.NE.U32.AND P1, PT, R2, 0x1, PT ;  /* 0x000000010200780c */ /* 0x000fda0003f25070 */
[----:B0-----:R-:W-:Y:S05]  /*f980*/  WARPSYNC.COLLECTIVE R15, `(.L_x_391) ;  /* 0x000000000f087348 */ /* 0x001fea0003c00000 */
[----:B------:R1:W2:Y:S02]  /*f990*/  SHFL.IDX P6, R14, R13, R12, R11 ;  /* 0x0000000c0d0e7389 */ /* 0x0002a400000c000b */
[----:B012---:R-:W-:Y:S01]  /*f9a0*/  ENDCOLLECTIVE ;  /* 0x000000000000791b */ /* 0x007fe20003800000 */
.L_x_391:
[C---:B------:R-:W-:Y:S02]  /*f9b0*/  ISETP.LT.OR P4, PT, R5.reuse, 0x1, !P0 ;  /* 0x000000010500780c */ /* 0x040fe40004781670 */
[----:B------:R-:W-:Y:S01]  /*f9c0*/  ISETP.LT.OR P3, PT, R5, 0x1, P1 ;  /* 0x000000010500780c */ /* 0x000fe20000f61670 */
[----:B------:R-:W-:Y:S02]  /*f9d0*/  IMAD.MOV.U32 R13, RZ, RZ, R24 ;  /* 0x000000ffff0d7224 */ /* 0x000fe400078e0018 */
[----:B------:R-:W-:Y:S02]  /*f9e0*/  IMAD.MOV.U32 R12, RZ, RZ, 0x1 ;  /* 0x00000001ff0c7424 */ /* 0x000fe400078e00ff */
[----:B------:R-:W-:-:S05]  /*f9f0*/  IMAD.SHL.U32 R4, R4, 0x8, RZ ;  /* 0x0000000804047824 */ /* 0x000fca00078e00ff */
[----:B------:R-:W-:-:S05]  /*fa00*/  LOP3.LUT R4, R4, 0x38, RZ, 0xc0, !PT ;  /* 0x0000003804047812 */ /* 0x000fca00078ec0ff */
[----:B------:R-:W-:Y:S01]  /*fa10*/  IMAD.SHL.U32 R6, R4, 0x2, RZ ;  /* 0x0000000204067824 */ /* 0x000fe200078e00ff */
[----:B------:R-:W-:-:S04]  /*fa20*/  LEA R4, R7, R22, 0x1 ;  /* 0x0000001607047211 */ /* 0x000fc800078e08ff */
[----:B------:R-:W-:-:S13]  /*fa30*/  IADD3 R2, P2, R14, R6, RZ ;  /* 0x000000060e027210 */ /* 0x000fda0007f5e0ff */
[----:B------:R-:W-:Y:S05]  /*fa40*/  WARPSYNC.COLLECTIVE R15, `(.L_x_392) ;  /* 0x000000000f087348 */ /* 0x000fea0003c00000 */
[----:B------:R0:W1:Y:S02]  /*fa50*/  SHFL.IDX P6, R14, R13, R12, R11 ;  /* 0x0000000c0d0e7389 */ /* 0x00006400000c000b */
[----:B01----:R-:W-:Y:S01]  /*fa60*/  ENDCOLLECTIVE ;  /* 0x000000000000791b */ /* 0x003fe20003800000 */
.L_x_392:
[----:B------:R-:W-:-:S05]  /*fa70*/  IMAD.X R3, RZ, RZ, R3, P2 ;  /* 0x000000ffff037224 */ /* 0x000fca00010e0603 */
[----:B------:R-:W-:Y:S01]  /*fa80*/  @!PT LDS RZ, [RZ] ;  /* 0x00000000fffff984 */ /* 0x000fe20000000800 */
[----:B------:R-:W-:Y:S01]  /*fa90*/  @!PT LDS RZ, [RZ] ;  /* 0x00000000fffff984 */ /* 0x000fe20000000800 */
[----:B------:R-:W-:Y:S01]  /*faa0*/  @!PT LDS RZ, [RZ] ;  /* 0x00000000fffff984 */ /* 0x000fe20000000800 */
[----:B------:R0:W-:Y:S01]  /*fab0*/  LDGSTS.E.BYPASS.LTC128B.128 [R4+0x400], desc[UR56][R2.64], !P3 ;  /* 0x0040000002047fae */ /* 0x0001e2000d901d78 */
[----:B------:R-:W-:-:S03]  /*fac0*/  ISETP.LT.OR P3, PT, R5, 0x11, P1 ;  /* 0x000000110500780c */ /* 0x000fc60000f61670 */
[----:B------:R0:W-:Y:S01]  /*fad0*/  LDGSTS.E.BYPASS.LTC128B.128 [R4+0x3400], desc[UR56][R2.64+0x80], !P4 ;  /* 0x0340008002047fae */ /* 0x0001e2000e101d78 */
[----:B------:R-:W-:Y:S01]  /*fae0*/  ISETP.LT.OR P4, PT, R5, 0x11, !P0 ;  /* 0x000000110500780c */ /* 0x000fe20004781670 */
[----:B------:R-:W-:Y:S02]  /*faf0*/  IMAD.MOV.U32 R13, RZ, RZ, R23 ;  /* 0x000000ffff0d7224 */ /* 0x000fe400078e0017 */
[----:B------:R-:W-:-:S10]  /*fb00*/  IMAD.MOV.U32 R8, RZ, RZ, R14 ;  /* 0x000000ffff087224 */ /* 0x000fd400078e000e */
[----:B0-----:R-:W-:Y:S05]  /*fb10*/  WARPSYNC.COLLECTIVE R15, `(.L_x_393) ;  /* 0x000000000f087348 */ /* 0x001fea0003c00000 */
[----:B------:R1:W2:Y:S02]  /*fb20*/  SHFL.IDX P6, R14, R13, R12, R11 ;  /* 0x0000000c0d0e7389 */ /* 0x0002a400000c000b */
[----:B012---:R-:W-:Y:S01]  /*fb30*/  ENDCOLLECTIVE ;  /* 0x000000000000791b */ /* 0x007fe20003800000 */
.L_x_393:
[----:B------:R-:W-:Y:S02]  /*fb40*/  IMAD.MOV.U32 R13, RZ, RZ, R24 ;  /* 0x000000ffff0d7224 */ /* 0x000fe400078e0018 */
[----:B------:R-:W-:Y:S01]  /*fb50*/  IMAD.MOV.U32 R12, RZ, RZ, 0x2 ;  /* 0x00000002ff0c7424 */ /* 0x000fe200078e00ff */
[----:B------:R-:W-:-:S13]  /*fb60*/  IADD3 R2, P2, R14, R6, RZ ;  /* 0x000000060e027210 */ /* 0x000fda0007f5e0ff */
[----:B------:R-:W-:Y:S05]  /*fb70*/  WARPSYNC.COLLECTIVE R15, `(.L_x_394) ;  /* 0x000000000f087348 */ /* 0x000fea0003c00000 */
[----:B------:R0:W1:Y:S02]  /*fb80*/  SHFL.IDX P6, R14, R13, R12, R11 ;  /* 0x0000000c0d0e7389 */ /* 0x00006400000c000b */
[----:B01----:R-:W-:Y:S01]  /*fb90*/  ENDCOLLECTIVE ;  /* 0x000000000000791b */ /* 0x003fe20003800000 */
.L_x_394:
[----:B------:R-:W-:-:S05]  /*fba0*/  IADD3.X R3, RZ, R8, RZ, P2, !PT ;  /* 0x00000008ff037210 */ /* 0x000fca00017fe4ff */
        /* <DEDUP_REMOVED lines=12> */
.L_x_395:
[----:B------:R-:W-:Y:S02]  /*fc70*/  IMAD.MOV.U32 R13, RZ, RZ, R24 ;  /* 0x000000ffff0d7224 */ /* 0x000fe400078e0018 */
[----:B------:R-:W-:Y:S01]  /*fc80*/  IMAD.MOV.U32 R12, RZ, RZ, 0x3 ;  /* 0x00000003ff0c7424 */ /* 0x000fe200078e00ff */
[----:B------:R-:W-:-:S07]  /*fc90*/  MOV R9, R14 ;  /* 0x0000000e00097202 */ /* 0x000fce0000000f00 */
[----:B------:R-:W-:Y:S05]  /*fca0*/  WARPSYNC.COLLECTIVE R15, `(.L_x_396) ;  /* 0x000000000f087348 */ /* 0x000fea0003c00000 */
[----:B------:R0:W1:Y:S02]  /*fcb0*/  SHFL.IDX P6, R14, R13, R12, R11 ;  /* 0x0000000c0d0e7389 */ /* 0x00006400000c000b */
[----:B01----:R-:W-:Y:S01]  /*fcc0*/  ENDCOLLECTIVE ;  /* 0x000000000000791b */ /* 0x003fe20003800000 */
.L_x_396:
[----:B------:R-:W-:-:S05]  /*fcd0*/  IADD3 R2, P2, R9, R6, RZ ;  /* 0x0000000609027210 */ /* 0x000fca0007f5e0ff */
[----:B------:R-:W-:-:S05]  /*fce0*/  IMAD.X R3, RZ, RZ, R7, P2 ;  /* 0x000000ffff037224 */ /* 0x000fca00010e0607 */
[----:B------:R-:W-:Y:S01]  /*fcf0*/  @!PT LDS RZ, [RZ] ;  /* 0x00000000fffff984 */ /* 0x000fe20000000800 */
[----:B------:R-:W-:Y:S01]  /*fd00*/  @!PT LDS RZ, [RZ] ;  /* 0x00000000fffff984 */ /* 0x000fe20000000800 */
[----:B------:R-:W-:Y:S01]  /*fd10*/  @!PT LDS RZ, [RZ] ;  /* 0x00000000fffff984 */ /* 0x000fe20000000800 */
[----:B------:R0:W-:Y:S01]  /*fd20*/  LDGSTS.E.BYPASS.LTC128B.128 [R4+0x1400], desc[UR56][R2.64], !P3 ;  /* 0x0140000002047fae */ /* 0x0001e2000d901d78 */
[C---:B------:R-:W-:Y:S02]  /*fd30*/  ISETP.LT.OR P3, PT, R5.reuse, 0x31, P1 ;  /* 0x000000310500780c */ /* 0x040fe40000f61670 */
[----:B------:R-:W-:Y:S01]  /*fd40*/  MOV R13, R23 ;  /* 0x00000017000d7202 */ /* 0x000fe20000000f00 */
[----:B------:R0:W-:Y:S01]  /*fd50*/  LDGSTS.E.BYPASS.LTC128B.128 [R4+0x4400], desc[UR56][R2.64+0x80], !P4 ;  /* 0x0440008002047fae */ /* 0x0001e2000e101d78 */
[----:B------:R-:W-:Y:S01]  /*fd60*/  ISETP.LT.OR P4, PT, R5, 0x31, !P0 ;  /* 0x000000310500780c */ /* 0x000fe20004781670 */
[----:B------:R-:W-:-:S12]  /*fd70*/  IMAD.MOV.U32 R8, RZ, RZ, R14 ;  /* 0x000000ffff087224 */ /* 0x000fd800078e000e */
[----:B0-----:R-:W-:Y:S05]  /*fd80*/  WARPSYNC.COLLECTIVE R15, `(.L_x_397) ;  /* 0x000000000f087348 */ /* 0x001fea0003c00000 */
[----:B------:R1:W2:Y:S02]  /*fd90*/  SHFL.IDX P6, R14, R13, R12, R11 ;  /* 0x0000000c0d0e7389 */ /* 0x0002a400000c000b */
[----:B012---:R-:W-:Y:S01]  /*fda0*/  ENDCOLLECTIVE ;  /* 0x000000000000791b */ /* 0x007fe20003800000 */
.L_x_397:
[----:B------:R-:W-:Y:S02]  /*fdb0*/  IMAD.MOV.U32 R13, RZ, RZ, R24 ;  /* 0x000000ffff0d7224 */ /* 0x000fe400078e0018 */
[----:B------:R-:W-:Y:S01]  /*fdc0*/  IMAD.MOV.U32 R12, RZ, RZ, 0x4 ;  /* 0x00000004ff0c7424 */ /* 0x000fe200078e00ff */
[----:B------:R-:W-:-:S13]  /*fdd0*/  IADD3 R2, P2, R14, R6, RZ ;  /* 0x000000060e027210 */ /* 0x000fda0007f5e0ff */
[----:B------:R-:W-:Y:S05]  /*fde0*/  WARPSYNC.COLLECTIVE R15, `(.L_x_398) ;  /* 0x000000000f087348 */ /* 0x000fea0003c00000 */
[----:B------:R0:W1:Y:S02]  /*fdf0*/  SHFL.IDX P6, R14, R13, R12, R11 ;  /* 0x0000000c0d0e7389 */ /* 0x00006400000c000b */
[----:B01----:R-:W-:Y:S01]  /*fe00*/  ENDCOLLECTIVE ;  /* 0x000000000000791b */ /* 0x003fe20003800000 */
.L_x_398:
[----:B------:R-:W-:-:S05]  /*fe10*/  IMAD.X R3, RZ, RZ, R8, P2 ;  /* 0x000000ffff037224 */ /* 0x000fca00010e0608 */
[----:B------:R-:W-:Y:S01]  /*fe20*/  @!PT LDS RZ, [RZ] ;  /* 0x00000000fffff984 */ /* 0x000fe20000000800 */
[----:B------:R-:W-:Y:S01]  /*fe30*/  @!PT LDS RZ, [RZ] ;  /* 0x00000000fffff984 */ /* 0x000fe20000000800 */
[----:B------:R-:W-:Y:S01]  /*fe40*/  @!PT LDS RZ, [RZ] ;  /* 0x00000000fffff984 */ /* 0x000fe20000000800 */
[----:B------:R0:W-:Y:S01]  /*fe50*/  LDGSTS.E.BYPASS.LTC128B.128 [R4+0x1c00], desc[UR56][R2.64], !P3 ;  /* 0x01c0000002047fae */ /* 0x0001e2000d901d78 */
[----:B------:R-:W-:-:S03]  /*fe60*/  ISETP.LT.OR P3, PT, R5, 0x41, P1 ;  /* 0x000000410500780c */ /* 0x000fc60000f61670 */
[----:B------:R0:W-:Y:S01]  /*fe70*/  LDGSTS.E.BYPASS.LTC128B.128 [R4+0x4c00], desc[UR56][R2.64+0x80], !P4 ;  /* 0x04c0008002047fae */ /* 0x0001e2000e101d78 */
[----:B------:R-:W-:Y:S02]  /*fe80*/  ISETP.LT.OR P4, PT, R5, 0x41, !P0 ;  /* 0x000000410500780c */ /* 0x000fe40004781670 */
[----:B------:R-:W-:Y:S01]  /*fe90*/  MOV R13, R23 ;  /* 0x00000017000d7202 */ /* 0x000fe20000000f00 */
[----:B------:R-:W-:-:S10]  /*fea0*/  IMAD.MOV.U32 R7, RZ, RZ, R14 ;  /* 0x000000ffff077224 */ /* 0x000fd400078e000e */
[----:B0-----:R-:W-:Y:S05]  /*feb0*/  WARPSYNC.COLLECTIVE R15, `(.L_x_399) ;  /* 0x000000000f087348 */ /* 0x001fea0003c00000 */
[----:B------:R1:W2:Y:S02]  /*fec0*/  SHFL.IDX P6, R14, R13, R12, R11 ;  /* 0x0000000c0d0e7389 */ /* 0x0002a400000c000b */
[----:B012---:R-:W-:Y:S01]  /*fed0*/  ENDCOLLECTIVE ;  /* 0x000000000000791b */ /* 0x007fe20003800000 */
.L_x_399:
[----:B------:R-:W-:Y:S02]  /*fee0*/  IMAD.MOV.U32 R13, RZ, RZ, R24 ;  /* 0x000000ffff0d7224 */ /* 0x000fe400078e0018 */
[----:B------:R-:W-:Y:S02]  /*fef0*/  IMAD.MOV.U32 R12, RZ, RZ, 0x5 ;  /* 0x00000005ff0c7424 */ /* 0x000fe400078e00ff */
[----:B------:R-:W-:-:S07]  /*ff00*/  IMAD.MOV.U32 R9, RZ, RZ, R14 ;  /* 0x000000ffff097224 */ /* 0x000fce00078e000e */
[----:B------:R-:W-:Y:S05]  /*ff10*/  WARPSYNC.COLLECTIVE R15, `(.L_x_400) ;  /* 0x000000000f087348 */ /* 0x000fea0003c00000 */
[----:B------:R0:W1:Y:S02]  /*ff20*/  SHFL.IDX P6, R14, R13, R12, R11 ;  /* 0x0000000c0d0e7389 */ /* 0x00006400000c000b */
[----:B01----:R-:W-:Y:S01]  /*ff30*/  ENDCOLLECTIVE ;  /* 0x000000000000791b */ /* 0x003fe20003800000 */
.L_x_400:
[----:B------:R-:W-:-:S05]  /*ff40*/  IADD3 R2, P2, R9, R6, RZ ;  /* 0x0000000609027210 */ /* 0x000fca0007f5e0ff */
[----:B------:R-:W-:-:S05]  /*ff50*/  IMAD.X R3, RZ, RZ, R7, P2 ;  /* 0x000000ffff037224 */ /* 0x000fca00010e0607 */
[----:B------:R-:W-:Y:S01]  /*ff60*/  @!PT LDS RZ, [RZ] ;  /* 0x00000000fffff984 */ /* 0x000fe20000000800 */
[----:B------:R-:W-:Y:S01]  /*ff70*/  @!PT LDS RZ, [RZ] ;  /* 0x00000000fffff984 */ /* 0x000fe20000000800 */
[----:B------:R-:W-:Y:S01]  /*ff80*/  @!PT LDS RZ, [RZ] ;  /* 0x00000000fffff984 */ /* 0x000fe20000000800 */
[----:B------:R0:W-:Y:S01]  /*ff90*/  LDGSTS.E.BYPASS.LTC128B.128 [R4+0x2400], desc[UR56][R2.64], !P3 ;  /* 0x0240000002047fae */ /* 0x0001e2000d901d78 */
[----:B------:R-:W-:-:S03]  /*ffa0*/  IMAD.MOV.U32 R13, RZ, RZ, R23 ;  /* 0x000000ffff0d7224 */ /* 0x000fc600078e0017 */
[----:B------:R0:W-:Y:S01]  /*ffb0*/  LDGSTS.E.BYPASS.LTC128B.128 [R4+0x5400], desc[UR56][R2.64+0x80], !P4 ;  /* 0x0540008002047fae */ /* 0x0001e2000e101d78 */
[----:B------:R-:W-:-:S07]  /*ffc0*/  MOV R24, R14 ;  /* 0x0000000e00187202 */ /* 0x000fce0000000f00 */
[----:B0-----:R-:W-:Y:S05]  /*ffd0*/  WARPSYNC.COLLECTIVE R15, `(.L_x_401) ;  /* 0x000000000f087348 */ /* 0x001fea0003c00000 */
[----:B------:R1:W2:Y:S02]  /*ffe0*/  SHFL.IDX P6, R14, R13, R12, R11 ;  /* 0x0000000c0d0e7389 */ /* 0x0002a400000c000b */
[----:B012---:R-:W-:Y:S01]  /*fff0*/  ENDCOLLECTIVE ;  /* 0x000000000000791b */ /* 0x007fe20003800000 */
.L_x_401:
[----:B------:R-:W-:Y:S05]  /*10000*/  BRA `(.L_x_402) ;  /* 0xffffffc000847947 */ /* 0x000fea000383ffff */
.L_x_296:
        /* <DEDUP_REMOVED lines=8> */
.L_x_404:
[----:B------:R-:W-:Y:S05]  /*10090*/  BSYNC B0 ;  /* 0x0000000000007941 */ /* 0x000fea0003800000 */
.L_x_403:
[----:B------:R-:W-:Y:S01]  /*100a0*/  IMAD.MOV.U32 R13, RZ, RZ, R16 ;  /* 0x000000ffff0d7224 */ /* 0x000fe200078e0010 */
[----:B------:R-:W-:Y:S01]  /*100b0*/  MOV R15, 0xffffffff ;  /* 0xffffffff000f7802 */ /* 0x000fe20000000f00 */
[----:B------:R-:W-:Y:S02]  /*100c0*/  IMAD.MOV.U32 R12, RZ, RZ, 0x1 ;  /* 0x00000001ff0c7424 */ /* 0x000fe400078e00ff */
[----:B------:R-:W-:Y:S02]  /*100d0*/  IMAD.MOV.U32 R11, RZ, RZ, 0x1f ;  /* 0x0000001fff0b7424 */ /* 0x000fe400078e00ff */
[----:B------:R-:W-:Y:S02]  /*100e0*/  IMAD.IADD R7, R19, 0x1, R8 ;  /* 0x0000000113077824 */ /* 0x000fe400078e0208 */
[----:B------:R-:W-:-:S07]  /*100f0*/  IMAD.MOV.U32 R5, RZ, RZ, R14 ;  /* 0x000000ffff057224 */ /* 0x000fce00078e000e */
[----:B------:R-:W-:Y:S05]  /*10100*/  WARPSYNC.COLLECTIVE R15, `(.L_x_405) ;  /* 0x000000000f087348 */ /* 0x000fea0003c00000 */
[----:B------:R0:W1:Y:S02]  /*10110*/  SHFL.IDX P6, R14, R13, R12, R11 ;  /* 0x0000000c0d0e7389 */ /* 0x00006400000c000b */
[----:B01----:R-:W-:Y:S01]  /*10120*/  ENDCOLLECTIVE ;  /* 0x000000000000791b */ /* 0x003fe20003800000 */
.L_x_405:
[----:B------:R-:W-:Y:S02]  /*10130*/  ULDC UR4, c[0x0][0xc3c] ;  /* 0x00030f0000047ab9 */ /* 0x000fe40000000800 */
[----:B------:R-:W-:-:S13]  /*10140*/  ISETP.GE.OR P1, PT, R7, UR4, !P0 ;  /* 0x0000000407007c0c */ /* 0x000fda000c726670 */
[----:B------:R-:W0:Y:S01]  /*10150*/  @!P1 LDC.64 R2, c[0x0][0xc80] ;  /* 0x00032000ff029b82 */ /* 0x000e220000000a00 */
[----:B------:R-:W-:Y:S02]  /*10160*/  IMAD.MOV.U32 R4, RZ, RZ, RZ ;  /* 0x000000ffff047224 */ /* 0x000fe400078e00ff */
[----:B------:R-:W-:Y:S02]  /*10170*/  IMAD.MOV.U32 R11, RZ, RZ, RZ ;  /* 0x000000ffff0b7224 */ /* 0x000fe400078e00ff */
[----:B------:R-:W-:Y:S02]  /*10180*/  IMAD.MOV.U32 R0, RZ, RZ, R14 ;  /* 0x000000ffff007224 */ /* 0x000fe400078e000e */
[----:B0-----:R-:W-:-:S06]  /*10190*/  @!P1 IMAD.WIDE R2, R7, 0x4, R2 ;  /* 0x0000000407029825 */ /* 0x001fcc00078e0202 */
[----:B------:R-:W2:Y:S01]  /*101a0*/  @!P1 LDG.E R2, desc[UR56][R2.64] ;  /* 0x0000003802029981 */ /* 0x000ea2000c1e1900 */
[C---:B------:R-:W-:Y:S02]  /*101b0*/  ISETP.GE.U32.AND P2, PT, R8.reuse, 0x2, PT ;  /* 0x000000020800780c */ /* 0x040fe40003f46070 */
[C---:B------:R-:W-:Y:S02]  /*101c0*/  ISETP.GE.U32.AND P3, PT, R8.reuse, 0x4, PT ;  /* 0x000000040800780c */ /* 0x040fe40003f66070 */
[C---:B------:R-:W-:Y:S02]  /*101d0*/  ISETP.GE.U32.AND P4, PT, R8.reuse, 0x8, PT ;  /* 0x000000080800780c */ /* 0x040fe40003f86070 */
[C---:B------:R-:W-:Y:S01]  /*101e0*/  ISETP.GE.U32.AND P5, PT, R8.reuse, 0x10, PT ;  /* 0x000000100800780c */ /* 0x040fe20003fa6070 */
[----:B--2---:R-:W-:Y:S01]  /*101f0*/  @!P1 IMAD.MOV.U32 R4, RZ, RZ, R2 ;  /* 0x000000ffff049224 */ /* 0x004fe200078e0002 */
[----:B------:R-:W-:-:S04]  /*10200*/  ISETP.NE.AND P1, PT, R8, RZ, PT ;  /* 0x000000ff0800720c */ /* 0x000fc80003f25270 */
[----:B------:R-:W-:-:S09]  /*10210*/  MOV R13, R4 ;  /* 0x00000004000d7202 */ /* 0x000fd20000000f00 */
[----:B------:R-:W-:Y:S05]  /*10220*/  WARPSYNC.COLLECTIVE R15, `(.L_x_406) ;  /* 0x000000000f087348 */ /* 0x000fea0003c00000 */
[----:B------:R0:W1:Y:S02]  /*10230*/  SHFL.UP P6, R14, R13, R12, R11 ;  /* 0x0400000c0d0e7389 */ /* 0x00006400000c000b */
[----:B01----:R-:W-:Y:S01]  /*10240*/  ENDCOLLECTIVE ;  /* 0x000000000000791b */ /* 0x003fe20003800000 */
.L_x_406:
[----:B------:R-:W-:Y:S01]  /*10250*/  IMAD.MOV.U32 R12, RZ, RZ, 0x2 ;  /* 0x00000002ff0c7424 */ /* 0x000fe200078e00ff */
[----:B------:R-:W-:-:S05]  /*10260*/  SEL R7, R14, RZ, P1 ;  /* 0x000000ff0e077207 */ /* 0x000fca0000800000 */
[----:B------:R-:W-:-:S04]  /*10270*/  IMAD.IADD R6, R4, 0x1, R7 ;  /* 0x0000000104067824 */ /* 0x000fc800078e0207 */
[----:B------:R-:W-:-:S07]  /*10280*/  IMAD.MOV.U32 R13, RZ, RZ, R6 ;  /* 0x000000ffff0d7224 */ /* 0x000fce00078e0006 */
[----:B------:R-:W-:Y:S05]  /*10290*/  WARPSYNC.COLLECTIVE R15, `(.L_x_407) ;  /* 0x000000000f087348 */ /* 0x000fea0003c00000 */
[----:B------:R0:W1:Y:S02]  /*102a0*/  SHFL.UP P6, R14, R13, R12, R11 ;  /* 0x0400000c0d0e7389 */ /* 0x00006400000c000b */
[----:B01----:R-:W-:Y:S01]  /*102b0*/  ENDCOLLECTIVE ;  /* 0x000000000000791b */ /* 0x003fe20003800000 */
.L_x_407:
[----:B------:R-:W-:Y:S01]  /*102c0*/  IMAD.MOV.U32 R12, RZ, RZ, 0x4 ;  /* 0x00000004ff0c7424 */ /* 0x000fe200078e00ff */
[----:B------:R-:W-:-:S04]  /*102d0*/  SEL R7, R14, RZ, P2 ;  /* 0x000000ff0e077207 */ /* 0x000fc80001000000 */
[----:B------:R-:W-:-:S05]  /*102e0*/  IADD3 R7, R6, R7, RZ ;  /* 0x0000000706077210 */ /* 0x000fca0007ffe0ff */
[----:B------:R-:W-:-:S07]  /*102f0*/  IMAD.MOV.U32 R13, RZ, RZ, R7 ;  /* 0x000000ffff0d7224 */ /* 0x000fce00078e0007 */
[----:B------:R-:W-:Y:S05]  /*10300*/  WARPSYNC.COLLECTIVE R15, `(.L_x_408) ;  /* 0x000000000f087348 */ /* 0x000fea0003c00000 */
[----:B------:R0:W1:Y:S02]  /*10310*/  SHFL.UP P6, R14, R13, R12, R11 ;  /* 0x0400000c0d0e7389 */ /* 0x00006400000c000b */
[----:B01----:R-:W-:Y:S01]  /*10320*/  ENDCOLLECTIVE ;  /* 0x000000000000791b */ /* 0x003fe20003800000 */
.L_x_408:
[----:B------:R-:W-:Y:S02]  /*10330*/  MOV R12, 0x8 ;  /* 0x00000008000c7802 */ /* 0x000fe40000000f00 */
[----:B------:R-:W-:-:S05]  /*10340*/  SEL R2, R14, RZ, P3 ;  /* 0x000000ff0e027207 */ /* 0x000fca0001800000 */
[----:B------:R-:W-:-:S04]  /*10350*/  IMAD.IADD R2, R7, 0x1, R2 ;  /* 0x0000000107027824 */ /* 0x000fc800078e0202 */
[----:B------:R-:W-:-:S07]  /*10360*/  IMAD.MOV.U32 R13, RZ, RZ, R2 ;  /* 0x000000ffff0d7224 */ /* 0x000fce00078e0002 */
[----:B------:R-:W-:Y:S05]  /*10370*/  WARPSYNC.COLLECTIVE R15, `(.L_x_409) ;  /* 0x000000000f087348 */ /* 0x000fea0003c00000 */
[----:B------:R0:W1:Y:S02]  /*10380*/  SHFL.UP P6, R14, R13, R12, R11 ;  /* 0x0400000c0d0e7389 */ /* 0x00006400000c000b */
[----:B01----:R-:W-:Y:S01]  /*10390*/  ENDCOLLECTIVE ;  /* 0x000000000000791b */ /* 0x003fe20003800000 */
.L_x_409:
[----:B------:R-:W-:Y:S01]  /*103a0*/  IMAD.MOV.U32 R12, RZ, RZ, 0x10 ;  /* 0x00000010ff0c7424 */ /* 0x000fe200078e00ff */
[----:B------:R-:W-:-:S05]  /*103b0*/  SEL R3, R14, RZ, P4 ;  /* 0x000000ff0e037207 */ /* 0x000fca0002000000 */
[----:B------:R-:W-:-:S04]  /*103c0*/  IMAD.IADD R3, R2, 0x1, R3 ;  /* 0x0000000102037824 */ /* 0x000fc800078e0203 */
[----:B------:R-:W-:-:S07]  /*103d0*/  IMAD.MOV.U32 R13, RZ, RZ, R3 ;  /* 0x000000ffff0d7224 */ /* 0x000fce00078e0003 */
[----:B------:R-:W-:Y:S05]  /*103e0*/  WARPSYNC.COLLECTIVE R15, `(.L_x_410) ;  /* 0x000000000f087348 */ /* 0x000fea0003c00000 */
[----:B------:R0:W1:Y:S02]  /*103f0*/  SHFL.UP P6, R14, R13, R12, R11 ;  /* 0x0400000c0d0e7389 */ /* 0x00006400000c000b */
[----:B01----:R-:W-:Y:S01]  /*10400*/  ENDCOLLECTIVE ;  /* 0x000000000000791b */ /* 0x003fe20003800000 */
.L_x_410:
[----:B------:R-:W-:Y:S02]  /*10410*/  IMAD.MOV.U32 R12, RZ, RZ, 0x1f ;  /* 0x0000001fff0c7424 */ /* 0x000fe400078e00ff */
[----:B------:R-:W-:Y:S01]  /*10420*/  IMAD.MOV.U32 R11, RZ, RZ, 0x1f ;  /* 0x0000001fff0b7424 */ /* 0x000fe200078e00ff */
[----:B------:R-:W-:-:S05]  /*10430*/  SEL R6, R14, RZ, P5 ;  /* 0x000000ff0e067207 */ /* 0x000fca0002800000 */
[----:B------:R-:W-:-:S05]  /*10440*/  IMAD.IADD R6, R3, 0x1, R6 ;  /* 0x0000000103067824 */ /* 0x000fca00078e0206 */
[----:B------:R-:W-:-:S07]  /*10450*/  MOV R13, R6 ;  /* 0x00000006000d7202 */ /* 0x000fce0000000f00 */
[----:B------:R-:W-:Y:S05]  /*10460*/  WARPSYNC.COLLECTIVE R15, `(.L_x_411) ;  /* 0x000000000f087348 */ /* 0x000fea0003c00000 */
[----:B------:R0:W1:Y:S02]  /*10470*/  SHFL.IDX P6, R14, R13, R12, R11 ;  /* 0x0000000c0d0e7389 */ /* 0x00006400000c000b */
[----:B01----:R-:W-:Y:S01]  /*10480*/  ENDCOLLECTIVE ;  /* 0x000000000000791b */ /* 0x003fe20003800000 */
.L_x_411:
[----:B------:R-:W-:Y:S05]  /*10490*/  BRA `(.L_x_412) ;  /* 0xffffffc000907947 */ /* 0x000fea000383ffff */
.L_x_301:
[----:B------:R-:W-:Y:S01]  /*104a0*/  BSSY B0, `(.L_x_413) ;  /* 0x0000008000007945 */ /* 0x000fe20003800000 */
[----:B-----5:R-:W-:Y:S01]  /*104b0*/  IMAD.MOV.U32 R13, RZ, RZ, R4 ;  /* 0x000000ffff0d7224 */ /* 0x020fe200078e0004 */
[----:B------:R-:W-:Y:S01]  /*104c0*/  MOV R11, RZ ;  /* 0x000000ff000b7202 */ /* 0x000fe20000000f00 */
[----:B------:R-:W-:Y:S02]  /*104d0*/  IMAD.MOV.U32 R12, RZ, RZ, 0x1 ;  /* 0x00000001ff0c7424 */ /* 0x000fe400078e00ff */
[----:B------:R-:W-:-:S07]  /*104e0*/  IMAD.MOV.U32 R15, RZ, RZ, -0x1 ;  /* 0xffffffffff0f7424 */ /* 0x000fce00078e00ff */
[----:B012---:R-:W-:Y:S05]  /*104f0*/  WARPSYNC.COLLECTIVE R15, `(.L_x_414) ;  /* 0x000000000f087348 */ /* 0x007fea0003c00000 */
[----:B------:R3:W4:Y:S02]  /*10500*/  SHFL.UP P6, R14, R13, R12, R11 ;  /* 0x0400000c0d0e7389 */ /* 0x00072400000c000b */
[----:B01234-:R-:W-:Y:S01]  /*10510*/  ENDCOLLECTIVE ;  /* 0x000000000000791b */ /* 0x01ffe20003800000 */
.L_x_414:
[----:B------:R-:W-:Y:S05]  /*10520*/  BSYNC B0 ;  /* 0x0000000000007941 */ /* 0x000fea0003800000 */
.L_x_413:
[----:B------:R-:W-:Y:S01]  /*10530*/  SEL R13, R14, RZ, P1 ;  /* 0x000000ff0e0d7207 */ /* 0x000fe20000800000 */
[----:B------:R-:W-:Y:S01]  /*10540*/  IMAD.MOV.U32 R12, RZ, RZ, 0x2 ;  /* 0x00000002ff0c7424 */ /* 0x000fe200078e00ff */
[----:B------:R-:W-:Y:S01]  /*10550*/  MOV R15, 0xffffffff ;  /* 0xffffffff000f7802 */ /* 0x000fe20000000f00 */
[----:B------:R-:W-:Y:S02]  /*10560*/  IMAD.MOV.U32 R11, RZ, RZ, RZ ;  /* 0x000000ffff0b7224 */ /* 0x000fe400078e00ff */
[----:B------:R-:W-:-:S07]  /*10570*/  IMAD.IADD R13, R4, 0x1, R13 ;  /* 0x00000001040d7824 */ /* 0x000fce00078e020d */
[----:B------:R-:W-:Y:S05]  /*10580*/  WARPSYNC.COLLECTIVE R15, `(.L_x_415) ;  /* 0x000000000f087348 */ /* 0x000fea0003c00000 */
[----:B------:R0:W1:Y:S02]  /*10590*/  SHFL.UP P6, R14, R13, R12, R11 ;  /* 0x0400000c0d0e7389 */ /* 0x00006400000c000b */
[----:B01----:R-:W-:Y:S01]  /*105a0*/  ENDCOLLECTIVE ;  /* 0x000000000000791b */ /* 0x003fe20003800000 */
.L_x_415:
[----:B------:R-:W-:Y:S01]  /*105b0*/  IMAD.MOV.U32 R12, RZ, RZ, 0x4 ;  /* 0x00000004ff0c7424 */ /* 0x000fe200078e00ff */
[----:B------:R-:W-:-:S05]  /*105c0*/  SEL R0, R14, RZ, P2 ;  /* 0x000000ff0e007207 */ /* 0x000fca0001000000 */
[----:B------:R-:W-:-:S04]  /*105d0*/  IMAD.IADD R0, R13, 0x1, R0 ;  /* 0x000000010d007824 */ /* 0x000fc800078e0200 */
[----:B------:R-:W-:-:S07]  /*105e0*/  IMAD.MOV.U32 R13, RZ, RZ, R0 ;  /* 0x000000ffff0d7224 */ /* 0x000fce00078e0000 */
[----:B------:R-:W-:Y:S05]  /*105f0*/  WARPSYNC.COLLECTIVE R15, `(.L_x_416) ;  /* 0x000000000f087348 */ /* 0x000fea0003c00000 */
[----:B------:R0:W1:Y:S02]  /*10600*/  SHFL.UP P6, R14, R13, R12, R11 ;  /* 0x0400000c0d0e7389 */ /* 0x00006400000c000b */
[----:B01----:R-:W-:Y:S01]  /*10610*/  ENDCOLLECTIVE ;  /* 0x000000000000791b */ /* 0x003fe20003800000 */
.L_x_416:
[----:B------:R-:W-:Y:S01]  /*10620*/  IMAD.MOV.U32 R12, RZ, RZ, 0x8 ;  /* 0x00000008ff0c7424 */ /* 0x000fe200078e00ff */
[----:B------:R-:W-:-:S05]  /*10630*/  SEL R3, R14, RZ, P3 ;  /* 0x000000ff0e037207 */ /* 0x000fca0001800000 */
[----:B------:R-:W-:-:S05]  /*10640*/  IMAD.IADD R2, R0, 0x1, R3 ;  /* 0x0000000100027824 */ /* 0x000fca00078e0203 */
[----:B------:R-:W-:-:S07]  /*10650*/  MOV R13, R2 ;  /* 0x00000002000d7202 */ /* 0x000fce0000000f00 */
[----:B------:R-:W-:Y:S05]  /*10660*/  WARPSYNC.COLLECTIVE R15, `(.L_x_417) ;  /* 0x000000000f087348 */ /* 0x000fea0003c00000 */
[----:B------:R0:W1:Y:S02]  /*10670*/  SHFL.UP P6, R14, R13, R12, R11 ;  /* 0x0400000c0d0e7389 */ /* 0x00006400000c000b */
[----:B01----:R-:W-:Y:S01]  /*10680*/  ENDCOLLECTIVE ;  /* 0x000000000000791b */ /* 0x003fe20003800000 */
.L_x_417:
[----:B------:R-:W-:Y:S01]  /*10690*/  IMAD.MOV.U32 R12, RZ, RZ, 0x10 ;  /* 0x00000010ff0c7424 */ /* 0x000fe200078e00ff */
[----:B------:R-:W-:-:S05]  /*106a0*/  SEL R3, R14, RZ, P4 ;  /* 0x000000ff0e037207 */ /* 0x000fca0002000000 */
[----:B------:R-:W-:-:S04]  /*106b0*/  IMAD.IADD R3, R2, 0x1, R3 ;  /* 0x0000000102037824 */ /* 0x000fc800078e0203 */
[----:B------:R-:W-:-:S07]  /*106c0*/  IMAD.MOV.U32 R13, RZ, RZ, R3 ;  /* 0x000000ffff0d7224 */ /* 0x000fce00078e0003 */
[----:B------:R-:W-:Y:S05]  /*106d0*/  WARPSYNC.COLLECTIVE R15, `(.L_x_418) ;  /* 0x000000000f087348 */ /* 0x000fea0003c00000 */
[----:B------:R0:W1:Y:S02]  /*106e0*/  SHFL.UP P6, R14, R13, R12, R11 ;  /* 0x0400000c0d0e7389 */ /* 0x00006400000c000b */
[----:B01----:R-:W-:Y:S01]  /*106f0*/  ENDCOLLECTIVE ;  /* 0x000000000000791b */ /* 0x003fe20003800000 */
.L_x_418:
[----:B------:R-:W-:Y:S02]  /*10700*/  IMAD.MOV.U32 R12, RZ, RZ, 0x1f ;  /* 0x0000001fff0c7424 */ /* 0x000fe400078e00ff */
[----:B------:R-:W-:Y:S01]  /*10710*/  IMAD.MOV.U32 R11, RZ, RZ, 0x1f ;  /* 0x0000001fff0b7424 */ /* 0x000fe200078e00ff */
[----:B------:R-:W-:-:S04]  /*10720*/  SEL R6, R14, RZ, P5 ;  /* 0x000000ff0e067207 */ /* 0x000fc80002800000 */
[----:B------:R-:W-:-:S05]  /*10730*/  IADD3 R6, R3, R6, RZ ;  /* 0x0000000603067210 */ /* 0x000fca0007ffe0ff */
[----:B------:R-:W-:-:S07]  /*10740*/  IMAD.MOV.U32 R13, RZ, RZ, R6 ;  /* 0x000000ffff0d7224 */ /* 0x000fce00078e0006 */
[----:B------:R-:W-:Y:S05]  /*10750*/  WARPSYNC.COLLECTIVE R15, `(.L_x_419) ;  /* 0x000000000f087348 */ /* 0x000fea0003c00000 */
[----:B------:R0:W1:Y:S02]  /*10760*/  SHFL.IDX P6, R14, R13, R12, R11 ;  /* 0x0000000c0d0e7389 */ /* 0x00006400000c000b */
[----:B01----:R-:W-:Y:S01]  /*10770*/  ENDCOLLECTIVE ;  /* 0x000000000000791b */ /* 0x003fe20003800000 */
.L_x_419:
[----:B------:R-:W-:Y:S05]  /*10780*/  BRA `(.L_x_420) ;  /* 0xffffffc000707947 */ /* 0x000fea000383ffff */
.L_x_303:
[----:B------:R-:W-:Y:S01]  /*10790*/  BSSY B0, `(.L_x_421) ;  /* 0x0000006000007945 */ /* 0x000fe20003800000 */
[----:B------:R-:W-:Y:S01]  /*107a0*/  PLOP3.LUT P6, PT, P6, PT, PT, 0x8, 0x0 ;  /* 0x000000000000781c */ /* 0x000fe200037ce170 */
[----:B------:R-:W-:-:S12]  /*107b0*/  IMAD.MOV.U32 R15, RZ, RZ, -0x1 ;  /* 0xffffffffff0f7424 */ /* 0x000fd800078e00ff */
[----:B01----:R-:W-:Y:S05]  /*107c0*/  WARPSYNC.COLLECTIVE R15, `(.L_x_422) ;  /* 0x000000000f087348 */ /* 0x003fea0003c00000 */
[----:B------:R-:W-:Y:S01]  /*107d0*/  VOTE.ANY R14, PT, P6 ;  /* 0x00000000000e7806 */ /* 0x000fe200030e0100 */
[----:B01----:R-:W-:Y:S06]  /*107e0*/  ENDCOLLECTIVE ;  /* 0x000000000000791b */ /* 0x003fec0003800000 */
.L_x_422:
[----:B------:R-:W-:Y:S05]  /*107f0*/  BSYNC B0 ;  /* 0x0000000000007941 */ /* 0x000fea0003800000 */
.L_x_421:
[----:B------:R-:W-:Y:S01]  /*10800*/  MOV R2, R14 ;  /* 0x0000000e00027202 */ /* 0x000fe20000000f00 */
[----:B------:R-:W-:Y:S02]  /*10810*/  IMAD.MOV.U32 R13, RZ, RZ, R4 ;  /* 0x000000ffff0d7224 */ /* 0x000fe400078e0004 */
[----:B------:R-:W-:Y:S01]  /*10820*/  IMAD.MOV.U32 R11, RZ, RZ, 0x1f ;  /* 0x0000001fff0b7424 */ /* 0x000fe200078e00ff */
[----:B------:R-:W0:Y:S01]  /*10830*/  POPC R0, R2 ;  /* 0x0000000200007309 */ /* 0x000e220000000000 */
[----:B------:R-:W-:Y:S02]  /*10840*/  IMAD.MOV.U32 R15, RZ, RZ, -0x1 ;  /* 0xffffffffff0f7424 */ /* 0x000fe400078e00ff */
[----:B0-----:R-:W-:-:S07]  /*10850*/  IMAD.MOV.U32 R12, RZ, RZ, R0 ;  /* 0x000000ffff0c7224 */ /* 0x001fce00078e0000 */
[----:B------:R-:W-:Y:S05]  /*10860*/  WARPSYNC.COLLECTIVE R15, `(.L_x_423) ;  /* 0x000000000f087348 */ /* 0x000fea0003c00000 */
[----:B------:R0:W1:Y:S02]  /*10870*/  SHFL.IDX P6, R14, R13, R12, R11 ;  /* 0x0000000c0d0e7389 */ /* 0x00006400000c000b */
[----:B01----:R-:W-:Y:S01]  /*10880*/  ENDCOLLECTIVE ;  /* 0x000000000000791b */ /* 0x003fe20003800000 */
.L_x_423:
[----:B------:R-:W-:Y:S01]  /*10890*/  MOV R4, R14 ;  /* 0x0000000e00047202 */ /* 0x000fe20000000f00 */
[----:B------:R-:W-:Y:S06]  /*108a0*/  BRA `(.L_x_424) ;  /* 0xffffffc000607947 */ /* 0x000fec000383ffff */
.L_x_305:
[----:B------:R-:W-:Y:S01]  /*108b0*/  BSSY B0, `(.L_x_425) ;  /* 0x0000007000007945 */ /* 0x000fe20003800000 */
[----:B------:R-:W-:Y:S02]  /*108c0*/  IMAD.MOV.U32 R13, RZ, RZ, R6 ;  /* 0x000000ffff0d7224 */ /* 0x000fe400078e0006 */
[----:B------:R-:W-:Y:S02]  /*108d0*/  IMAD.MOV.U32 R11, RZ, RZ, 0x1f ;  /* 0x0000001fff0b7424 */ /* 0x000fe400078e00ff */
[----:B------:R-:W-:-:S07]  /*108e0*/  IMAD.MOV.U32 R15, RZ, RZ, -0x1 ;  /* 0xffffffffff0f7424 */ /* 0x000fce00078e00ff */
[----:B0123--:R-:W-:Y:S05]  /*108f0*/  WARPSYNC.COLLECTIVE R15, `(.L_x_426) ;  /* 0x000000000f087348 */ /* 0x00ffea0003c00000 */
[----:B------:R4:W0:Y:S02]  /*10900*/  SHFL.IDX P6, R14, R13, R12, R11 ;  /* 0x0000000c0d0e7389 */ /* 0x00082400000c000b */
[----:B01234-:R-:W-:Y:S01]  /*10910*/  ENDCOLLECTIVE ;  /* 0x000000000000791b */ /* 0x01ffe20003800000 */
.L_x_426:
[----:B------:R-:W-:Y:S05]  /*10920*/  BSYNC B0 ;  /* 0x0000000000007941 */ /* 0x000fea0003800000 */
.L_x_425:
[----:B------:R-:W-:Y:S05]  /*10930*/  BRA `(.L_x_304) ;  /* 0xffffffc000587947 */ /* 0x000fea000383ffff */
.L_x_309:
[----:B0-----:R0:W2:Y:S02]  /*10940*/  SYNCS.PHASECHK.TRANS64.TRYWAIT P0, [R4+URZ+0x2a820], R0 ;  /* 0x02a82000040075a7 */ /* 0x0010a4000800017f */
[----:B--2---:R-:W-:Y:S05]  /*10950*/  @!P0 NANOSLEEP.SYNCS 0x989680 ;  /* 0x009896800000895d */ /* 0x004fea0003900000 */
[----:B------:R-:W2:Y:S02]  /*10960*/  @!P0 SYNCS.PHASECHK.TRANS64 P0, [R4+URZ+0x2a820], R0 ;  /* 0x02a82000040085a7 */ /* 0x000ea4000800007f */
[----:B--2---:R-:W-:Y:S05]  /*10970*/  @!P0 BRA `(.L_x_309) ;  /* 0xfffffffc00f08947 */ /* 0x004fea000383ffff */
[----:B------:R-:W-:Y:S05]  /*10980*/  BRA `(.L_x_427) ;  /* 0xffffffc400447947 */ /* 0x000fea000383ffff */
.L_x_310:
[----:B------:R-:W2:Y:S01]  /*10990*/  S2R R2, SR_TID.X ;  /* 0x0000000000027919 */ /* 0x000ea20000002100 */
[----:B------:R-:W-:Y:S01]  /*109a0*/  BSSY B0, `(.L_x_428) ;  /* 0x000000a000007945 */ /* 0x000fe20003800000 */
[----:B------:R-:W-:Y:S01]  /*109b0*/  MOV R12, RZ ;  /* 0x000000ff000c7202 */ /* 0x000fe20000000f00 */
[----:B------:R-:W-:Y:S02]  /*109c0*/  IMAD.MOV.U32 R11, RZ, RZ, 0x1f ;  /* 0x0000001fff0b7424 */ /* 0x000fe400078e00ff */
[----:B------:R-:W-:Y:S01]  /*109d0*/  IMAD.MOV.U32 R15, RZ, RZ, -0x1 ;  /* 0xffffffffff0f7424 */ /* 0x000fe200078e00ff */
[----:B--2---:R-:W-:-:S04]  /*109e0*/  SHF.R.U32.HI R2, RZ, 0x5, R2 ;  /* 0x00000005ff027819 */ /* 0x004fc80000011602 */
[----:B------:R-:W-:-:S05]  /*109f0*/  LOP3.LUT R2, R2, 0x3, RZ, 0xc0, !PT ;  /* 0x0000000302027812 */ /* 0x000fca00078ec0ff */
[----:B------:R-:W-:-:S07]  /*10a00*/  IMAD.MOV.U32 R13, RZ, RZ, R2 ;  /* 0x000000ffff0d7224 */ /* 0x000fce00078e0002 */
[----:B01-3--:R-:W-:Y:S05]  /*10a10*/  WARPSYNC.COLLECTIVE R15, `(.L_x_429) ;  /* 0x000000000f087348 */ /* 0x00bfea0003c00000 */
[----:B------:R2:W4:Y:S02]  /*10a20*/  SHFL.IDX P6, R14, R13, R12, R11 ;  /* 0x0000000c0d0e7389 */ /* 0x00052400000c000b */
[----:B01234-:R-:W-:Y:S01]  /*10a30*/  ENDCOLLECTIVE ;  /* 0x000000000000791b */ /* 0x01ffe20003800000 */
.L_x_429:
[----:B------:R-:W-:Y:S05]  /*10a40*/  BSYNC B0 ;  /* 0x0000000000007941 */ /* 0x000fea0003800000 */
.L_x_428:
[----:B------:R-:W-:Y:S05]  /*10a50*/  BRA `(.L_x_430) ;  /* 0xffffffc4002c7947 */ /* 0x000fea000383ffff */
.L_x_313:
[----:B------:R-:W-:Y:S01]  /*10a60*/  BSSY B1, `(.L_x_431) ;  /* 0x0000006000017945 */ /* 0x000fe20003800000 */
[----:B------:R-:W-:-:S07]  /*10a70*/  IMAD.MOV.U32 R15, RZ, RZ, -0x1 ;  /* 0xffffffffff0f7424 */ /* 0x000fce00078e00ff */
[----:B01-3--:R-:W-:Y:S05]  /*10a80*/  WARPSYNC.COLLECTIVE R15, `(.L_x_432) ;  /* 0x000000000f0c7348 */ /* 0x00bfea0003c00000 */
[----:B------:R-:W-:Y:S02]  /*10a90*/  ELECT P6, UR62, PT ;  /* 0x00000000003e782f */ /* 0x000fe400038c0000 */
[----:B------:R-:W-:Y:S01]  /*10aa0*/  MOV R14, UR62 ;  /* 0x0000003e000e7c02 */ /* 0x000fe20008000f00 */
[----:B01-3--:R-:W-:Y:S10]  /*10ab0*/  ENDCOLLECTIVE ;  /* 0x000000000000791b */ /* 0x00bff40003800000 */
.L_x_432:
[----:B------:R-:W-:Y:S05]  /*10ac0*/  BSYNC B1 ;  /* 0x0000000000017941 */ /* 0x000fea0003800000 */
.L_x_431:
[----:B------:R-:W-:Y:S05]  /*10ad0*/  BRA `(.L_x_433) ;  /* 0xffffffc400247947 */ /* 0x000fea000383ffff */
.L_x_315:
[----:B0-----:R0:W2:Y:S02]  /*10ae0*/  SYNCS.PHASECHK.TRANS64.TRYWAIT P1, [R5+URZ+0x2a840], R0 ;  /* 0x02a84000050075a7 */ /* 0x0010a4000802017f */
[----:B--2---:R-:W-:Y:S05]  /*10af0*/  @!P1 NANOSLEEP.SYNCS 0x989680 ;  /* 0x009896800000995d */ /* 0x004fea0003900000 */
[----:B------:R-:W2:Y:S02]  /*10b00*/  @!P1 SYNCS.PHASECHK.TRANS64 P1, [R5+URZ+0x2a840], R0 ;  /* 0x02a84000050095a7 */ /* 0x000ea4000802007f */
[----:B--2---:R-:W-:Y:S05]  /*10b10*/  @!P1 BRA `(.L_x_315) ;  /* 0xfffffffc00f09947 */ /* 0x004fea000383ffff */
[----:B------:R-:W-:Y:S05]  /*10b20*/  BRA `(.L_x_434) ;  /* 0xffffffc400447947 */ /* 0x000fea000383ffff */
.L_x_317:
[----:B--2---:R2:W4:Y:S02]  /*10b30*/  SYNCS.PHASECHK.TRANS64.TRYWAIT P1, [R27+URZ+0x2a840], R2 ;  /* 0x02a840021b0075a7 */ /* 0x004524000802017f */
[----:B----4-:R-:W-:Y:S05]  /*10b40*/  @!P1 NANOSLEEP.SYNCS 0x989680 ;  /* 0x009896800000995d */ /* 0x010fea0003900000 */
[----:B------:R-:W4:Y:S02]  /*10b50*/  @!P1 SYNCS.PHASECHK.TRANS64 P1, [R27+URZ+0x2a840], R2 ;  /* 0x02a840021b0095a7 */ /* 0x000f24000802007f */
[----:B----4-:R-:W-:Y:S05]  /*10b60*/  @!P1 BRA `(.L_x_317) ;  /* 0xfffffffc00f09947 */ /* 0x010fea000383ffff */
[----:B------:R-:W-:Y:S05]  /*10b70*/  BRA `(.L_x_435) ;  /* 0xffffffc400507947 */ /* 0x000fea000383ffff */
.L_x_319:
[----:B----4-:R4:W0:Y:S02]  /*10b80*/  SYNCS.PHASECHK.TRANS64.TRYWAIT P1, [R5+URZ+0x2a860], R0 ;  /* 0x02a86000050075a7 */ /* 0x010824000802017f */
[----:B0-----:R-:W-:Y:S05]  /*10b90*/  @!P1 NANOSLEEP.SYNCS 0x989680 ;  /* 0x009896800000995d */ /* 0x001fea0003900000 */
[----:B------:R-:W0:Y:S02]  /*10ba0*/  @!P1 SYNCS.PHASECHK.TRANS64 P1, [R5+URZ+0x2a860], R0 ;  /* 0x02a86000050095a7 */ /* 0x000e24000802007f */
[----:B0-----:R-:W-:Y:S05]  /*10bb0*/  @!P1 BRA `(.L_x_319) ;  /* 0xfffffffc00f09947 */ /* 0x001fea000383ffff */
[----:B------:R-:W-:Y:S05]  /*10bc0*/  BRA `(.L_x_436) ;  /* 0xffffffc4004c7947 */ /* 0x000fea000383ffff */
.L_x_437:
        /* <DEDUP_REMOVED lines=11> */
.L_x_3227:


//--------------------- .text._ZN7cutlass13device_kernelIN5flash11enable_sm90INS1_16FlashAttnFwdSm90INS1_25CollectiveMainloopFwdSm90ILi2EN4cute5tupleIJNS5_1CILi1EEES8_S8_EEENS6_IJNS7_ILi128EEENS7_ILi96EEENS7_ILi192EEEEEELi128ENS_6half_tEfNS_4arch4Sm90ELb0ELb0ELb0ELb1ELb1ELb1ELb0ELb1ELb1ELb1ELb0ELb0EEENS1_21CollectiveEpilogueFwdINS6_IJSA_SA_SB_EEES9_SE_SG_Li256ELb1ELb1ELb0ELb0EEENS1_36VarlenDynamicPersistentTileSchedulerILi128ELi96ELi256ELi128ELb0ELb1ELb1ELb0ELb1ELb1EEEEEEEEEvNT_6ParamsE --------------------------
	.section	.text._ZN7cutlass13device_kernelIN5flash11enable_sm90INS1_16FlashAttnFwdSm90INS1_25CollectiveMainloopFwdSm90ILi2EN4cute5tupleIJNS5_1CILi1EEES8_S8_EEENS6_IJNS7_ILi128EEENS7_ILi96EEENS7_ILi192EEEEEELi128ENS_6half_tEfNS_4arch4Sm90ELb0ELb0ELb0ELb1ELb1ELb1ELb0ELb1ELb1ELb1ELb0ELb0EEENS1_21CollectiveEpilogueFwdINS6_IJSA_SA_SB_EEES9_SE_SG_Li256ELb1ELb1ELb0ELb0EEENS1_36VarlenDynamicPersistentTileSchedulerILi128ELi96ELi256ELi128ELb0ELb1ELb1ELb0ELb1ELb1EEEEEEEEEvNT_6ParamsE,"ax",@progbits
	.align	128
.text._ZN7cutlass13device_kernelIN5flash11enable_sm90INS1_16FlashAttnFwdSm90INS1_25CollectiveMainloopFwdSm90ILi2EN4cute5tupleIJNS5_1CILi1EEES8_S8_EEENS6_IJNS7_ILi128EEENS7_ILi96EEENS7_ILi192EEEEEELi128ENS_6half_tEfNS_4arch4Sm90ELb0ELb0ELb0ELb1ELb1ELb1ELb0ELb1ELb1ELb1ELb0ELb0EEENS1_21CollectiveEpilogueFwdINS6_IJSA_SA_SB_EEES9_SE_SG_Li256ELb1ELb1ELb0ELb0EEENS1_36VarlenDynamicPersistentTileSchedulerILi128ELi96ELi256ELi128ELb0ELb1ELb1ELb0ELb1ELb1EEEEEEEEEvNT_6ParamsE:
        .type           _ZN7cutlass13device_kernelIN5flash11enable_sm90INS1_16FlashAttnFwdSm90INS1_25CollectiveMainloopFwdSm90ILi2EN4cute5tupleIJNS5_1CILi1EEES8_S8_EEENS6_IJNS7_ILi128EEENS7_ILi96EEENS7_ILi192EEEEEELi128ENS_6half_tEfNS_4arch4Sm90ELb0ELb0ELb0ELb1ELb1ELb1ELb0ELb1ELb1ELb1ELb0ELb0EEENS1_21CollectiveEpilogueFwdINS6_IJSA_SA_SB_EEES9_SE_SG_Li256ELb1ELb1ELb0ELb0EEENS1_36VarlenDynamicPersistentTileSchedulerILi128ELi96ELi256ELi128ELb0ELb1ELb1ELb0ELb1ELb1EEEEEEEEEvNT_6ParamsE,@function
        .size           _ZN7cutlass13device_kernelIN5flash11enable_sm90INS1_16FlashAttnFwdSm90INS1_25CollectiveMainloopFwdSm90ILi2EN4cute5tupleIJNS5_1CILi1EEES8_S8_EEENS6_IJNS7_ILi128EEENS7_ILi96EEENS7_ILi192EEEEEELi128ENS_6half_tEfNS_4arch4Sm90ELb0ELb0ELb0ELb1ELb1ELb1ELb0ELb1ELb1ELb1ELb0ELb0EEENS1_21CollectiveEpilogueFwdINS6_IJSA_SA_SB_EEES9_SE_SG_Li256ELb1ELb1ELb0ELb0EEENS1_36VarlenDynamicPersistentTileSchedulerILi128ELi96ELi256ELi128ELb0ELb1ELb1ELb0ELb1ELb1EEEEEEEEEvNT_6ParamsE,(.L_x_3228 - _ZN7cutlass13device_kernelIN5flash11enable_sm90INS1_16FlashAttnFwdSm90INS1_25CollectiveMainloopFwdSm90ILi2EN4cute5tupleIJNS5_1CILi1EEES8_S8_EEENS6_IJNS7_ILi128EEENS7_ILi96EEENS7_ILi192EEEEEELi128ENS_6half_tEfNS_4arch4Sm90ELb0ELb0ELb0ELb1ELb1ELb1ELb0ELb1ELb1ELb1ELb0ELb0EEENS1_21CollectiveEpilogueFwdINS6_IJSA_SA_SB_EEES9_SE_SG_Li256ELb1ELb1ELb0ELb0EEENS1_36VarlenDynamicPersistentTileSchedulerILi128ELi96ELi256ELi128ELb0ELb1ELb1ELb0ELb1ELb1EEEEEEEEEvNT_6ParamsE)
        .other          _ZN7cutlass13device_kernelIN5flash11enable_sm90INS1_16FlashAttnFwdSm90INS1_25CollectiveMainloopFwdSm90ILi2EN4cute5tupleIJNS5_1CILi1EEES8_S8_EEENS6_IJNS7_ILi128EEENS7_ILi96EEENS7_ILi192EEEEEELi128ENS_6half_tEfNS_4arch4Sm90ELb0ELb0ELb0ELb1ELb1ELb1ELb0ELb1ELb1ELb1ELb0ELb0EEENS1_21CollectiveEpilogueFwdINS6_IJSA_SA_SB_EEES9_SE_SG_Li256ELb1ELb1ELb0ELb0EEENS1_36VarlenDynamicPersistentTileSchedulerILi128ELi96ELi256ELi128ELb0ELb1ELb1ELb0ELb1ELb1EEEEEEEEEvNT_6ParamsE,@"STO_CUDA_ENTRY STV_DEFAULT"
_ZN7cutlass13device_kernelIN5flash11enable_sm90INS1_16FlashAttnFwdSm90INS1_25CollectiveMainloopFwdSm90ILi2EN4cute5tupleIJNS5_1CILi1EEES8_S8_EEENS6_IJNS7_ILi128EEENS7_ILi96EEENS7_ILi192EEEEEELi128ENS_6half_tEfNS_4arch4Sm90ELb0ELb0ELb0ELb1ELb1ELb1ELb0ELb1ELb1ELb1ELb0ELb0EEENS1_21CollectiveEpilogueFwdINS6_IJSA_SA_SB_EEES9_SE_SG_Li256ELb1ELb1ELb0ELb0EEENS1_36VarlenDynamicPersistentTileSchedulerILi128ELi96ELi256ELi128ELb0ELb1ELb1ELb0ELb1ELb1EEEEEEEEEvNT_6ParamsE:
[----:B------:R-:W0:Y:S02]  /*0000*/  LDC R1, c[0x0][0x28] ;  /* 0x00000a00ff017b82 */ /* 0x000e240000000800 */
[----:B0-----:R-:W-:Y:S01]  /*0010*/  VIADD R1, R1, 0xffffffa8 ;  /* 0xffffffa801017836 */ /* 0x001fe20000000000 */
[----:B------:R-:W0:Y:S01]  /*0020*/  S2R R0, SR_TID.X ;  /* 0x0000000000007919 */ /* 0x000e220000002100 */
[----:B------:R-:W-:Y:S01]  /*0030*/  ELECT P0, URZ, PT ;  /* 0x00000000003f782f */ /* 0x000fe20003800000 */
[----:B------:R-:W-:Y:S01]  /*0040*/  BSSY B0, `(.L_x_438) ;  /* 0x000000e000007945 */ /* 0x000fe20003800000 */
[----:B0-----:R-:W-:-:S05]  /*0050*/  SHF.R.U32.HI R2, RZ, 0x5, R0 ;  /* 0x00000005ff027819 */ /* 0x001fca0000011600 */
[----:B------:R-:W0:Y:S02]  /*0060*/  SHFL.IDX PT, R3, R2, RZ, 0x1f ;  /* 0x00001fff02037589 */ /* 0x000e2400000e0000 */
[----:B0-----:R-:W-:Y:S02]  /*0070*/  ISETP.EQ.AND P0, PT, R3, RZ, P0 ;  /* 0x000000ff0300720c */ /* 0x001fe40000702270 */
[----:B------:R-:W-:-:S11]  /*0080*/  SHF.R.U32.HI R3, RZ, 0x7, R0 ;  /* 0x00000007ff037819 */ /* 0x000fd60000011600 */
[----:B------:R-:W-:Y:S05]  /*0090*/  @!P0 BRA `(.L_x_439) ;  /* 0x0000000000208947 */ /* 0x000fea0003800000 */
[----:B------:R-:W-:Y:S02]  /*00a0*/  ULDC.64 UR4, c[0x0][0x198] ;  /* 0x0000660000047ab9 */ /* 0x000fe40000000a00 */
[----:B------:R-:W-:Y:S02]  /*00b0*/  UIADD3 UR6, UP0, UR4, 0x570, URZ ;  /* 0x0000057004067890 */ /* 0x000fe4000ff1e03f */
[----:B------:R-:W-:Y:S02]  /*00c0*/  UIADD3 UR4, UP1, UR4, 0x670, URZ ;  /* 0x0000067004047890 */ /* 0x000fe4000ff3e03f */
[----:B------:R-:W-:Y:S02]  /*00d0*/  UIADD3.X UR7, URZ, UR5, URZ, UP0, !UPT ;  /* 0x000000053f077290 */ /* 0x000fe400087fe43f */
[----:B------:R-:W-:-:S07]  /*00e0*/  UIADD3.X UR5, URZ, UR5, URZ, UP1, !UPT ;  /* 0x000000053f057290 */ /* 0x000fce0008ffe43f */
[----:B------:R0:W-:Y:S02]  /*00f0*/  UTMACCTL.PF [UR6] ;  /* 0x00000000060079b9 */ /* 0x0001e40008040000 */
[----:B------:R0:W-:Y:S02]  /*0100*/  UTMACCTL.PF [UR4] ;  /* 0x00000000040079b9 */ /* 0x0001e40008040000 */
[----:B0-----:R-:W-:Y:S01]  /*0110*/  NOP ;  /* 0x0000000000007918 */ /* 0x001fe20000000000 */
.L_x_439:
[----:B------:R-:W-:Y:S05]  /*0120*/  BSYNC B0 ;  /* 0x0000000000007941 */ /* 0x000fea0003800000 */
.L_x_438:
[----:B------:R-:W-:Y:S01]  /*0130*/  VOTEU.ANY UP0, P0 ;  /* 0x00000000003f7886 */ /* 0x000fe20000000100 */
[----:B------:R-:W0:Y:S01]  /*0140*/  SHFL.IDX PT, R3, R3, RZ, 0x1f ;  /* 0x00001fff03037589 */ /* 0x000e2200000e0000 */
[----:B------:R-:W-:Y:S01]  /*0150*/  UMOV UR4, 0x80 ;  /* 0x0000008000047882 */ /* 0x000fe20000000000 */
[----:B------:R-:W-:Y:S01]  /*0160*/  UMOV UR7, 0x100 ;  /* 0x0000010000077882 */ /* 0x000fe20000000000 */
[----:B------:R-:W-:Y:S01]  /*0170*/  VOTEU.ANY UP1, P0 ;  /* 0x00000000003f7886 */ /* 0x000fe20000020100 */
[----:B------:R-:W1:Y:S01]  /*0180*/  @UP0 S2UR UR8, SR_CgaCtaId ;  /* 0x00000000000809c3 */ /* 0x000e620000008800 */
[----:B------:R-:W2:Y:S01]  /*0190*/  SHFL.IDX PT, R4, R2, RZ, 0x1f ;  /* 0x00001fff02047589 */ /* 0x000ea200000e0000 */
[----:B------:R-:W-:Y:S01]  /*01a0*/  @UP0 UMOV UR6, 0x400 ;  /* 0x0000040000060882 */ /* 0x000fe20000000000 */
[----:B------:R-:W-:-:S04]  /*01b0*/  @UP0 UIADD3 UR4, -UR4, 0x100000, URZ ;  /* 0x0010000004040890 */ /* 0x000fc8000fffe13f */
[----:B------:R-:W-:Y:S02]  /*01c0*/  @UP0 USHF.L.U32 UR5, UR4, 0xb, URZ ;  /* 0x0000000b04050899 */ /* 0x000fe4000800063f */
[----:B------:R-:W-:Y:S01]  /*01d0*/  @UP0 USHF.L.U32 UR4, UR4, 0x1, URZ ;  /* 0x0000000104040899 */ /* 0x000fe2000800063f */
[----:B------:R-:W-:Y:S01]  /*01e0*/  VOTEU.ANY UP2, P0 ;  /* 0x00000000003f7886 */ /* 0x000fe20000040100 */
[----:B0-----:R-:W-:Y:S01]  /*01f0*/  R2UR UR9, R3 ;  /* 0x00000000030972ca */ /* 0x001fe200000e0000 */
[----:B-1----:R-:W-:Y:S01]  /*0200*/  @UP0 ULEA UR8, UR8, UR6, 0x18 ;  /* 0x0000000608080291 */ /* 0x002fe2000f8ec03f */
[----:B--2---:R-:W-:Y:S01]  /*0210*/  ISETP.NE.AND P1, PT, R4, RZ, PT ;  /* 0x000000ff0400720c */ /* 0x004fe20003f25270 */
[----:B------:R-:W-:-:S04]  /*0220*/  @UP0 UIADD3 UR6, -UR7, 0x100000, URZ ;  /* 0x0010000007060890 */ /* 0x000fc8000fffe13f */
[----:B------:R-:W-:Y:S02]  /*0230*/  @UP0 USHF.L.U32 UR7, UR6, 0xb, URZ ;  /* 0x0000000b06070899 */ /* 0x000fe4000800063f */
[----:B------:R-:W-:-:S04]  /*0240*/  @UP0 USHF.L.U32 UR6, UR6, 0x1, URZ ;  /* 0x0000000106060899 */ /* 0x000fc8000800063f */
[----:B------:R-:W-:Y:S01]  /*0250*/  UISETP.NE.AND UP0, UPT, UR9, URZ, UPT ;  /* 0x0000003f0900728c */ /* 0x000fe2000bf05270 */
[----:B------:R-:W0:Y:S02]  /*0260*/  FENCE.VIEW.ASYNC.S ;  /* 0x00000000000073c6 */ /* 0x000e240000000000 */
[----:B0-----:R0:W1:Y:S05]  /*0270*/  @UP1 SYNCS.EXCH.64 URZ, [UR8+0x2a800], UR4 ;  /* 0x02a80004083f15b2 */ /* 0x00106a0008000100 */
[----:B------:R0:W2:Y:S01]  /*0280*/  @UP2 SYNCS.EXCH.64 URZ, [UR8+0x2a820], UR6 ;  /* 0x02a82006083f25b2 */ /* 0x0000a20008000100 */
        /* <DEDUP_REMOVED lines=14> */
[----:B0-----:R3:W4:Y:S08]  /*0370*/  SYNCS.EXCH.64 URZ, [UR8+0x2a830], UR4 ;  /* 0x02a83004083f75b2 */ /* 0x0017300008000100 */
[----:B------:R3:W0:Y:S01]  /*0380*/  SYNCS.EXCH.64 URZ, [UR8+0x2a840], UR6 ;  /* 0x02a84006083f75b2 */ /* 0x0006220008000100 */
[----:B------:R3:W0:Y:S01]  /*0390*/  SYNCS.EXCH.64 URZ, [UR8+0x2a838], UR4 ;  /* 0x02a83804083f75b2 */ /* 0x0006220008000100 */
[----:B------:R3:W0:Y:S02]  /*03a0*/  SYNCS.EXCH.64 URZ, [UR8+0x2a848], UR6 ;  /* 0x02a84806083f75b2 */ /* 0x0006240008000100 */
[----:B---3--:R-:W-:Y:S01]  /*03b0*/  NOP ;  /* 0x0000000000007918 */ /* 0x008fe20000000000 */
.L_x_440:
[----:B------:R-:W3:Y:S01]  /*03c0*/  SHFL.IDX PT, R3, R2, RZ, 0x1f ;  /* 0x00001fff02037589 */ /* 0x000ee200000e0000 */
[----:B------:R-:W-:Y:S01]  /*03d0*/  NOP ;  /* 0x0000000000007918 */ /* 0x000fe20000000000 */
[----:B---3--:R-:W-:-:S13]  /*03e0*/  ISETP.NE.AND P0, PT, R3, RZ, PT ;  /* 0x000000ff0300720c */ /* 0x008fda0003f05270 */
        /* <DEDUP_REMOVED lines=17> */
[----:B------:R3:W0:Y:S02]  /*0500*/  SYNCS.EXCH.64 URZ, [UR8+0x2a868], UR6 ;  /* 0x02a86806083f75b2 */ /* 0x0006240008000100 */
[----:B---3--:R-:W-:Y:S01]  /*0510*/  NOP ;  /* 0x0000000000007918 */ /* 0x008fe20000000000 */
.L_x_441:
[----:B------:R-:W3:Y:S01]  /*0520*/  SHFL.IDX PT, R3, R2, RZ, 0x1f ;  /* 0x00001fff02037589 */ /* 0x000ee200000e0000 */
[----:B------:R-:W-:Y:S01]  /*0530*/  NOP ;  /* 0x0000000000007918 */ /* 0x000fe20000000000 */
[----:B---3--:R-:W-:-:S13]  /*0540*/  ISETP.NE.AND P0, PT, R3, RZ, PT ;  /* 0x000000ff0300720c */ /* 0x008fda0003f05270 */
        /* <DEDUP_REMOVED lines=13> */
[----:B------:R3:W0:Y:S02]  /*0620*/  SYNCS.EXCH.64 URZ, [UR6+0x2a888], UR4 ;  /* 0x02a88804063f75b2 */ /* 0x0006240008000100 */
[----:B---3--:R-:W-:Y:S01]  /*0630*/  NOP ;  /* 0x0000000000007918 */ /* 0x008fe20000000000 */
.L_x_442:
        /* <DEDUP_REMOVED lines=22> */
.L_x_443:
        /* <DEDUP_REMOVED lines=22> */
.L_x_444:
[----:B0-----:R-:W-:Y:S01]  /*0900*/  UMOV UR4, 0x1 ;  /* 0x0000000100047882 */ /* 0x001fe20000000000 */
[----:B------:R-:W-:Y:S01]  /*0910*/  PLOP3.LUT P0, PT, PT, PT, UP0, 0x80, 0x0 ;  /* 0x000000000000781c */ /* 0x000fe20003f0f008 */
[----:B------:R-:W-:Y:S01]  /*0920*/  USEL UR4, UR4, 0x2, !UP0 ;  /* 0x0000000204047887 */ /* 0x000fe2000c000000 */
[----:B------:R-:W-:Y:S01]  /*0930*/  NOP ;  /* 0x0000000000007918 */ /* 0x000fe20000000000 */
[----:B------:R-:W-:Y:S01]  /*0940*/  ULDC.64 UR60, c[0x0][0x208] ;  /* 0x00008200003c7ab9 */ /* 0x000fe20000000a00 */
[----:B------:R-:W-:Y:S03]  /*0950*/  BSSY B9, `(.L_x_445) ;  /* 0x0001d8e000097945 */ /* 0x000fe60003800000 */
[----:B------:R-:W-:-:S05]  /*0960*/  IMAD.U32 R3, RZ, RZ, UR4 ;  /* 0x00000004ff037e24 */ /* 0x000fca000f8e00ff */
[----:B------:R0:W-:Y:S01]  /*0970*/  STL [R1+0x40], R3 ;  /* 0x0000400301007387 */ /* 0x0001e20000100800 */
[----:B-12-4-:R-:W-:Y:S06]  /*0980*/  BAR.SYNC.DEFER_BLOCKING 0x0 ;  /* 0x0000000000007b1d */ /* 0x016fec0000010000 */
[----:B------:R-:W-:Y:S05]  /*0990*/  @!P0 BRA `(.L_x_446) ;  /* 0x0000017000188947 */ /* 0x000fea0003800000 */
.L_x_447:
[----:B------:R-:W-:-:S08]  /*09a0*/  NOP ;  /* 0x0000000000007918 */ /* 0x000fd00000000000 */
[----:B------:R-:W1:Y:S02]  /*09b0*/  USETMAXREG.TRY_ALLOC.CTAPOOL UP0, 0xe8 ;  /* 0x000000e8000079c8 */ /* 0x000e640008000600 */
[----:B-1----:R-:W-:-:S13]  /*09c0*/  PLOP3.LUT P0, PT, PT, PT, UP0, 0x80, 0x0 ;  /* 0x000000000000781c */ /* 0x002fda0003f0f008 */
[----:B------:R-:W-:Y:S05]  /*09d0*/  @!P0 BRA `(.L_x_447) ;  /* 0xfffffffc00f08947 */ /* 0x000fea000383ffff */
[----:B------:R-:W1:Y:S08]  /*09e0*/  S2UR UR4, SR_CgaCtaId ;  /* 0x00000000000479c3 */ /* 0x000e700000008800 */
[----:B------:R-:W-:Y:S06]  /*09f0*/  BAR.ARV 0x8, 0x180 ;  /* 0x0206000000007b1d */ /* 0x000fec0000002000 */
[----:B------:R-:W-:-:S02]  /*0a00*/  MOV R2, 0x400 ;  /* 0x0000040000027802 */ /* 0x000fc40000000f00 */
[----:B------:R-:W-:Y:S01]  /*0a10*/  BAR.SYNC.DEFER_BLOCKING 0x5, 0x180 ;  /* 0x0146000000007b1d */ /* 0x000fe20000010000 */
[----:B-1----:R-:W-:-:S05]  /*0a20*/  MOV R181, UR4 ;  /* 0x0000000400b57c02 */ /* 0x002fca0008000f00 */
[----:B------:R-:W-:Y:S01]  /*0a30*/  ULDC UR4, c[0x0][0xc3c] ;  /* 0x00030f0000047ab9 */ /* 0x000fe20000000800 */
[----:B------:R-:W-:-:S05]  /*0a40*/  LEA R2, R181, R2, 0x18 ;  /* 0x00000002b5027211 */ /* 0x000fca00078ec0ff */
[----:B------:R-:W1:Y:S01]  /*0a50*/  LDS.128 R28, [R2+0x2a8d0] ;  /* 0x02a8d000021c7984 */ /* 0x000e620000000c00 */
[----:B------:R-:W-:Y:S06]  /*0a60*/  BAR.ARV 0x4, 0x180 ;  /* 0x0106000000007b1d */ /* 0x000fec0000002000 */
[----:B-1----:R-:W-:-:S13]  /*0a70*/  ISETP.GE.AND P0, PT, R31, UR4, PT ;  /* 0x000000041f007c0c */ /* 0x002fda000bf06270 */
[----:B------:R-:W-:Y:S05]  /*0a80*/  @P0 BRA `(.L_x_448) ;  /* 0x000001d400e80947 */ /* 0x000fea0003800000 */
[----:B0-----:R-:W2:Y:S01]  /*0a90*/  LDL R3, [R1+0x40] ;  /* 0x0000400001037983 */ /* 0x001ea20000100800 */
[----:B------:R-:W-:Y:S01]  /*0aa0*/  VIADD R16, R0, 0xffffff80 ;  /* 0xffffff8000107836 */ /* 0x000fe20000000000 */
[----:B------:R-:W-:Y:S01]  /*0ab0*/  R2UR UR4, R2 ;  /* 0x00000000020472ca */ /* 0x000fe200000e0000 */
[----:B------:R-:W-:Y:S01]  /*0ac0*/  IMAD.MOV.U32 R15, RZ, RZ, -0x2 ;  /* 0xfffffffeff0f7424 */ /* 0x000fe200078e00ff */
[----:B------:R-:W-:Y:S01]  /*0ad0*/  MOV R189, RZ ;  /* 0x000000ff00bd7202 */ /* 0x000fe20000000f00 */
[----:B------:R-:W-:Y:S01]  /*0ae0*/  IMAD.MOV.U32 R18, RZ, RZ, RZ ;  /* 0x000000ffff127224 */ /* 0x000fe200078e00ff */
[----:B------:R-:W-:Y:S01]  /*0af0*/  SHF.R.S32.HI R0, RZ, 0x1f, R16 ;  /* 0x0000001fff007819 */ /* 0x000fe20000011410 */
[----:B------:R-:W-:Y:S01]  /*0b00*/  IMAD.MOV.U32 R180, RZ, RZ, RZ ;  /* 0x000000ffffb47224 */ /* 0x000fe200078e00ff */
[----:B------:R-:W-:Y:S01]  /*0b10*/  MOV R166, RZ ;  /* 0x000000ff00a67202 */ /* 0x000fe20000000f00 */
[----:B------:R-:W-:Y:S01]  /*0b20*/  IMAD.MOV.U32 R173, RZ, RZ, RZ ;  /* 0x000000ffffad7224 */ /* 0x000fe200078e00ff */
[----:B------:R-:W-:-:S02]  /*0b30*/  LEA.HI R4, R0, R16, RZ, 0x4 ;  /* 0x0000001000047211 */ /* 0x000fc400078f20ff */
[----:B------:R-:W-:Y:S02]  /*0b40*/  LEA.HI R9, R0, R16, RZ, 0x2 ;  /* 0x0000001000097211 */ /* 0x000fe400078f10ff */
[----:B------:R-:W-:Y:S01]  /*0b50*/  SHF.R.S32.HI R5, RZ, 0x4, R4 ;  /* 0x00000004ff057819 */ /* 0x000fe20000011404 */
[----:B------:R-:W-:Y:S01]  /*0b60*/  UIADD3 UR4, UR4, 0xc400, URZ ;  /* 0x0000c40004047890 */ /* 0x000fe2000fffe03f */
[----:B------:R-:W-:Y:S02]  /*0b70*/  LOP3.LUT R191, R9, 0xfffffffc, RZ, 0xc0, !PT ;  /* 0xfffffffc09bf7812 */ /* 0x000fe400078ec0ff */
[C---:B------:R-:W-:Y:S02]  /*0b80*/  LEA.HI R6, R4.reuse, R5, RZ, 0x1 ;  /* 0x0000000504067211 */ /* 0x040fe400078f08ff */
[----:B------:R-:W-:Y:S01]  /*0b90*/  LOP3.LUT R4, R4, 0x3fffff0, RZ, 0xc0, !PT ;  /* 0x03fffff004047812 */ /* 0x000fe200078ec0ff */
[----:B------:R-:W-:Y:S01]  /*0ba0*/  IMAD.IADD R191, R16, 0x1, -R191 ;  /* 0x0000000110bf7824 */ /* 0x000fe200078e0abf */
[----:B------:R-:W-:-:S02]  /*0bb0*/  LOP3.LUT R6, R6, 0x1ffffffe, RZ, 0xc0, !PT ;  /* 0x1ffffffe06067812 */ /* 0x000fc400078ec0ff */
[----:B------:R-:W-:Y:S01]  /*0bc0*/  SHF.R.S32.HI R165, RZ, 0x2, R9 ;  /* 0x00000002ffa57819 */ /* 0x000fe20000011409 */
[----:B------:R-:W-:Y:S01]  /*0bd0*/  IMAD.IADD R4, R16, 0x1, -R4 ;  /* 0x0000000110047824 */ /* 0x000fe200078e0a04 */
[----:B------:R-:W-:Y:S02]  /*0be0*/  IADD3 R6, R5, -R6, RZ ;  /* 0x8000000605067210 */ /* 0x000fe40007ffe0ff */
[----:B------:R-:W-:Y:S01]  /*0bf0*/  LEA.HI R5, R0, R16, RZ, 0x5 ;  /* 0x0000001000057211 */ /* 0x000fe200078f28ff */
[----:B------:R-:W-:Y:S01]  /*0c00*/  VIADD R225, R165, 0x40 ;  /* 0x00000040a5e17836 */ /* 0x000fe20000000000 */
[----:B------:R-:W-:Y:S02]  /*0c10*/  SHF.L.U32 R160, R191, 0x2, RZ ;  /* 0x00000002bfa07819 */ /* 0x000fe400000006ff */
[----:B------:R-:W-:Y:S01]  /*0c20*/  SHF.R.S32.HI R5, RZ, 0x5, R5 ;  /* 0x00000005ff057819 */ /* 0x000fe20000011405 */
[----:B------:R-:W-:Y:S01]  /*0c30*/  IMAD.SHL.U32 R167, R225, 0x40, RZ ;  /* 0x00000040e1a77824 */ /* 0x000fe200078e00ff */
[C---:B------:R-:W-:Y:S01]  /*0c40*/  IADD3 R168, R160.reuse, 0x20, RZ ;  /* 0x00000020a0a87810 */ /* 0x040fe20007ffe0ff */
[C---:B------:R-:W-:Y:S01]  /*0c50*/  VIADD R170, R160.reuse, 0x40 ;  /* 0x00000040a0aa7836 */ /* 0x040fe20000000000 */
[C---:B------:R-:W-:Y:S01]  /*0c60*/  SHF.L.U32 R178, R5.reuse, 0x9, RZ ;  /* 0x0000000905b27819 */ /* 0x040fe200000006ff */
[----:B------:R-:W-:Y:S01]  /*0c70*/  IMAD R13, R5, 0x10, R4 ;  /* 0x00000010050d7824 */ /* 0x000fe200078e0204 */
[C---:B------:R-:W-:Y:S01]  /*0c80*/  IADD3 R11, R160.reuse, R168, RZ ;  /* 0x000000a8a00b7210 */ /* 0x040fe20007ffe0ff */
[C---:B------:R-:W-:Y:S01]  /*0c90*/  VIADD R169, R160.reuse, 0x10 ;  /* 0x00000010a0a97836 */ /* 0x040fe20000000000 */
[----:B------:R-:W-:Y:S01]  /*0ca0*/  LOP3.LUT R167, R167, 0x1c0, RZ, 0xc0, !PT ;  /* 0x000001c0a7a77812 */ /* 0x000fe200078ec0ff */
[----:B------:R-:W-:Y:S01]  /*0cb0*/  IMAD R14, R13, 0x8, R6 ;  /* 0x000000080d0e7824 */ /* 0x000fe200078e0206 */
[C---:B------:R-:W-:Y:S01]  /*0cc0*/  IADD3 R172, R160.reuse, 0x50, RZ ;  /* 0x00000050a0ac7810 */ /* 0x040fe20007ffe0ff */
[C---:B------:R-:W-:Y:S01]  /*0cd0*/  IMAD.IADD R6, R160.reuse, 0x1, R170 ;  /* 0x00000001a0067824 */ /* 0x040fe200078e02aa */
[----:B------:R-:W-:Y:S01]  /*0ce0*/  SHF.R.U32.HI R223, RZ, 0x3, R167 ;  /* 0x00000003ffdf7819 */ /* 0x000fe200000116a7 */
[----:B------:R-:W-:Y:S01]  /*0cf0*/  VIADD R171, R160, 0x30 ;  /* 0x00000030a0ab7836 */ /* 0x000fe20000000000 */
[----:B------:R-:W-:Y:S01]  /*0d00*/  SHF.R.S32.HI R198, RZ, 0x1f, R169 ;  /* 0x0000001fffc67819 */ /* 0x000fe200000114a9 */
[----:B------:R-:W-:Y:S01]  /*0d10*/  IMAD.SHL.U32 R201, R168, 0x2, RZ ;  /* 0x00000002a8c97824 */ /* 0x000fe200078e00ff */
[----:B------:R-:W-:Y:S01]  /*0d20*/  SHF.R.S32.HI R13, RZ, 0x1f, R6 ;  /* 0x0000001fff0d7819 */ /* 0x000fe20000011406 */
[----:B------:R-:W-:Y:S01]  /*0d30*/  IMAD.SHL.U32 R203, R171, 0x2, RZ ;  /* 0x00000002abcb7824 */ /* 0x000fe200078e00ff */
[----:B------:R-:W-:Y:S01]  /*0d40*/  SHF.R.S32.HI R202, RZ, 0x1f, R171 ;  /* 0x0000001fffca7819 */ /* 0x000fe200000114ab */
[----:B------:R-:W-:Y:S01]  /*0d50*/  IMAD.SHL.U32 R217, R172, 0x2, RZ ;  /* 0x00000002acd97824 */ /* 0x000fe200078e00ff */
[----:B------:R-:W-:-:S02]  /*0d60*/  LEA.HI R163, R13, R6, RZ, 0x3 ;  /* 0x000000060da37211 */ /* 0x000fc400078f18ff */
[----:B------:R-:W-:Y:S02]  /*0d70*/  LEA.HI R13, R13, R6, RZ, 0x6 ;  /* 0x000000060d0d7211 */ /* 0x000fe400078f30ff */
[----:B------:R-:W-:Y:S02]  /*0d80*/  SHF.R.S32.HI R6, RZ, 0x1f, R9 ;  /* 0x0000001fff067819 */ /* 0x000fe40000011409 */
[----:B------:R-:W-:Y:S01]  /*0d90*/  LOP3.LUT R12, R167, 0x38, R163, 0xf8, !PT ;  /* 0x00000038a70c7812 */ /* 0x000fe200078ef8a3 */
[----:B------:R-:W-:Y:S01]  /*0da0*/  IMAD.SHL.U32 R13, R13, 0x80, RZ ;  /* 0x000000800d0d7824 */ /* 0x000fe200078e00ff */
[----:B------:R-:W-:Y:S02]  /*0db0*/  LEA.HI R6, R6, R165, RZ, 0x3 ;  /* 0x000000a506067211 */ /* 0x000fe400078f18ff */
[----:B------:R-:W-:Y:S02]  /*0dc0*/  LOP3.LUT R12, R12, R223, RZ, 0x3c, !PT ;  /* 0x000000df0c0c7212 */ /* 0x000fe400078e3cff */
[----:B------:R-:W-:-:S02]  /*0dd0*/  LOP3.LUT R6, R6, 0xfffffff8, RZ, 0xc0, !PT ;  /* 0xfffffff806067812 */ /* 0x000fc400078ec0ff */
[----:B------:R-:W-:Y:S02]  /*0de0*/  LOP3.LUT R13, R13, 0xffffe000, RZ, 0xc0, !PT ;  /* 0xffffe0000d0d7812 */ /* 0x000fe400078ec0ff */
[----:B------:R-:W-:Y:S02]  /*0df0*/  IADD3 R195, R165, -R6, RZ ;  /* 0x80000006a5c37210 */ /* 0x000fe40007ffe0ff */
[----:B------:R-:W-:Y:S02]  /*0e00*/  SHF.R.S32.HI R5, RZ, 0x1f, R170 ;  /* 0x0000001fff057819 */ /* 0x000fe400000114aa */
[----:B------:R-:W-:Y:S02]  /*0e10*/  SHF.L.U32 R176, R195, 0x6, RZ ;  /* 0x00000006c3b07819 */ /* 0x000fe400000006ff */
[----:B------:R-:W-:Y:S02]  /*0e20*/  SHF.L.U32 R199, R169, 0x1, RZ ;  /* 0x00000001a9c77819 */ /* 0x000fe400000006ff */
[----:B------:R-:W-:-:S02]  /*0e30*/  LOP3.LUT R176, R176, 0x1c0, RZ, 0xc0, !PT ;  /* 0x000001c0b0b07812 */ /* 0x000fc400078ec0ff */
[----:B------:R-:W-:Y:S02]  /*0e40*/  SHF.L.U32 R215, R170, 0x1, RZ ;  /* 0x00000001aad77819 */ /* 0x000fe400000006ff */
[----:B------:R-:W-:Y:S02]  /*0e50*/  SHF.R.U32.HI R177, RZ, 0x3, R176 ;  /* 0x00000003ffb17819 */ /* 0x000fe400000116b0 */
[----:B------:R-:W-:Y:S02]  /*0e60*/  LOP3.LUT R6, R176, 0x38, R163, 0xf8, !PT ;  /* 0x00000038b0067812 */ /* 0x000fe400078ef8a3 */
[----:B------:R-:W-:Y:S02]  /*0e70*/  SHF.L.U64.HI R198, R169, 0x1, R198 ;  /* 0x00000001a9c67819 */ /* 0x000fe400000102c6 */
[----:B------:R-:W-:Y:S02]  /*0e80*/  LOP3.LUT R6, R6, R177, RZ, 0x3c, !PT ;  /* 0x000000b106067212 */ /* 0x000fe400078e3cff */
[----:B------:R-:W-:-:S02]  /*0e90*/  SHF.L.U64.HI R202, R171, 0x1, R202 ;  /* 0x00000001abca7819 */ /* 0x000fc400000102ca */
[----:B------:R-:W-:Y:S02]  /*0ea0*/  IADD3 R6, R6, R13, R178 ;  /* 0x0000000d06067210 */ /* 0x000fe40007ffe0b2 */
[----:B------:R-:W-:Y:S02]  /*0eb0*/  SHF.L.U64.HI R214, R170, 0x1, R5 ;  /* 0x00000001aad67819 */ /* 0x000fe40000010205 */
[----:B------:R-:W-:Y:S02]  /*0ec0*/  SHF.R.S32.HI R163, RZ, 0x3, R163 ;  /* 0x00000003ffa37819 */ /* 0x000fe400000114a3 */
[----:B------:R-:W-:Y:S02]  /*0ed0*/  LEA R220, R6, UR4, 0x1 ;  /* 0x0000000406dc7c11 */ /* 0x000fe4000f8e08ff */
[----:B--2---:R-:W-:Y:S02]  /*0ee0*/  R2UR UR5, R3 ;  /* 0x00000000030572ca */ /* 0x004fe400000e0000 */
[----:B------:R-:W-:-:S02]  /*0ef0*/  LEA.HI R3, R0, R16, RZ, 0x7 ;  /* 0x0000001000037211 */ /* 0x000fc400078f38ff */
[----:B------:R-:W-:Y:S02]  /*0f00*/  LEA.HI R0, R0, R16, RZ, 0x3 ;  /* 0x0000001000007211 */ /* 0x000fe400078f18ff */
[C---:B------:R-:W-:Y:S02]  /*0f10*/  LOP3.LUT R197, R3.reuse, 0xffffff80, RZ, 0xc0, !PT ;  /* 0xffffff8003c57812 */ /* 0x040fe400078ec0ff */
[----:B------:R-:W-:Y:S02]  /*0f20*/  SHF.R.S32.HI R226, RZ, 0x7, R3 ;  /* 0x00000007ffe27819 */ /* 0x000fe40000011403 */
[----:B------:R-:W-:Y:S01]  /*0f30*/  LOP3.LUT R184, R0, 0xfffffff8, RZ, 0xc0, !PT ;  /* 0xfffffff800b87812 */ /* 0x000fe200078ec0ff */
[C---:B------:R-:W-:Y:S01]  /*0f40*/  IMAD.IADD R197, R16.reuse, 0x1, -R197 ;  /* 0x0000000110c57824 */ /* 0x040fe200078e0ac5 */
[----:B------:R-:W-:Y:S01]  /*0f50*/  LEA.HI R3, R3, R226, RZ, 0x1 ;  /* 0x000000e203037211 */ /* 0x000fe200078f08ff */
[----:B------:R-:W-:Y:S01]  /*0f60*/  ULOP3.LUT UR5, UR5, 0x1, URZ, 0xfc, !UPT ;  /* 0x0000000105057892 */ /* 0x000fe2000f8efc3f */
[----:B------:R-:W-:Y:S01]  /*0f70*/  IADD3 R184, R16, -R184, RZ ;  /* 0x800000b810b87210 */ /* 0x000fe20007ffe0ff */
[----:B------:R-:W-:Y:S01]  /*0f80*/  IMAD.SHL.U32 R16, R191, 0x8, RZ ;  /* 0x00000008bf107824 */ /* 0x000fe200078e00ff */
[----:B------:R-:W-:-:S02]  /*0f90*/  SHF.R.S32.HI R8, RZ, 0x1f, R197 ;  /* 0x0000001fff087819 */ /* 0x000fc400000114c5 */
[----:B------:R-:W-:Y:S01]  /*0fa0*/  LOP3.LUT R3, R3, 0x3fffffe, RZ, 0xc0, !PT ;  /* 0x03fffffe03037812 */ /* 0x000fe200078ec0ff */
[----:B------:R-:W-:Y:S01]  /*0fb0*/  VIADD R19, R16, 0x60 ;  /* 0x0000006010137836 */ /* 0x000fe20000000000 */
[-C--:B------:R-:W-:Y:S01]  /*0fc0*/  LEA.HI R7, R8, R197.reuse, RZ, 0x2 ;  /* 0x000000c508077211 */ /* 0x080fe200078f10ff */
[----:B------:R-:W-:Y:S01]  /*0fd0*/  VIADD R22, R16, 0x80 ;  /* 0x0000008010167836 */ /* 0x000fe20000000000 */
[----:B------:R-:W-:Y:S01]  /*0fe0*/  LEA.HI R8, R8, R197, RZ, 0x5 ;  /* 0x000000c508087211 */ /* 0x000fe200078f28ff */
[----:B------:R-:W-:Y:S01]  /*0ff0*/  IMAD.IADD R3, R226, 0x1, -R3 ;  /* 0x00000001e2037824 */ /* 0x000fe200078e0a03 */
[----:B------:R-:W-:Y:S02]  /*1000*/  LOP3.LUT R10, R7, 0x7ffffffc, RZ, 0xc0, !PT ;  /* 0x7ffffffc070a7812 */ /* 0x000fe400078ec0ff */
[--C-:B------:R-:W-:Y:S02]  /*1010*/  SHF.R.S32.HI R4, RZ, 0x2, R7.reuse ;  /* 0x00000002ff047819 */ /* 0x100fe40000011407 */
[----:B------:R-:W-:Y:S01]  /*1020*/  SHF.R.S32.HI R7, RZ, 0x1f, R7 ;  /* 0x0000001fff077819 */ /* 0x000fe20000011407 */
[----:B------:R-:W-:Y:S01]  /*1030*/  IMAD.IADD R10, R197, 0x1, -R10 ;  /* 0x00000001c50a7824 */ /* 0x000fe200078e0a0a */
[----:B------:R-:W-:-:S02]  /*1040*/  SHF.R.S32.HI R8, RZ, 0x5, R8 ;  /* 0x00000005ff087819 */ /* 0x000fc40000011408 */
[----:B------:R-:W-:Y:S01]  /*1050*/  LEA.HI R7, R7, R4, RZ, 0x3 ;  /* 0x0000000407077211 */ /* 0x000fe200078f18ff */
[----:B------:R-:W-:Y:S01]  /*1060*/  IMAD R228, R10, R15, 0x60 ;  /* 0x000000600ae47424 */ /* 0x000fe200078e020f */
[----:B------:R-:W-:Y:S02]  /*1070*/  SHF.R.S32.HI R10, RZ, 0x1f, R11 ;  /* 0x0000001fff0a7819 */ /* 0x000fe4000001140b */
[----:B------:R-:W-:Y:S02]  /*1080*/  LOP3.LUT R7, R7, 0xfffffff8, RZ, 0xc0, !PT ;  /* 0xfffffff807077812 */ /* 0x000fe400078ec0ff */
[----:B------:R-:W-:Y:S02]  /*1090*/  LEA.HI R162, R10, R11, RZ, 0x3 ;  /* 0x0000000b0aa27211 */ /* 0x000fe400078f18ff */
[----:B------:R-:W-:Y:S02]  /*10a0*/  IADD3 R7, R4, -R7, RZ ;  /* 0x8000000704077210 */ /* 0x000fe40007ffe0ff */
[----:B------:R-:W-:-:S02]  /*10b0*/  SHF.R.S32.HI R4, RZ, 0x1f, R225 ;  /* 0x0000001fff047819 */ /* 0x000fc400000114e1 */
[----:B------:R-:W-:Y:S01]  /*10c0*/  LEA.HI R10, R10, R11, RZ, 0x6 ;  /* 0x0000000b0a0a7211 */ /* 0x000fe200078f30ff */
[----:B------:R-:W-:Y:S01]  /*10d0*/  IMAD R8, R8, 0x10, R7 ;  /* 0x0000001008087824 */ /* 0x000fe200078e0207 */
[----:B------:R-:W-:Y:S02]  /*10e0*/  LEA.HI R4, R4, R225, RZ, 0x3 ;  /* 0x000000e104047211 */ /* 0x000fe400078f18ff */
[----:B------:R-:W-:Y:S01]  /*10f0*/  SHF.L.U32 R182, R184, 0x3, RZ ;  /* 0x00000003b8b67819 */ /* 0x000fe200000006ff */
[----:B------:R-:W-:Y:S01]  /*1100*/  IMAD.SHL.U32 R10, R10, 0x80, RZ ;  /* 0x000000800a0a7824 */ /* 0x000fe200078e00ff */
[----:B------:R-:W-:Y:S01]  /*1110*/  SHF.R.S32.HI R192, RZ, 0x3, R0 ;  /* 0x00000003ffc07819 */ /* 0x000fe20000011400 */
[----:B------:R-:W-:Y:S01]  /*1120*/  IMAD.SHL.U32 R4, R4, 0x40, RZ ;  /* 0x0000004004047824 */ /* 0x000fe200078e00ff */
[----:B------:R-:W-:Y:S01]  /*1130*/  IADD3 R23, R16, 0xa0, RZ ;  /* 0x000000a010177810 */ /* 0x000fe20007ffe0ff */
[----:B------:R-:W-:Y:S01]  /*1140*/  IMAD R227, R3, 0x40, R8 ;  /* 0x0000004003e37824 */ /* 0x000fe200078e0208 */
[----:B------:R-:W-:Y:S01]  /*1150*/  LOP3.LUT R10, R10, 0xffffe000, RZ, 0xc0, !PT ;  /* 0xffffe0000a0a7812 */ /* 0x000fe200078ec0ff */
[----:B------:R-:W-:Y:S01]  /*1160*/  VIADD R183, R182, 0x40 ;  /* 0x00000040b6b77836 */ /* 0x000fe20000000000 */
[----:B------:R-:W-:Y:S01]  /*1170*/  LOP3.LUT R179, R4, 0xfffffe00, RZ, 0xc0, !PT ;  /* 0xfffffe0004b37812 */ /* 0x000fe200078ec0ff */
[----:B------:R-:W-:Y:S01]  /*1180*/  IMAD.U32 R0, RZ, RZ, UR4 ;  /* 0x00000004ff007e24 */ /* 0x000fe2000f8e00ff */
[----:B------:R-:W-:-:S02]  /*1190*/  LOP3.LUT R4, R176, 0x38, R162, 0xf8, !PT ;  /* 0x00000038b0047812 */ /* 0x000fc400078ef8a2 */
[----:B------:R-:W-:Y:S01]  /*11a0*/  SHF.R.S32.HI R9, RZ, 0x1f, R183 ;  /* 0x0000001fff097819 */ /* 0x000fe200000114b7 */
[----:B------:R-:W-:Y:S01]  /*11b0*/  IMAD.SHL.U32 R9, R14, 0x8, RZ ;  /* 0x000000080e097824 */ /* 0x000fe200078e00ff */
[----:B------:R-:W-:Y:S02]  /*11c0*/  LOP3.LUT R3, R4, R177, RZ, 0x3c, !PT ;  /* 0x000000b104037212 */ /* 0x000fe400078e3cff */
[----:B------:R-:W-:Y:S02]  /*11d0*/  LOP3.LUT R8, R167, 0x38, R162, 0xf8, !PT ;  /* 0x00000038a7087812 */ /* 0x000fe400078ef8a2 */
[----:B------:R-:W-:Y:S01]  /*11e0*/  IADD3 R222, R3, R10, R178 ;  /* 0x0000000a03de7210 */ /* 0x000fe20007ffe0b2 */
[----:B------:R-:W-:Y:S01]  /*11f0*/  IMAD.U32 R3, RZ, RZ, UR5 ;  /* 0x00000005ff037e24 */ /* 0x000fe2000f8e00ff */
[----:B------:R-:W-:Y:S02]  /*1200*/  LOP3.LUT R8, R8, R223, RZ, 0x3c, !PT ;  /* 0x000000df08087212 */ /* 0x000fe400078e3cff */
[----:B------:R-:W-:-:S02]  /*1210*/  LOP3.LUT R4, R167, 0x38, R16, 0xf8, !PT ;  /* 0x00000038a7047812 */ /* 0x000fc400078ef810 */
[----:B------:R0:W-:Y:S01]  /*1220*/  STL [R1+0x30], R3 ;  /* 0x0000300301007387 */ /* 0x0001e20000100800 */
[--C-:B------:R-:W-:Y:S02]  /*1230*/  IADD3 R8, R8, R10, R179.reuse ;  /* 0x0000000a08087210 */ /* 0x100fe40007ffe0b3 */
[----:B------:R-:W-:Y:S01]  /*1240*/  IADD3 R12, R12, R13, R179 ;  /* 0x0000000d0c0c7210 */ /* 0x000fe20007ffe0b3 */
[----:B------:R1:W-:Y:S01]  /*1250*/  STL [R1+0x34], R0 ;  /* 0x0000340001007387 */ /* 0x0003e20000100800 */
[----:B------:R-:W-:Y:S02]  /*1260*/  SHF.R.S32.HI R7, RZ, 0x1f, R172 ;  /* 0x0000001fff077819 */ /* 0x000fe400000114ac */
[----:B------:R-:W-:Y:S01]  /*1270*/  LOP3.LUT R4, R179, R4, R223, 0xf6, !PT ;  /* 0x00000004b3047212 */ /* 0x000fe200078ef6df */
[----:B------:R2:W-:Y:S01]  /*1280*/  STL [R1+0x38], R9 ;  /* 0x0000380901007387 */ /* 0x0005e20000100800 */
[----:B------:R-:W-:Y:S02]  /*1290*/  SHF.R.S32.HI R17, RZ, 0x1f, R16 ;  /* 0x0000001fff117819 */ /* 0x000fe40000011410 */
[----:B0-----:R-:W-:-:S02]  /*12a0*/  LEA.HI R3, R191, R191, RZ, 0x1 ;  /* 0x000000bfbf037211 */ /* 0x001fc400078f08ff */
[----:B------:R-:W-:Y:S02]  /*12b0*/  SHF.R.S32.HI R164, RZ, 0x1f, R19 ;  /* 0x0000001fffa47819 */ /* 0x000fe40000011413 */
[----:B-1----:R-:W-:Y:S02]  /*12c0*/  LOP3.LUT R0, R3, 0x1ffffffe, RZ, 0xc0, !PT ;  /* 0x1ffffffe03007812 */ /* 0x002fe400078ec0ff */
[----:B------:R-:W-:Y:S02]  /*12d0*/  SHF.R.S32.HI R3, RZ, 0x1f, R182 ;  /* 0x0000001fff037819 */ /* 0x000fe400000114b6 */
[----:B------:R-:W-:Y:S01]  /*12e0*/  SHF.R.S32.HI R3, RZ, 0x1f, R168 ;  /* 0x0000001fff037819 */ /* 0x000fe200000114a8 */
[----:B------:R-:W-:Y:S01]  /*12f0*/  IMAD.IADD R0, R191, 0x1, -R0 ;  /* 0x00000001bf007824 */ /* 0x000fe200078e0a00 */
[----:B------:R-:W-:Y:S02]  /*1300*/  SHF.R.S32.HI R175, RZ, 0x1f, R22 ;  /* 0x0000001fffaf7819 */ /* 0x000fe40000011416 */
[----:B------:R-:W-:-:S02]  /*1310*/  SHF.R.S32.HI R174, RZ, 0x1f, R23 ;  /* 0x0000001fffae7819 */ /* 0x000fc40000011417 */
[----:B------:R-:W-:Y:S02]  /*1320*/  SHF.L.U64.HI R200, R168, 0x1, R3 ;  /* 0x00000001a8c87819 */ /* 0x000fe40000010203 */
[----:B------:R-:W-:Y:S02]  /*1330*/  SHF.L.U64.HI R216, R172, 0x1, R7 ;  /* 0x00000001acd87819 */ /* 0x000fe40000010207 */
[----:B------:R-:W-:Y:S02]  /*1340*/  SHF.R.S32.HI R162, RZ, 0x3, R162 ;  /* 0x00000003ffa27819 */ /* 0x000fe400000114a2 */
[----:B------:R-:W-:Y:S02]  /*1350*/  LEA R221, R4, UR4, 0x1 ;  /* 0x0000000404dd7c11 */ /* 0x000fe4000f8e08ff */
[----:B------:R-:W-:Y:S02]  /*1360*/  LEA R222, R222, UR4, 0x1 ;  /* 0x00000004dede7c11 */ /* 0x000fe4000f8e08ff */
[----:B------:R-:W-:-:S02]  /*1370*/  LEA R219, R8, UR4, 0x1 ;  /* 0x0000000408db7c11 */ /* 0x000fc4000f8e08ff */
[----:B------:R-:W-:Y:S02]  /*1380*/  LEA R218, R12, UR4, 0x1 ;  /* 0x000000040cda7c11 */ /* 0x000fe4000f8e08ff */
[----:B--2---:R-:W-:-:S07]  /*1390*/  LEA R229, R0, R227, 0x3 ;  /* 0x000000e300e57211 */ /* 0x004fce00078e18ff */
.L_x_663:
[----:B0--3--:R-:W0:Y:S01]  /*13a0*/  LDC.64 R4, c[0x0][0xc88] ;  /* 0x00032200ff047b82 */ /* 0x009e220000000a00 */
[----:B------:R-:W-:Y:S01]  /*13b0*/  ULDC.64 UR4, c[0x0][0xa28] ;  /* 0x00028a0000047ab9 */ /* 0x000fe20000000a00 */
[----:B------:R-:W-:Y:S01]  /*13c0*/  ULDC.64 UR8, c[0x0][0xa18] ;  /* 0x0002860000087ab9 */ /* 0x000fe20000000a00 */
[----:B------:R-:W-:Y:S01]  /*13d0*/  ULDC.64 UR6, c[0x0][0xa08] ;  /* 0x0002820000067ab9 */ /* 0x000fe20000000a00 */
[----:B0-----:R-:W-:-:S05]  /*13e0*/  IMAD.WIDE R4, R31, 0x4, R4 ;  /* 0x000000041f047825 */ /* 0x001fca00078e0204 */
[----:B--2---:R-:W2:Y:S01]  /*13f0*/  LDG.E R188, desc[UR60][R4.64] ;  /* 0x0000003c04bc7981 */ /* 0x004ea2000c1e1900 */
[----:B------:R-:W-:Y:S01]  /*1400*/  ISETP.NE.U32.AND P2, PT, RZ, UR4, PT ;  /* 0x00000004ff007c0c */ /* 0x000fe2000bf45070 */
[----:B------:R-:W-:Y:S01]  /*1410*/  IMAD.MOV.U32 R3, RZ, RZ, RZ ;  /* 0x000000ffff037224 */ /* 0x000fe200078e00ff */
[----:B------:R-:W-:Y:S02]  /*1420*/  ISETP.NE.U32.AND P1, PT, RZ, UR8, PT ;  /* 0x00000008ff007c0c */ /* 0x000fe4000bf25070 */
[----:B------:R-:W-:Y:S02]  /*1430*/  ISETP.NE.AND.EX P2, PT, RZ, UR5, PT, P2 ;  /* 0x00000005ff007c0c */ /* 0x000fe4000bf45320 */
[----:B------:R-:W-:Y:S02]  /*1440*/  ISETP.NE.AND.EX P1, PT, RZ, UR9, PT, P1 ;  /* 0x00000009ff007c0c */ /* 0x000fe4000bf25310 */
[----:B------:R-:W-:Y:S02]  /*1450*/  ISETP.NE.U32.AND P0, PT, RZ, UR6, PT ;  /* 0x00000006ff007c0c */ /* 0x000fe4000bf05070 */
[----:B------:R-:W-:-:S02]  /*1460*/  MOV R133, RZ ;  /* 0x000000ff00857202 */ /* 0x000fc40000000f00 */
[----:B------:R-:W-:Y:S02]  /*1470*/  ISETP.NE.AND.EX P0, PT, RZ, UR7, PT, P0 ;  /* 0x00000007ff007c0c */ /* 0x000fe4000bf05300 */
[----:B--2---:R-:W-:Y:S01]  /*1480*/  SHF.R.S32.HI R193, RZ, 0x1f, R188 ;  /* 0x0000001fffc17819 */ /* 0x004fe200000114bc */
[C---:B------:R-:W-:Y:S02]  /*1490*/  IMAD.SHL.U32 R186, R188.reuse, 0x4, RZ ;  /* 0x00000004bcba7824 */ /* 0x040fe400078e00ff */
[C---:B------:R-:W-:Y:S02]  /*14a0*/  @P2 LEA R4, P3, R188.reuse, UR4, 0x2 ;  /* 0x00000004bc042c11 */ /* 0x040fe4000f8610ff */
[C-C-:B------:R-:W-:Y:S02]  /*14b0*/  SHF.L.U64.HI R187, R188.reuse, 0x2, R193.reuse ;  /* 0x00000002bcbb7819 */ /* 0x140fe400000102c1 */
[----:B------:R-:W-:Y:S01]  /*14c0*/  @P2 LEA.HI.X R5, R188, UR5, R193, 0x2, P3 ;  /* 0x00000005bc052c11 */ /* 0x000fe200098f14c1 */
[----:B------:R-:W-:Y:S01]  /*14d0*/  ULDC UR4, c[0x0][0x288] ;  /* 0x0000a20000047ab9 */ /* 0x000fe20000000800 */
[----:B------:R-:W-:-:S03]  /*14e0*/  IADD3 R8, P4, R186, UR6, RZ ;  /* 0x00000006ba087c10 */ /* 0x000fc6000ff9e0ff */
[----:B------:R0:W5:Y:S01]  /*14f0*/  @P2 LDG.E R3, desc[UR60][R4.64] ;  /* 0x0000003c04032981 */ /* 0x000162000c1e1900 */
[----:B------:R-:W-:Y:S01]  /*1500*/  @P1 IADD3 R6, P2, R186, UR8, RZ ;  /* 0x00000008ba061c10 */ /* 0x000fe2000ff5e0ff */
[----:B------:R-:W-:Y:S01]  /*1510*/  IMAD.U32 R146, RZ, RZ, UR4 ;  /* 0x00000004ff927e24 */ /* 0x000fe2000f8e00ff */
[C---:B------:R-:W-:Y:S01]  /*1520*/  IADD3.X R9, R187.reuse, UR7, RZ, P4, !PT ;  /* 0x00000007bb097c10 */ /* 0x040fe2000a7fe4ff */
[----:B------:R-:W-:Y:S01]  /*1530*/  ULDC.64 UR4, c[0x0][0x418] ;  /* 0x0001060000047ab9 */ /* 0x000fe20000000a00 */
[----:B------:R-:W-:-:S03]  /*1540*/  @P1 IADD3.X R7, R187, UR9, RZ, P2, !PT ;  /* 0x00000009bb071c10 */ /* 0x000fc600097fe4ff */
[----:B------:R0:W5:Y:S01]  /*1550*/  @P0 LDG.E R133, desc[UR60][R8.64] ;  /* 0x0000003c08850981 */ /* 0x000162000c1e1900 */
[----:B------:R-:W-:Y:S01]  /*1560*/  UISETP.NE.U32.AND UP0, UPT, UR4, URZ, UPT ;  /* 0x0000003f0400728c */ /* 0x000fe2000bf05070 */
[----:B------:R-:W-:Y:S02]  /*1570*/  ULDC.64 UR8, c[0x0][0xa20] ;  /* 0x0002880000087ab9 */ /* 0x000fe40000000a00 */
[----:B------:R0:W5:Y:S01]  /*1580*/  @P1 LDG.E R146, desc[UR60][R6.64] ;  /* 0x0000003c06921981 */ /* 0x000162000c1e1900 */
[----:B------:R-:W-:Y:S01]  /*1590*/  UISETP.NE.AND.EX UP0, UPT, UR5, URZ, UPT, UP0 ;  /* 0x0000003f0500728c */ /* 0x000fe2000bf05300 */
[----:B------:R-:W-:Y:S01]  /*15a0*/  ULDC UR4, c[0x0][0x424] ;  /* 0x0001090000047ab9 */ /* 0x000fe20000000800 */
[----:B------:R-:W-:Y:S02]  /*15b0*/  ISETP.NE.U32.AND P2, PT, RZ, UR8, PT ;  /* 0x00000008ff007c0c */ /* 0x000fe4000bf45070 */
[----:B------:R-:W-:Y:S01]  /*15c0*/  USEL UR4, UR4, 0x1, UP0 ;  /* 0x0000000104047887 */ /* 0x000fe20008000000 */
[----:B------:R-:W-:Y:S01]  /*15d0*/  ULDC UR5, c[0x0][0x2f0] ;  /* 0x0000bc0000057ab9 */ /* 0x000fe20000000800 */
[----:B------:R-:W-:-:S02]  /*15e0*/  ISETP.NE.AND.EX P2, PT, RZ, UR9, PT, P2 ;  /* 0x00000009ff007c0c */ /* 0x000fc4000bf45320 */
[----:B------:R-:W-:-:S03]  /*15f0*/  UIMAD UR4, UR4, UR5, URZ ;  /* 0x00000005040472a4 */ /* 0x000fc6000f8e023f */
[----:B------:R-:W-:Y:S01]  /*1600*/  ULDC UR5, c[0x0][0x348] ;  /* 0x0000d20000057ab9 */ /* 0x000fe20000000800 */
[----:B------:R-:W-:Y:S01]  /*1610*/  IMAD.MOV.U32 R190, RZ, RZ, R29 ;  /* 0x000000ffffbe7224 */ /* 0x000fe200078e001d */
[----:B------:R-:W-:Y:S01]  /*1620*/  MOV R185, R30 ;  /* 0x0000001e00b97202 */ /* 0x000fe20000000f00 */
[----:B------:R-:W-:Y:S01]  /*1630*/  IMAD.MOV.U32 R102, RZ, RZ, R188 ;  /* 0x000000ffff667224 */ /* 0x000fe200078e00bc */
[----:B0---4-:R-:W-:Y:S06]  /*1640*/  @P1 BRA `(.L_x_449) ;  /* 0x0000000000241947 */ /* 0x011fec0003800000 */
[----:B------:R-:W-:Y:S02]  /*1650*/  ULDC.64 UR6, c[0x0][0xa00] ;  /* 0x0002800000067ab9 */ /* 0x000fe40000000a00 */
[----:B------:R-:W-:-:S04]  /*1660*/  ISETP.NE.U32.AND P1, PT, RZ, UR6, PT ;  /* 0x00000006ff007c0c */ /* 0x000fc8000bf25070 */
[----:B------:R-:W-:-:S13]  /*1670*/  ISETP.NE.AND.EX P1, PT, RZ, UR7, PT, P1 ;  /* 0x00000007ff007c0c */ /* 0x000fda000bf25310 */
[----:B------:R-:W-:Y:S05]  /*1680*/  @!P1 BRA `(.L_x_449) ;  /* 0x0000000000149947 */ /* 0x000fea0003800000 */
[----:B------:R-:W0:Y:S02]  /*1690*/  LDC.64 R4, c[0x0][0xa00] ;  /* 0x00028000ff047b82 */ /* 0x000e240000000a00 */
[----:B0-----:R-:W-:-:S05]  /*16a0*/  IMAD.WIDE R4, R102, 0x4, R4 ;  /* 0x0000000466047825 */ /* 0x001fca00078e0204 */
[----:B-----5:R-:W2:Y:S04]  /*16b0*/  LDG.E R146, desc[UR60][R4.64] ;  /* 0x0000003c04927981 */ /* 0x020ea8000c1e1900 */
[----:B------:R-:W2:Y:S02]  /*16c0*/  LDG.E R7, desc[UR60][R4.64+0x4] ;  /* 0x0000043c04077981 */ /* 0x000ea4000c1e1900 */
[----:B--2---:R-:W-:-:S07]  /*16d0*/  IMAD.IADD R146, R7, 0x1, -R146 ;  /* 0x0000000107927824 */ /* 0x004fce00078e0a92 */
.L_x_449:
[----:B------:R-:W-:Y:S01]  /*16e0*/  MOV R25, UR5 ;  /* 0x0000000500197c02 */ /* 0x000fe20008000f00 */
[----:B------:R-:W-:Y:S01]  /*16f0*/  IMAD.U32 R26, RZ, RZ, UR4 ;  /* 0x00000004ff1a7e24 */ /* 0x000fe2000f8e00ff */
[----:B------:R-:W-:Y:S06]  /*1700*/  @!P2 BRA `(.L_x_450) ;  /* 0x000000000010a947 */ /* 0x000fec0003800000 */
[----:B------:R-:W-:-:S04]  /*1710*/  IADD3 R4, P0, R186, UR8, RZ ;  /* 0x00000008ba047c10 */ /* 0x000fc8000ff1e0ff */
[----:B------:R-:W-:-:S05]  /*1720*/  IADD3.X R5, R187, UR9, RZ, P0, !PT ;  /* 0x00000009bb057c10 */ /* 0x000fca00087fe4ff */
[----:B------:R0:W5:Y:S01]  /*1730*/  LDG.E R26, desc[UR60][R4.64] ;  /* 0x0000003c041a7981 */ /* 0x000162000c1e1900 */
[----:B------:R-:W-:Y:S05]  /*1740*/  BRA `(.L_x_451) ;  /* 0x0000000000107947 */ /* 0x000fea0003800000 */
.L_x_450:
[----:B------:R-:W-:Y:S05]  /*1750*/  @!P0 BRA `(.L_x_451) ;  /* 0x00000000000c8947 */ /* 0x000fea0003800000 */
[----:B------:R-:W2:Y:S04]  /*1760*/  LDG.E R5, desc[UR60][R8.64] ;  /* 0x0000003c08057981 */ /* 0x000ea8000c1e1900 */
[----:B------:R-:W2:Y:S02]  /*1770*/  LDG.E R26, desc[UR60][R8.64+0x4] ;  /* 0x0000043c081a7981 */ /* 0x000ea4000c1e1900 */
[----:B--2---:R-:W-:-:S07]  /*1780*/  IMAD.IADD R26, R26, 0x1, -R5 ;  /* 0x000000011a1a7824 */ /* 0x004fce00078e0a05 */
.L_x_451:
[----:B------:R-:W-:Y:S02]  /*1790*/  ULDC.64 UR4, c[0x0][0xa10] ;  /* 0x0002840000047ab9 */ /* 0x000fe40000000a00 */
[----:B------:R-:W-:-:S04]  /*17a0*/  ISETP.NE.U32.AND P0, PT, RZ, UR4, PT ;  /* 0x00000004ff007c0c */ /* 0x000fc8000bf05070 */
[----:B------:R-:W-:Y:S01]  /*17b0*/  ISETP.NE.AND.EX P0, PT, RZ, UR5, PT, P0 ;  /* 0x00000005ff007c0c */ /* 0x000fe2000bf05300 */
[----:B-----5:R-:W-:Y:S01]  /*17c0*/  IMAD.IADD R8, R26, 0x1, -R3 ;  /* 0x000000011a087824 */ /* 0x020fe200078e0a03 */
[----:B------:R-:W-:-:S11]  /*17d0*/  ULDC.64 UR4, c[0x0][0xa30] ;  /* 0x00028c0000047ab9 */ /* 0x000fd60000000a00 */
[----:B0-----:R-:W0:Y:S02]  /*17e0*/  @P0 LDC.64 R4, c[0x0][0xa10] ;  /* 0x00028400ff040b82 */ /* 0x001e240000000a00 */
[----:B0-----:R-:W-:-:S05]  /*17f0*/  @P0 IMAD.WIDE R4, R102, 0x4, R4 ;  /* 0x0000000466040825 */ /* 0x001fca00078e0204 */
[----:B------:R-:W2:Y:S04]  /*1800*/  @P0 LDG.E R0, desc[UR60][R4.64] ;  /* 0x0000003c04000981 */ /* 0x000ea8000c1e1900 */
[----:B------:R-:W2:Y:S01]  /*1810*/  @P0 LDG.E R9, desc[UR60][R4.64+0x4] ;  /* 0x0000043c04090981 */ /* 0x000ea2000c1e1900 */
[----:B------:R-:W-:Y:S01]  /*1820*/  IMAD.MOV R130, RZ, RZ, -R8 ;  /* 0x000000ffff827224 */ /* 0x000fe200078e0a08 */
[----:B------:R-:W-:Y:S02]  /*1830*/  ISETP.NE.U32.AND P1, PT, RZ, UR4, PT ;  /* 0x00000004ff007c0c */ /* 0x000fe4000bf25070 */
[----:B------:R-:W-:Y:S02]  /*1840*/  MOV R145, R26 ;  /* 0x0000001a00917202 */ /* 0x000fe40000000f00 */
[----:B------:R-:W-:-:S02]  /*1850*/  VIMNMX R130, RZ, R130, !PT ;  /* 0x00000082ff827248 */ /* 0x000fc40007fe0100 */
[----:B------:R-:W-:-:S13]  /*1860*/  ISETP.NE.AND.EX P1, PT, RZ, UR5, PT, P1 ;  /* 0x00000005ff007c0c */ /* 0x000fda000bf25310 */
[----:B------:R-:W-:-:S04]  /*1870*/  @P1 IADD3 R6, P2, R186, UR4, RZ ;  /* 0x00000004ba061c10 */ /* 0x000fc8000ff5e0ff */
[----:B------:R-:W-:-:S05]  /*1880*/  @P1 IADD3.X R7, R187, UR5, RZ, P2, !PT ;  /* 0x00000005bb071c10 */ /* 0x000fca00097fe4ff */
[----:B------:R0:W5:Y:S01]  /*1890*/  @P1 LDG.E R145, desc[UR60][R6.64] ;  /* 0x0000003c06911981 */ /* 0x000162000c1e1900 */
[----:B--2---:R-:W-:-:S05]  /*18a0*/  @P0 IMAD.IADD R25, R9, 0x1, -R0 ;  /* 0x0000000109190824 */ /* 0x004fca00078e0a00 */
[----:B------:R-:W-:-:S05]  /*18b0*/  IADD3 R147, R8, R25, RZ ;  /* 0x0000001908937210 */ /* 0x000fca0007ffe0ff */
[----:B------:R-:W-:-:S04]  /*18c0*/  VIADD R0, R147, 0x5f ;  /* 0x0000005f93007836 */ /* 0x000fc80000000000 */
[----:B------:R-:W-:-:S05]  /*18d0*/  IMAD.HI R0, R0, 0x2aaaaaab, RZ ;  /* 0x2aaaaaab00007827 */ /* 0x000fca00078e02ff */
[----:B------:R-:W-:-:S04]  /*18e0*/  SHF.R.U32.HI R3, RZ, 0x1f, R0 ;  /* 0x0000001fff037819 */ /* 0x000fc80000011600 */
[----:B------:R-:W-:-:S05]  /*18f0*/  LEA.HI.SX32 R194, R0, R3, 0x1c ;  /* 0x0000000300c27211 */ /* 0x000fca00078fe2ff */
[----:B------:R-:W-:-:S05]  /*1900*/  IMAD R0, R194, 0x60, -R8 ;  /* 0x00000060c2007824 */ /* 0x000fca00078e0a08 */
[----:B------:R-:W-:-:S04]  /*1910*/  VIMNMX R3, R0, R25, PT ;  /* 0x0000001900037248 */ /* 0x000fc80003fe0100 */
[----:B------:R-:W-:Y:S01]  /*1920*/  ISETP.GT.AND P0, PT, R3, R130, PT ;  /* 0x000000820300720c */ /* 0x000fe20003f04270 */
[----:B------:R-:W-:-:S05]  /*1930*/  IMAD.WIDE.U32 R130, R130, -0x55555555, RZ ;  /* 0xaaaaaaab82827825 */ /* 0x000fca00078e00ff */
[----:B------:R-:W-:-:S05]  /*1940*/  SHF.R.U32.HI R130, RZ, 0x6, R131 ;  /* 0x00000006ff827819 */ /* 0x000fca0000011683 */
[----:B------:R-:W-:Y:S02]  /*1950*/  IMAD.MOV.U32 R24, RZ, RZ, R130 ;  /* 0x000000ffff187224 */ /* 0x000fe400078e0082 */
[----:B------:R-:W-:-:S05]  /*1960*/  @P0 IADD3 R0, R3, 0x5f, RZ ;  /* 0x0000005f03000810 */ /* 0x000fca0007ffe0ff */
[----:B------:R-:W-:-:S05]  /*1970*/  @P0 IMAD.HI R0, R0, 0x2aaaaaab, RZ ;  /* 0x2aaaaaab00000827 */ /* 0x000fca00078e02ff */
[----:B------:R-:W-:-:S04]  /*1980*/  @P0 SHF.R.U32.HI R3, RZ, 0x1f, R0 ;  /* 0x0000001fff030819 */ /* 0x000fc80000011600 */
[----:B------:R-:W-:Y:S02]  /*1990*/  @P0 LEA.HI.SX32 R24, R0, R3, 0x1c ;  /* 0x0000000300180211 */ /* 0x000fe400078fe2ff */
[----:B------:R-:W-:Y:S02]  /*19a0*/  PLOP3.LUT P0, PT, PT, PT, PT, 0x80, 0x0 ;  /* 0x000000000000781c */ /* 0x000fe40003f0f070 */
[----:B------:R-:W-:-:S13]  /*19b0*/  ISETP.GT.AND P1, PT, R24, R130, PT ;  /* 0x000000821800720c */ /* 0x000fda0003f24270 */
[----:B0-----:R-:W-:Y:S05]  /*19c0*/  @!P1 BRA `(.L_x_452) ;  /* 0x0000009000049947 */ /* 0x001fea0003800000 */
[----:B------:R-:W-:Y:S01]  /*19d0*/  VIADD R126, R2, 0x18400 ;  /* 0x00018400027e7836 */ /* 0x000fe20000000000 */
[----:B------:R-:W-:Y:S04]  /*19e0*/  BSSY B6, `(.L_x_453) ;  /* 0x0000013000067945 */ /* 0x000fe80003800000 */
[----:B------:R-:W-:-:S13]  /*19f0*/  LOP3.LUT P0, RZ, R126, 0x3ff, RZ, 0xc0, !PT ;  /* 0x000003ff7eff7812 */ /* 0x000fda000780c0ff */
[----:B------:R-:W-:Y:S05]  /*1a00*/  @!P0 BRA `(.L_x_454) ;  /* 0x0000000000408947 */ /* 0x000fea0003800000 */
[----:B------:R-:W-:Y:S01]  /*1a10*/  MOV R0, 0x0 ;  /* 0x0000000000007802 */ /* 0x000fe20000000f00 */
[----:B------:R-:W-:Y:S01]  /*1a20*/  ULDC.64 UR4, c[0x4][0x90] ;  /* 0x0100240000047ab9 */ /* 0x000fe20000000a00 */
[----:B------:R-:W-:Y:S01]  /*1a30*/  ULDC.64 UR6, c[0x4][0x28] ;  /* 0x01000a0000067ab9 */ /* 0x000fe20000000a00 */
[----:B------:R-:W-:Y:S01]  /*1a40*/  MOV R4, UR4 ;  /* 0x0000000400047c02 */ /* 0x000fe20008000f00 */
        /* <DEDUP_REMOVED lines=11> */
[----:B-1---5:R-:W-:Y:S05]  /*1b00*/  CALL.ABS.NOINC R14 ;  /* 0x000000000e007343 */ /* 0x022fea0003c00000 */
.L_x_454:
[----:B------:R-:W-:Y:S05]  /*1b10*/  BSYNC B6 ;  /* 0x0000000000067941 */ /* 0x000fea0003800000 */
.L_x_453:
[----:B------:R-:W-:Y:S01]  /*1b20*/  IADD3 R125, R2, 0x400, RZ ;  /* 0x00000400027d7810 */ /* 0x000fe20007ffe0ff */
[----:B------:R-:W-:Y:S03]  /*1b30*/  BSSY B6, `(.L_x_455) ;  /* 0x0000013000067945 */ /* 0x000fe60003800000 */
[----:B------:R-:W-:-:S13]  /*1b40*/  LOP3.LUT P0, RZ, R125, 0x3ff, RZ, 0xc0, !PT ;  /* 0x000003ff7dff7812 */ /* 0x000fda000780c0ff */
[----:B------:R-:W-:Y:S05]  /*1b50*/  @!P0 BRA `(.L_x_456) ;  /* 0x0000000000408947 */ /* 0x000fea0003800000 */
[----:B------:R-:W-:Y:S01]  /*1b60*/  MOV R0, 0x0 ;  /* 0x0000000000007802 */ /* 0x000fe20000000f00 */
[----:B------:R-:W-:Y:S01]  /*1b70*/  ULDC.64 UR4, c[0x4][0x90] ;  /* 0x0100240000047ab9 */ /* 0x000fe20000000a00 */
[----:B------:R-:W-:Y:S01]  /*1b80*/  ULDC.64 UR6, c[0x4][0x98] ;  /* 0x0100260000067ab9 */ /* 0x000fe20000000a00 */
[----:B------:R-:W-:Y:S01]  /*1b90*/  IMAD.U32 R4, RZ, RZ, UR4 ;  /* 0x00000004ff047e24 */ /* 0x000fe2000f8e00ff */
[----:B------:R0:W1:Y:S01]  /*1ba0*/  LDC.64 R14, c[0x4][R0] ;  /* 0x01000000000e7b82 */ /* 0x0000620000000a00 */
[----:B------:R-:W-:Y:S01]  /*1bb0*/  IMAD.U32 R5, RZ, RZ, UR5 ;  /* 0x00000005ff057e24 */ /* 0x000fe2000f8e00ff */
[----:B------:R-:W-:Y:S01]  /*1bc0*/  ULDC.64 UR4, c[0x4][0x18] ;  /* 0x0100060000047ab9 */ /* 0x000fe20000000a00 */
[----:B------:R-:W-:Y:S01]  /*1bd0*/  MOV R6, UR6 ;  /* 0x0000000600067c02 */ /* 0x000fe20008000f00 */
[----:B------:R-:W-:Y:S01]  /*1be0*/  IMAD.U32 R7, RZ, RZ, UR7 ;  /* 0x00000007ff077e24 */ /* 0x000fe2000f8e00ff */
[----:B------:R-:W-:Y:S01]  /*1bf0*/  MOV R11, UR5 ;  /* 0x00000005000b7c02 */ /* 0x000fe20008000f00 */
[----:B------:R-:W-:Y:S01]  /*1c00*/  IMAD.U32 R10, RZ, RZ, UR4 ;  /* 0x00000004ff0a7e24 */ /* 0x000fe2000f8e00ff */
[----:B------:R-:W-:Y:S01]  /*1c10*/  MOV R13, RZ ;  /* 0x000000ff000d7202 */ /* 0x000fe20000000f00 */
[----:B------:R-:W-:-:S02]  /*1c20*/  IMAD.MOV.U32 R8, RZ, RZ, 0x70 ;  /* 0x00000070ff087424 */ /* 0x000fc400078e00ff */
[----:B0-----:R-:W-:-:S07]  /*1c30*/  IMAD.MOV.U32 R12, RZ, RZ, 0x1 ;  /* 0x00000001ff0c7424 */ /* 0x001fce00078e00ff */
[----:B------:R-:W-:-:S07]  /*1c40*/  LEPC R20, `(.L_x_456) ;  /* 0x000000001014794e */ /* 0x000fce0000000000 */
[----:B-1---5:R-:W-:Y:S05]  /*1c50*/  CALL.ABS.NOINC R14 ;  /* 0x000000000e007343 */ /* 0x022fea0003c00000 */
.L_x_456:
[----:B------:R-:W-:Y:S05]  /*1c60*/  BSYNC B6 ;  /* 0x0000000000067941 */ /* 0x000fea0003800000 */
.L_x_455:
[----:B------:R-:W-:Y:S01]  /*1c70*/  ULDC.64 UR4, c[0x0][0x9f8] ;  /* 0x00027e0000047ab9 */ /* 0x000fe20000000a00 */
[----:B------:R-:W-:Y:S01]  /*1c80*/  VIADD R0, R16, 0x20 ;  /* 0x0000002010007836 */ /* 0x000fe20000000000 */
[----:B------:R-:W-:Y:S01]  /*1c90*/  ISETP.NE.U32.AND P0, PT, RZ, UR4, PT ;  /* 0x00000004ff007c0c */ /* 0x000fe2000bf05070 */
[----:B------:R-:W0:Y:S03]  /*1ca0*/  LDC.64 R96, c[0x0][0x3f8] ;  /* 0x0000fe00ff607b82 */ /* 0x000e260000000a00 */
[----:B------:R-:W-:-:S05]  /*1cb0*/  ISETP.NE.AND.EX P0, PT, RZ, UR5, PT, P0 ;  /* 0x00000005ff007c0c */ /* 0x000fca000bf05300 */
[----:B------:R-:W1:Y:S08]  /*1cc0*/  LDC R129, c[0x0][0x3f4] ;  /* 0x0000fd00ff817b82 */ /* 0x000e700000000800 */
[----:B------:R-:W-:Y:S01]  /*1cd0*/  @P0 IADD3 R4, P1, R186, UR4, RZ ;  /* 0x00000004ba040c10 */ /* 0x000fe2000ff3e0ff */
[----:B------:R-:W-:Y:S01]  /*1ce0*/  ULDC UR4, c[0x0][0x2f4] ;  /* 0x0000bd0000047ab9 */ /* 0x000fe20000000800 */
[----:B------:R-:W2:Y:S02]  /*1cf0*/  LDC.64 R90, c[0x0][0x408] ;  /* 0x00010200ff5a7b82 */ /* 0x000ea40000000a00 */
[----:B------:R-:W-:Y:S01]  /*1d00*/  @P0 IADD3.X R5, R187, UR5, RZ, P1, !PT ;  /* 0x00000005bb050c10 */ /* 0x000fe20008ffe4ff */
[----:B------:R-:W-:-:S04]  /*1d10*/  ULDC UR5, c[0x0][0x320] ;  /* 0x0000c80000057ab9 */ /* 0x000fc80000000800 */
[----:B------:R3:W4:Y:S01]  /*1d20*/  @P0 LDG.E R102, desc[UR60][R4.64] ;  /* 0x0000003c04660981 */ /* 0x000722000c1e1900 */
[----:B------:R-:W-:Y:S01]  /*1d30*/  ISETP.GE.AND P1, PT, R0, UR4, PT ;  /* 0x0000000400007c0c */ /* 0x000fe2000bf26270 */
[----:B0-----:R-:W-:Y:S01]  /*1d40*/  IMAD.WIDE.U32 R98, R165, R96, R16 ;  /* 0x00000060a5627225 */ /* 0x001fe200078e0010 */
[----:B------:R-:W-:Y:S01]  /*1d50*/  ISETP.GE.AND P0, PT, R16, UR4, PT ;  /* 0x0000000410007c0c */ /* 0x000fe2000bf06270 */
[----:B------:R-:W0:Y:S01]  /*1d60*/  S2R R148, SR_TID.X ;  /* 0x0000000000947919 */ /* 0x000e220000002100 */
[----:B------:R-:W-:Y:S01]  /*1d70*/  SEL R6, RZ, 0xffffffff, P1 ;  /* 0xffffffffff067807 */ /* 0x000fe20000800000 */
[----:B------:R-:W-:Y:S01]  /*1d80*/  IMAD.SHL.U32 R111, R96, 0x40, RZ ;  /* 0x00000040606f7824 */ /* 0x000fe200078e00ff */
[----:B------:R-:W-:Y:S01]  /*1d90*/  SEL R3, RZ, 0x1, P0 ;  /* 0x00000001ff037807 */ /* 0x000fe20000000000 */
[----:B------:R-:W-:Y:S01]  /*1da0*/  IMAD R117, R191, 0x40, R165 ;  /* 0x00000040bf757824 */ /* 0x000fe200078e02a5 */
[----:B------:R-:W-:Y:S01]  /*1db0*/  ISETP.GE.AND P0, PT, R0, UR5, PT ;  /* 0x0000000500007c0c */ /* 0x000fe2000bf06270 */
[----:B------:R-:W-:Y:S01]  /*1dc0*/  IMAD.SHL.U32 R6, R6, 0x2, RZ ;  /* 0x0000000206067824 */ /* 0x000fe200078e00ff */
[----:B------:R-:W-:-:S02]  /*1dd0*/  ISETP.GE.AND P1, PT, R19, UR4, PT ;  /* 0x0000000413007c0c */ /* 0x000fc4000bf26270 */
[----:B---3--:R-:W-:Y:S02]  /*1de0*/  SEL R4, RZ, 0xffffffff, P0 ;  /* 0xffffffffff047807 */ /* 0x008fe40000000000 */
[----:B------:R-:W-:Y:S02]  /*1df0*/  LOP3.LUT R6, R6, 0x2, R3, 0xe2, !PT ;  /* 0x0000000206067812 */ /* 0x000fe400078ee203 */
[----:B------:R-:W-:Y:S01]  /*1e00*/  IADD3 R3, R16, 0x40, RZ ;  /* 0x0000004010037810 */ /* 0x000fe20007ffe0ff */
[----:B------:R-:W-:Y:S01]  /*1e10*/  IMAD.SHL.U32 R8, R4, 0x2, RZ ;  /* 0x0000000204087824 */ /* 0x000fe200078e00ff */
[----:B------:R-:W-:Y:S01]  /*1e20*/  SHF.R.S32.HI R9, RZ, 0x1f, R165 ;  /* 0x0000001fff097819 */ /* 0x000fe200000114a5 */
[----:B--2---:R-:W-:Y:S01]  /*1e30*/  IMAD.WIDE.U32 R92, R165, R90, R16 ;  /* 0x0000005aa55c7225 */ /* 0x004fe200078e0010 */
[----:B------:R-:W-:Y:S02]  /*1e40*/  ISETP.GE.AND P0, PT, R3, UR4, PT ;  /* 0x0000000403007c0c */ /* 0x000fe4000bf06270 */
[----:B------:R-:W-:Y:S01]  /*1e50*/  SEL R4, RZ, 0x8, P1 ;  /* 0x00000008ff047807 */ /* 0x000fe20000800000 */
[----:B------:R-:W-:Y:S01]  /*1e60*/  IMAD.SHL.U32 R113, R90, 0x40, RZ ;  /* 0x000000405a717824 */ /* 0x000fe200078e00ff */
[----:B------:R-:W-:-:S02]  /*1e70*/  SEL R5, RZ, 0x4, P0 ;  /* 0x00000004ff057807 */ /* 0x000fc40000000000 */
[--C-:B------:R-:W-:Y:S02]  /*1e80*/  SHF.R.S32.HI R161, RZ, 0x1f, R160.reuse ;  /* 0x0000001fffa17819 */ /* 0x100fe400000114a0 */
[----:B------:R-:W-:Y:S01]  /*1e90*/  LOP3.LUT R4, R4, R6, R5, 0xfe, !PT ;  /* 0x0000000604047212 */ /* 0x000fe200078efe05 */
[-C--:B------:R-:W-:Y:S01]  /*1ea0*/  IMAD R6, R9, R96.reuse, RZ ;  /* 0x0000006009067224 */ /* 0x080fe200078e02ff */
[----:B------:R-:W-:Y:S01]  /*1eb0*/  ISETP.GE.AND P0, PT, R22, UR4, PT ;  /* 0x0000000416007c0c */ /* 0x000fe2000bf06270 */
[C---:B------:R-:W-:Y:S01]  /*1ec0*/  IMAD.WIDE.U32 R100, R165.reuse, R96, R160 ;  /* 0x00000060a5647225 */ /* 0x040fe200078e00a0 */
[----:B------:R-:W-:Y:S02]  /*1ed0*/  ISETP.GE.AND P2, PT, R16, UR5, PT ;  /* 0x0000000510007c0c */ /* 0x000fe4000bf46270 */
[----:B------:R-:W-:Y:S01]  /*1ee0*/  SEL R5, RZ, 0x10, P0 ;  /* 0x00000010ff057807 */ /* 0x000fe20000000000 */
[C---:B------:R-:W-:Y:S01]  /*1ef0*/  IMAD R11, R165.reuse, R97, R6 ;  /* 0x00000061a50b7224 */ /* 0x040fe200078e0206 */
[----:B------:R-:W-:Y:S01]  /*1f00*/  SEL R7, RZ, 0x1, P2 ;  /* 0x00000001ff077807 */ /* 0x000fe20001000000 */
[----:B------:R-:W-:Y:S01]  /*1f10*/  IMAD.WIDE.U32 R94, R165, R90, R160 ;  /* 0x0000005aa55e7225 */ /* 0x000fe200078e00a0 */
[----:B-1----:R-:W-:-:S02]  /*1f20*/  ISETP.GE.AND P2, PT, R0, R129, PT ;  /* 0x000000810000720c */ /* 0x002fc40003f46270 */
[----:B------:R-:W-:Y:S01]  /*1f30*/  ISETP.GE.AND P1, PT, R3, UR5, PT ;  /* 0x0000000503007c0c */ /* 0x000fe2000bf26270 */
[----:B------:R-:W-:Y:S01]  /*1f40*/  IMAD.IADD R101, R101, 0x1, R11 ;  /* 0x0000000165657824 */ /* 0x000fe200078e020b */
[----:B------:R-:W-:Y:S01]  /*1f50*/  ISETP.GE.AND P3, PT, R16, R129, PT ;  /* 0x000000811000720c */ /* 0x000fe20003f66270 */
[----:B------:R-:W-:Y:S01]  /*1f60*/  IMAD.IADD R99, R11, 0x1, R99 ;  /* 0x000000010b637824 */ /* 0x000fe200078e0263 */
[----:B------:R-:W-:Y:S01]  /*1f70*/  LOP3.LUT R11, R4, R5, RZ, 0xfc, !PT ;  /* 0x00000005040b7212 */ /* 0x000fe200078efcff */
[----:B------:R-:W-:Y:S01]  /*1f80*/  IMAD R4, R9, R90, RZ ;  /* 0x0000005a09047224 */ /* 0x000fe200078e02ff */
[----:B------:R-:W-:Y:S01]  /*1f90*/  SEL R9, R129, RZ, P2 ;  /* 0x000000ff81097207 */ /* 0x000fe20001000000 */
[----:B-----5:R-:W-:Y:S01]  /*1fa0*/  IMAD.WIDE.U32 R100, R145, R96, R100 ;  /* 0x0000006091647225 */ /* 0x020fe200078e0064 */
[----:B------:R-:W-:Y:S02]  /*1fb0*/  SEL R6, RZ, 0x4, P1 ;  /* 0x00000004ff067807 */ /* 0x000fe40000800000 */
[----:B------:R-:W-:Y:S01]  /*1fc0*/  SEL R5, R129, RZ, P3 ;  /* 0x000000ff81057207 */ /* 0x000fe20001800000 */
[----:B------:R-:W-:Y:S01]  /*1fd0*/  IMAD.IADD R9, R0, 0x1, R9 ;  /* 0x0000000100097824 */ /* 0x000fe200078e0209 */
[----:B------:R-:W-:Y:S01]  /*1fe0*/  ISETP.GE.AND P1, PT, R3, R129, PT ;  /* 0x000000810300720c */ /* 0x000fe20003f26270 */
[----:B------:R-:W-:Y:S01]  /*1ff0*/  IMAD R13, R165, R91, R4 ;  /* 0x0000005ba50d7224 */ /* 0x000fe200078e0204 */
[----:B------:R-:W-:Y:S01]  /*2000*/  LOP3.LUT R7, R8, 0x2, R7, 0xe2, !PT ;  /* 0x0000000208077812 */ /* 0x000fe200078ee207 */
[----:B------:R-:W-:Y:S01]  /*2010*/  IMAD.IADD R5, R16, 0x1, R5 ;  /* 0x0000000110057824 */ /* 0x000fe200078e0205 */
[----:B------:R-:W-:Y:S01]  /*2020*/  SEL R4, R129, RZ, P1 ;  /* 0x000000ff81047207 */ /* 0x000fe20000800000 */
[----:B------:R-:W-:Y:S01]  /*2030*/  IMAD.IADD R95, R95, 0x1, R13 ;  /* 0x000000015f5f7824 */ /* 0x000fe200078e020d */
[----:B------:R-:W-:Y:S01]  /*2040*/  LOP3.LUT R7, R7, R6, RZ, 0xfc, !PT ;  /* 0x0000000607077212 */ /* 0x000fe200078efcff */
[----:B------:R-:W-:Y:S01]  /*2050*/  IMAD.WIDE.U32 R98, R145, R96, R98 ;  /* 0x0000006091627225 */ /* 0x000fe200078e0062 */
[----:B------:R-:W-:-:S02]  /*2060*/  SHF.R.S32.HI R6, RZ, 0x1f, R9 ;  /* 0x0000001fff067819 */ /* 0x000fc40000011409 */
[----:B------:R-:W-:Y:S01]  /*2070*/  IADD3 R14, R3, R4, RZ ;  /* 0x00000004030e7210 */ /* 0x000fe20007ffe0ff */
[----:B------:R-:W-:Y:S01]  /*2080*/  IMAD.WIDE.U32 R94, R145, R90, R94 ;  /* 0x0000005a915e7225 */ /* 0x000fe200078e005e */
[----:B------:R-:W-:Y:S02]  /*2090*/  SHF.R.S32.HI R4, RZ, 0x1f, R5 ;  /* 0x0000001fff047819 */ /* 0x000fe40000011405 */
[----:B------:R-:W-:Y:S01]  /*20a0*/  LEA.HI R10, R6, R9, RZ, 0x6 ;  /* 0x00000009060a7211 */ /* 0x000fe200078f30ff */
[----:B------:R-:W-:Y:S01]  /*20b0*/  IMAD.SHL.U32 R129, R129, 0x2, RZ ;  /* 0x0000000281817824 */ /* 0x000fe200078e00ff */
[----:B------:R-:W-:Y:S02]  /*20c0*/  LEA.HI R8, R4, R5, RZ, 0x3 ;  /* 0x0000000504087211 */ /* 0x000fe400078f18ff */
[----:B------:R-:W-:Y:S02]  /*20d0*/  LEA.HI R9, R6, R9, RZ, 0x3 ;  /* 0x0000000906097211 */ /* 0x000fe400078f18ff */
[----:B------:R-:W-:-:S02]  /*20e0*/  LEA.HI R4, R4, R5, RZ, 0x6 ;  /* 0x0000000504047211 */ /* 0x000fc400078f30ff */
[----:B------:R-:W-:Y:S02]  /*20f0*/  SHF.R.S32.HI R10, RZ, 0x6, R10 ;  /* 0x00000006ff0a7819 */ /* 0x000fe4000001140a */
[----:B------:R-:W-:Y:S02]  /*2100*/  LOP3.LUT R6, R176, 0x38, R9, 0xf8, !PT ;  /* 0x00000038b0067812 */ /* 0x000fe400078ef809 */
[----:B------:R-:W-:Y:S01]  /*2110*/  SHF.R.S32.HI R5, RZ, 0x6, R4 ;  /* 0x00000006ff057819 */ /* 0x000fe20000011404 */
[C---:B------:R-:W-:Y:S01]  /*2120*/  IMAD R143, R10.reuse, 0x1800, R178 ;  /* 0x000018000a8f7824 */ /* 0x040fe200078e02b2 */
[----:B------:R-:W-:Y:S01]  /*2130*/  SHF.R.S32.HI R15, RZ, 0x1f, R14 ;  /* 0x0000001fff0f7819 */ /* 0x000fe2000001140e */
[--C-:B------:R-:W-:Y:S01]  /*2140*/  IMAD R140, R10, 0x1800, R179.reuse ;  /* 0x000018000a8c7824 */ /* 0x100fe200078e02b3 */
[----:B------:R-:W-:Y:S01]  /*2150*/  LOP3.LUT R4, R176, 0x38, R8, 0xf8, !PT ;  /* 0x00000038b0047812 */ /* 0x000fe200078ef808 */
[C---:B------:R-:W-:Y:S01]  /*2160*/  IMAD R144, R5.reuse, 0x1800, R178 ;  /* 0x0000180005907824 */ /* 0x040fe200078e02b2 */
[----:B------:R-:W-:Y:S01]  /*2170*/  LOP3.LUT R6, R6, R177, RZ, 0x3c, !PT ;  /* 0x000000b106067212 */ /* 0x000fe200078e3cff */
[----:B------:R-:W-:Y:S01]  /*2180*/  IMAD R142, R5, 0x1800, R179 ;  /* 0x00001800058e7824 */ /* 0x000fe200078e02b3 */
[----:B------:R-:W-:-:S02]  /*2190*/  LEA.HI R20, R15, R14, RZ, 0x3 ;  /* 0x0000000e0f147211 */ /* 0x000fc400078f18ff */
[----:B------:R-:W-:Y:S02]  /*21a0*/  LOP3.LUT R5, R4, R177, RZ, 0x3c, !PT ;  /* 0x000000b104057212 */ /* 0x000fe400078e3cff */
[----:B------:R-:W-:Y:S02]  /*21b0*/  LEA.HI R14, R15, R14, RZ, 0x6 ;  /* 0x0000000e0f0e7211 */ /* 0x000fe400078f30ff */
[----:B------:R-:W-:Y:S01]  /*21c0*/  IADD3 R143, R143, R6, RZ ;  /* 0x000000068f8f7210 */ /* 0x000fe20007ffe0ff */
[----:B------:R-:W-:Y:S01]  /*21d0*/  IMAD.IADD R144, R144, 0x1, R5 ;  /* 0x0000000190907824 */ /* 0x000fe200078e0205 */
[----:B------:R-:W-:Y:S02]  /*21e0*/  SHF.R.S32.HI R15, RZ, 0x1f, R145 ;  /* 0x0000001fff0f7819 */ /* 0x000fe40000011491 */
[----:B------:R-:W-:Y:S02]  /*21f0*/  LOP3.LUT R6, R167, 0x38, R9, 0xf8, !PT ;  /* 0x00000038a7067812 */ /* 0x000fe400078ef809 */
[----:B------:R-:W-:-:S02]  /*2200*/  SHF.R.S32.HI R14, RZ, 0x6, R14 ;  /* 0x00000006ff0e7819 */ /* 0x000fc4000001140e */
[----:B------:R-:W-:Y:S01]  /*2210*/  LOP3.LUT R5, R6, R223, RZ, 0x3c, !PT ;  /* 0x000000df06057212 */ /* 0x000fe200078e3cff */
[----:B------:R-:W-:Y:S01]  /*2220*/  IMAD R6, R15, R96, RZ ;  /* 0x000000600f067224 */ /* 0x000fe200078e02ff */
[----:B------:R-:W-:Y:S01]  /*2230*/  LOP3.LUT R4, R176, 0x38, R20, 0xf8, !PT ;  /* 0x00000038b0047812 */ /* 0x000fe200078ef814 */
[----:B------:R-:W-:Y:S01]  /*2240*/  IMAD R141, R14, 0x1800, R178 ;  /* 0x000018000e8d7824 */ /* 0x000fe200078e02b2 */
[----:B------:R-:W-:Y:S01]  /*2250*/  LOP3.LUT R12, R167, 0x38, R8, 0xf8, !PT ;  /* 0x00000038a70c7812 */ /* 0x000fe200078ef808 */
[----:B------:R-:W-:Y:S01]  /*2260*/  IMAD R107, R145, R97, R6 ;  /* 0x00000061916b7224 */ /* 0x000fe200078e0206 */
[----:B------:R-:W-:Y:S01]  /*2270*/  IADD3 R93, R13, R93, RZ ;  /* 0x0000005d0d5d7210 */ /* 0x000fe20007ffe0ff */
[----:B------:R-:W-:Y:S01]  /*2280*/  IMAD.IADD R140, R140, 0x1, R5 ;  /* 0x000000018c8c7824 */ /* 0x000fe200078e0205 */
[----:B------:R-:W-:Y:S01]  /*2290*/  LOP3.LUT R4, R4, R177, RZ, 0x3c, !PT ;  /* 0x000000b104047212 */ /* 0x000fe200078e3cff */
[----:B------:R-:W-:Y:S01]  /*22a0*/  IMAD R138, R14, 0x1800, R179 ;  /* 0x000018000e8a7824 */ /* 0x000fe200078e02b3 */
[----:B------:R-:W-:Y:S01]  /*22b0*/  LOP3.LUT R6, R176, 0x18, R16, 0xf8, !PT ;  /* 0x00000018b0067812 */ /* 0x000fe200078ef810 */
[----:B------:R-:W-:Y:S01]  /*22c0*/  IMAD.WIDE.U32 R92, R145, R90, R92 ;  /* 0x0000005a915c7225 */ /* 0x000fe200078e005c */
[----:B------:R-:W-:-:S02]  /*22d0*/  LOP3.LUT R13, R12, R223, RZ, 0x3c, !PT ;  /* 0x000000df0c0d7212 */ /* 0x000fc400078e3cff */
[----:B------:R-:W-:Y:S01]  /*22e0*/  ISETP.GE.AND P4, PT, R19, UR5, PT ;  /* 0x0000000513007c0c */ /* 0x000fe2000bf86270 */
[----:B------:R-:W-:Y:S01]  /*22f0*/  IMAD.IADD R141, R141, 0x1, R4 ;  /* 0x000000018d8d7824 */ /* 0x000fe200078e0204 */
[----:B------:R-:W-:Y:S01]  /*2300*/  LOP3.LUT R12, R167, 0x38, R20, 0xf8, !PT ;  /* 0x00000038a70c7812 */ /* 0x000fe200078ef814 */
[----:B------:R-:W-:Y:S01]  /*2310*/  IMAD.IADD R142, R142, 0x1, R13 ;  /* 0x000000018e8e7824 */ /* 0x000fe200078e020d */
[----:B------:R-:W-:Y:S01]  /*2320*/  ISETP.GE.AND P0, PT, R23, UR4, PT ;  /* 0x0000000417007c0c */ /* 0x000fe2000bf06270 */
[----:B------:R-:W-:Y:S01]  /*2330*/  IMAD R4, R15, R90, RZ ;  /* 0x0000005a0f047224 */ /* 0x000fe200078e02ff */
[----:B------:R-:W-:Y:S01]  /*2340*/  LOP3.LUT R5, R6, R177, RZ, 0x3c, !PT ;  /* 0x000000b106057212 */ /* 0x000fe200078e3cff */
[----:B------:R-:W-:Y:S01]  /*2350*/  IMAD R15, R91, 0x60, RZ ;  /* 0x000000605b0f7824 */ /* 0x000fe200078e02ff */
[----:B------:R-:W-:Y:S01]  /*2360*/  SEL R6, RZ, 0x8, P4 ;  /* 0x00000008ff067807 */ /* 0x000fe20002000000 */
[----:B------:R-:W-:Y:S01]  /*2370*/  IMAD R21, R145, R91, R4 ;  /* 0x0000005b91157224 */ /* 0x000fe200078e0204 */
[----:B------:R-:W-:Y:S01]  /*2380*/  LOP3.LUT R13, R12, R223, RZ, 0x3c, !PT ;  /* 0x000000df0c0d7212 */ /* 0x000fe200078e3cff */
[----:B------:R-:W-:Y:S01]  /*2390*/  IMAD.IADD R109, R101, 0x1, R107 ;  /* 0x00000001656d7824 */ /* 0x000fe200078e026b */
[----:B------:R-:W-:Y:S01]  /*23a0*/  IADD3 R133, R133, R26, RZ ;  /* 0x0000001a85857210 */ /* 0x000fe20007ffe0ff */
[----:B------:R-:W-:Y:S01]  /*23b0*/  IMAD.IADD R106, R21, 0x1, R93 ;  /* 0x00000001156a7824 */ /* 0x000fe200078e025d */
[----:B------:R-:W-:Y:S01]  /*23c0*/  SEL R10, RZ, 0x20, P0 ;  /* 0x00000020ff0a7807 */ /* 0x000fe20000000000 */
[----:B------:R-:W-:Y:S01]  /*23d0*/  IMAD.IADD R107, R107, 0x1, R99 ;  /* 0x000000016b6b7824 */ /* 0x000fe200078e0263 */
[----:B------:R-:W-:-:S02]  /*23e0*/  LOP3.LUT P5, RZ, R195, 0x4, RZ, 0xc0, !PT ;  /* 0x00000004c3ff7812 */ /* 0x000fc400078ac0ff */
[----:B------:R-:W-:Y:S02]  /*23f0*/  MOV R131, 0x20 ;  /* 0x0000002000837802 */ /* 0x000fe40000000f00 */
[C---:B------:R-:W-:Y:S02]  /*2400*/  LOP3.LUT R26, R7.reuse, R6, RZ, 0xfc, !PT ;  /* 0x00000006071a7212 */ /* 0x040fe400078efcff */
[----:B------:R-:W-:Y:S02]  /*2410*/  LOP3.LUT R6, R7, 0x1, RZ, 0xc0, !PT ;  /* 0x0000000107067812 */ /* 0x000fe400078ec0ff */
[----:B------:R-:W-:Y:S01]  /*2420*/  IADD3 R138, R138, R13, RZ ;  /* 0x0000000d8a8a7210 */ /* 0x000fe20007ffe0ff */
[----:B------:R-:W-:Y:S01]  /*2430*/  IMAD R13, R97, 0x60, RZ ;  /* 0x00000060610d7824 */ /* 0x000fe200078e02ff */
[----:B------:R-:W-:Y:S02]  /*2440*/  SHF.R.S32.HI R124, RZ, 0x3, R8 ;  /* 0x00000003ff7c7819 */ /* 0x000fe40000011408 */
[----:B------:R-:W-:-:S02]  /*2450*/  LOP3.LUT R7, R8, 0xfffffff8, RZ, 0xc0, !PT ;  /* 0xfffffff808077812 */ /* 0x000fc400078ec0ff */
[C---:B------:R-:W-:Y:S01]  /*2460*/  SHF.L.U64.HI R110, R96.reuse, 0x6, R97 ;  /* 0x00000006606e7819 */ /* 0x040fe20000010261 */
[----:B------:R-:W-:Y:S01]  /*2470*/  IMAD.WIDE.U32 R96, R96, 0x60, RZ ;  /* 0x0000006060607825 */ /* 0x000fe200078e00ff */
[C---:B------:R-:W-:Y:S02]  /*2480*/  SHF.L.U64.HI R112, R90.reuse, 0x6, R91 ;  /* 0x000000065a707819 */ /* 0x040fe4000001025b */
[----:B------:R-:W-:Y:S01]  /*2490*/  SHF.R.S32.HI R121, RZ, 0x3, R9 ;  /* 0x00000003ff797819 */ /* 0x000fe20000011409 */
[----:B------:R-:W-:Y:S01]  /*24a0*/  IMAD.WIDE.U32 R90, R90, 0x60, RZ ;  /* 0x000000605a5a7825 */ /* 0x000fe200078e00ff */
[----:B------:R-:W-:Y:S02]  /*24b0*/  LOP3.LUT R8, R9, 0xfffffff8, RZ, 0xc0, !PT ;  /* 0xfffffff809087812 */ /* 0x000fe400078ec0ff */
[----:B------:R-:W-:Y:S01]  /*24c0*/  LOP3.LUT R103, R11, R10, RZ, 0xfc, !PT ;  /* 0x0000000a0b677212 */ /* 0x000fe200078efcff */
[----:B------:R-:W-:Y:S01]  /*24d0*/  IMAD.IADD R134, R97, 0x1, R13 ;  /* 0x0000000161867824 */ /* 0x000fe200078e020d */
[----:B------:R-:W-:Y:S01]  /*24e0*/  SEL R131, R131, 0xffffffe0, !P5 ;  /* 0xffffffe083837807 */ /* 0x000fe20006800000 */
[----:B------:R-:W-:Y:S01]  /*24f0*/  IMAD.IADD R136, R91, 0x1, R15 ;  /* 0x000000015b887824 */ /* 0x000fe200078e020f */
[----:B------:R-:W-:-:S02]  /*2500*/  IADD3 R5, R178, R5, RZ ;  /* 0x00000005b2057210 */ /* 0x000fc40007ffe0ff */
[----:B------:R-:W-:Y:S02]  /*2510*/  LOP3.LUT R9, R20, 0xfffffff8, RZ, 0xc0, !PT ;  /* 0xfffffff814097812 */ /* 0x000fe400078ec0ff */
[----:B------:R-:W-:Y:S02]  /*2520*/  IADD3 R108, R95, R21, RZ ;  /* 0x000000155f6c7210 */ /* 0x000fe40007ffe0ff */
[----:B------:R-:W-:Y:S02]  /*2530*/  SHF.R.S32.HI R120, RZ, 0x3, R20 ;  /* 0x00000003ff787819 */ /* 0x000fe40000011414 */
[C---:B------:R-:W-:Y:S02]  /*2540*/  LOP3.LUT R20, R26.reuse, 0x2, RZ, 0xc0, !PT ;  /* 0x000000021a147812 */ /* 0x040fe400078ec0ff */
[----:B------:R-:W-:Y:S02]  /*2550*/  LOP3.LUT R21, R26, 0x4, RZ, 0xc0, !PT ;  /* 0x000000041a157812 */ /* 0x000fe400078ec0ff */
[----:B------:R-:W-:-:S02]  /*2560*/  LOP3.LUT R27, R103, 0x2, RZ, 0xc0, !PT ;  /* 0x00000002671b7812 */ /* 0x000fc400078ec0ff */
[C---:B------:R-:W-:Y:S02]  /*2570*/  LOP3.LUT R28, R103.reuse, 0x4, RZ, 0xc0, !PT ;  /* 0x00000004671c7812 */ /* 0x040fe400078ec0ff */
[C---:B------:R-:W-:Y:S02]  /*2580*/  LOP3.LUT R105, R103.reuse, 0x8, RZ, 0xc0, !PT ;  /* 0x0000000867697812 */ /* 0x040fe400078ec0ff */
[----:B------:R-:W-:Y:S02]  /*2590*/  LOP3.LUT R104, R103, 0x10, RZ, 0xc0, !PT ;  /* 0x0000001067687812 */ /* 0x000fe400078ec0ff */
[----:B------:R-:W-:Y:S02]  /*25a0*/  SHF.R.S32.HI R4, RZ, 0x1f, R30 ;  /* 0x0000001fff047819 */ /* 0x000fe4000001141e */
[----:B0-----:R-:W-:Y:S02]  /*25b0*/  LEA.HI R148, R148, 0x8, RZ, 0x19 ;  /* 0x0000000894947811 */ /* 0x001fe400078fc8ff */
[----:B------:R-:W-:-:S02]  /*25c0*/  IADD3 R137, R131, R5, RZ ;  /* 0x0000000583897210 */ /* 0x000fc40007ffe0ff */
[----:B------:R-:W-:Y:S02]  /*25d0*/  LOP3.LUT R10, R11, 0x1, RZ, 0xc0, !PT ;  /* 0x000000010b0a7812 */ /* 0x000fe400078ec0ff */
[----:B------:R-:W-:Y:S02]  /*25e0*/  LOP3.LUT R26, R26, 0x8, RZ, 0xc0, !PT ;  /* 0x000000081a1a7812 */ /* 0x000fe400078ec0ff */
[----:B------:R-:W-:Y:S02]  /*25f0*/  SHF.R.S32.HI R116, RZ, 0x1f, R7 ;  /* 0x0000001fff747819 */ /* 0x000fe40000011407 */
[----:B------:R-:W-:Y:S02]  /*2600*/  SHF.R.S32.HI R115, RZ, 0x1f, R8 ;  /* 0x0000001fff737819 */ /* 0x000fe40000011408 */
[----:B------:R-:W-:Y:S02]  /*2610*/  SHF.R.S32.HI R114, RZ, 0x1f, R9 ;  /* 0x0000001fff727819 */ /* 0x000fe40000011409 */
[----:B------:R-:W-:-:S02]  /*2620*/  LOP3.LUT R103, R103, 0x20, RZ, 0xc0, !PT ;  /* 0x0000002067677812 */ /* 0x000fc400078ec0ff */
[----:B----4-:R-:W-:-:S07]  /*2630*/  SHF.R.S32.HI R132, RZ, 0x1f, R102 ;  /* 0x0000001fff847819 */ /* 0x010fce0000011466 */
.L_x_562:
[----:B------:R-:W0:Y:S01]  /*2640*/  LDC R84, c[0x0][0x430] ;  /* 0x00010c00ff547b82 */ /* 0x000e220000000800 */
[----:B------:R-:W-:Y:S01]  /*2650*/  VIADD R24, R24, 0xffffffff ;  /* 0xffffffff18187836 */ /* 0x000fe20000000000 */
[----:B------:R-:W-:-:S03]  /*2660*/  MOV R31, RZ ;  /* 0x000000ff001f7202 */ /* 0x000fc60000000f00 */
[----:B-1----:R-:W-:-:S03]  /*2670*/  IMAD R12, R24, 0x60, R117 ;  /* 0x00000060180c7824 */ /* 0x002fc600078e0275 */
[----:B------:R-:W1:Y:S02]  /*2680*/  LDC R128, c[0x0][0x3f4] ;  /* 0x0000fd00ff807b82 */ /* 0x000e640000000800 */
[----:B------:R-:W-:Y:S02]  /*2690*/  ISETP.GE.AND P0, PT, R12, R25, PT ;  /* 0x000000190c00720c */ /* 0x000fe40003f06270 */
[----:B------:R-:W-:Y:S02]  /*26a0*/  IADD3 R36, R133, R12, RZ ;  /* 0x0000000c85247210 */ /* 0x000fe40007ffe0ff */
[----:B------:R-:W-:-:S03]  /*26b0*/  ISETP.GT.OR P0, PT, R117, 0x5f, P0 ;  /* 0x0000005f7500780c */ /* 0x000fc60000704670 */
[----:B--2---:R-:W-:Y:S01]  /*26c0*/  IMAD.MOV.U32 R32, RZ, RZ, R36 ;  /* 0x000000ffff207224 */ /* 0x004fe200078e0024 */
[----:B0-----:R-:W-:-:S09]  /*26d0*/  ISETP.NE.AND P4, PT, R84, 0x1, PT ;  /* 0x000000015400780c */ /* 0x001fd20003f85270 */
[----:B------:R-:W0:Y:S08]  /*26e0*/  @!P0 LDC.64 R14, c[0x0][0x428] ;  /* 0x00010a00ff0e8b82 */ /* 0x000e300000000a00 */
[----:B------:R-:W2:Y:S08]  /*26f0*/  @!P0 LDC.64 R12, c[0x0][0x418] ;  /* 0x00010600ff0c8b82 */ /* 0x000eb00000000a00 */
[----:B------:R-:W3:Y:S08]  /*2700*/  @P4 LDC R11, c[0x0][0x434] ;  /* 0x00010d00ff0b4b82 */ /* 0x000ef00000000800 */
[----:B----4-:R-:W4:Y:S01]  /*2710*/  @P4 LDC R34, c[0x0][0x438] ;  /* 0x00010e00ff224b82 */ /* 0x010f220000000800 */
[----:B---3--:R-:W-:-:S05]  /*2720*/  @P4 IMAD.HI.U32 R11, R36, R11, RZ ;  /* 0x0000000b240b4227 */ /* 0x008fca00078e00ff */
[----:B----4-:R-:W-:Y:S01]  /*2730*/  @P4 SHF.R.U32.HI R32, RZ, R34, R11 ;  /* 0x00000022ff204219 */ /* 0x010fe2000001160b */
[----:B0-----:R-:W-:-:S03]  /*2740*/  @!P0 IMAD R11, R132, R14, RZ ;  /* 0x0000000e840b8224 */ /* 0x001fc600078e02ff */
[--C-:B------:R-:W-:Y:S01]  /*2750*/  @!P0 SHF.R.S32.HI R33, RZ, 0x1f, R32.reuse ;  /* 0x0000001fff218819 */ /* 0x100fe20000011420 */
[C---:B------:R-:W-:Y:S02]  /*2760*/  @!P0 IMAD R11, R102.reuse, R15, R11 ;  /* 0x0000000f660b8224 */ /* 0x040fe400078e020b */
[----:B------:R-:W-:-:S04]  /*2770*/  @!P0 IMAD.WIDE.U32 R14, R102, R14, R32 ;  /* 0x0000000e660e8225 */ /* 0x000fc800078e0020 */
[----:B------:R-:W-:Y:S01]  /*2780*/  @!P0 IMAD.IADD R11, R15, 0x1, R11 ;  /* 0x000000010f0b8824 */ /* 0x000fe200078e020b */
[----:B--2---:R-:W-:-:S04]  /*2790*/  @!P0 LEA R12, P4, R14, R12, 0x2 ;  /* 0x0000000c0e0c8211 */ /* 0x004fc800078810ff */
[----:B------:R-:W-:-:S05]  /*27a0*/  @!P0 LEA.HI.X R13, R14, R13, R11, 0x2, P4 ;  /* 0x0000000d0e0d8211 */ /* 0x000fca00020f140b */
[----:B------:R0:W5:Y:S01]  /*27b0*/  @!P0 LDG.E R31, desc[UR60][R12.64] ;  /* 0x0000003c0c1f8981 */ /* 0x000162000c1e1900 */
[----:B-1----:R-:W-:Y:S01]  /*27c0*/  ISETP.GE.AND P0, PT, R128, 0x1, PT ;  /* 0x000000018000780c */ /* 0x002fe20003f06270 */
[----:B------:R-:W-:Y:S01]  /*27d0*/  IMAD.MOV R11, RZ, RZ, -R32 ;  /* 0x000000ffff0b7224 */ /* 0x000fe200078e0a20 */
[----:B------:R-:W-:Y:S01]  /*27e0*/  ISETP.GT.AND P4, PT, R24, R130, PT ;  /* 0x000000821800720c */ /* 0x000fe20003f84270 */
[----:B------:R-:W-:Y:S01]  /*27f0*/  IMAD R33, R18, 0x4800, R5 ;  /* 0x0000480012217824 */ /* 0x000fe200078e0205 */
[----:B------:R-:W-:Y:S05]  /*2800*/  YIELD ;  /* 0x0000000000007946 */ /* 0x000fea0003800000 */
[----:B------:R-:W-:Y:S01]  /*2810*/  IMAD R84, R84, R11, R36 ;  /* 0x0000000b54547224 */ /* 0x000fe200078e0224 */
[----:B------:R-:W-:Y:S01]  /*2820*/  BSSY B0, `(.L_x_457) ;  /* 0x00007a8000007945 */ /* 0x000fe20003800000 */
[----:B------:R-:W-:Y:S01]  /*2830*/  IMAD R11, R18, 0x4800, R137 ;  /* 0x00004800120b7824 */ /* 0x000fe200078e0289 */
[----:B------:R-:W-:Y:S01]  /*2840*/  P2R R127, PR, RZ, 0x10 ;  /* 0x00000010ff7f7803 */ /* 0x000fe20000000000 */
[----:B------:R-:W-:-:S03]  /*2850*/  IMAD R33, R33, 0x2, R126 ;  /* 0x0000000221217824 */ /* 0x000fc600078e027e */
[----:B------:R-:W-:Y:S01]  /*2860*/  LEA R32, R11, R126, 0x1 ;  /* 0x0000007e0b207211 */ /* 0x000fe200078e08ff */
[----:B0-----:R-:W-:Y:S06]  /*2870*/  @!P0 BRA `(.L_x_458) ;  /* 0x0000007000ac8947 */ /* 0x001fec0003800000 */
[----:B------:R-:W-:Y:S01]  /*2880*/  SHF.R.S32.HI R85, RZ, 0x1f, R84 ;  /* 0x0000001fff557819 */ /* 0x000fe20000011454 */
[----:B------:R-:W-:Y:S01]  /*2890*/  ULDC.64 UR4, c[0x0][0x300] ;  /* 0x0000c00000047ab9 */ /* 0x000fe20000000a00 */
[----:B-----5:R-:W-:Y:S01]  /*28a0*/  SHF.R.S32.HI R86, RZ, 0x1f, R31 ;  /* 0x0000001fff567819 */ /* 0x020fe2000001141f */
[----:B------:R-:W-:Y:S01]  /*28b0*/  IMAD.WIDE.U32 R12, R84, UR4, RZ ;  /* 0x00000004540c7c25 */ /* 0x000fe2000f8e00ff */
[----:B------:R-:W-:Y:S02]  /*28c0*/  ULDC.U8 UR6, c[0x0][0x410] ;  /* 0x0001040000067ab9 */ /* 0x000fe40000000000 */
[----:B------:R-:W-:Y:S01]  /*28d0*/  ISETP.NE.AND P0, PT, RZ, UR6, PT ;  /* 0x00000006ff007c0c */ /* 0x000fe2000bf05270 */
[----:B------:R-:W-:Y:S02]  /*28e0*/  IMAD R11, R85, UR4, RZ ;  /* 0x00000004550b7c24 */ /* 0x000fe4000f8e02ff */
[----:B------:R-:W-:Y:S02]  /*28f0*/  IMAD R34, R136, R24, RZ ;  /* 0x0000001888227224 */ /* 0x000fe400078e02ff */
[----:B------:R-:W-:Y:S01]  /*2900*/  IMAD R11, R84, UR5, R11 ;  /* 0x00000005540b7c24 */ /* 0x000fe2000f8e020b */
[----:B------:R-:W-:Y:S01]  /*2910*/  ULDC.64 UR4, c[0x0][0x310] ;  /* 0x0000c40000047ab9 */ /* 0x000fe20000000a00 */
[----:B------:R-:W-:-:S02]  /*2920*/  IMAD R87, R24, -0x60, R25 ;  /* 0xffffffa018577824 */ /* 0x000fc400078e0219 */
[----:B------:R-:W-:Y:S02]  /*2930*/  IMAD R14, R86, UR4, RZ ;  /* 0x00000004560e7c24 */ /* 0x000fe4000f8e02ff */
[----:B------:R-:W-:Y:S01]  /*2940*/  IMAD.IADD R13, R13, 0x1, R11 ;  /* 0x000000010d0d7824 */ /* 0x000fe200078e020b */
[----:B------:R-:W-:Y:S01]  /*2950*/  SHF.R.S32.HI R11, RZ, 0x1f, R24 ;  /* 0x0000001fff0b7819 */ /* 0x000fe20000011418 */
[----:B------:R-:W-:Y:S01]  /*2960*/  IMAD R15, R31, UR5, R14 ;  /* 0x000000051f0f7c24 */ /* 0x000fe2000f8e020e */
[----:B------:R-:W-:Y:S01]  /*2970*/  VIMNMX R87, R87, 0x60, PT ;  /* 0x0000006057577848 */ /* 0x000fe20003fe0100 */
[----:B------:R-:W-:Y:S01]  /*2980*/  IMAD.WIDE.U32 R12, R31, UR4, R12 ;  /* 0x000000041f0c7c25 */ /* 0x000fe2000f8e000c */
[----:B------:R-:W-:-:S03]  /*2990*/  ULDC.64 UR4, c[0x0][0x308] ;  /* 0x0000c20000047ab9 */ /* 0x000fc60000000a00 */
[----:B------:R-:W-:Y:S02]  /*29a0*/  IMAD R14, R134, R24, RZ ;  /* 0x00000018860e7224 */ /* 0x000fe400078e02ff */
[----:B------:R-:W-:Y:S02]  /*29b0*/  IMAD.IADD R13, R13, 0x1, R15 ;  /* 0x000000010d0d7824 */ /* 0x000fe400078e020f */
[----:B------:R-:W-:Y:S02]  /*29c0*/  IMAD R15, R4, UR4, RZ ;  /* 0x00000004040f7c24 */ /* 0x000fe4000f8e02ff */
[C---:B------:R-:W-:Y:S02]  /*29d0*/  IMAD R35, R11.reuse, R96, R14 ;  /* 0x000000600b237224 */ /* 0x040fe400078e020e */
[----:B------:R-:W-:Y:S02]  /*29e0*/  IMAD R37, R11, R90, R34 ;  /* 0x0000005a0b257224 */ /* 0x000fe400078e0222 */
[----:B------:R-:W-:-:S02]  /*29f0*/  IMAD R11, R30, UR5, R15 ;  /* 0x000000051e0b7c24 */ /* 0x000fc4000f8e020f */
[----:B------:R-:W-:Y:S01]  /*2a00*/  IMAD.WIDE.U32 R118, R30, UR4, R12 ;  /* 0x000000041e767c25 */ /* 0x000fe2000f8e000c */
[----:B------:R-:W-:-:S03]  /*2a10*/  ULDC.64 UR4, c[0x0][0x2e8] ;  /* 0x0000ba0000047ab9 */ /* 0x000fc60000000a00 */
[-C--:B------:R-:W-:Y:S01]  /*2a20*/  IMAD.WIDE.U32 R14, R96, R24.reuse, RZ ;  /* 0x00000018600e7225 */ /* 0x080fe200078e00ff */
[----:B------:R-:W-:Y:S02]  /*2a30*/  IADD3 R11, R119, R11, RZ ;  /* 0x0000000b770b7210 */ /* 0x000fe40007ffe0ff */
[----:B------:R-:W-:Y:S01]  /*2a40*/  LEA R119, P4, R118, UR4, 0x1 ;  /* 0x0000000476777c11 */ /* 0x000fe2000f8808ff */
[----:B------:R-:W-:-:S03]  /*2a50*/  IMAD.WIDE.U32 R12, R90, R24, RZ ;  /* 0x000000185a0c7225 */ /* 0x000fc600078e00ff */
[----:B------:R-:W-:Y:S01]  /*2a60*/  LEA.HI.X R118, R118, UR5, R11, 0x1, P4 ;  /* 0x0000000576767c11 */ /* 0x000fe2000a0f0c0b */
[----:B------:R-:W-:Y:S02]  /*2a70*/  IMAD.IADD R11, R15, 0x1, R35 ;  /* 0x000000010f0b7824 */ /* 0x000fe400078e0223 */
[----:B------:R-:W-:Y:S01]  /*2a80*/  IMAD.IADD R82, R13, 0x1, R37 ;  /* 0x000000010d527824 */ /* 0x000fe200078e0225 */
[----:B------:R-:W-:Y:S06]  /*2a90*/  @!P0 BRA `(.L_x_459) ;  /* 0x0000003400ac8947 */ /* 0x000fec0003800000 */
[----:B------:R-:W-:Y:S01]  /*2aa0*/  ISETP.GE.AND P4, PT, R165, R87, PT ;  /* 0x00000057a500720c */ /* 0x000fe20003f86270 */
[----:B------:R-:W-:Y:S01]  /*2ab0*/  BSSY B1, `(.L_x_460) ;  /* 0x0000037000017945 */ /* 0x000fe20003800000 */
        /* <DEDUP_REMOVED lines=13> */
[----:B------:R-:W-:Y:S06]  /*2b90*/  @P4 BRA `(.L_x_461) ;  /* 0x0000000000a04947 */ /* 0x000fec0003800000 */
[----:B------:R-:W-:Y:S01]  /*2ba0*/  IADD3 R37, P5, R100, R14, RZ ;  /* 0x0000000e64257210 */ /* 0x000fe20007fbe0ff */
[----:B------:R-:W-:Y:S01]  /*2bb0*/  ULDC.64 UR4, c[0x0][0x3e8] ;  /* 0x0000fa0000047ab9 */ /* 0x000fe20000000a00 */
[----:B------:R-:W-:Y:S01]  /*2bc0*/  IADD3 R39, P0, R94, R12, RZ ;  /* 0x0000000c5e277210 */ /* 0x000fe20007f1e0ff */
[----:B------:R-:W-:Y:S01]  /*2bd0*/  ULDC.64 UR6, c[0x0][0x400] ;  /* 0x0001000000067ab9 */ /* 0x000fe20000000a00 */
[----:B------:R-:W-:Y:S02]  /*2be0*/  IADD3.X R38, R11, R109, RZ, P5, !PT ;  /* 0x0000006d0b267210 */ /* 0x000fe40002ffe4ff */
[----:B------:R-:W-:Y:S02]  /*2bf0*/  CS2R R78, SRZ ;  /* 0x00000000004e7805 */ /* 0x000fe4000001ff00 */
[----:B------:R-:W-:Y:S01]  /*2c00*/  LEA R36, P5, R37, UR4, 0x1 ;  /* 0x0000000425247c11 */ /* 0x000fe2000f8a08ff */
[----:B------:R-:W-:Y:S01]  /*2c10*/  IMAD.X R40, R82, 0x1, R108, P0 ;  /* 0x0000000152287824 */ /* 0x000fe200000e066c */
[----:B------:R-:W-:-:S02]  /*2c20*/  ISETP.GE.AND P0, PT, R160, R128, PT ;  /* 0x00000080a000720c */ /* 0x000fc40003f06270 */
[----:B------:R-:W-:Y:S02]  /*2c30*/  CS2R R74, SRZ ;  /* 0x00000000004a7805 */ /* 0x000fe4000001ff00 */
[----:B------:R-:W-:Y:S02]  /*2c40*/  LEA.HI.X R37, R37, UR5, R38, 0x1, P5 ;  /* 0x0000000525257c11 */ /* 0x000fe4000a8f0c26 */
[----:B------:R-:W-:Y:S02]  /*2c50*/  CS2R R80, SRZ ;  /* 0x0000000000507805 */ /* 0x000fe4000001ff00 */
[C---:B------:R-:W-:Y:S02]  /*2c60*/  LEA R38, P5, R39.reuse, UR6, 0x1 ;  /* 0x0000000627267c11 */ /* 0x040fe4000f8a08ff */
[----:B------:R-:W-:Y:S02]  /*2c70*/  CS2R R76, SRZ ;  /* 0x00000000004c7805 */ /* 0x000fe4000001ff00 */
[----:B------:R-:W-:-:S02]  /*2c80*/  LEA.HI.X R39, R39, UR7, R40, 0x1, P5 ;  /* 0x0000000727277c11 */ /* 0x000fc4000a8f0c28 */
[-C--:B------:R-:W-:Y:S01]  /*2c90*/  ISETP.GE.AND P5, PT, R169, R128.reuse, PT ;  /* 0x00000080a900720c */ /* 0x080fe20003fa6270 */
[----:B------:R0:W5:Y:S04]  /*2ca0*/  @!P0 LDG.E.64 R78, desc[UR60][R36.64] ;  /* 0x0000003c244e8981 */ /* 0x000168000c1e1b00 */
[----:B------:R0:W5:Y:S01]  /*2cb0*/  @!P0 LDG.E.64 R80, desc[UR60][R38.64] ;  /* 0x0000003c26508981 */ /* 0x000162000c1e1b00 */
[----:B------:R-:W-:-:S07]  /*2cc0*/  ISETP.GE.AND P0, PT, R168, R128, PT ;  /* 0x00000080a800720c */ /* 0x000fce0003f06270 */
[----:B------:R0:W5:Y:S04]  /*2cd0*/  @!P5 LDG.E.64 R74, desc[UR60][R36.64+0x20] ;  /* 0x0000203c244ad981 */ /* 0x000168000c1e1b00 */
[----:B------:R0:W5:Y:S01]  /*2ce0*/  @!P5 LDG.E.64 R76, desc[UR60][R38.64+0x20] ;  /* 0x0000203c264cd981 */ /* 0x000162000c1e1b00 */
[----:B------:R-:W-:Y:S02]  /*2cf0*/  ISETP.GE.AND P5, PT, R171, R128, PT ;  /* 0x00000080ab00720c */ /* 0x000fe40003fa6270 */
[----:B------:R-:W-:Y:S02]  /*2d00*/  CS2R R70, SRZ ;  /* 0x0000000000467805 */ /* 0x000fe4000001ff00 */
[----:B------:R-:W-:Y:S02]  /*2d10*/  CS2R R72, SRZ ;  /* 0x0000000000487805 */ /* 0x000fe4000001ff00 */
[----:B------:R-:W-:-:S02]  /*2d20*/  CS2R R66, SRZ ;  /* 0x0000000000427805 */ /* 0x000fc4000001ff00 */
[----:B------:R-:W-:Y:S01]  /*2d30*/  CS2R R68, SRZ ;  /* 0x0000000000447805 */ /* 0x000fe2000001ff00 */
[----:B------:R0:W5:Y:S04]  /*2d40*/  @!P0 LDG.E.64 R70, desc[UR60][R36.64+0x40] ;  /* 0x0000403c24468981 */ /* 0x000168000c1e1b00 */
[----:B------:R0:W5:Y:S01]  /*2d50*/  @!P0 LDG.E.64 R72, desc[UR60][R38.64+0x40] ;  /* 0x0000403c26488981 */ /* 0x000162000c1e1b00 */
[----:B------:R-:W-:-:S03]  /*2d60*/  ISETP.GE.AND P0, PT, R170, R128, PT ;  /* 0x00000080aa00720c */ /* 0x000fc60003f06270 */
        /* <DEDUP_REMOVED lines=8> */
[----:B------:R0:W5:Y:S04]  /*2df0*/  @!P0 LDG.E.64 R64, desc[UR60][R38.64+0x80] ;  /* 0x0000803c26408981 */ /* 0x000168000c1e1b00 */
[----:B------:R0:W5:Y:S04]  /*2e00*/  @!P5 LDG.E.64 R58, desc[UR60][R36.64+0xa0] ;  /* 0x0000a03c243ad981 */ /* 0x000168000c1e1b00 */
[----:B------:R0:W5:Y:S02]  /*2e10*/  @!P5 LDG.E.64 R60, desc[UR60][R38.64+0xa0] ;  /* 0x0000a03c263cd981 */ /* 0x000164000c1e1b00 */
.L_x_461:
[----:B------:R-:W-:Y:S05]  /*2e20*/  BSYNC B1 ;  /* 0x0000000000017941 */ /* 0x000fea0003800000 */
.L_x_460:
[----:B------:R-:W-:Y:S01]  /*2e30*/  ISETP.GE.AND P5, PT, R225, R87, PT ;  /* 0x00000057e100720c */ /* 0x000fe20003fa6270 */
[----:B------:R-:W-:Y:S01]  /*2e40*/  BSSY B1, `(.L_x_462) ;  /* 0x0000037000017945 */ /* 0x000fe20003800000 */
[----:B0-----:R-:W-:Y:S02]  /*2e50*/  CS2R R38, SRZ ;  /* 0x0000000000267805 */ /* 0x001fe4000001ff00 */
        /* <DEDUP_REMOVED lines=8> */
[----:B------:R-:W-:Y:S01]  /*2ee0*/  CS2R R52, SRZ ;  /* 0x0000000000347805 */ /* 0x000fe2000001ff00 */
[----:B-----5:R-:W-:Y:S01]  /*2ef0*/  IMAD.MOV.U32 R88, RZ, RZ, R58 ;  /* 0x000000ffff587224 */ /* 0x020fe200078e003a */
[----:B------:R-:W-:-:S02]  /*2f00*/  MOV R83, R59 ;  /* 0x0000003b00537202 */ /* 0x000fc40000000f00 */
[----:B------:R-:W-:Y:S01]  /*2f10*/  CS2R R56, SRZ ;  /* 0x0000000000387805 */ /* 0x000fe2000001ff00 */
[----:B------:R-:W-:Y:S06]  /*2f20*/  @P5 BRA `(.L_x_463) ;  /* 0x0000000000a05947 */ /* 0x000fec0003800000 */
[----:B------:R-:W-:Y:S01]  /*2f30*/  IADD3 R14, P0, P6, R100, R14, R111 ;  /* 0x0000000e640e7210 */ /* 0x000fe20007e1e06f */
[----:B------:R-:W-:Y:S01]  /*2f40*/  ULDC.64 UR4, c[0x0][0x3e8] ;  /* 0x0000fa0000047ab9 */ /* 0x000fe20000000a00 */
[----:B------:R-:W-:Y:S01]  /*2f50*/  ULDC.64 UR6, c[0x0][0x400] ;  /* 0x0001000000067ab9 */ /* 0x000fe20000000a00 */
[----:B------:R-:W-:Y:S02]  /*2f60*/  CS2R R54, SRZ ;  /* 0x0000000000367805 */ /* 0x000fe4000001ff00 */
[----:B------:R-:W-:Y:S02]  /*2f70*/  IADD3.X R13, R109, R11, R110, P0, P6 ;  /* 0x0000000b6d0d7210 */ /* 0x000fe400007ec46e */
[----:B------:R-:W-:Y:S02]  /*2f80*/  CS2R R56, SRZ ;  /* 0x0000000000387805 */ /* 0x000fe4000001ff00 */
[----:B------:R-:W-:-:S04]  /*2f90*/  IADD3 R11, P0, P6, R94, R12, R113 ;  /* 0x0000000c5e0b7210 */ /* 0x000fc80007e1e071 */
[----:B------:R-:W-:Y:S02]  /*2fa0*/  IADD3.X R82, R108, R82, R112, P0, P6 ;  /* 0x000000526c527210 */ /* 0x000fe400007ec470 */
[----:B------:R-:W-:-:S04]  /*2fb0*/  LEA R12, P0, R14, UR4, 0x1 ;  /* 0x000000040e0c7c11 */ /* 0x000fc8000f8008ff */
[----:B------:R-:W-:Y:S02]  /*2fc0*/  LEA.HI.X R13, R14, UR5, R13, 0x1, P0 ;  /* 0x000000050e0d7c11 */ /* 0x000fe400080f0c0d */
[----:B------:R-:W-:-:S04]  /*2fd0*/  LEA R14, P0, R11, UR6, 0x1 ;  /* 0x000000060b0e7c11 */ /* 0x000fc8000f8008ff */
[----:B------:R-:W-:Y:S02]  /*2fe0*/  LEA.HI.X R15, R11, UR7, R82, 0x1, P0 ;  /* 0x000000070b0f7c11 */ /* 0x000fe400080f0c52 */
[----:B------:R-:W-:Y:S02]  /*2ff0*/  ISETP.GE.AND P0, PT, R160, R128, PT ;  /* 0x00000080a000720c */ /* 0x000fe40003f06270 */
[----:B------:R-:W-:Y:S02]  /*3000*/  CS2R R50, SRZ ;  /* 0x0000000000327805 */ /* 0x000fe4000001ff00 */
[----:B------:R-:W-:-:S09]  /*3010*/  CS2R R52, SRZ ;  /* 0x0000000000347805 */ /* 0x000fd2000001ff00 */
[----:B------:R0:W5:Y:S04]  /*3020*/  @!P0 LDG.E.64 R54, desc[UR60][R12.64] ;  /* 0x0000003c0c368981 */ /* 0x000168000c1e1b00 */
[----:B------:R0:W5:Y:S01]  /*3030*/  @!P0 LDG.E.64 R56, desc[UR60][R14.64] ;  /* 0x0000003c0e388981 */ /* 0x000162000c1e1b00 */
        /* <DEDUP_REMOVED lines=20> */
[----:B------:R-:W-:-:S13]  /*3180*/  ISETP.GE.AND P0, PT, R172, R128, PT ;  /* 0x00000080ac00720c */ /* 0x000fda0003f06270 */
[----:B------:R0:W5:Y:S04]  /*3190*/  @!P0 LDG.E.64 R34, desc[UR60][R12.64+0xa0] ;  /* 0x0000a03c0c228981 */ /* 0x000168000c1e1b00 */
[----:B------:R0:W5:Y:S02]  /*31a0*/  @!P0 LDG.E.64 R36, desc[UR60][R14.64+0xa0] ;  /* 0x0000a03c0e248981 */ /* 0x000164000c1e1b00 */
.L_x_463:
[----:B------:R-:W-:Y:S05]  /*31b0*/  BSYNC B1 ;  /* 0x0000000000017941 */ /* 0x000fea0003800000 */
.L_x_462:
[----:B------:R-:W2:Y:S01]  /*31c0*/  LDL R11, [R1+0x30] ;  /* 0x00003000010b7983 */ /* 0x000ea20000100800 */
[----:B0-----:R-:W-:Y:S01]  /*31d0*/  IMAD.MOV.U32 R12, RZ, RZ, R63 ;  /* 0x000000ffff0c7224 */ /* 0x001fe200078e003f */
[----:B------:R-:W-:Y:S01]  /*31e0*/  MOV R14, R71 ;  /* 0x00000047000e7202 */ /* 0x000fe20000000f00 */
[----:B------:R-:W-:Y:S01]  /*31f0*/  IMAD.MOV.U32 R13, RZ, RZ, R70 ;  /* 0x000000ffff0d7224 */ /* 0x000fe200078e0046 */
[----:B------:R-:W-:-:S04]  /*3200*/  PRMT R159, R88, 0x5410, R83 ;  /* 0x00005410589f7816 */ /* 0x000fc80000000053 */
[----:B------:R-:W-:Y:S01]  /*3210*/  PRMT R208, R13, 0x5410, R14 ;  /* 0x000054100dd07816 */ /* 0x000fe2000000000e */
[----:B------:R-:W-:Y:S01]  /*3220*/  IMAD.MOV.U32 R14, RZ, RZ, R79 ;  /* 0x000000ffff0e7224 */ /* 0x000fe200078e004f */
[----:B------:R-:W-:-:S04]  /*3230*/  MOV R13, R78 ;  /* 0x0000004e000d7202 */ /* 0x000fc80000000f00 */
[----:B------:R-:W-:Y:S01]  /*3240*/  PRMT R156, R13, 0x5410, R14 ;  /* 0x000054100d9c7816 */ /* 0x000fe2000000000e */
[----:B------:R-:W-:Y:S01]  /*3250*/  IMAD.MOV.U32 R14, RZ, RZ, R60 ;  /* 0x000000ffff0e7224 */ /* 0x000fe200078e003c */
[----:B------:R-:W-:-:S04]  /*3260*/  MOV R13, R61 ;  /* 0x0000003d000d7202 */ /* 0x000fc80000000f00 */
[----:B------:R-:W-:Y:S01]  /*3270*/  PRMT R196, R14, 0x5410, R13 ;  /* 0x000054100ec47816 */ /* 0x000fe2000000000d */
[----:B------:R-:W-:Y:S01]  /*3280*/  IMAD.MOV.U32 R13, RZ, RZ, R69 ;  /* 0x000000ffff0d7224 */ /* 0x000fe200078e0045 */
[----:B------:R-:W-:Y:S02]  /*3290*/  MOV R14, R68 ;  /* 0x00000044000e7202 */ /* 0x000fe40000000f00 */
[----:B--2---:R-:W-:Y:S01]  /*32a0*/  R2UR UR4, R11 ;  /* 0x000000000b0472ca */ /* 0x004fe200000e0000 */
[----:B------:R-:W-:-:S05]  /*32b0*/  IMAD.MOV.U32 R11, RZ, RZ, R62 ;  /* 0x000000ffff0b7224 */ /* 0x000fca00078e003e */
[----:B------:R-:W-:Y:S01]  /*32c0*/  PRMT R204, R12, 0x5410, R11 ;  /* 0x000054100ccc7816 */ /* 0x000fe2000000000b */
[----:B------:R-:W-:Y:S01]  /*32d0*/  IMAD.MOV.U32 R12, RZ, RZ, R67 ;  /* 0x000000ffff0c7224 */ /* 0x000fe200078e0043 */
[----:B------:R-:W-:-:S04]  /*32e0*/  MOV R11, R66 ;  /* 0x00000042000b7202 */ /* 0x000fc80000000f00 */
[----:B------:R-:W-:Y:S01]  /*32f0*/  PRMT R207, R11, 0x7610, R207 ;  /* 0x000076100bcf7816 */ /* 0x000fe200000000cf */
[----:B------:R-:W-:Y:S01]  /*3300*/  IMAD.MOV.U32 R11, RZ, RZ, R74 ;  /* 0x000000ffff0b7224 */ /* 0x000fe200078e004a */
[----:B------:R-:W-:Y:S01]  /*3310*/  PRMT R206, R12, 0x7610, R206 ;  /* 0x000076100cce7816 */ /* 0x000fe200000000ce */
[----:B------:R-:W-:Y:S01]  /*3320*/  IMAD.MOV.U32 R12, RZ, RZ, R75 ;  /* 0x000000ffff0c7224 */ /* 0x000fe200078e004b */
[----:B------:R-:W-:Y:S01]  /*3330*/  UISETP.NE.AND UP0, UPT, UR4, 0x3, UPT ;  /* 0x000000030400788c */ /* 0x000fe2000bf05270 */
[----:B------:R-:W-:Y:S01]  /*3340*/  PRMT R207, R207, 0x5410, R14 ;  /* 0x00005410cfcf7816 */ /* 0x000fe2000000000e */
[----:B------:R-:W-:Y:S01]  /*3350*/  IMAD.MOV.U32 R14, RZ, RZ, R81 ;  /* 0x000000ffff0e7224 */ /* 0x000fe200078e0051 */
[----:B------:R-:W-:Y:S02]  /*3360*/  PRMT R206, R206, 0x5410, R13 ;  /* 0x00005410cece7816 */ /* 0x000fe4000000000d */
[----:B------:R-:W-:Y:S01]  /*3370*/  PRMT R209, R11, 0x5410, R12 ;  /* 0x000054100bd17816 */ /* 0x000fe2000000000c */
[----:B------:R-:W-:Y:S01]  /*3380*/  IMAD.MOV.U32 R12, RZ, RZ, R64 ;  /* 0x000000ffff0c7224 */ /* 0x000fe200078e0040 */
[----:B------:R-:W-:Y:S01]  /*3390*/  PLOP3.LUT P0, PT, PT, PT, UP0, 0x80, 0x0 ;  /* 0x000000000000781c */ /* 0x000fe20003f0f008 */
[----:B------:R-:W-:Y:S01]  /*33a0*/  IMAD.MOV.U32 R11, RZ, RZ, R65 ;  /* 0x000000ffff0b7224 */ /* 0x000fe200078e0041 */
[----:B------:R-:W-:-:S04]  /*33b0*/  MOV R13, R80 ;  /* 0x00000050000d7202 */ /* 0x000fc80000000f00 */
[----:B------:R-:W-:Y:S01]  /*33c0*/  PRMT R205, R11, 0x5410, R12 ;  /* 0x000054100bcd7816 */ /* 0x000fe2000000000c */
[----:B------:R-:W-:Y:S01]  /*33d0*/  IMAD.MOV.U32 R11, RZ, RZ, R72 ;  /* 0x000000ffff0b7224 */ /* 0x000fe200078e0048 */
[----:B------:R-:W-:Y:S02]  /*33e0*/  MOV R12, R73 ;  /* 0x00000049000c7202 */ /* 0x000fe40000000f00 */
[----:B------:R-:W-:Y:S01]  /*33f0*/  PRMT R212, R13, 0x5410, R14 ;  /* 0x000054100dd47816 */ /* 0x000fe2000000000e */
[----:B-----5:R-:W-:Y:S01]  /*3400*/  IMAD.MOV.U32 R14, RZ, RZ, R34 ;  /* 0x000000ffff0e7224 */ /* 0x020fe200078e0022 */
[----:B------:R-:W-:Y:S01]  /*3410*/  PRMT R210, R11, 0x5410, R12 ;  /* 0x000054100bd27816 */ /* 0x000fe2000000000c */
[----:B------:R-:W-:Y:S01]  /*3420*/  IMAD.MOV.U32 R11, RZ, RZ, R76 ;  /* 0x000000ffff0b7224 */ /* 0x000fe200078e004c */
[----:B------:R-:W-:Y:S01]  /*3430*/  MOV R13, R35 ;  /* 0x00000023000d7202 */ /* 0x000fe20000000f00 */
[----:B------:R-:W-:-:S03]  /*3440*/  IMAD.MOV.U32 R12, RZ, RZ, R77 ;  /* 0x000000ffff0c7224 */ /* 0x000fc600078e004d */
[----:B------:R-:W-:Y:S02]  /*3450*/  PRMT R83, R14, 0x5410, R13 ;  /* 0x000054100e537816 */ /* 0x000fe4000000000d */
[----:B------:R-:W-:Y:S01]  /*3460*/  PRMT R211, R11, 0x5410, R12 ;  /* 0x000054100bd37816 */ /* 0x000fe2000000000c */
[----:B------:R-:W-:Y:S02]  /*3470*/  IMAD.MOV.U32 R12, RZ, RZ, R38 ;  /* 0x000000ffff0c7224 */ /* 0x000fe400078e0026 */
[----:B------:R-:W-:-:S05]  /*3480*/  IMAD.MOV.U32 R11, RZ, RZ, R39 ;  /* 0x000000ffff0b7224 */ /* 0x000fca00078e0027 */
[----:B------:R-:W-:Y:S01]  /*3490*/  PRMT R123, R12, 0x5410, R11 ;  /* 0x000054100c7b7816 */ /* 0x000fe2000000000b */
[----:B------:R-:W-:Y:S01]  /*34a0*/  IMAD.MOV.U32 R11, RZ, RZ, R43 ;  /* 0x000000ffff0b7224 */ /* 0x000fe200078e002b */
[----:B------:R-:W-:-:S04]  /*34b0*/  MOV R12, R42 ;  /* 0x0000002a000c7202 */ /* 0x000fc80000000f00 */
[----:B------:R-:W-:Y:S01]  /*34c0*/  PRMT R139, R12, 0x5410, R11 ;  /* 0x000054100c8b7816 */ /* 0x000fe2000000000b */
[----:B------:R-:W-:Y:S01]  /*34d0*/  IMAD.MOV.U32 R12, RZ, RZ, R46 ;  /* 0x000000ffff0c7224 */ /* 0x000fe200078e002e */
[----:B------:R-:W-:-:S04]  /*34e0*/  MOV R11, R47 ;  /* 0x0000002f000b7202 */ /* 0x000fc80000000f00 */
        /* <DEDUP_REMOVED lines=25> */
[----:B------:R-:W-:Y:S06]  /*3680*/  @!P0 BRA `(.L_x_464) ;  /* 0x0000000000048947 */ /* 0x000fec0003800000 */
[----:B------:R-:W-:Y:S01]  /*3690*/  BPT.TRAP 0x1 ;  /* 0x000000040000795c */ /* 0x000fe20000300000 */
.L_x_464:
[----:B------:R-:W-:Y:S01]  /*36a0*/  IMAD R88, R18, 0x8, R2 ;  /* 0x0000000812587824 */ /* 0x000fe200078e0202 */
[----:B------:R-:W-:Y:S01]  /*36b0*/  SHF.L.U32 R89, R166, 0x1f, RZ ;  /* 0x0000001fa6597819 */ /* 0x000fe200000006ff */
[----:B------:R-:W-:Y:S03]  /*36c0*/  BSSY B1, `(.L_x_465) ;  /* 0x0000003000017945 */ /* 0x000fe60003800000 */
[----:B------:R-:W0:Y:S02]  /*36d0*/  SYNCS.PHASECHK.TRANS64.TRYWAIT P6, [R88+URZ+0x2a890], R89 ;  /* 0x02a89059580075a7 */ /* 0x000e2400080c017f */
[----:B0-----:R-:W-:Y:S05]  /*36e0*/  @!P6 BRA `(.L_x_466) ;  /* 0x000001a800d8e947 */ /* 0x001fea0003800000 */
.L_x_786:
[----:B------:R-:W-:Y:S05]  /*36f0*/  BSYNC B1 ;  /* 0x0000000000017941 */ /* 0x000fea0003800000 */
.L_x_465:
[----:B------:R-:W-:-:S03]  /*3700*/  UMOV UR4, 0xffffffff ;  /* 0xffffffff00047882 */ /* 0x000fc60000000000 */
[----:B------:R-:W-:Y:S05]  /*3710*/  BRA.DIV UR4, `(.L_x_467) ;  /* 0x000001aa04e07947 */ /* 0x000fea000b800000 */
[----:B------:R1:W2:Y:S04]  /*3720*/  SHFL.IDX PT, R82, R118, RZ, 0x1c1f ;  /* 0x001c1fff76527589 */ /* 0x0002a800000e0000 */
[----:B------:R1:W3:Y:S02]  /*3730*/  SHFL.IDX PT, R11, R119, RZ, 0x1c1f ;  /* 0x001c1fff770b7589 */ /* 0x0002e400000e0000 */
.L_x_790:
[----:B------:R-:W-:Y:S04]  /*3740*/  BSSY B1, `(.L_x_468) ;  /* 0x000015b000017945 */ /* 0x000fe80003800000 */
[----:B------:R-:W-:Y:S05]  /*3750*/  @P4 BRA `(.L_x_469) ;  /* 0x0000001400644947 */ /* 0x000fea0003800000 */
[----:B------:R-:W-:Y:S01]  /*3760*/  ISETP.NE.AND P4, PT, R10, RZ, PT ;  /* 0x000000ff0a00720c */ /* 0x000fe20003f85270 */
[----:B------:R-:W-:-:S12]  /*3770*/  BSSY B2, `(.L_x_470) ;  /* 0x0000035000027945 */ /* 0x000fd80003800000 */
[----:B------:R-:W-:Y:S05]  /*3780*/  @!P4 BRA `(.L_x_471) ;  /* 0x0000000000ccc947 */ /* 0x000fea0003800000 */
[----:B------:R4:W0:Y:S01]  /*3790*/  LDS.128 R12, [R33] ;  /* 0x00000000210c7984 */ /* 0x0008220000000c00 */
[----:B------:R-:W-:Y:S01]  /*37a0*/  ISETP.GE.AND P4, PT, R160, R128, PT ;  /* 0x00000080a000720c */ /* 0x000fe20003f86270 */
[----:B------:R-:W-:-:S12]  /*37b0*/  BSSY B3, `(.L_x_472) ;  /* 0x000002d000037945 */ /* 0x000fd80003800000 */
[----:B----4-:R-:W-:Y:S05]  /*37c0*/  @P4 BRA `(.L_x_473) ;  /* 0x0000000000ac4947 */ /* 0x010fea0003800000 */
[--C-:B------:R-:W-:Y:S02]  /*37d0*/  SHF.R.U64 R154, R78, 0x10, R79.reuse ;  /* 0x000000104e9a7819 */ /* 0x100fe4000000124f */
[----:B------:R-:W-:Y:S02]  /*37e0*/  SHF.R.U32.HI R78, RZ, 0x10, R79 ;  /* 0x00000010ff4e7819 */ /* 0x000fe4000001164f */
[--C-:B------:R-:W-:Y:S01]  /*37f0*/  SHF.R.U64 R155, R80, 0x10, R81.reuse ;  /* 0x00000010509b7819 */ /* 0x100fe20000001251 */
[----:B------:R-:W-:Y:S01]  /*3800*/  HADD2.F32 R154, -RZ, R154.H0_H0 ;  /* 0x2000009aff9a7230 */ /* 0x000fe20000004100 */
[----:B0-----:R-:W-:Y:S02]  /*3810*/  MOV R79, R13 ;  /* 0x0000000d004f7202 */ /* 0x001fe40000000f00 */
[----:B------:R-:W-:Y:S01]  /*3820*/  SHF.R.U32.HI R80, RZ, 0x10, R81 ;  /* 0x00000010ff507819 */ /* 0x000fe20000011651 */
[----:B------:R-:W-:Y:S02]  /*3830*/  HADD2.F32 R13, -RZ, R155.H0_H0 ;  /* 0x2000009bff0d7230 */ /* 0x000fe40000004100 */
[----:B------:R-:W-:-:S02]  /*3840*/  HADD2.F32 R81, -RZ, R79.H1_H1 ;  /* 0x3000004fff517230 */ /* 0x000fc40000004100 */
[----:B------:R-:W-:Y:S02]  /*3850*/  HADD2.F32 R155, -RZ, R79.H0_H0 ;  /* 0x2000004fff9b7230 */ /* 0x000fe40000004100 */
[----:B------:R-:W-:Y:S02]  /*3860*/  HADD2.F32 R80, -RZ, R80.H0_H0 ;  /* 0x20000050ff507230 */ /* 0x000fe40000004100 */
[-C--:B------:R-:W-:Y:S01]  /*3870*/  FMUL.FTZ R79, R81, R13.reuse ;  /* 0x0000000d514f7220 */ /* 0x080fe20000410000 */
[----:B------:R-:W-:-:S03]  /*3880*/  FMUL.FTZ R13, R155, R13 ;  /* 0x0000000d9b0d7220 */ /* 0x000fc60000410000 */
[-C--:B------:R-:W-:Y:S01]  /*3890*/  FFMA.FTZ R79, R155, R154.reuse, -R79 ;  /* 0x0000009a9b4f7223 */ /* 0x080fe2000001084f */
[----:B------:R-:W-:Y:S02]  /*38a0*/  IMAD.MOV.U32 R155, RZ, RZ, R12 ;  /* 0x000000ffff9b7224 */ /* 0x000fe400078e000c */
[----:B------:R-:W-:Y:S01]  /*38b0*/  FFMA.FTZ R13, R81, R154, R13 ;  /* 0x0000009a510d7223 */ /* 0x000fe2000001000d */
[----:B------:R-:W-:Y:S02]  /*38c0*/  IMAD.MOV.U32 R81, RZ, RZ, R15 ;  /* 0x000000ffff517224 */ /* 0x000fe400078e000f */
[----:B------:R-:W-:Y:S02]  /*38d0*/  HADD2.F32 R154, -RZ, R78.H0_H0 ;  /* 0x2000004eff9a7230 */ /* 0x000fe40000004100 */
[----:B------:R-:W-:Y:S01]  /*38e0*/  HADD2.F32 R12, -RZ, R155.H1_H1 ;  /* 0x3000009bff0c7230 */ /* 0x000fe20000004100 */
[----:B------:R-:W-:Y:S01]  /*38f0*/  F2FP.F16.F32.PACK_AB R13, R13, R79 ;  /* 0x0000004f0d0d723e */ /* 0x000fe200000000ff */
[----:B------:R-:W-:-:S02]  /*3900*/  HADD2.F32 R15, -RZ, R81.H1_H1 ;  /* 0x30000051ff0f7230 */ /* 0x000fc40000004100 */
[----:B------:R-:W-:Y:S02]  /*3910*/  HADD2.F32 R81, -RZ, R81.H0_H0 ;  /* 0x20000051ff517230 */ /* 0x000fe40000004100 */
[----:B------:R-:W-:Y:S02]  /*3920*/  HADD2.F32 R155, -RZ, R155.H0_H0 ;  /* 0x2000009bff9b7230 */ /* 0x000fe40000004100 */
[-C--:B------:R-:W-:Y:S01]  /*3930*/  FMUL.FTZ R78, R15, R80.reuse ;  /* 0x000000500f4e7220 */ /* 0x080fe20000410000 */
[----:B------:R-:W-:-:S03]  /*3940*/  FMUL.FTZ R80, R81, R80 ;  /* 0x0000005051507220 */ /* 0x000fc60000410000 */
[-C--:B------:R-:W-:Y:S01]  /*3950*/  FFMA.FTZ R78, R81, R154.reuse, -R78 ;  /* 0x0000009a514e7223 */ /* 0x080fe2000001084e */
[----:B------:R-:W-:Y:S01]  /*3960*/  FFMA.FTZ R15, R15, R154, R80 ;  /* 0x0000009a0f0f7223 */ /* 0x000fe20000010050 */
[----:B------:R-:W-:Y:S02]  /*3970*/  HADD2.F32 R154, -RZ, R212.H0_H0 ;  /* 0x200000d4ff9a7230 */ /* 0x000fe40000004100 */
[----:B------:R-:W-:Y:S02]  /*3980*/  HADD2.F32 R80, -RZ, R156.H0_H0 ;  /* 0x2000009cff507230 */ /* 0x000fe40000004100 */
[----:B------:R-:W-:Y:S01]  /*3990*/  F2FP.F16.F32.PACK_AB R15, R15, R78 ;  /* 0x0000004e0f0f723e */ /* 0x000fe200000000ff */
[-C--:B------:R-:W-:Y:S01]  /*39a0*/  FMUL.FTZ R81, R12, R154.reuse ;  /* 0x0000009a0c517220 */ /* 0x080fe20000410000 */
[----:B------:R-:W-:-:S03]  /*39b0*/  FMUL.FTZ R154, R155, R154 ;  /* 0x0000009a9b9a7220 */ /* 0x000fc60000410000 */
[-C--:B------:R-:W-:Y:S01]  /*39c0*/  FFMA.FTZ R81, R155, R80.reuse, -R81 ;  /* 0x000000509b517223 */ /* 0x080fe20000010851 */
[----:B------:R-:W-:Y:S01]  /*39d0*/  FFMA.FTZ R12, R12, R80, R154 ;  /* 0x000000500c0c7223 */ /* 0x000fe2000001009a */
[----:B------:R-:W-:Y:S02]  /*39e0*/  HADD2.F32 R80, -RZ, R212.H1_H1 ;  /* 0x300000d4ff507230 */ /* 0x000fe40000004100 */
[----:B------:R-:W-:Y:S02]  /*39f0*/  HADD2.F32 R154, -RZ, R14.H1_H1 ;  /* 0x3000000eff9a7230 */ /* 0x000fe40000004100 */
[----:B------:R-:W-:Y:S01]  /*3a00*/  HADD2.F32 R155, -RZ, R156.H1_H1 ;  /* 0x3000009cff9b7230 */ /* 0x000fe20000004100 */
[----:B------:R-:W-:Y:S01]  /*3a10*/  F2FP.F16.F32.PACK_AB R12, R12, R81 ;  /* 0x000000510c0c723e */ /* 0x000fe200000000ff */
[----:B------:R-:W-:Y:S02]  /*3a20*/  HADD2.F32 R14, -RZ, R14.H0_H0 ;  /* 0x2000000eff0e7230 */ /* 0x000fe40000004100 */
[----:B------:R-:W-:-:S04]  /*3a30*/  FMUL.FTZ R156, R154, R80 ;  /* 0x000000509a9c7220 */ /* 0x000fc80000410000 */
[C---:B------:R-:W-:Y:S01]  /*3a40*/  FFMA.FTZ R156, R14.reuse, R155, -R156 ;  /* 0x0000009b0e9c7223 */ /* 0x040fe2000001089c */
[----:B------:R-:W-:-:S04]  /*3a50*/  FMUL.FTZ R14, R14, R80 ;  /* 0x000000500e0e7220 */ /* 0x000fc80000410000 */
[----:B------:R-:W-:-:S05]  /*3a60*/  FFMA.FTZ R14, R154, R155, R14 ;  /* 0x0000009b9a0e7223 */ /* 0x000fca000001000e */
[----:B------:R-:W-:-:S07]  /*3a70*/  F2FP.F16.F32.PACK_AB R14, R14, R156 ;  /* 0x0000009c0e0e723e */ /* 0x000fce00000000ff */
.L_x_473:
[----:B------:R-:W-:Y:S05]  /*3a80*/  BSYNC B3 ;  /* 0x0000000000037941 */ /* 0x000fea0003800000 */
.L_x_472:
[----:B---3--:R-:W-:-:S04]  /*3a90*/  LEA R78, P4, R16, R11, 0x1 ;  /* 0x0000000b104e7211 */ /* 0x008fc800078808ff */
[----:B--2---:R-:W-:-:S05]  /*3aa0*/  LEA.HI.X R79, R16, R82, R17, 0x1, P4 ;  /* 0x00000052104f7211 */ /* 0x004fca00020f0c11 */
[----:B0-----:R4:W-:Y:S04]  /*3ab0*/  ST.E.128 desc[UR60][R78.64], R12 ;  /* 0x0000000c4e007985 */ /* 0x0019e8000c101d3c */
.L_x_471:
[----:B------:R-:W-:Y:S05]  /*3ac0*/  BSYNC B2 ;  /* 0x0000000000027941 */ /* 0x000fea0003800000 */
.L_x_470:
[----:B------:R-:W-:Y:S01]  /*3ad0*/  ISETP.NE.AND P4, PT, R27, RZ, PT ;  /* 0x000000ff1b00720c */ /* 0x000fe20003f85270 */
[----:B------:R-:W-:-:S12]  /*3ae0*/  BSSY B2, `(.L_x_474) ;  /* 0x000003c000027945 */ /* 0x000fd80003800000 */
[----:B------:R-:W-:Y:S05]  /*3af0*/  @!P4 BRA `(.L_x_475) ;  /* 0x0000000000e8c947 */ /* 0x000fea0003800000 */
[----:B----4-:R4:W0:Y:S01]  /*3b00*/  LDS.128 R12, [R32] ;  /* 0x00000000200c7984 */ /* 0x0108220000000c00 */
[----:B------:R-:W-:Y:S01]  /*3b10*/  ISETP.GE.AND P4, PT, R169, R128, PT ;  /* 0x00000080a900720c */ /* 0x000fe20003f86270 */
[----:B------:R-:W-:-:S12]  /*3b20*/  BSSY B3, `(.L_x_476) ;  /* 0x0000032000037945 */ /* 0x000fd80003800000 */
[----:B----4-:R-:W-:Y:S05]  /*3b30*/  @P4 BRA `(.L_x_477) ;  /* 0x0000000000c04947 */ /* 0x010fea0003800000 */
[----:B------:R-:W-:Y:S01]  /*3b40*/  SHF.R.U64 R78, R76, 0x10, R77 ;  /* 0x000000104c4e7819 */ /* 0x000fe2000000124d */
[----:B------:R-:W-:Y:S01]  /*3b50*/  HADD2.F32 R80, -RZ, R211.H1_H1 ;  /* 0x300000d3ff507230 */ /* 0x000fe20000004100 */
[----:B0-----:R-:W-:Y:S02]  /*3b60*/  MOV R76, R13 ;  /* 0x0000000d004c7202 */ /* 0x001fe40000000f00 */
[--C-:B------:R-:W-:Y:S01]  /*3b70*/  SHF.R.U64 R74, R74, 0x10, R75.reuse ;  /* 0x000000104a4a7819 */ /* 0x100fe2000000124b */
[----:B------:R-:W-:Y:S01]  /*3b80*/  HADD2.F32 R78, -RZ, R78.H0_H0 ;  /* 0x2000004eff4e7230 */ /* 0x000fe20000004100 */
[----:B------:R-:W-:Y:S01]  /*3b90*/  SHF.R.U32.HI R75, RZ, 0x10, R75 ;  /* 0x00000010ff4b7819 */ /* 0x000fe2000001164b */
[--C-:B------:R-:W-:Y:S02]  /*3ba0*/  HADD2.F32 R13, -RZ, R76.reuse.H1_H1 ;  /* 0x3000004cff0d7230 */ /* 0x100fe40000004100 */
[----:B------:R-:W-:Y:S02]  /*3bb0*/  HADD2.F32 R76, -RZ, R76.H0_H0 ;  /* 0x2000004cff4c7230 */ /* 0x000fe40000004100 */
[----:B------:R-:W-:-:S02]  /*3bc0*/  HADD2.F32 R74, -RZ, R74.H0_H0 ;  /* 0x2000004aff4a7230 */ /* 0x000fc40000004100 */
[CC--:B------:R-:W-:Y:S01]  /*3bd0*/  FMUL.FTZ R79, R13.reuse, R78.reuse ;  /* 0x0000004e0d4f7220 */ /* 0x0c0fe20000410000 */
[----:B------:R-:W-:Y:S02]  /*3be0*/  HADD2.F32 R75, -RZ, R75.H0_H0 ;  /* 0x2000004bff4b7230 */ /* 0x000fe40000004100 */
[C---:B------:R-:W-:Y:S01]  /*3bf0*/  FMUL.FTZ R78, R76.reuse, R78 ;  /* 0x0000004e4c4e7220 */ /* 0x040fe20000410000 */
[-C--:B------:R-:W-:Y:S01]  /*3c00*/  FFMA.FTZ R79, R76, R74.reuse, -R79 ;  /* 0x0000004a4c4f7223 */ /* 0x080fe2000001084f */
[----:B------:R-:W-:Y:S02]  /*3c10*/  SHF.R.U32.HI R76, RZ, 0x10, R77 ;  /* 0x00000010ff4c7819 */ /* 0x000fe4000001164d */
[----:B------:R-:W-:Y:S01]  /*3c20*/  FFMA.FTZ R78, R13, R74, R78 ;  /* 0x0000004a0d4e7223 */ /* 0x000fe2000001004e */
[----:B------:R-:W-:Y:S02]  /*3c30*/  IMAD.MOV.U32 R74, RZ, RZ, R12 ;  /* 0x000000ffff4a7224 */ /* 0x000fe400078e000c */
[----:B------:R-:W-:-:S02]  /*3c40*/  IMAD.MOV.U32 R12, RZ, RZ, R15 ;  /* 0x000000ffff0c7224 */ /* 0x000fc400078e000f */
[----:B------:R-:W-:Y:S01]  /*3c50*/  HADD2.F32 R15, -RZ, R76.H0_H0 ;  /* 0x2000004cff0f7230 */ /* 0x000fe20000004100 */
[----:B------:R-:W-:Y:S02]  /*3c60*/  F2FP.F16.F32.PACK_AB R78, R78, R79 ;  /* 0x0000004f4e4e723e */ /* 0x000fe400000000ff */
[--C-:B------:R-:W-:Y:S02]  /*3c70*/  HADD2.F32 R13, -RZ, R12.reuse.H1_H1 ;  /* 0x3000000cff0d7230 */ /* 0x100fe40000004100 */
[----:B------:R-:W-:-:S03]  /*3c80*/  HADD2.F32 R12, -RZ, R12.H0_H0 ;  /* 0x2000000cff0c7230 */ /* 0x000fc60000004100 */
[CC--:B------:R-:W-:Y:S02]  /*3c90*/  FMUL.FTZ R76, R13.reuse, R15.reuse ;  /* 0x0000000f0d4c7220 */ /* 0x0c0fe40000410000 */
[C---:B------:R-:W-:Y:S02]  /*3ca0*/  FMUL.FTZ R15, R12.reuse, R15 ;  /* 0x0000000f0c0f7220 */ /* 0x040fe40000410000 */
[-C--:B------:R-:W-:Y:S01]  /*3cb0*/  FFMA.FTZ R12, R12, R75.reuse, -R76 ;  /* 0x0000004b0c0c7223 */ /* 0x080fe2000001084c */
[----:B------:R-:W-:Y:S02]  /*3cc0*/  HADD2.F32 R76, -RZ, R211.H0_H0 ;  /* 0x200000d3ff4c7230 */ /* 0x000fe40000004100 */
[----:B------:R-:W-:Y:S01]  /*3cd0*/  FFMA.FTZ R13, R13, R75, R15 ;  /* 0x0000004b0d0d7223 */ /* 0x000fe2000001000f */
[----:B------:R-:W-:Y:S01]  /*3ce0*/  MOV R75, R14 ;  /* 0x0000000e004b7202 */ /* 0x000fe20000000f00 */
[--C-:B------:R-:W-:Y:S02]  /*3cf0*/  HADD2.F32 R14, -RZ, R74.reuse.H1_H1 ;  /* 0x3000004aff0e7230 */ /* 0x100fe40000004100 */
[----:B------:R-:W-:-:S02]  /*3d00*/  HADD2.F32 R15, -RZ, R74.H0_H0 ;  /* 0x2000004aff0f7230 */ /* 0x000fc40000004100 */
[----:B------:R-:W-:Y:S02]  /*3d10*/  HADD2.F32 R74, -RZ, R209.H0_H0 ;  /* 0x200000d1ff4a7230 */ /* 0x000fe40000004100 */
[-C--:B------:R-:W-:Y:S01]  /*3d20*/  FMUL.FTZ R77, R14, R76.reuse ;  /* 0x0000004c0e4d7220 */ /* 0x080fe20000410000 */
[----:B------:R-:W-:-:S03]  /*3d30*/  FMUL.FTZ R76, R15, R76 ;  /* 0x0000004c0f4c7220 */ /* 0x000fc60000410000 */
[-C--:B------:R-:W-:Y:S01]  /*3d40*/  FFMA.FTZ R15, R15, R74.reuse, -R77 ;  /* 0x0000004a0f0f7223 */ /* 0x080fe2000001084d */
[----:B------:R-:W-:Y:S01]  /*3d50*/  FFMA.FTZ R14, R14, R74, R76 ;  /* 0x0000004a0e0e7223 */ /* 0x000fe2000001004c */
[--C-:B------:R-:W-:Y:S02]  /*3d60*/  HADD2.F32 R74, -RZ, R75.reuse.H1_H1 ;  /* 0x3000004bff4a7230 */ /* 0x100fe40000004100 */
[----:B------:R-:W-:Y:S02]  /*3d70*/  HADD2.F32 R76, -RZ, R75.H0_H0 ;  /* 0x2000004bff4c7230 */ /* 0x000fe40000004100 */
[----:B------:R-:W-:Y:S02]  /*3d80*/  HADD2.F32 R75, -RZ, R209.H1_H1 ;  /* 0x300000d1ff4b7230 */ /* 0x000fe40000004100 */
[-C--:B------:R-:W-:Y:S01]  /*3d90*/  FMUL.FTZ R77, R74, R80.reuse ;  /* 0x000000504a4d7220 */ /* 0x080fe20000410000 */
[----:B------:R-:W-:Y:S01]  /*3da0*/  F2FP.F16.F32.PACK_AB R14, R14, R15 ;  /* 0x0000000f0e0e723e */ /* 0x000fe200000000ff */
[----:B------:R-:W-:-:S02]  /*3db0*/  FMUL.FTZ R80, R76, R80 ;  /* 0x000000504c507220 */ /* 0x000fc40000410000 */
[-C--:B------:R-:W-:Y:S02]  /*3dc0*/  FFMA.FTZ R77, R76, R75.reuse, -R77 ;  /* 0x0000004b4c4d7223 */ /* 0x080fe4000001084d */
[----:B------:R-:W-:Y:S01]  /*3dd0*/  FFMA.FTZ R80, R74, R75, R80 ;  /* 0x0000004b4a507223 */ /* 0x000fe20000010050 */
[----:B------:R-:W-:Y:S01]  /*3de0*/  F2FP.F16.F32.PACK_AB R74, R13, R12 ;  /* 0x0000000c0d4a723e */ /* 0x000fe200000000ff */
[----:B------:R-:W-:Y:S02]  /*3df0*/  IMAD.MOV.U32 R12, RZ, RZ, R14 ;  /* 0x000000ffff0c7224 */ /* 0x000fe400078e000e */
[----:B------:R-:W-:Y:S01]  /*3e00*/  IMAD.MOV.U32 R13, RZ, RZ, R78 ;  /* 0x000000ffff0d7224 */ /* 0x000fe200078e004e */
[----:B------:R-:W-:Y:S01]  /*3e10*/  F2FP.F16.F32.PACK_AB R77, R80, R77 ;  /* 0x0000004d504d723e */ /* 0x000fe200000000ff */
[----:B------:R-:W-:-:S03]  /*3e20*/  IMAD.MOV.U32 R15, RZ, RZ, R74 ;  /* 0x000000ffff0f7224 */ /* 0x000fc600078e004a */
[----:B------:R-:W-:-:S07]  /*3e30*/  MOV R14, R77 ;  /* 0x0000004d000e7202 */ /* 0x000fce0000000f00 */
.L_x_477:
[----:B------:R-:W-:Y:S05]  /*3e40*/  BSYNC B3 ;  /* 0x0000000000037941 */ /* 0x000fea0003800000 */
.L_x_476:
[----:B---3--:R-:W-:Y:S01]  /*3e50*/  MOV R74, R11 ;  /* 0x0000000b004a7202 */ /* 0x008fe20000000f00 */
[----:B------:R-:W-:Y:S02]  /*3e60*/  IMAD.SHL.U32 R76, R162, 0x8, RZ ;  /* 0x00000008a24c7824 */ /* 0x000fe400078e00ff */
[----:B--2---:R-:W-:Y:S02]  /*3e70*/  IMAD.MOV.U32 R75, RZ, RZ, R82 ;  /* 0x000000ffff4b7224 */ /* 0x004fe400078e0052 */
[----:B------:R-:W-:-:S05]  /*3e80*/  IMAD.WIDE R74, R76, 0x2, R74 ;  /* 0x000000024c4a7825 */ /* 0x000fca00078e024a */
[----:B0-----:R0:W-:Y:S02]  /*3e90*/  ST.E.128 desc[UR60][R74.64], R12 ;  /* 0x0000000c4a007985 */ /* 0x0011e4000c101d3c */
.L_x_475:
[----:B------:R-:W-:Y:S05]  /*3ea0*/  BSYNC B2 ;  /* 0x0000000000027941 */ /* 0x000fea0003800000 */
.L_x_474:
[----:B------:R-:W-:Y:S01]  /*3eb0*/  ISETP.NE.AND P4, PT, R28, RZ, PT ;  /* 0x000000ff1c00720c */ /* 0x000fe20003f85270 */
[----:B------:R-:W-:-:S12]  /*3ec0*/  BSSY B2, `(.L_x_478) ;  /* 0x000003c000027945 */ /* 0x000fd80003800000 */
[----:B------:R-:W-:Y:S05]  /*3ed0*/  @!P4 BRA `(.L_x_479) ;  /* 0x0000000000e8c947 */ /* 0x000fea0003800000 */
[----:B0---4-:R0:W4:Y:S01]  /*3ee0*/  LDS.128 R12, [R33+0x3000] ;  /* 0x00300000210c7984 */ /* 0x0111220000000c00 */
[----:B------:R-:W-:Y:S01]  /*3ef0*/  ISETP.GE.AND P4, PT, R168, R128, PT ;  /* 0x00000080a800720c */ /* 0x000fe20003f86270 */
[----:B------:R-:W-:-:S12]  /*3f00*/  BSSY B3, `(.L_x_480) ;  /* 0x0000032000037945 */ /* 0x000fd80003800000 */
[----:B0-----:R-:W-:Y:S05]  /*3f10*/  @P4 BRA `(.L_x_481) ;  /* 0x0000000000c04947 */ /* 0x001fea0003800000 */
[----:B------:R-:W-:Y:S01]  /*3f20*/  SHF.R.U64 R75, R72, 0x10, R73 ;  /* 0x00000010484b7819 */ /* 0x000fe20000001249 */
[----:B----4-:R-:W-:Y:S01]  /*3f30*/  IMAD.MOV.U32 R72, RZ, RZ, R13 ;  /* 0x000000ffff487224 */ /* 0x010fe200078e000d */
[----:B------:R-:W-:Y:S01]  /*3f40*/  SHF.R.U64 R70, R70, 0x10, R71 ;  /* 0x0000001046467819 */ /* 0x000fe20000001247 */
[----:B------:R-:W-:Y:S02]  /*3f50*/  HADD2.F32 R76, -RZ, R210.H1_H1 ;  /* 0x300000d2ff4c7230 */ /* 0x000fe40000004100 */
[----:B------:R-:W-:Y:S02]  /*3f60*/  HADD2.F32 R75, -RZ, R75.H0_H0 ;  /* 0x2000004bff4b7230 */ /* 0x000fe40000004100 */
[--C-:B------:R-:W-:Y:S02]  /*3f70*/  HADD2.F32 R13, -RZ, R72.reuse.H1_H1 ;  /* 0x30000048ff0d7230 */ /* 0x100fe40000004100 */
[----:B------:R-:W-:Y:S02]  /*3f80*/  HADD2.F32 R72, -RZ, R72.H0_H0 ;  /* 0x20000048ff487230 */ /* 0x000fe40000004100 */
[----:B------:R-:W-:-:S02]  /*3f90*/  HADD2.F32 R70, -RZ, R70.H0_H0 ;  /* 0x20000046ff467230 */ /* 0x000fc40000004100 */
[-C--:B------:R-:W-:Y:S01]  /*3fa0*/  FMUL.FTZ R74, R13, R75.reuse ;  /* 0x0000004b0d4a7220 */ /* 0x080fe20000410000 */
[----:B------:R-:W-:-:S03]  /*3fb0*/  FMUL.FTZ R75, R72, R75 ;  /* 0x0000004b484b7220 */ /* 0x000fc60000410000 */
[-C--:B------:R-:W-:Y:S01]  /*3fc0*/  FFMA.FTZ R74, R72, R70.reuse, -R74 ;  /* 0x00000046484a7223 */ /* 0x080fe2000001084a */
[----:B------:R-:W-:Y:S01]  /*3fd0*/  SHF.R.U32.HI R72, RZ, 0x10, R73 ;  /* 0x00000010ff487819 */ /* 0x000fe20000011649 */
[----:B------:R-:W-:Y:S01]  /*3fe0*/  FFMA.FTZ R75, R13, R70, R75 ;  /* 0x000000460d4b7223 */ /* 0x000fe2000001004b */
[----:B------:R-:W-:Y:S02]  /*3ff0*/  SHF.R.U32.HI R70, RZ, 0x10, R71 ;  /* 0x00000010ff467819 */ /* 0x000fe40000011647 */
[----:B------:R-:W-:Y:S01]  /*4000*/  MOV R71, R12 ;  /* 0x0000000c00477202 */ /* 0x000fe20000000f00 */
[----:B------:R-:W-:Y:S01]  /*4010*/  IMAD.MOV.U32 R12, RZ, RZ, R15 ;  /* 0x000000ffff0c7224 */ /* 0x000fe200078e000f */
[----:B------:R-:W-:Y:S01]  /*4020*/  F2FP.F16.F32.PACK_AB R74, R75, R74 ;  /* 0x0000004a4b4a723e */ /* 0x000fe200000000ff */
[----:B------:R-:W-:Y:S02]  /*4030*/  HADD2.F32 R15, -RZ, R72.H0_H0 ;  /* 0x20000048ff0f7230 */ /* 0x000fe40000004100 */
[----:B------:R-:W-:-:S02]  /*4040*/  HADD2.F32 R70, -RZ, R70.H0_H0 ;  /* 0x20000046ff467230 */ /* 0x000fc40000004100 */
[--C-:B------:R-:W-:Y:S02]  /*4050*/  HADD2.F32 R13, -RZ, R12.reuse.H1_H1 ;  /* 0x3000000cff0d7230 */ /* 0x100fe40000004100 */
[----:B------:R-:W-:-:S03]  /*4060*/  HADD2.F32 R12, -RZ, R12.H0_H0 ;  /* 0x2000000cff0c7230 */ /* 0x000fc60000004100 */
[CC--:B------:R-:W-:Y:S02]  /*4070*/  FMUL.FTZ R72, R13.reuse, R15.reuse ;  /* 0x0000000f0d487220 */ /* 0x0c0fe40000410000 */
[C---:B------:R-:W-:Y:S02]  /*4080*/  FMUL.FTZ R15, R12.reuse, R15 ;  /* 0x0000000f0c0f7220 */ /* 0x040fe40000410000 */
[-C--:B------:R-:W-:Y:S01]  /*4090*/  FFMA.FTZ R12, R12, R70.reuse, -R72 ;  /* 0x000000460c0c7223 */ /* 0x080fe20000010848 */
[----:B------:R-:W-:Y:S02]  /*40a0*/  HADD2.F32 R72, -RZ, R210.H0_H0 ;  /* 0x200000d2ff487230 */ /* 0x000fe40000004100 */
[----:B------:R-:W-:Y:S01]  /*40b0*/  FFMA.FTZ R13, R13, R70, R15 ;  /* 0x000000460d0d7223 */ /* 0x000fe2000001000f */
[----:B------:R-:W-:Y:S02]  /*40c0*/  IMAD.MOV.U32 R70, RZ, RZ, R14 ;  /* 0x000000ffff467224 */ /* 0x000fe400078e000e */
[----:B------:R-:W-:-:S02]  /*40d0*/  HADD2.F32 R14, -RZ, R71.H1_H1 ;  /* 0x30000047ff0e7230 */ /* 0x000fc40000004100 */
[----:B------:R-:W-:Y:S02]  /*40e0*/  HADD2.F32 R15, -RZ, R71.H0_H0 ;  /* 0x20000047ff0f7230 */ /* 0x000fe40000004100 */
[----:B------:R-:W-:Y:S02]  /*40f0*/  HADD2.F32 R71, -RZ, R208.H0_H0 ;  /* 0x200000d0ff477230 */ /* 0x000fe40000004100 */
[-C--:B------:R-:W-:Y:S01]  /*4100*/  FMUL.FTZ R73, R14, R72.reuse ;  /* 0x000000480e497220 */ /* 0x080fe20000410000 */
[----:B------:R-:W-:-:S03]  /*4110*/  FMUL.FTZ R72, R15, R72 ;  /* 0x000000480f487220 */ /* 0x000fc60000410000 */
[-C--:B------:R-:W-:Y:S01]  /*4120*/  FFMA.FTZ R15, R15, R71.reuse, -R73 ;  /* 0x000000470f0f7223 */ /* 0x080fe20000010849 */
[----:B------:R-:W-:Y:S01]  /*4130*/  FFMA.FTZ R14, R14, R71, R72 ;  /* 0x000000470e0e7223 */ /* 0x000fe20000010048 */
[--C-:B------:R-:W-:Y:S02]  /*4140*/  HADD2.F32 R72, -RZ, R70.reuse.H0_H0 ;  /* 0x20000046ff487230 */ /* 0x100fe40000004100 */
[----:B------:R-:W-:Y:S02]  /*4150*/  HADD2.F32 R70, -RZ, R70.H1_H1 ;  /* 0x30000046ff467230 */ /* 0x000fe40000004100 */
[----:B------:R-:W-:Y:S01]  /*4160*/  HADD2.F32 R71, -RZ, R208.H1_H1 ;  /* 0x300000d0ff477230 */ /* 0x000fe20000004100 */
[----:B------:R-:W-:Y:S02]  /*4170*/  F2FP.F16.F32.PACK_AB R14, R14, R15 ;  /* 0x0000000f0e0e723e */ /* 0x000fe400000000ff */
[-C--:B------:R-:W-:Y:S01]  /*4180*/  FMUL.FTZ R73, R70, R76.reuse ;  /* 0x0000004c46497220 */ /* 0x080fe20000410000 */
[----:B------:R-:W-:-:S03]  /*4190*/  FMUL.FTZ R76, R72, R76 ;  /* 0x0000004c484c7220 */ /* 0x000fc60000410000 */
[-C--:B------:R-:W-:Y:S01]  /*41a0*/  FFMA.FTZ R73, R72, R71.reuse, -R73 ;  /* 0x0000004748497223 */ /* 0x080fe20000010849 */
[----:B------:R-:W-:Y:S01]  /*41b0*/  FFMA.FTZ R76, R70, R71, R76 ;  /* 0x00000047464c7223 */ /* 0x000fe2000001004c */
[----:B------:R-:W-:Y:S01]  /*41c0*/  F2FP.F16.F32.PACK_AB R70, R13, R12 ;  /* 0x0000000c0d46723e */ /* 0x000fe200000000ff */
[----:B------:R-:W-:Y:S01]  /*41d0*/  IMAD.MOV.U32 R13, RZ, RZ, R74 ;  /* 0x000000ffff0d7224 */ /* 0x000fe200078e004a */
[----:B------:R-:W-:Y:S02]  /*41e0*/  MOV R12, R14 ;  /* 0x0000000e000c7202 */ /* 0x000fe40000000f00 */
[----:B------:R-:W-:Y:S02]  /*41f0*/  F2FP.F16.F32.PACK_AB R73, R76, R73 ;  /* 0x000000494c49723e */ /* 0x000fe400000000ff */
[----:B------:R-:W-:-:S03]  /*4200*/  MOV R15, R70 ;  /* 0x00000046000f7202 */ /* 0x000fc60000000f00 */
[----:B------:R-:W-:-:S07]  /*4210*/  IMAD.MOV.U32 R14, RZ, RZ, R73 ;  /* 0x000000ffff0e7224 */ /* 0x000fce00078e0049 */
.L_x_481:
[----:B------:R-:W-:Y:S05]  /*4220*/  BSYNC B3 ;  /* 0x0000000000037941 */ /* 0x000fea0003800000 */
.L_x_480:
[----:B--2---:R-:W-:Y:S01]  /*4230*/  MOV R71, R82 ;  /* 0x0000005200477202 */ /* 0x004fe20000000f00 */
[----:B------:R-:W-:Y:S02]  /*4240*/  IMAD.SHL.U32 R72, R163, 0x8, RZ ;  /* 0x00000008a3487824 */ /* 0x000fe400078e00ff */
[----:B---3--:R-:W-:-:S04]  /*4250*/  IMAD.MOV.U32 R70, RZ, RZ, R11 ;  /* 0x000000ffff467224 */ /* 0x008fc800078e000b */
[----:B------:R-:W-:-:S05]  /*4260*/  IMAD.WIDE R70, R72, 0x2, R70 ;  /* 0x0000000248467825 */ /* 0x000fca00078e0246 */
[----:B----4-:R0:W-:Y:S02]  /*4270*/  ST.E.128 desc[UR60][R70.64], R12 ;  /* 0x0000000c46007985 */ /* 0x0101e4000c101d3c */
.L_x_479:
[----:B------:R-:W-:Y:S05]  /*4280*/  BSYNC B2 ;  /* 0x0000000000027941 */ /* 0x000fea0003800000 */
.L_x_478:
[----:B------:R-:W-:Y:S01]  /*4290*/  ISETP.NE.AND P4, PT, R105, RZ, PT ;  /* 0x000000ff6900720c */ /* 0x000fe20003f85270 */
[----:B------:R-:W-:-:S12]  /*42a0*/  BSSY B2, `(.L_x_482) ;  /* 0x0000039000027945 */ /* 0x000fd80003800000 */
[----:B------:R-:W-:Y:S05]  /*42b0*/  @!P4 BRA `(.L_x_483) ;  /* 0x0000000000dcc947 */ /* 0x000fea0003800000 */
[----:B0---4-:R0:W4:Y:S01]  /*42c0*/  LDS.128 R12, [R32+0x3000] ;  /* 0x00300000200c7984 */ /* 0x0111220000000c00 */
[C---:B---3--:R-:W-:Y:S01]  /*42d0*/  LEA R70, P4, R19.reuse, R11, 0x1 ;  /* 0x0000000b13467211 */ /* 0x048fe200078808ff */
[----:B------:R-:W-:Y:S03]  /*42e0*/  BSSY B3, `(.L_x_484) ;  /* 0x0000033000037945 */ /* 0x000fe60003800000 */
[----:B--2---:R-:W-:Y:S02]  /*42f0*/  LEA.HI.X R71, R19, R82, R164, 0x1, P4 ;  /* 0x0000005213477211 */ /* 0x004fe400020f0ca4 */
[----:B------:R-:W-:-:S13]  /*4300*/  ISETP.GE.AND P4, PT, R171, R128, PT ;  /* 0x00000080ab00720c */ /* 0x000fda0003f86270 */
[----:B0-----:R-:W-:Y:S05]  /*4310*/  @P4 BRA `(.L_x_485) ;  /* 0x0000000000bc4947 */ /* 0x001fea0003800000 */
[----:B------:R-:W-:Y:S01]  /*4320*/  SHF.R.U64 R73, R68, 0x10, R69 ;  /* 0x0000001044497819 */ /* 0x000fe20000001245 */
[----:B----4-:R-:W-:Y:S01]  /*4330*/  IMAD.MOV.U32 R68, RZ, RZ, R13 ;  /* 0x000000ffff447224 */ /* 0x010fe200078e000d */
[--C-:B------:R-:W-:Y:S02]  /*4340*/  SHF.R.U64 R66, R66, 0x10, R67.reuse ;  /* 0x0000001042427819 */ /* 0x100fe40000001243 */
[----:B------:R-:W-:Y:S01]  /*4350*/  SHF.R.U32.HI R67, RZ, 0x10, R67 ;  /* 0x00000010ff437819 */ /* 0x000fe20000011643 */
[----:B------:R-:W-:Y:S02]  /*4360*/  HADD2.F32 R73, -RZ, R73.H0_H0 ;  /* 0x20000049ff497230 */ /* 0x000fe40000004100 */
        /* <DEDUP_REMOVED lines=9> */
[----:B------:R-:W-:Y:S01]  /*4400*/  MOV R13, R15 ;  /* 0x0000000f000d7202 */ /* 0x000fe20000000f00 */
[----:B------:R-:W-:Y:S02]  /*4410*/  IMAD.MOV.U32 R66, RZ, RZ, R12 ;  /* 0x000000ffff427224 */ /* 0x000fe400078e000c */
[----:B------:R-:W-:Y:S01]  /*4420*/  HADD2.F32 R15, -RZ, R68.H0_H0 ;  /* 0x20000044ff0f7230 */ /* 0x000fe20000004100 */
[----:B------:R-:W-:Y:S01]  /*4430*/  F2FP.F16.F32.PACK_AB R72, R73, R72 ;  /* 0x000000484948723e */ /* 0x000fe200000000ff */
[----:B------:R-:W-:-:S02]  /*4440*/  HADD2.F32 R12, -RZ, R13.H1_H1 ;  /* 0x3000000dff0c7230 */ /* 0x000fc40000004100 */
[----:B------:R-:W-:-:S03]  /*4450*/  HADD2.F32 R13, -RZ, R13.H0_H0 ;  /* 0x2000000dff0d7230 */ /* 0x000fc60000004100 */
[CC--:B------:R-:W-:Y:S02]  /*4460*/  FMUL.FTZ R68, R12.reuse, R15.reuse ;  /* 0x0000000f0c447220 */ /* 0x0c0fe40000410000 */
[C---:B------:R-:W-:Y:S02]  /*4470*/  FMUL.FTZ R15, R13.reuse, R15 ;  /* 0x0000000f0d0f7220 */ /* 0x040fe40000410000 */
[-C--:B------:R-:W-:Y:S01]  /*4480*/  FFMA.FTZ R13, R13, R67.reuse, -R68 ;  /* 0x000000430d0d7223 */ /* 0x080fe20000010844 */
[--C-:B------:R-:W-:Y:S02]  /*4490*/  HADD2.F32 R68, -RZ, R66.reuse.H0_H0 ;  /* 0x20000042ff447230 */ /* 0x100fe40000004100 */
[----:B------:R-:W-:Y:S01]  /*44a0*/  FFMA.FTZ R12, R12, R67, R15 ;  /* 0x000000430c0c7223 */ /* 0x000fe2000001000f */
[----:B------:R-:W-:Y:S02]  /*44b0*/  HADD2.F32 R15, -RZ, R207.H1_H1 ;  /* 0x300000cfff0f7230 */ /* 0x000fe40000004100 */
[----:B------:R-:W-:-:S02]  /*44c0*/  HADD2.F32 R67, -RZ, R66.H1_H1 ;  /* 0x30000042ff437230 */ /* 0x000fc40000004100 */
[----:B------:R-:W-:Y:S02]  /*44d0*/  HADD2.F32 R66, -RZ, R207.H0_H0 ;  /* 0x200000cfff427230 */ /* 0x000fe40000004100 */
[-C--:B------:R-:W-:Y:S01]  /*44e0*/  FMUL.FTZ R74, R68, R15.reuse ;  /* 0x0000000f444a7220 */ /* 0x080fe20000410000 */
[----:B------:R-:W-:-:S04]  /*44f0*/  FMUL.FTZ R69, R67, R15 ;  /* 0x0000000f43457220 */ /* 0x000fc80000410000 */
[-C--:B------:R-:W-:Y:S01]  /*4500*/  FFMA.FTZ R15, R68, R66.reuse, -R69 ;  /* 0x00000042440f7223 */ /* 0x080fe20000010845 */
[----:B------:R-:W-:Y:S01]  /*4510*/  FFMA.FTZ R66, R67, R66, R74 ;  /* 0x0000004243427223 */ /* 0x000fe2000001004a */
[----:B------:R-:W-:Y:S02]  /*4520*/  HADD2.F32 R68, -RZ, R206.H1_H1 ;  /* 0x300000ceff447230 */ /* 0x000fe40000004100 */
[--C-:B------:R-:W-:Y:S02]  /*4530*/  HADD2.F32 R67, -RZ, R14.reuse.H1_H1 ;  /* 0x3000000eff437230 */ /* 0x100fe40000004100 */
[----:B------:R-:W-:Y:S01]  /*4540*/  HADD2.F32 R69, -RZ, R14.H0_H0 ;  /* 0x2000000eff457230 */ /* 0x000fe20000004100 */
[----:B------:R-:W-:Y:S01]  /*4550*/  F2FP.F16.F32.PACK_AB R15, R66, R15 ;  /* 0x0000000f420f723e */ /* 0x000fe200000000ff */
[----:B------:R-:W-:Y:S02]  /*4560*/  HADD2.F32 R14, -RZ, R206.H0_H0 ;  /* 0x200000ceff0e7230 */ /* 0x000fe40000004100 */
[-C--:B------:R-:W-:Y:S01]  /*4570*/  FMUL.FTZ R74, R67, R68.reuse ;  /* 0x00000044434a7220 */ /* 0x080fe20000410000 */
[----:B------:R-:W-:-:S03]  /*4580*/  FMUL.FTZ R68, R69, R68 ;  /* 0x0000004445447220 */ /* 0x000fc60000410000 */
[-C--:B------:R-:W-:Y:S01]  /*4590*/  FFMA.FTZ R74, R69, R14.reuse, -R74 ;  /* 0x0000000e454a7223 */ /* 0x080fe2000001084a */
[----:B------:R-:W-:Y:S01]  /*45a0*/  FFMA.FTZ R68, R67, R14, R68 ;  /* 0x0000000e43447223 */ /* 0x000fe20000010044 */
[----:B------:R-:W-:Y:S01]  /*45b0*/  F2FP.F16.F32.PACK_AB R14, R12, R13 ;  /* 0x0000000d0c0e723e */ /* 0x000fe200000000ff */
[----:B------:R-:W-:Y:S02]  /*45c0*/  IMAD.MOV.U32 R12, RZ, RZ, R15 ;  /* 0x000000ffff0c7224 */ /* 0x000fe400078e000f */
[----:B------:R-:W-:Y:S01]  /*45d0*/  IMAD.MOV.U32 R13, RZ, RZ, R72 ;  /* 0x000000ffff0d7224 */ /* 0x000fe200078e0048 */
[----:B------:R-:W-:Y:S02]  /*45e0*/  F2FP.F16.F32.PACK_AB R68, R68, R74 ;  /* 0x0000004a4444723e */ /* 0x000fe400000000ff */
[----:B------:R-:W-:-:S03]  /*45f0*/  MOV R15, R14 ;  /* 0x0000000e000f7202 */ /* 0x000fc60000000f00 */
[----:B------:R-:W-:-:S07]  /*4600*/  IMAD.MOV.U32 R14, RZ, RZ, R68 ;  /* 0x000000ffff0e7224 */ /* 0x000fce00078e0044 */
.L_x_485:
[----:B------:R-:W-:Y:S05]  /*4610*/  BSYNC B3 ;  /* 0x0000000000037941 */ /* 0x000fea0003800000 */
.L_x_484:
[----:B----4-:R0:W-:Y:S02]  /*4620*/  ST.E.128 desc[UR60][R70.64], R12 ;  /* 0x0000000c46007985 */ /* 0x0101e4000c101d3c */
.L_x_483:
[----:B------:R-:W-:Y:S05]  /*4630*/  BSYNC B2 ;  /* 0x0000000000027941 */ /* 0x000fea0003800000 */
.L_x_482:
        /* <DEDUP_REMOVED lines=9> */
[--C-:B------:R-:W-:Y:S01]  /*46d0*/  SHF.R.U64 R64, R64, 0x10, R65.reuse ;  /* 0x0000001040407819 */ /* 0x100fe20000001241 */
[--C-:B----4-:R-:W-:Y:S01]  /*46e0*/  HADD2.F32 R68, -RZ, R13.reuse.H1_H1 ;  /* 0x3000000dff447230 */ /* 0x110fe20000004100 */
[----:B------:R-:W-:Y:S01]  /*46f0*/  SHF.R.U32.HI R65, RZ, 0x10, R65 ;  /* 0x00000010ff417819 */ /* 0x000fe20000011641 */
[----:B------:R-:W-:Y:S01]  /*4700*/  HADD2.F32 R13, -RZ, R13.H0_H0 ;  /* 0x2000000dff0d7230 */ /* 0x000fe20000004100 */
[--C-:B------:R-:W-:Y:S01]  /*4710*/  SHF.R.U64 R62, R62, 0x10, R63.reuse ;  /* 0x000000103e3e7819 */ /* 0x100fe2000000123f */
[----:B------:R-:W-:Y:S01]  /*4720*/  HADD2.F32 R64, -RZ, R64.H0_H0 ;  /* 0x20000040ff407230 */ /* 0x000fe20000004100 */
[----:B------:R-:W-:Y:S01]  /*4730*/  SHF.R.U32.HI R63, RZ, 0x10, R63 ;  /* 0x00000010ff3f7819 */ /* 0x000fe2000001163f */
[----:B------:R-:W-:Y:S02]  /*4740*/  HADD2.F32 R65, -RZ, R65.H0_H0 ;  /* 0x20000041ff417230 */ /* 0x000fe40000004100 */
[----:B------:R-:W-:Y:S02]  /*4750*/  HADD2.F32 R69, -RZ, R15.H1_H1 ;  /* 0x3000000fff457230 */ /* 0x000fe40000004100 */
[----:B------:R-:W-:Y:S01]  /*4760*/  FMUL.FTZ R71, R13, R64 ;  /* 0x000000400d477220 */ /* 0x000fe20000410000 */
[----:B------:R-:W-:-:S02]  /*4770*/  HADD2.F32 R62, -RZ, R62.H0_H0 ;  /* 0x2000003eff3e7230 */ /* 0x000fc40000004100 */
[----:B------:R-:W-:Y:S02]  /*4780*/  HADD2.F32 R70, -RZ, R63.H0_H0 ;  /* 0x2000003fff467230 */ /* 0x000fe40000004100 */
[C---:B------:R-:W-:Y:S01]  /*4790*/  FMUL.FTZ R63, R68.reuse, R64 ;  /* 0x00000040443f7220 */ /* 0x040fe20000410000 */
[----:B------:R-:W-:Y:S02]  /*47a0*/  HADD2.F32 R15, -RZ, R15.H0_H0 ;  /* 0x2000000fff0f7230 */ /* 0x000fe40000004100 */
[-C--:B------:R-:W-:Y:S01]  /*47b0*/  FMUL.FTZ R64, R69, R65.reuse ;  /* 0x0000004145407220 */ /* 0x080fe20000410000 */
[-C--:B------:R-:W-:Y:S01]  /*47c0*/  FFMA.FTZ R71, R68, R62.reuse, R71 ;  /* 0x0000003e44477223 */ /* 0x080fe20000010047 */
[----:B------:R-:W-:Y:S01]  /*47d0*/  FFMA.FTZ R63, R13, R62, -R63 ;  /* 0x0000003e0d3f7223 */ /* 0x000fe2000001083f */
[--C-:B------:R-:W-:Y:S02]  /*47e0*/  HADD2.F32 R62, -RZ, R12.reuse.H1_H1 ;  /* 0x3000000cff3e7230 */ /* 0x100fe40000004100 */
[C---:B------:R-:W-:Y:S01]  /*47f0*/  FMUL.FTZ R65, R15.reuse, R65 ;  /* 0x000000410f417220 */ /* 0x040fe20000410000 */
[----:B------:R-:W-:Y:S01]  /*4800*/  FFMA.FTZ R64, R15, R70, -R64 ;  /* 0x000000460f407223 */ /* 0x000fe20000010840 */
[----:B------:R-:W-:Y:S01]  /*4810*/  HADD2.F32 R15, -RZ, R205.H1_H1 ;  /* 0x300000cdff0f7230 */ /* 0x000fe20000004100 */
[----:B------:R-:W-:Y:S01]  /*4820*/  F2FP.F16.F32.PACK_AB R63, R71, R63 ;  /* 0x0000003f473f723e */ /* 0x000fe200000000ff */
[----:B------:R-:W-:-:S02]  /*4830*/  HADD2.F32 R12, -RZ, R12.H0_H0 ;  /* 0x2000000cff0c7230 */ /* 0x000fc40000004100 */
[----:B------:R-:W-:Y:S01]  /*4840*/  FFMA.FTZ R65, R69, R70, R65 ;  /* 0x0000004645417223 */ /* 0x000fe20000010041 */
[----:B------:R-:W-:Y:S02]  /*4850*/  HADD2.F32 R205, -RZ, R205.H0_H0 ;  /* 0x200000cdffcd7230 */ /* 0x000fe40000004100 */
[-C--:B------:R-:W-:Y:S01]  /*4860*/  FMUL.FTZ R69, R62, R15.reuse ;  /* 0x0000000f3e457220 */ /* 0x080fe20000410000 */
[--C-:B------:R-:W-:Y:S02]  /*4870*/  HADD2.F32 R68, -RZ, R14.reuse.H1_H1 ;  /* 0x3000000eff447230 */ /* 0x100fe40000004100 */
[----:B------:R-:W-:Y:S01]  /*4880*/  FMUL.FTZ R70, R12, R15 ;  /* 0x0000000f0c467220 */ /* 0x000fe20000410000 */
[----:B------:R-:W-:Y:S01]  /*4890*/  HADD2.F32 R14, -RZ, R14.H0_H0 ;  /* 0x2000000eff0e7230 */ /* 0x000fe20000004100 */
[----:B------:R-:W-:Y:S01]  /*48a0*/  F2FP.F16.F32.PACK_AB R64, R65, R64 ;  /* 0x000000404140723e */ /* 0x000fe200000000ff */
[--C-:B------:R-:W-:Y:S02]  /*48b0*/  HADD2.F32 R13, -RZ, R204.reuse.H1_H1 ;  /* 0x300000ccff0d7230 */ /* 0x100fe40000004100 */
[----:B------:R-:W-:Y:S01]  /*48c0*/  FMUL.FTZ R15, R68, R205 ;  /* 0x000000cd440f7220 */ /* 0x000fe20000410000 */
[----:B------:R-:W-:-:S02]  /*48d0*/  HADD2.F32 R204, -RZ, R204.H0_H0 ;  /* 0x200000ccffcc7230 */ /* 0x000fc40000004100 */
[----:B------:R-:W-:Y:S01]  /*48e0*/  FMUL.FTZ R205, R14, R205 ;  /* 0x000000cd0ecd7220 */ /* 0x000fe20000410000 */
[-C--:B------:R-:W-:Y:S01]  /*48f0*/  FFMA.FTZ R69, R12, R13.reuse, -R69 ;  /* 0x0000000d0c457223 */ /* 0x080fe20000010845 */
[----:B------:R-:W-:Y:S01]  /*4900*/  FFMA.FTZ R70, R62, R13, R70 ;  /* 0x0000000d3e467223 */ /* 0x000fe20000010046 */
[-C--:B------:R-:W-:Y:S01]  /*4910*/  FFMA.FTZ R15, R14, R204.reuse, -R15 ;  /* 0x000000cc0e0f7223 */ /* 0x080fe2000001080f */
[----:B------:R-:W-:Y:S01]  /*4920*/  FFMA.FTZ R205, R68, R204, R205 ;  /* 0x000000cc44cd7223 */ /* 0x000fe200000100cd */
[----:B------:R-:W-:Y:S02]  /*4930*/  MOV R13, R63 ;  /* 0x0000003f000d7202 */ /* 0x000fe40000000f00 */
[----:B------:R-:W-:Y:S02]  /*4940*/  F2FP.F16.F32.PACK_AB R69, R70, R69 ;  /* 0x000000454645723e */ /* 0x000fe400000000ff */
[----:B------:R-:W-:-:S03]  /*4950*/  F2FP.F16.F32.PACK_AB R15, R205, R15 ;  /* 0x0000000fcd0f723e */ /* 0x000fc600000000ff */
[----:B------:R-:W-:Y:S02]  /*4960*/  IMAD.MOV.U32 R12, RZ, RZ, R69 ;  /* 0x000000ffff0c7224 */ /* 0x000fe400078e0045 */
[----:B------:R-:W-:Y:S02]  /*4970*/  IMAD.MOV.U32 R14, RZ, RZ, R15 ;  /* 0x000000ffff0e7224 */ /* 0x000fe400078e000f */
[----:B------:R-:W-:-:S07]  /*4980*/  IMAD.MOV.U32 R15, RZ, RZ, R64 ;  /* 0x000000ffff0f7224 */ /* 0x000fce00078e0040 */
.L_x_489:
[----:B------:R-:W-:Y:S05]  /*4990*/  BSYNC B3 ;  /* 0x0000000000037941 */ /* 0x000fea0003800000 */
.L_x_488:
[----:B----4-:R0:W-:Y:S02]  /*49a0*/  ST.E.128 desc[UR60][R66.64], R12 ;  /* 0x0000000c42007985 */ /* 0x0101e4000c101d3c */
.L_x_487:
[----:B------:R-:W-:Y:S05]  /*49b0*/  BSYNC B2 ;  /* 0x0000000000027941 */ /* 0x000fea0003800000 */
.L_x_486:
[----:B------:R-:W-:-:S13]  /*49c0*/  ISETP.NE.AND P4, PT, R103, RZ, PT ;  /* 0x000000ff6700720c */ /* 0x000fda0003f85270 */
        /* <DEDUP_REMOVED lines=14> */
[----:B------:R-:W-:Y:S02]  /*4ab0*/  HADD2.F32 R61, -RZ, R13.H1_H1 ;  /* 0x3000000dff3d7230 */ /* 0x000fe40000004100 */
[----:B------:R-:W-:Y:S02]  /*4ac0*/  HADD2.F32 R59, -RZ, R59.H0_H0 ;  /* 0x2000003bff3b7230 */ /* 0x000fe40000004100 */
[----:B------:R-:W-:-:S02]  /*4ad0*/  HADD2.F32 R13, -RZ, R13.H0_H0 ;  /* 0x2000000dff0d7230 */ /* 0x000fc40000004100 */
[----:B------:R-:W-:Y:S02]  /*4ae0*/  HADD2.F32 R60, -RZ, R60.H0_H0 ;  /* 0x2000003cff3c7230 */ /* 0x000fe40000004100 */
[----:B------:R-:W-:Y:S02]  /*4af0*/  HADD2.F32 R65, -RZ, R58.H0_H0 ;  /* 0x2000003aff417230 */ /* 0x000fe40000004100 */
[-C--:B------:R-:W-:Y:S01]  /*4b00*/  FMUL.FTZ R58, R61, R59.reuse ;  /* 0x0000003b3d3a7220 */ /* 0x080fe20000410000 */
[----:B------:R-:W-:Y:S01]  /*4b10*/  FMUL.FTZ R66, R13, R59 ;  /* 0x0000003b0d427220 */ /* 0x000fe20000410000 */
[-C--:B------:R-:W-:Y:S01]  /*4b20*/  FMUL.FTZ R59, R64, R60.reuse ;  /* 0x0000003c403b7220 */ /* 0x080fe20000410000 */
[----:B------:R-:W-:Y:S01]  /*4b30*/  FMUL.FTZ R60, R15, R60 ;  /* 0x0000003c0f3c7220 */ /* 0x000fe20000410000 */
[-C--:B------:R-:W-:Y:S01]  /*4b40*/  FFMA.FTZ R58, R13, R11.reuse, -R58 ;  /* 0x0000000b0d3a7223 */ /* 0x080fe2000001083a */
[----:B------:R-:W-:Y:S01]  /*4b50*/  FFMA.FTZ R66, R61, R11, R66 ;  /* 0x0000000b3d427223 */ /* 0x000fe20000010042 */
[----:B------:R-:W-:Y:S01]  /*4b60*/  FFMA.FTZ R59, R15, R65, -R59 ;  /* 0x000000410f3b7223 */ /* 0x000fe2000001083b */
[----:B------:R-:W-:-:S02]  /*4b70*/  HADD2.F32 R15, -RZ, R12.H1_H1 ;  /* 0x3000000cff0f7230 */ /* 0x000fc40000004100 */
[----:B------:R-:W-:Y:S01]  /*4b80*/  FFMA.FTZ R60, R64, R65, R60 ;  /* 0x00000041403c7223 */ /* 0x000fe2000001003c */
[----:B------:R-:W-:Y:S01]  /*4b90*/  HADD2.F32 R13, -RZ, R196.H0_H0 ;  /* 0x200000c4ff0d7230 */ /* 0x000fe20000004100 */
[----:B------:R-:W-:Y:S01]  /*4ba0*/  F2FP.F16.F32.PACK_AB R58, R66, R58 ;  /* 0x0000003a423a723e */ /* 0x000fe200000000ff */
[----:B------:R-:W-:Y:S02]  /*4bb0*/  HADD2.F32 R12, -RZ, R12.H0_H0 ;  /* 0x2000000cff0c7230 */ /* 0x000fe40000004100 */
[----:B------:R-:W-:Y:S02]  /*4bc0*/  HADD2.F32 R196, -RZ, R196.H1_H1 ;  /* 0x300000c4ffc47230 */ /* 0x000fe40000004100 */
[-C--:B------:R-:W-:Y:S01]  /*4bd0*/  FMUL.FTZ R64, R15, R13.reuse ;  /* 0x0000000d0f407220 */ /* 0x080fe20000410000 */
[--C-:B------:R-:W-:Y:S02]  /*4be0*/  HADD2.F32 R61, -RZ, R14.reuse.H1_H1 ;  /* 0x3000000eff3d7230 */ /* 0x100fe40000004100 */
[----:B------:R-:W-:Y:S01]  /*4bf0*/  FMUL.FTZ R65, R12, R13 ;  /* 0x0000000d0c417220 */ /* 0x000fe20000410000 */
[----:B------:R-:W-:-:S02]  /*4c00*/  HADD2.F32 R14, -RZ, R14.H0_H0 ;  /* 0x2000000eff0e7230 */ /* 0x000fc40000004100 */
[--C-:B------:R-:W-:Y:S02]  /*4c10*/  HADD2.F32 R11, -RZ, R159.reuse.H0_H0 ;  /* 0x2000009fff0b7230 */ /* 0x100fe40000004100 */
[-C--:B------:R-:W-:Y:S01]  /*4c20*/  FMUL.FTZ R13, R61, R196.reuse ;  /* 0x000000c43d0d7220 */ /* 0x080fe20000410000 */
[----:B------:R-:W-:Y:S02]  /*4c30*/  HADD2.F32 R159, -RZ, R159.H1_H1 ;  /* 0x3000009fff9f7230 */ /* 0x000fe40000004100 */
[----:B------:R-:W-:Y:S01]  /*4c40*/  FMUL.FTZ R196, R14, R196 ;  /* 0x000000c40ec47220 */ /* 0x000fe20000410000 */
[-C--:B------:R-:W-:Y:S01]  /*4c50*/  FFMA.FTZ R64, R12, R11.reuse, -R64 ;  /* 0x0000000b0c407223 */ /* 0x080fe20000010840 */
[----:B------:R-:W-:Y:S01]  /*4c60*/  FFMA.FTZ R65, R15, R11, R65 ;  /* 0x0000000b0f417223 */ /* 0x000fe20000010041 */
[-C--:B------:R-:W-:Y:S01]  /*4c70*/  FFMA.FTZ R13, R14, R159.reuse, -R13 ;  /* 0x0000009f0e0d7223 */ /* 0x080fe2000001080d */
[----:B------:R-:W-:Y:S01]  /*4c80*/  FFMA.FTZ R196, R61, R159, R196 ;  /* 0x0000009f3dc47223 */ /* 0x000fe200000100c4 */
[----:B------:R-:W-:-:S02]  /*4c90*/  F2FP.F16.F32.PACK_AB R15, R60, R59 ;  /* 0x0000003b3c0f723e */ /* 0x000fc400000000ff */
[----:B------:R-:W-:Y:S02]  /*4ca0*/  F2FP.F16.F32.PACK_AB R12, R65, R64 ;  /* 0x00000040410c723e */ /* 0x000fe400000000ff */
[----:B------:R-:W-:Y:S02]  /*4cb0*/  F2FP.F16.F32.PACK_AB R14, R196, R13 ;  /* 0x0000000dc40e723e */ /* 0x000fe400000000ff */
[----:B------:R-:W-:-:S07]  /*4cc0*/  MOV R13, R58 ;  /* 0x0000003a000d7202 */ /* 0x000fce0000000f00 */
.L_x_491:
[----:B------:R-:W-:Y:S05]  /*4cd0*/  BSYNC B2 ;  /* 0x0000000000027941 */ /* 0x000fea0003800000 */
.L_x_490:
[----:B----4-:R0:W-:Y:S02]  /*4ce0*/  ST.E.128 desc[UR60][R62.64], R12 ;  /* 0x0000000c3e007985 */ /* 0x0101e4000c101d3c */
.L_x_469:
[----:B------:R-:W-:Y:S05]  /*4cf0*/  BSYNC B1 ;  /* 0x0000000000017941 */ /* 0x000fea0003800000 */
.L_x_468:
[----:B------:R-:W-:-:S03]  /*4d00*/  UMOV UR4, 0xffffffff ;  /* 0xffffffff00047882 */ /* 0x000fc60000000000 */
[----:B------:R-:W-:Y:S05]  /*4d10*/  BRA.DIV UR4, `(.L_x_492) ;  /* 0x0000019604ac7947 */ /* 0x000fea000b800000 */
[----:B-1----:R-:W1:Y:S04]  /*4d20*/  SHFL.IDX PT, R118, R118, 0x1, 0x1c1f ;  /* 0x003c1f0076767f89 */ /* 0x002e6800000e0000 */
[----:B------:R-:W0:Y:S02]  /*4d30*/  SHFL.IDX PT, R119, R119, 0x1, 0x1c1f ;  /* 0x003c1f0077777f89 */ /* 0x000e2400000e0000 */
.L_x_794:
[----:B------:R-:W-:Y:S05]  /*4d40*/  @P5 BRA `(.L_x_493) ;  /* 0x0000005400545947 */ /* 0x000fea0003800000 */
[----:B------:R-:W-:Y:S01]  /*4d50*/  ISETP.NE.AND P4, PT, R10, RZ, PT ;  /* 0x000000ff0a00720c */ /* 0x000fe20003f85270 */
[----:B------:R-:W-:-:S12]  /*4d60*/  BSSY B1, `(.L_x_494) ;  /* 0x0000035000017945 */ /* 0x000fd80003800000 */
[----:B------:R-:W-:Y:S05]  /*4d70*/  @!P4 BRA `(.L_x_495) ;  /* 0x0000000000ccc947 */ /* 0x000fea0003800000 */
[----:B0---4-:R0:W4:Y:S01]  /*4d80*/  LDS.128 R12, [R33+0x2000] ;  /* 0x00200000210c7984 */ /* 0x0111220000000c00 */
[----:B------:R-:W-:Y:S01]  /*4d90*/  ISETP.GE.AND P5, PT, R160, R128, PT ;  /* 0x00000080a000720c */ /* 0x000fe20003fa6270 */
[----:B------:R-:W-:Y:S01]  /*4da0*/  BSSY B2, `(.L_x_496) ;  /* 0x000002f000027945 */ /* 0x000fe20003800000 */
[----:B------:R-:W-:-:S04]  /*4db0*/  LEA R58, P4, R16, R119, 0x1 ;  /* 0x00000077103a7211 */ /* 0x000fc800078808ff */
[----:B-1----:R-:W-:-:S07]  /*4dc0*/  LEA.HI.X R59, R16, R118, R17, 0x1, P4 ;  /* 0x00000076103b7211 */ /* 0x002fce00020f0c11 */
[----:B0-----:R-:W-:Y:S05]  /*4dd0*/  @P5 BRA `(.L_x_497) ;  /* 0x0000000000ac5947 */ /* 0x001fea0003800000 */
[----:B------:R-:W-:Y:S01]  /*4de0*/  SHF.R.U64 R60, R54, 0x10, R55 ;  /* 0x00000010363c7819 */ /* 0x000fe20000001237 */
[----:B---34-:R-:W-:Y:S01]  /*4df0*/  IMAD.MOV.U32 R11, RZ, RZ, R13 ;  /* 0x000000ffff0b7224 */ /* 0x018fe200078e000d */
[----:B------:R-:W-:Y:S01]  /*4e00*/  SHF.R.U32.HI R54, RZ, 0x10, R55 ;  /* 0x00000010ff367819 */ /* 0x000fe20000011637 */
[--C-:B------:R-:W-:Y:S01]  /*4e10*/  HADD2.F32 R62, -RZ, R15.reuse.H0_H0 ;  /* 0x2000000fff3e7230 */ /* 0x100fe20000004100 */
[--C-:B------:R-:W-:Y:S01]  /*4e20*/  SHF.R.U64 R64, R56, 0x10, R57.reuse ;  /* 0x0000001038407819 */ /* 0x100fe20000001239 */
[----:B------:R-:W-:Y:S01]  /*4e30*/  HADD2.F32 R56, -RZ, R15.H1_H1 ;  /* 0x3000000fff387230 */ /* 0x000fe20000004100 */
[----:B------:R-:W-:Y:S01]  /*4e40*/  SHF.R.U32.HI R55, RZ, 0x10, R57 ;  /* 0x00000010ff377819 */ /* 0x000fe20000011639 */
[----:B------:R-:W-:Y:S02]  /*4e50*/  HADD2.F32 R13, -RZ, R11.H1_H1 ;  /* 0x3000000bff0d7230 */ /* 0x000fe40000004100 */
[----:B------:R-:W-:Y:S02]  /*4e60*/  HADD2.F32 R64, -RZ, R64.H0_H0 ;  /* 0x20000040ff407230 */ /* 0x000fe40000004100 */
[----:B------:R-:W-:-:S02]  /*4e70*/  HADD2.F32 R55, -RZ, R55.H0_H0 ;  /* 0x20000037ff377230 */ /* 0x000fc40000004100 */
[----:B------:R-:W-:Y:S02]  /*4e80*/  HADD2.F32 R11, -RZ, R11.H0_H0 ;  /* 0x2000000bff0b7230 */ /* 0x000fe40000004100 */
[----:B------:R-:W-:Y:S02]  /*4e90*/  HADD2.F32 R60, -RZ, R60.H0_H0 ;  /* 0x2000003cff3c7230 */ /* 0x000fe40000004100 */
[-C--:B------:R-:W-:Y:S01]  /*4ea0*/  FMUL.FTZ R57, R56, R55.reuse ;  /* 0x0000003738397220 */ /* 0x080fe20000410000 */
[----:B------:R-:W-:Y:S02]  /*4eb0*/  HADD2.F32 R15, -RZ, R54.H0_H0 ;  /* 0x20000036ff0f7230 */ /* 0x000fe40000004100 */
[-C--:B------:R-:W-:Y:S01]  /*4ec0*/  FMUL.FTZ R54, R13, R64.reuse ;  /* 0x000000400d367220 */ /* 0x080fe20000410000 */
[C---:B------:R-:W-:Y:S01]  /*4ed0*/  FMUL.FTZ R64, R11.reuse, R64 ;  /* 0x000000400b407220 */ /* 0x040fe20000410000 */
[C---:B------:R-:W-:Y:S02]  /*4ee0*/  FMUL.FTZ R55, R62.reuse, R55 ;  /* 0x000000373e377220 */ /* 0x040fe40000410000 */
[-C--:B------:R-:W-:Y:S01]  /*4ef0*/  FFMA.FTZ R11, R11, R60.reuse, -R54 ;  /* 0x0000003c0b0b7223 */ /* 0x080fe20000010836 */
[----:B------:R-:W-:Y:S01]  /*4f00*/  FFMA.FTZ R54, R13, R60, R64 ;  /* 0x0000003c0d367223 */ /* 0x000fe20000010040 */
[-C--:B------:R-:W-:Y:S01]  /*4f10*/  FFMA.FTZ R13, R62, R15.reuse, -R57 ;  /* 0x0000000f3e0d7223 */ /* 0x080fe20000010839 */
[----:B------:R-:W-:Y:S01]  /*4f20*/  FFMA.FTZ R56, R56, R15, R55 ;  /* 0x0000000f38387223 */ /* 0x000fe20000010037 */
[----:B------:R-:W-:-:S02]  /*4f30*/  HADD2.F32 R55, -RZ, R158.H0_H0 ;  /* 0x2000009eff377230 */ /* 0x000fc40000004100 */
[--C-:B------:R-:W-:Y:S01]  /*4f40*/  HADD2.F32 R62, -RZ, R12.reuse.H1_H1 ;  /* 0x3000000cff3e7230 */ /* 0x100fe20000004100 */
[----:B------:R-:W-:Y:S01]  /*4f50*/  F2FP.F16.F32.PACK_AB R11, R54, R11 ;  /* 0x0000000b360b723e */ /* 0x000fe200000000ff */
[----:B------:R-:W-:Y:S02]  /*4f60*/  HADD2.F32 R60, -RZ, R12.H0_H0 ;  /* 0x2000000cff3c7230 */ /* 0x000fe40000004100 */
[----:B------:R-:W-:Y:S02]  /*4f70*/  HADD2.F32 R57, -RZ, R158.H1_H1 ;  /* 0x3000009eff397230 */ /* 0x000fe40000004100 */
[-C--:B------:R-:W-:Y:S01]  /*4f80*/  FMUL.FTZ R61, R62, R55.reuse ;  /* 0x000000373e3d7220 */ /* 0x080fe20000410000 */
[----:B------:R-:W-:Y:S02]  /*4f90*/  HADD2.F32 R12, -RZ, R14.H1_H1 ;  /* 0x3000000eff0c7230 */ /* 0x000fe40000004100 */
[----:B------:R-:W-:Y:S01]  /*4fa0*/  FMUL.FTZ R55, R60, R55 ;  /* 0x000000373c377220 */ /* 0x000fe20000410000 */
[----:B------:R-:W-:-:S02]  /*4fb0*/  HADD2.F32 R15, -RZ, R157.H0_H0 ;  /* 0x2000009dff0f7230 */ /* 0x000fc40000004100 */
[----:B------:R-:W-:Y:S02]  /*4fc0*/  HADD2.F32 R14, -RZ, R14.H0_H0 ;  /* 0x2000000eff0e7230 */ /* 0x000fe40000004100 */
[----:B------:R-:W-:Y:S01]  /*4fd0*/  FMUL.FTZ R63, R12, R57 ;  /* 0x000000390c3f7220 */ /* 0x000fe20000410000 */
[----:B------:R-:W-:Y:S02]  /*4fe0*/  HADD2.F32 R157, -RZ, R157.H1_H1 ;  /* 0x3000009dff9d7230 */ /* 0x000fe40000004100 */
[-C--:B------:R-:W-:Y:S01]  /*4ff0*/  FFMA.FTZ R61, R60, R15.reuse, -R61 ;  /* 0x0000000f3c3d7223 */ /* 0x080fe2000001083d */
[----:B------:R-:W-:Y:S01]  /*5000*/  FFMA.FTZ R62, R62, R15, R55 ;  /* 0x0000000f3e3e7223 */ /* 0x000fe20000010037 */
[----:B------:R-:W-:Y:S01]  /*5010*/  FMUL.FTZ R57, R14, R57 ;  /* 0x000000390e397220 */ /* 0x000fe20000410000 */
[----:B------:R-:W-:Y:S01]  /*5020*/  F2FP.F16.F32.PACK_AB R15, R56, R13 ;  /* 0x0000000d380f723e */ /* 0x000fe200000000ff */
[----:B------:R-:W-:Y:S01]  /*5030*/  FFMA.FTZ R63, R14, R157, -R63 ;  /* 0x0000009d0e3f7223 */ /* 0x000fe2000001083f */
[----:B------:R-:W-:Y:S01]  /*5040*/  MOV R13, R11 ;  /* 0x0000000b000d7202 */ /* 0x000fe20000000f00 */
[----:B------:R-:W-:Y:S01]  /*5050*/  FFMA.FTZ R12, R12, R157, R57 ;  /* 0x0000009d0c0c7223 */ /* 0x000fe20000010039 */
[----:B------:R-:W-:-:S04]  /*5060*/  F2FP.F16.F32.PACK_AB R62, R62, R61 ;  /* 0x0000003d3e3e723e */ /* 0x000fc800000000ff */
[----:B------:R-:W-:Y:S01]  /*5070*/  F2FP.F16.F32.PACK_AB R14, R12, R63 ;  /* 0x0000003f0c0e723e */ /* 0x000fe200000000ff */
[----:B------:R-:W-:-:S07]  /*5080*/  IMAD.MOV.U32 R12, RZ, RZ, R62 ;  /* 0x000000ffff0c7224 */ /* 0x000fce00078e003e */
.L_x_497:
[----:B------:R-:W-:Y:S05]  /*5090*/  BSYNC B2 ;  /* 0x0000000000027941 */ /* 0x000fea0003800000 */
.L_x_496:
[----:B----4-:R0:W-:Y:S02]  /*50a0*/  ST.E.128 desc[UR60][R58.64], R12 ;  /* 0x0000000c3a007985 */ /* 0x0101e4000c101d3c */
.L_x_495:
[----:B------:R-:W-:Y:S05]  /*50b0*/  BSYNC B1 ;  /* 0x0000000000017941 */ /* 0x000fea0003800000 */
.L_x_494:
[----:B------:R-:W-:Y:S01]  /*50c0*/  ISETP.NE.AND P4, PT, R27, RZ, PT ;  /* 0x000000ff1b00720c */ /* 0x000fe20003f85270 */
[----:B------:R-:W-:-:S12]  /*50d0*/  BSSY B1, `(.L_x_498) ;  /* 0x0000036000017945 */ /* 0x000fd80003800000 */
[----:B------:R-:W-:Y:S05]  /*50e0*/  @!P4 BRA `(.L_x_499) ;  /* 0x0000000000d0c947 */ /* 0x000fea0003800000 */
[----:B0---4-:R0:W4:Y:S01]  /*50f0*/  LDS.128 R12, [R32+0x2000] ;  /* 0x00200000200c7984 */ /* 0x0111220000000c00 */
[----:B------:R-:W-:Y:S01]  /*5100*/  ISETP.GE.AND P4, PT, R169, R128, PT ;  /* 0x00000080a900720c */ /* 0x000fe20003f86270 */
[----:B---3--:R-:W-:Y:S01]  /*5110*/  IMAD.SHL.U32 R11, R162, 0x8, RZ ;  /* 0x00000008a20b7824 */ /* 0x008fe200078e00ff */
[----:B-1----:R-:W-:Y:S01]  /*5120*/  MOV R55, R118 ;  /* 0x0000007600377202 */ /* 0x002fe20000000f00 */
[----:B------:R-:W-:Y:S01]  /*5130*/  IMAD.MOV.U32 R54, RZ, RZ, R119 ;  /* 0x000000ffff367224 */ /* 0x000fe200078e0077 */
[----:B------:R-:W-:Y:S03]  /*5140*/  BSSY B2, `(.L_x_500) ;  /* 0x000002d000027945 */ /* 0x000fe60003800000 */
[----:B------:R-:W-:-:S06]  /*5150*/  IMAD.WIDE R54, R11, 0x2, R54 ;  /* 0x000000020b367825 */ /* 0x000fcc00078e0236 */
[----:B0-----:R-:W-:Y:S05]  /*5160*/  @P4 BRA `(.L_x_501) ;  /* 0x0000000000a84947 */ /* 0x001fea0003800000 */
[--C-:B------:R-:W-:Y:S02]  /*5170*/  SHF.R.U64 R11, R52, 0x10, R53.reuse ;  /* 0x00000010340b7819 */ /* 0x100fe40000001235 */
[----:B------:R-:W-:Y:S02]  /*5180*/  SHF.R.U32.HI R58, RZ, 0x10, R53 ;  /* 0x00000010ff3a7819 */ /* 0x000fe40000011635 */
[--C-:B------:R-:W-:Y:S01]  /*5190*/  SHF.R.U64 R57, R50, 0x10, R51.reuse ;  /* 0x0000001032397819 */ /* 0x100fe20000001233 */
[----:B----4-:R-:W-:Y:S01]  /*51a0*/  IMAD.MOV.U32 R50, RZ, RZ, R12 ;  /* 0x000000ffff327224 */ /* 0x010fe200078e000c */
[----:B------:R-:W-:Y:S01]  /*51b0*/  SHF.R.U32.HI R56, RZ, 0x10, R51 ;  /* 0x00000010ff387819 */ /* 0x000fe20000011633 */
[----:B------:R-:W-:Y:S02]  /*51c0*/  HADD2.F32 R53, -RZ, R11.H0_H0 ;  /* 0x2000000bff357230 */ /* 0x000fe40000004100 */
[----:B------:R-:W-:Y:S02]  /*51d0*/  HADD2.F32 R58, -RZ, R58.H0_H0 ;  /* 0x2000003aff3a7230 */ /* 0x000fe40000004100 */
[----:B------:R-:W-:-:S02]  /*51e0*/  HADD2.F32 R12, -RZ, R13.H1_H1 ;  /* 0x3000000dff0c7230 */ /* 0x000fc40000004100 */
[----:B------:R-:W-:Y:S02]  /*51f0*/  HADD2.F32 R11, -RZ, R13.H0_H0 ;  /* 0x2000000dff0b7230 */ /* 0x000fe40000004100 */
[--C-:B------:R-:W-:Y:S02]  /*5200*/  HADD2.F32 R51, -RZ, R15.reuse.H1_H1 ;  /* 0x3000000fff337230 */ /* 0x100fe40000004100 */
[-C--:B------:R-:W-:Y:S01]  /*5210*/  FMUL.FTZ R60, R12, R53.reuse ;  /* 0x000000350c3c7220 */ /* 0x080fe20000410000 */
[----:B------:R-:W-:Y:S02]  /*5220*/  HADD2.F32 R13, -RZ, R15.H0_H0 ;  /* 0x2000000fff0d7230 */ /* 0x000fe40000004100 */
[----:B------:R-:W-:Y:S01]  /*5230*/  FMUL.FTZ R53, R11, R53 ;  /* 0x000000350b357220 */ /* 0x000fe20000410000 */
[----:B------:R-:W-:Y:S02]  /*5240*/  HADD2.F32 R52, -RZ, R57.H0_H0 ;  /* 0x20000039ff347230 */ /* 0x000fe40000004100 */
[----:B------:R-:W-:Y:S01]  /*5250*/  FMUL.FTZ R62, R51, R58 ;  /* 0x0000003a333e7220 */ /* 0x000fe20000410000 */
[----:B------:R-:W-:-:S02]  /*5260*/  HADD2.F32 R56, -RZ, R56.H0_H0 ;  /* 0x20000038ff387230 */ /* 0x000fc40000004100 */
[----:B------:R-:W-:Y:S01]  /*5270*/  FMUL.FTZ R58, R13, R58 ;  /* 0x0000003a0d3a7220 */ /* 0x000fe20000410000 */
[--C-:B------:R-:W-:Y:S02]  /*5280*/  HADD2.F32 R15, -RZ, R50.reuse.H1_H1 ;  /* 0x30000032ff0f7230 */ /* 0x100fe40000004100 */
[-C--:B------:R-:W-:Y:S01]  /*5290*/  FFMA.FTZ R11, R11, R52.reuse, -R60 ;  /* 0x000000340b0b7223 */ /* 0x080fe2000001083c */
[----:B------:R-:W-:Y:S01]  /*52a0*/  FFMA.FTZ R12, R12, R52, R53 ;  /* 0x000000340c0c7223 */ /* 0x000fe20000010035 */
[-C--:B------:R-:W-:Y:S01]  /*52b0*/  FFMA.FTZ R60, R51, R56.reuse, R58 ;  /* 0x00000038333c7223 */ /* 0x080fe2000001003a */
[----:B------:R-:W-:Y:S02]  /*52c0*/  HADD2.F32 R53, -RZ, R153.H0_H0 ;  /* 0x20000099ff357230 */ /* 0x000fe40000004100 */
[----:B------:R-:W-:Y:S01]  /*52d0*/  FFMA.FTZ R13, R13, R56, -R62 ;  /* 0x000000380d0d7223 */ /* 0x000fe2000001083e */
[----:B------:R-:W-:Y:S01]  /*52e0*/  HADD2.F32 R50, -RZ, R50.H0_H0 ;  /* 0x20000032ff327230 */ /* 0x000fe20000004100 */
[----:B------:R-:W-:Y:S01]  /*52f0*/  F2FP.F16.F32.PACK_AB R11, R12, R11 ;  /* 0x0000000b0c0b723e */ /* 0x000fe200000000ff */
[----:B------:R-:W-:-:S02]  /*5300*/  HADD2.F32 R51, -RZ, R14.H1_H1 ;  /* 0x3000000eff337230 */ /* 0x000fc40000004100 */
[-C--:B------:R-:W-:Y:S01]  /*5310*/  FMUL.FTZ R57, R15, R53.reuse ;  /* 0x000000350f397220 */ /* 0x080fe20000410000 */
[----:B------:R-:W-:Y:S02]  /*5320*/  HADD2.F32 R153, -RZ, R153.H1_H1 ;  /* 0x30000099ff997230 */ /* 0x000fe40000004100 */
[----:B------:R-:W-:Y:S01]  /*5330*/  FMUL.FTZ R56, R50, R53 ;  /* 0x0000003532387220 */ /* 0x000fe20000410000 */
[----:B------:R-:W-:Y:S02]  /*5340*/  HADD2.F32 R14, -RZ, R14.H0_H0 ;  /* 0x2000000eff0e7230 */ /* 0x000fe40000004100 */
        /* <DEDUP_REMOVED lines=8> */
[----:B------:R-:W-:Y:S01]  /*53d0*/  F2FP.F16.F32.PACK_AB R15, R60, R13 ;  /* 0x0000000d3c0f723e */ /* 0x000fe200000000ff */
[----:B------:R-:W-:Y:S01]  /*53e0*/  IMAD.MOV.U32 R13, RZ, RZ, R11 ;  /* 0x000000ffff0d7224 */ /* 0x000fe200078e000b */
[----:B------:R-:W-:-:S02]  /*53f0*/  F2FP.F16.F32.PACK_AB R12, R56, R57 ;  /* 0x00000039380c723e */ /* 0x000fc400000000ff */
[----:B------:R-:W-:-:S07]  /*5400*/  F2FP.F16.F32.PACK_AB R14, R58, R53 ;  /* 0x000000353a0e723e */ /* 0x000fce00000000ff */
.L_x_501:
[----:B------:R-:W-:Y:S05]  /*5410*/  BSYNC B2 ;  /* 0x0000000000027941 */ /* 0x000fea0003800000 */
.L_x_500:
[----:B----4-:R0:W-:Y:S02]  /*5420*/  ST.E.128 desc[UR60][R54.64], R12 ;  /* 0x0000000c36007985 */ /* 0x0101e4000c101d3c */
.L_x_499:
[----:B------:R-:W-:Y:S05]  /*5430*/  BSYNC B1 ;  /* 0x0000000000017941 */ /* 0x000fea0003800000 */
.L_x_498:
[----:B------:R-:W-:Y:S01]  /*5440*/  ISETP.NE.AND P4, PT, R28, RZ, PT ;  /* 0x000000ff1c00720c */ /* 0x000fe20003f85270 */
[----:B------:R-:W-:-:S12]  /*5450*/  BSSY B1, `(.L_x_502) ;  /* 0x0000034000017945 */ /* 0x000fd80003800000 */
[----:B------:R-:W-:Y:S05]  /*5460*/  @!P4 BRA `(.L_x_503) ;  /* 0x0000000000c8c947 */ /* 0x000fea0003800000 */
[----:B0---4-:R0:W4:Y:S01]  /*5470*/  LDS.128 R12, [R33+0x5000] ;  /* 0x00500000210c7984 */ /* 0x0111220000000c00 */
[----:B------:R-:W-:Y:S01]  /*5480*/  ISETP.GE.AND P4, PT, R168, R128, PT ;  /* 0x00000080a800720c */ /* 0x000fe20003f86270 */
[----:B------:R-:W-:Y:S01]  /*5490*/  IMAD.MOV.U32 R50, RZ, RZ, R119 ;  /* 0x000000ffff327224 */ /* 0x000fe200078e0077 */
[----:B---3--:R-:W-:Y:S01]  /*54a0*/  SHF.L.U32 R11, R163, 0x3, RZ ;  /* 0x00000003a30b7819 */ /* 0x008fe200000006ff */
[----:B-1----:R-:W-:Y:S01]  /*54b0*/  IMAD.MOV.U32 R51, RZ, RZ, R118 ;  /* 0x000000ffff337224 */ /* 0x002fe200078e0076 */
[----:B------:R-:W-:Y:S03]  /*54c0*/  BSSY B2, `(.L_x_504) ;  /* 0x000002b000027945 */ /* 0x000fe60003800000 */
[----:B------:R-:W-:-:S06]  /*54d0*/  IMAD.WIDE R50, R11, 0x2, R50 ;  /* 0x000000020b327825 */ /* 0x000fcc00078e0232 */
[----:B0-----:R-:W-:Y:S05]  /*54e0*/  @P4 BRA `(.L_x_505) ;  /* 0x0000000000a04947 */ /* 0x001fea0003800000 */
[----:B------:R-:W-:Y:S01]  /*54f0*/  SHF.R.U64 R11, R46, 0x10, R47 ;  /* 0x000000102e0b7819 */ /* 0x000fe2000000122f */
[--C-:B----4-:R-:W-:Y:S01]  /*5500*/  HADD2.F32 R46, -RZ, R15.reuse.H1_H1 ;  /* 0x3000000fff2e7230 */ /* 0x110fe20000004100 */
[--C-:B------:R-:W-:Y:S01]  /*5510*/  SHF.R.U64 R52, R48, 0x10, R49.reuse ;  /* 0x0000001030347819 */ /* 0x100fe20000001231 */
[----:B------:R-:W-:Y:S01]  /*5520*/  HADD2.F32 R15, -RZ, R15.H0_H0 ;  /* 0x2000000fff0f7230 */ /* 0x000fe20000004100 */
[----:B------:R-:W-:Y:S01]  /*5530*/  SHF.R.U32.HI R49, RZ, 0x10, R49 ;  /* 0x00000010ff317819 */ /* 0x000fe20000011631 */
[----:B------:R-:W-:Y:S01]  /*5540*/  HADD2.F32 R48, -RZ, R11.H0_H0 ;  /* 0x2000000bff307230 */ /* 0x000fe20000004100 */
[----:B------:R-:W-:Y:S01]  /*5550*/  SHF.R.U32.HI R47, RZ, 0x10, R47 ;  /* 0x00000010ff2f7819 */ /* 0x000fe2000001162f */
[----:B------:R-:W-:Y:S02]  /*5560*/  HADD2.F32 R52, -RZ, R52.H0_H0 ;  /* 0x20000034ff347230 */ /* 0x000fe40000004100 */
[----:B------:R-:W-:Y:S02]  /*5570*/  HADD2.F32 R11, -RZ, R13.H1_H1 ;  /* 0x3000000dff0b7230 */ /* 0x000fe40000004100 */
[----:B------:R-:W-:-:S02]  /*5580*/  HADD2.F32 R49, -RZ, R49.H0_H0 ;  /* 0x20000031ff317230 */ /* 0x000fc40000004100 */
[----:B------:R-:W-:Y:S02]  /*5590*/  HADD2.F32 R13, -RZ, R13.H0_H0 ;  /* 0x2000000dff0d7230 */ /* 0x000fe40000004100 */
[-C--:B------:R-:W-:Y:S01]  /*55a0*/  FMUL.FTZ R54, R11, R52.reuse ;  /* 0x000000340b367220 */ /* 0x080fe20000410000 */
[----:B------:R-:W-:Y:S02]  /*55b0*/  HADD2.F32 R47, -RZ, R47.H0_H0 ;  /* 0x2000002fff2f7230 */ /* 0x000fe40000004100 */
[-C--:B------:R-:W-:Y:S01]  /*55c0*/  FMUL.FTZ R53, R15, R49.reuse ;  /* 0x000000310f357220 */ /* 0x080fe20000410000 */
[C---:B------:R-:W-:Y:S01]  /*55d0*/  FMUL.FTZ R56, R46.reuse, R49 ;  /* 0x000000312e387220 */ /* 0x040fe20000410000 */
[C---:B------:R-:W-:Y:S01]  /*55e0*/  FMUL.FTZ R52, R13.reuse, R52 ;  /* 0x000000340d347220 */ /* 0x040fe20000410000 */
[----:B------:R-:W-:Y:S01]  /*55f0*/  FFMA.FTZ R54, R13, R48, -R54 ;  /* 0x000000300d367223 */ /* 0x000fe20000010836 */
[----:B------:R-:W-:Y:S01]  /*5600*/  FFMA.FTZ R55, R46, R47, R53 ;  /* 0x0000002f2e377223 */ /* 0x000fe20000010035 */
[----:B------:R-:W-:-:S02]  /*5610*/  HADD2.F32 R46, -RZ, R151.H0_H0 ;  /* 0x20000097ff2e7230 */ /* 0x000fc40000004100 */
[----:B------:R-:W-:Y:S01]  /*5620*/  FFMA.FTZ R49, R11, R48, R52 ;  /* 0x000000300b317223 */ /* 0x000fe20000010034 */
[----:B------:R-:W-:Y:S02]  /*5630*/  HADD2.F32 R11, -RZ, R12.H1_H1 ;  /* 0x3000000cff0b7230 */ /* 0x000fe40000004100 */
[----:B------:R-:W-:Y:S01]  /*5640*/  FFMA.FTZ R56, R15, R47, -R56 ;  /* 0x0000002f0f387223 */ /* 0x000fe20000010838 */
[----:B------:R-:W-:Y:S02]  /*5650*/  HADD2.F32 R13, -RZ, R14.H1_H1 ;  /* 0x3000000eff0d7230 */ /* 0x000fe40000004100 */
[----:B------:R-:W-:Y:S02]  /*5660*/  HADD2.F32 R151, -RZ, R151.H1_H1 ;  /* 0x30000097ff977230 */ /* 0x000fe40000004100 */
[----:B------:R-:W-:Y:S01]  /*5670*/  FMUL.FTZ R47, R11, R46 ;  /* 0x0000002e0b2f7220 */ /* 0x000fe20000410000 */
[----:B------:R-:W-:Y:S02]  /*5680*/  HADD2.F32 R12, -RZ, R12.H0_H0 ;  /* 0x2000000cff0c7230 */ /* 0x000fe40000004100 */
[----:B------:R-:W-:-:S02]  /*5690*/  HADD2.F32 R14, -RZ, R14.H0_H0 ;  /* 0x2000000eff0e7230 */ /* 0x000fc40000004100 */
[-C--:B------:R-:W-:Y:S01]  /*56a0*/  FMUL.FTZ R53, R13, R151.reuse ;  /* 0x000000970d357220 */ /* 0x080fe20000410000 */
[--C-:B------:R-:W-:Y:S02]  /*56b0*/  HADD2.F32 R15, -RZ, R150.reuse.H0_H0 ;  /* 0x20000096ff0f7230 */ /* 0x100fe40000004100 */
[----:B------:R-:W-:Y:S01]  /*56c0*/  FMUL.FTZ R46, R12, R46 ;  /* 0x0000002e0c2e7220 */ /* 0x000fe20000410000 */
        /* <DEDUP_REMOVED lines=9> */
[----:B------:R-:W-:-:S07]  /*5760*/  F2FP.F16.F32.PACK_AB R14, R48, R53 ;  /* 0x00000035300e723e */ /* 0x000fce00000000ff */
.L_x_505:
[----:B------:R-:W-:Y:S05]  /*5770*/  BSYNC B2 ;  /* 0x0000000000027941 */ /* 0x000fea0003800000 */
.L_x_504:
[----:B----4-:R0:W-:Y:S02]  /*5780*/  ST.E.128 desc[UR60][R50.64], R12 ;  /* 0x0000000c32007985 */ /* 0x0101e4000c101d3c */
.L_x_503:
[----:B------:R-:W-:Y:S05]  /*5790*/  BSYNC B1 ;  /* 0x0000000000017941 */ /* 0x000fea0003800000 */
.L_x_502:
        /* <DEDUP_REMOVED lines=9> */
[----:B---3--:R-:W-:Y:S01]  /*5830*/  SHF.R.U64 R11, R42, 0x10, R43 ;  /* 0x000000102a0b7819 */ /* 0x008fe2000000122b */
        /* <DEDUP_REMOVED lines=39> */
.L_x_509:
[----:B------:R-:W-:Y:S05]  /*5ab0*/  BSYNC B2 ;  /* 0x0000000000027941 */ /* 0x000fea0003800000 */
.L_x_508:
[----:B----4-:R0:W-:Y:S02]  /*5ac0*/  ST.E.128 desc[UR60][R46.64], R12 ;  /* 0x0000000c2e007985 */ /* 0x0101e4000c101d3c */
.L_x_507:
[----:B------:R-:W-:Y:S05]  /*5ad0*/  BSYNC B1 ;  /* 0x0000000000017941 */ /* 0x000fea0003800000 */
.L_x_506:
        /* <DEDUP_REMOVED lines=9> */
[--C-:B------:R-:W-:Y:S01]  /*5b70*/  SHF.R.U64 R44, R40, 0x10, R41.reuse ;  /* 0x00000010282c7819 */ /* 0x100fe20000001229 */
[--C-:B---34-:R-:W-:Y:S01]  /*5b80*/  HADD2.F32 R11, -RZ, R13.reuse.H1_H1 ;  /* 0x3000000dff0b7230 */ /* 0x118fe20000004100 */
[----:B------:R-:W-:Y:S01]  /*5b90*/  SHF.R.U32.HI R46, RZ, 0x10, R41 ;  /* 0x00000010ff2e7819 */ /* 0x000fe20000011629 */
[----:B------:R-:W-:Y:S01]  /*5ba0*/  HADD2.F32 R13, -RZ, R13.H0_H0 ;  /* 0x2000000dff0d7230 */ /* 0x000fe20000004100 */
[--C-:B------:R-:W-:Y:S01]  /*5bb0*/  SHF.R.U64 R38, R38, 0x10, R39.reuse ;  /* 0x0000001026267819 */ /* 0x100fe20000001227 */
[----:B------:R-:W-:Y:S01]  /*5bc0*/  HADD2.F32 R44, -RZ, R44.H0_H0 ;  /* 0x2000002cff2c7230 */ /* 0x000fe20000004100 */
[----:B------:R-:W-:Y:S01]  /*5bd0*/  SHF.R.U32.HI R39, RZ, 0x10, R39 ;  /* 0x00000010ff277819 */ /* 0x000fe20000011627 */
[----:B------:R-:W-:Y:S02]  /*5be0*/  HADD2.F32 R46, -RZ, R46.H0_H0 ;  /* 0x2000002eff2e7230 */ /* 0x000fe40000004100 */
[--C-:B------:R-:W-:Y:S02]  /*5bf0*/  HADD2.F32 R33, -RZ, R15.reuse.H1_H1 ;  /* 0x3000000fff217230 */ /* 0x100fe40000004100 */
[----:B------:R-:W-:Y:S01]  /*5c00*/  FMUL.FTZ R48, R11, R44 ;  /* 0x0000002c0b307220 */ /* 0x000fe20000410000 */
[----:B------:R-:W-:-:S02]  /*5c10*/  HADD2.F32 R15, -RZ, R15.H0_H0 ;  /* 0x2000000fff0f7230 */ /* 0x000fc40000004100 */
[----:B------:R-:W-:Y:S01]  /*5c20*/  FMUL.FTZ R44, R13, R44 ;  /* 0x0000002c0d2c7220 */ /* 0x000fe20000410000 */
[----:B------:R-:W-:Y:S02]  /*5c30*/  HADD2.F32 R38, -RZ, R38.H0_H0 ;  /* 0x20000026ff267230 */ /* 0x000fe40000004100 */
[-C--:B------:R-:W-:Y:S01]  /*5c40*/  FMUL.FTZ R50, R33, R46.reuse ;  /* 0x0000002e21327220 */ /* 0x080fe20000410000 */
[----:B------:R-:W-:Y:S02]  /*5c50*/  HADD2.F32 R40, -RZ, R39.H0_H0 ;  /* 0x20000027ff287230 */ /* 0x000fe40000004100 */
[----:B------:R-:W-:Y:S01]  /*5c60*/  FMUL.FTZ R46, R15, R46 ;  /* 0x0000002e0f2e7220 */ /* 0x000fe20000410000 */
[-C--:B------:R-:W-:Y:S01]  /*5c70*/  FFMA.FTZ R41, R11, R38.reuse, R44 ;  /* 0x000000260b297223 */ /* 0x080fe2000001002c */
[----:B------:R-:W-:Y:S02]  /*5c80*/  FFMA.FTZ R48, R13, R38, -R48 ;  /* 0x000000260d307223 */ /* 0x000fe40000010830 */
[----:B------:R-:W-:Y:S01]  /*5c90*/  FFMA.FTZ R45, R33, R40, R46 ;  /* 0x00000028212d7223 */ /* 0x000fe2000001002e */
[----:B------:R-:W-:-:S02]  /*5ca0*/  HADD2.F32 R11, -RZ, R12.H1_H1 ;  /* 0x3000000cff0b7230 */ /* 0x000fc40000004100 */
[----:B------:R-:W-:Y:S01]  /*5cb0*/  FFMA.FTZ R50, R15, R40, -R50 ;  /* 0x000000280f327223 */ /* 0x000fe20000010832 */
[--C-:B------:R-:W-:Y:S02]  /*5cc0*/  HADD2.F32 R33, -RZ, R135.reuse.H0_H0 ;  /* 0x20000087ff217230 */ /* 0x100fe40000004100 */
[----:B------:R-:W-:Y:S02]  /*5cd0*/  HADD2.F32 R12, -RZ, R12.H0_H0 ;  /* 0x2000000cff0c7230 */ /* 0x000fe40000004100 */
[--C-:B------:R-:W-:Y:S02]  /*5ce0*/  HADD2.F32 R13, -RZ, R14.reuse.H1_H1 ;  /* 0x3000000eff0d7230 */ /* 0x100fe40000004100 */
[-C--:B------:R-:W-:Y:S01]  /*5cf0*/  FMUL.FTZ R39, R11, R33.reuse ;  /* 0x000000210b277220 */ /* 0x080fe20000410000 */
[----:B------:R-:W-:Y:S02]  /*5d00*/  HADD2.F32 R135, -RZ, R135.H1_H1 ;  /* 0x30000087ff877230 */ /* 0x000fe40000004100 */
        /* <DEDUP_REMOVED lines=14> */
.L_x_513:
[----:B------:R-:W-:Y:S05]  /*5df0*/  BSYNC B2 ;  /* 0x0000000000027941 */ /* 0x000fea0003800000 */
.L_x_512:
[----:B----4-:R0:W-:Y:S02]  /*5e00*/  ST.E.128 desc[UR60][R42.64], R12 ;  /* 0x0000000c2a007985 */ /* 0x0101e4000c101d3c */
.L_x_511:
[----:B------:R-:W-:Y:S05]  /*5e10*/  BSYNC B1 ;  /* 0x0000000000017941 */ /* 0x000fea0003800000 */
.L_x_510:
[----:B------:R-:W-:-:S13]  /*5e20*/  ISETP.NE.AND P4, PT, R103, RZ, PT ;  /* 0x000000ff6700720c */ /* 0x000fda0003f85270 */
        /* <DEDUP_REMOVED lines=8> */
[----:B----4-:R-:W-:Y:S01]  /*5eb0*/  HADD2.F32 R32, -RZ, R15.H1_H1 ;  /* 0x3000000fff207230 */ /* 0x010fe20000004100 */
[----:B------:R-:W-:Y:S01]  /*5ec0*/  SHF.R.U32.HI R33, RZ, 0x10, R35 ;  /* 0x00000010ff217819 */ /* 0x000fe20000011623 */
[----:B---3--:R-:W-:Y:S01]  /*5ed0*/  HADD2.F32 R11, -RZ, R13.H1_H1 ;  /* 0x3000000dff0b7230 */ /* 0x008fe20000004100 */
[--C-:B------:R-:W-:Y:S01]  /*5ee0*/  SHF.R.U64 R36, R36, 0x10, R37.reuse ;  /* 0x0000001024247819 */ /* 0x100fe20000001225 */
[----:B------:R-:W-:Y:S01]  /*5ef0*/  HADD2.F32 R15, -RZ, R15.H0_H0 ;  /* 0x2000000fff0f7230 */ /* 0x000fe20000004100 */
[----:B------:R-:W-:Y:S01]  /*5f00*/  SHF.R.U32.HI R35, RZ, 0x10, R37 ;  /* 0x00000010ff237819 */ /* 0x000fe20000011625 */
[----:B------:R-:W-:Y:S02]  /*5f10*/  HADD2.F32 R13, -RZ, R13.H0_H0 ;  /* 0x2000000dff0d7230 */ /* 0x000fe40000004100 */
[----:B------:R-:W-:Y:S02]  /*5f20*/  HADD2.F32 R36, -RZ, R36.H0_H0 ;  /* 0x20000024ff247230 */ /* 0x000fe40000004100 */
[----:B------:R-:W-:-:S02]  /*5f30*/  HADD2.F32 R35, -RZ, R35.H0_H0 ;  /* 0x20000023ff237230 */ /* 0x000fc40000004100 */
[----:B------:R-:W-:Y:S02]  /*5f40*/  HADD2.F32 R33, -RZ, R33.H0_H0 ;  /* 0x20000021ff217230 */ /* 0x000fe40000004100 */
[-C--:B------:R-:W-:Y:S01]  /*5f50*/  FMUL.FTZ R40, R11, R36.reuse ;  /* 0x000000240b287220 */ /* 0x080fe20000410000 */
[----:B------:R-:W-:Y:S02]  /*5f60*/  HADD2.F32 R34, -RZ, R34.H0_H0 ;  /* 0x20000022ff227230 */ /* 0x000fe40000004100 */
[-C--:B------:R-:W-:Y:S01]  /*5f70*/  FMUL.FTZ R37, R15, R35.reuse ;  /* 0x000000230f257220 */ /* 0x080fe20000410000 */
[C---:B------:R-:W-:Y:S01]  /*5f80*/  FMUL.FTZ R36, R13.reuse, R36 ;  /* 0x000000240d247220 */ /* 0x040fe20000410000 */
[C---:B------:R-:W-:Y:S02]  /*5f90*/  FMUL.FTZ R42, R32.reuse, R35 ;  /* 0x00000023202a7220 */ /* 0x040fe40000410000 */
[----:B------:R-:W-:Y:S01]  /*5fa0*/  FFMA.FTZ R41, R32, R33, R37 ;  /* 0x0000002120297223 */ /* 0x000fe20000010025 */
[-C--:B------:R-:W-:Y:S01]  /*5fb0*/  FFMA.FTZ R40, R13, R34.reuse, -R40 ;  /* 0x000000220d287223 */ /* 0x080fe20000010828 */
[----:B------:R-:W-:Y:S01]  /*5fc0*/  FFMA.FTZ R35, R11, R34, R36 ;  /* 0x000000220b237223 */ /* 0x000fe20000010024 */
[----:B------:R-:W-:-:S02]  /*5fd0*/  HADD2.F32 R32, -RZ, R122.H0_H0 ;  /* 0x2000007aff207230 */ /* 0x000fc40000004100 */
[----:B------:R-:W-:Y:S01]  /*5fe0*/  FFMA.FTZ R42, R15, R33, -R42 ;  /* 0x000000210f2a7223 */ /* 0x000fe2000001082a */
[----:B------:R-:W-:Y:S02]  /*5ff0*/  HADD2.F32 R122, -RZ, R122.H1_H1 ;  /* 0x3000007aff7a7230 */ /* 0x000fe40000004100 */
[----:B------:R-:W-:Y:S02]  /*6000*/  HADD2.F32 R11, -RZ, R12.H1_H1 ;  /* 0x3000000cff0b7230 */ /* 0x000fe40000004100 */
[----:B------:R-:W-:Y:S02]  /*6010*/  HADD2.F32 R13, -RZ, R14.H1_H1 ;  /* 0x3000000eff0d7230 */ /* 0x000fe40000004100 */
[----:B------:R-:W-:Y:S02]  /*6020*/  HADD2.F32 R12, -RZ, R12.H0_H0 ;  /* 0x2000000cff0c7230 */ /* 0x000fe40000004100 */
[----:B------:R-:W-:Y:S01]  /*6030*/  FMUL.FTZ R33, R11, R32 ;  /* 0x000000200b217220 */ /* 0x000fe20000410000 */
[----:B------:R-:W-:-:S02]  /*6040*/  HADD2.F32 R14, -RZ, R14.H0_H0 ;  /* 0x2000000eff0e7230 */ /* 0x000fc40000004100 */
[----:B------:R-:W-:Y:S01]  /*6050*/  FMUL.FTZ R37, R13, R122 ;  /* 0x0000007a0d257220 */ /* 0x000fe20000410000 */
        /* <DEDUP_REMOVED lines=12> */
.L_x_515:
[----:B------:R-:W-:Y:S05]  /*6120*/  BSYNC B1 ;  /* 0x0000000000017941 */ /* 0x000fea0003800000 */
.L_x_514:
[----:B----4-:R0:W-:Y:S01]  /*6130*/  ST.E.128 desc[UR60][R38.64], R12 ;  /* 0x0000000c26007985 */ /* 0x0101e2000c101d3c */
[----:B------:R-:W-:Y:S05]  /*6140*/  BRA `(.L_x_493) ;  /* 0x0000004000547947 */ /* 0x000fea0003800000 */
.L_x_459:
        /* <DEDUP_REMOVED lines=18> */
[----:B------:R-:W-:Y:S02]  /*6270*/  IADD3 R32, P5, R92, R12, RZ ;  /* 0x0000000c5c207210 */ /* 0x000fe40007fbe0ff */
[----:B------:R-:W-:Y:S02]  /*6280*/  CS2R R42, SRZ ;  /* 0x00000000002a7805 */ /* 0x000fe4000001ff00 */
[----:B------:R-:W-:Y:S02]  /*6290*/  IADD3.X R34, R11, R107, RZ, P0, !PT ;  /* 0x0000006b0b227210 */ /* 0x000fe400007fe4ff */
[----:B------:R-:W-:Y:S02]  /*62a0*/  CS2R R40, SRZ ;  /* 0x0000000000287805 */ /* 0x000fe4000001ff00 */
[----:B------:R-:W-:-:S02]  /*62b0*/  LEA R56, P0, R33, UR4, 0x1 ;  /* 0x0000000421387c11 */ /* 0x000fc4000f8008ff */
[----:B------:R-:W-:Y:S02]  /*62c0*/  CS2R R54, SRZ ;  /* 0x0000000000367805 */ /* 0x000fe4000001ff00 */
[----:B------:R-:W-:Y:S02]  /*62d0*/  CS2R R52, SRZ ;  /* 0x0000000000347805 */ /* 0x000fe4000001ff00 */
[----:B------:R-:W-:Y:S01]  /*62e0*/  LEA.HI.X R57, R33, UR5, R34, 0x1, P0 ;  /* 0x0000000521397c11 */ /* 0x000fe200080f0c22 */
[----:B------:R-:W-:Y:S01]  /*62f0*/  ULDC.64 UR4, c[0x0][0x400] ;  /* 0x0001000000047ab9 */ /* 0x000fe20000000a00 */
[----:B------:R-:W-:Y:S01]  /*6300*/  ISETP.GE.AND P0, PT, R16, R128, PT ;  /* 0x000000801000720c */ /* 0x000fe20003f06270 */
[----:B------:R-:W-:Y:S01]  /*6310*/  IMAD.X R33, R82, 0x1, R106, P5 ;  /* 0x0000000152217824 */ /* 0x000fe200028e066a */
[----:B------:R-:W-:-:S04]  /*6320*/  LEA R60, P5, R32, UR4, 0x1 ;  /* 0x00000004203c7c11 */ /* 0x000fc8000f8a08ff */
[----:B------:R-:W-:Y:S02]  /*6330*/  LEA.HI.X R61, R32, UR5, R33, 0x1, P5 ;  /* 0x00000005203d7c11 */ /* 0x000fe4000a8f0c21 */
[----:B------:R-:W-:-:S05]  /*6340*/  ISETP.GE.AND P5, PT, R0, R128, PT ;  /* 0x000000800000720c */ /* 0x000fca0003fa6270 */
[----:B------:R0:W5:Y:S04]  /*6350*/  @!P0 LDG.E.128 R40, desc[UR60][R56.64] ;  /* 0x0000003c38288981 */ /* 0x000168000c1e1d00 */
[----:B------:R0:W5:Y:S01]  /*6360*/  @!P0 LDG.E.128 R52, desc[UR60][R60.64] ;  /* 0x0000003c3c348981 */ /* 0x000162000c1e1d00 */
[----:B------:R-:W-:Y:S02]  /*6370*/  ISETP.GE.AND P0, PT, R3, R128, PT ;  /* 0x000000800300720c */ /* 0x000fe40003f06270 */
        /* <DEDUP_REMOVED lines=8> */
[----:B------:R0:W5:Y:S04]  /*6400*/  @!P5 LDG.E.128 R36, desc[UR60][R56.64+0x40] ;  /* 0x0000403c3824d981 */ /* 0x000168000c1e1d00 */
[----:B------:R0:W5:Y:S04]  /*6410*/  @!P0 LDG.E.128 R32, desc[UR60][R56.64+0x80] ;  /* 0x0000803c38208981 */ /* 0x000168000c1e1d00 */
[----:B------:R0:W5:Y:S04]  /*6420*/  @!P5 LDG.E.128 R48, desc[UR60][R60.64+0x40] ;  /* 0x0000403c3c30d981 */ /* 0x000168000c1e1d00 */
[----:B------:R0:W5:Y:S02]  /*6430*/  @!P0 LDG.E.128 R44, desc[UR60][R60.64+0x80] ;  /* 0x0000803c3c2c8981 */ /* 0x000164000c1e1d00 */
.L_x_517:
[----:B------:R-:W-:Y:S05]  /*6440*/  BSYNC B1 ;  /* 0x0000000000017941 */ /* 0x000fea0003800000 */
.L_x_516:
        /* <DEDUP_REMOVED lines=22> */
[----:B------:R-:W-:Y:S02]  /*65b0*/  IADD3 R11, P0, P6, R92, R12, R113 ;  /* 0x0000000c5c0b7210 */ /* 0x000fe40007e1e071 */
[----:B------:R-:W-:-:S02]  /*65c0*/  CS2R R78, SRZ ;  /* 0x00000000004e7805 */ /* 0x000fc4000001ff00 */
[----:B------:R-:W-:Y:S02]  /*65d0*/  CS2R R76, SRZ ;  /* 0x00000000004c7805 */ /* 0x000fe4000001ff00 */
[----:B------:R-:W-:Y:S02]  /*65e0*/  IADD3.X R82, R106, R82, R112, P0, P6 ;  /* 0x000000526a527210 */ /* 0x000fe400007ec470 */
[----:B------:R-:W-:-:S04]  /*65f0*/  LEA R12, P0, R14, UR4, 0x1 ;  /* 0x000000040e0c7c11 */ /* 0x000fc8000f8008ff */
[----:B------:R-:W-:Y:S02]  /*6600*/  LEA.HI.X R13, R14, UR5, R13, 0x1, P0 ;  /* 0x000000050e0d7c11 */ /* 0x000fe400080f0c0d */
[----:B------:R-:W-:-:S04]  /*6610*/  LEA R14, P0, R11, UR6, 0x1 ;  /* 0x000000060b0e7c11 */ /* 0x000fc8000f8008ff */
[----:B------:R-:W-:Y:S02]  /*6620*/  LEA.HI.X R15, R11, UR7, R82, 0x1, P0 ;  /* 0x000000070b0f7c11 */ /* 0x000fe400080f0c52 */
[----:B------:R-:W-:Y:S02]  /*6630*/  ISETP.GE.AND P0, PT, R16, R128, PT ;  /* 0x000000801000720c */ /* 0x000fe40003f06270 */
[----:B------:R-:W-:Y:S02]  /*6640*/  CS2R R62, SRZ ;  /* 0x00000000003e7805 */ /* 0x000fe4000001ff00 */
[----:B------:R-:W-:Y:S02]  /*6650*/  CS2R R60, SRZ ;  /* 0x00000000003c7805 */ /* 0x000fe4000001ff00 */
[----:B------:R-:W-:Y:S02]  /*6660*/  CS2R R74, SRZ ;  /* 0x00000000004a7805 */ /* 0x000fe4000001ff00 */
[----:B------:R-:W-:-:S05]  /*6670*/  CS2R R72, SRZ ;  /* 0x0000000000487805 */ /* 0x000fca000001ff00 */
[----:B------:R0:W5:Y:S04]  /*6680*/  @!P0 LDG.E.128 R64, desc[UR60][R12.64] ;  /* 0x0000003c0c408981 */ /* 0x000168000c1e1d00 */
[----:B------:R0:W5:Y:S01]  /*6690*/  @!P0 LDG.E.128 R76, desc[UR60][R14.64] ;  /* 0x0000003c0e4c8981 */ /* 0x000162000c1e1d00 */
[----:B------:R-:W-:Y:S02]  /*66a0*/  ISETP.GE.AND P0, PT, R0, R128, PT ;  /* 0x000000800000720c */ /* 0x000fe40003f06270 */
[----:B------:R-:W-:Y:S02]  /*66b0*/  CS2R R58, SRZ ;  /* 0x00000000003a7805 */ /* 0x000fe4000001ff00 */
[----:B------:R-:W-:Y:S02]  /*66c0*/  CS2R R56, SRZ ;  /* 0x0000000000387805 */ /* 0x000fe4000001ff00 */
[----:B------:R-:W-:-:S02]  /*66d0*/  CS2R R70, SRZ ;  /* 0x0000000000467805 */ /* 0x000fc4000001ff00 */
[----:B------:R-:W-:-:S05]  /*66e0*/  CS2R R68, SRZ ;  /* 0x0000000000447805 */ /* 0x000fca000001ff00 */
[----:B------:R0:W5:Y:S04]  /*66f0*/  @!P0 LDG.E.128 R60, desc[UR60][R12.64+0x40] ;  /* 0x0000403c0c3c8981 */ /* 0x000168000c1e1d00 */
[----:B------:R0:W5:Y:S01]  /*6700*/  @!P0 LDG.E.128 R72, desc[UR60][R14.64+0x40] ;  /* 0x0000403c0e488981 */ /* 0x000162000c1e1d00 */
[----:B------:R-:W-:-:S13]  /*6710*/  ISETP.GE.AND P0, PT, R3, R128, PT ;  /* 0x000000800300720c */ /* 0x000fda0003f06270 */
[----:B------:R0:W5:Y:S04]  /*6720*/  @!P0 LDG.E.128 R56, desc[UR60][R12.64+0x80] ;  /* 0x0000803c0c388981 */ /* 0x000168000c1e1d00 */
[----:B------:R0:W5:Y:S02]  /*6730*/  @!P0 LDG.E.128 R68, desc[UR60][R14.64+0x80] ;  /* 0x0000803c0e448981 */ /* 0x000164000c1e1d00 */
.L_x_519:
[----:B------:R-:W-:Y:S05]  /*6740*/  BSYNC B1 ;  /* 0x0000000000017941 */ /* 0x000fea0003800000 */
.L_x_518:
[----:B------:R-:W2:Y:S01]  /*6750*/  LDL R11, [R1+0x30] ;  /* 0x00003000010b7983 */ /* 0x000ea20000100800 */
[----:B0-----:R-:W-:Y:S01]  /*6760*/  IMAD.MOV.U32 R12, RZ, RZ, R33 ;  /* 0x000000ffff0c7224 */ /* 0x001fe200078e0021 */
[----:B------:R-:W-:Y:S01]  /*6770*/  MOV R14, R37 ;  /* 0x00000025000e7202 */ /* 0x000fe20000000f00 */
[----:B------:R-:W-:Y:S01]  /*6780*/  IMAD.MOV.U32 R13, RZ, RZ, R36 ;  /* 0x000000ffff0d7224 */ /* 0x000fe200078e0024 */
[----:B------:R-:W-:Y:S02]  /*6790*/  PRMT R210, R81, 0x5410, R80 ;  /* 0x0000541051d27816 */ /* 0x000fe40000000050 */
[----:B--2---:R-:W-:Y:S01]  /*67a0*/  R2UR UR4, R11 ;  /* 0x000000000b0472ca */ /* 0x004fe200000e0000 */
[----:B------:R-:W-:-:S05]  /*67b0*/  IMAD.MOV.U32 R11, RZ, RZ, R32 ;  /* 0x000000ffff0b7224 */ /* 0x000fca00078e0020 */
[----:B------:R-:W-:Y:S01]  /*67c0*/  PRMT R211, R11, 0x5410, R12 ;  /* 0x000054100bd37816 */ /* 0x000fe2000000000c */
[----:B------:R-:W-:Y:S01]  /*67d0*/  IMAD.MOV.U32 R12, RZ, RZ, R39 ;  /* 0x000000ffff0c7224 */ /* 0x000fe200078e0027 */
[----:B------:R-:W-:-:S04]  /*67e0*/  MOV R11, R38 ;  /* 0x00000026000b7202 */ /* 0x000fc80000000f00 */
[----:B------:R-:W-:Y:S01]  /*67f0*/  PRMT R224, R11, 0x7610, R224 ;  /* 0x000076100be07816 */ /* 0x000fe200000000e0 */
[----:B------:R0:W-:Y:S01]  /*6800*/  STL.S16 [R1+0x44], R12 ;  /* 0x0000440c01007387 */ /* 0x0001e20000100600 */
[----:B------:R-:W-:Y:S01]  /*6810*/  IMAD.MOV.U32 R11, RZ, RZ, R42 ;  /* 0x000000ffff0b7224 */ /* 0x000fe200078e002a */
[----:B------:R-:W-:Y:S02]  /*6820*/  UISETP.NE.AND UP0, UPT, UR4, 0x3, UPT ;  /* 0x000000030400788c */ /* 0x000fe4000bf05270 */
[----:B------:R1:W-:Y:S04]  /*6830*/  STL.S16 [R1+0x3c], R13 ;  /* 0x00003c0d01007387 */ /* 0x0003e80000100600 */
[----:B------:R2:W-:Y:S01]  /*6840*/  STL.S16 [R1+0x48], R14 ;  /* 0x0000480e01007387 */ /* 0x0005e20000100600 */
[----:B------:R-:W-:Y:S01]  /*6850*/  PLOP3.LUT P0, PT, PT, PT, UP0, 0x80, 0x0 ;  /* 0x000000000000781c */ /* 0x000fe20003f0f008 */
[----:B0-----:R-:W-:-:S02]  /*6860*/  IMAD.MOV.U32 R12, RZ, RZ, R43 ;  /* 0x000000ffff0c7224 */ /* 0x001fc400078e002b */
[----:B------:R0:W-:Y:S01]  /*6870*/  STL.S16 [R1+0x4a], R11 ;  /* 0x00004a0b01007387 */ /* 0x0001e20000100600 */
[----:B-1----:R-:W-:-:S03]  /*6880*/  MOV R13, R40 ;  /* 0x00000028000d7202 */ /* 0x002fc60000000f00 */
[----:B------:R1:W-:Y:S01]  /*6890*/  STL.S16 [R1+0x4c], R12 ;  /* 0x00004c0c01007387 */ /* 0x0003e20000100600 */
[----:B--2---:R-:W-:-:S03]  /*68a0*/  IMAD.MOV.U32 R14, RZ, RZ, R41 ;  /* 0x000000ffff0e7224 */ /* 0x004fc600078e0029 */
[----:B------:R2:W-:Y:S01]  /*68b0*/  STL.S16 [R1+0x4e], R13 ;  /* 0x00004e0d01007387 */ /* 0x0005e20000100600 */
[----:B0-----:R-:W-:Y:S01]  /*68c0*/  IMAD.MOV.U32 R11, RZ, RZ, R45 ;  /* 0x000000ffff0b7224 */ /* 0x001fe200078e002d */
[----:B------:R-:W-:Y:S01]  /*68d0*/  PRMT R196, R14, 0x7610, R196 ;  /* 0x000076100ec47816 */ /* 0x000fe200000000c4 */
[----:B------:R-:W-:Y:S02]  /*68e0*/  IMAD.MOV.U32 R14, RZ, RZ, R44 ;  /* 0x000000ffff0e7224 */ /* 0x000fe400078e002c */
[----:B-1----:R-:W-:-:S03]  /*68f0*/  IMAD.MOV.U32 R12, RZ, RZ, R46 ;  /* 0x000000ffff0c7224 */ /* 0x002fc600078e002e */
[----:B------:R-:W-:Y:S02]  /*6900*/  PRMT R213, R14, 0x5410, R11 ;  /* 0x000054100ed57816 */ /* 0x000fe4000000000b */
[----:B--2---:R-:W-:Y:S02]  /*6910*/  MOV R13, R47 ;  /* 0x0000002f000d7202 */ /* 0x004fe40000000f00 */
[----:B------:R-:W-:Y:S02]  /*6920*/  MOV R11, R49 ;  /* 0x00000031000b7202 */ /* 0x000fe40000000f00 */
[----:B------:R-:W-:Y:S01]  /*6930*/  PRMT R212, R12, 0x5410, R13 ;  /* 0x000054100cd47816 */ /* 0x000fe2000000000d */
[----:B------:R-:W-:Y:S01]  /*6940*/  IMAD.MOV.U32 R13, RZ, RZ, R51 ;  /* 0x000000ffff0d7224 */ /* 0x000fe200078e0033 */
[----:B------:R-:W-:Y:S01]  /*6950*/  MOV R14, R50 ;  /* 0x00000032000e7202 */ /* 0x000fe20000000f00 */
[----:B------:R-:W-:-:S03]  /*6960*/  IMAD.MOV.U32 R12, RZ, RZ, R48 ;  /* 0x000000ffff0c7224 */ /* 0x000fc600078e0030 */
[----:B------:R0:W-:Y:S01]  /*6970*/  STL.S16 [R1+0x46], R13 ;  /* 0x0000460d01007387 */ /* 0x0001e20000100600 */
[----:B------:R-:W-:Y:S01]  /*6980*/  PRMT R224, R224, 0x5410, R14 ;  /* 0x00005410e0e07816 */ /* 0x000fe2000000000e */
[----:B------:R-:W-:Y:S02]  /*6990*/  IMAD.MOV.U32 R14, RZ, RZ, R53 ;  /* 0x000000ffff0e7224 */ /* 0x000fe400078e0035 */
[----:B------:R1:W-:Y:S03]  /*69a0*/  STL.S16 [R1+0x3e], R12 ;  /* 0x00003e0c01007387 */ /* 0x0003e60000100600 */
[----:B------:R-:W-:Y:S01]  /*69b0*/  PRMT R159, R14, 0x7610, R159 ;  /* 0x000076100e9f7816 */ /* 0x000fe2000000009f */
[----:B------:R2:W-:Y:S01]  /*69c0*/  STL.S16 [R1+0x50], R11 ;  /* 0x0000500b01007387 */ /* 0x0005e20000100600 */
[----:B-----5:R-:W-:Y:S01]  /*69d0*/  IMAD.MOV.U32 R14, RZ, RZ, R58 ;  /* 0x000000ffff0e7224 */ /* 0x020fe200078e003a */
[----:B0-----:R-:W-:Y:S01]  /*69e0*/  MOV R13, R52 ;  /* 0x00000034000d7202 */ /* 0x001fe20000000f00 */
[----:B-1----:R-:W-:-:S02]  /*69f0*/  IMAD.MOV.U32 R12, RZ, RZ, R55 ;  /* 0x000000ffff0c7224 */ /* 0x002fc400078e0037 */
[----:B--2---:R-:W-:-:S05]  /*6a00*/  IMAD.MOV.U32 R11, RZ, RZ, R54 ;  /* 0x000000ffff0b7224 */ /* 0x004fca00078e0036 */
[----:B------:R0:W-:Y:S04]  /*6a10*/  STL.S16 [R1+0x52], R11 ;  /* 0x0000520b01007387 */ /* 0x0001e80000100600 */
[----:B------:R1:W-:Y:S04]  /*6a20*/  STL.S16 [R1+0x54], R12 ;  /* 0x0000540c01007387 */ /* 0x0003e80000100600 */
[----:B------:R2:W-:Y:S01]  /*6a30*/  STL.S16 [R1+0x56], R13 ;  /* 0x0000560d01007387 */ /* 0x0005e20000100600 */
[----:B0-----:R-:W-:Y:S02]  /*6a40*/  IMAD.MOV.U32 R11, RZ, RZ, R57 ;  /* 0x000000ffff0b7224 */ /* 0x001fe400078e0039 */
[----:B-1----:R-:W-:Y:S01]  /*6a50*/  IMAD.MOV.U32 R12, RZ, RZ, R56 ;  /* 0x000000ffff0c7224 */ /* 0x002fe200078e0038 */
[----:B--2---:R-:W-:-:S04]  /*6a60*/  MOV R13, R59 ;  /* 0x0000003b000d7202 */ /* 0x004fc80000000f00 */
[----:B------:R-:W-:Y:S01]  /*6a70*/  PRMT R150, R12, 0x5410, R11 ;  /* 0x000054100c967816 */ /* 0x000fe2000000000b */
[----:B------:R-:W-:Y:S01]  /*6a80*/  IMAD.MOV.U32 R12, RZ, RZ, R60 ;  /* 0x000000ffff0c7224 */ /* 0x000fe200078e003c */
[----:B------:R-:W-:Y:S02]  /*6a90*/  MOV R11, R61 ;  /* 0x0000003d000b7202 */ /* 0x000fe40000000f00 */
[----:B------:R-:W-:Y:S01]  /*6aa0*/  PRMT R149, R14, 0x5410, R13 ;  /* 0x000054100e957816 */ /* 0x000fe2000000000d */
[----:B------:R-:W-:Y:S01]  /*6ab0*/  IMAD.MOV.U32 R13, RZ, RZ, R63 ;  /* 0x000000ffff0d7224 */ /* 0x000fe200078e003f */
[----:B------:R-:W-:Y:S01]  /*6ac0*/  PRMT R154, R12, 0x5410, R11 ;  /* 0x000054100c9a7816 */ /* 0x000fe2000000000b */
[----:B------:R-:W-:Y:S01]  /*6ad0*/  IMAD.MOV.U32 R12, RZ, RZ, R66 ;  /* 0x000000ffff0c7224 */ /* 0x000fe200078e0042 */
[----:B------:R-:W-:Y:S01]  /*6ae0*/  MOV R14, R62 ;  /* 0x0000003e000e7202 */ /* 0x000fe20000000f00 */
[----:B------:R-:W-:-:S03]  /*6af0*/  IMAD.MOV.U32 R11, RZ, RZ, R67 ;  /* 0x000000ffff0b7224 */ /* 0x000fc600078e0043 */
[----:B------:R-:W-:Y:S02]  /*6b00*/  PRMT R153, R14, 0x5410, R13 ;  /* 0x000054100e997816 */ /* 0x000fe4000000000d */
        /* <DEDUP_REMOVED lines=24> */
.L_x_520:
[----:B------:R-:W-:Y:S01]  /*6c90*/  IMAD R88, R18, 0x8, R2 ;  /* 0x0000000812587824 */ /* 0x000fe200078e0202 */
[----:B------:R-:W-:Y:S01]  /*6ca0*/  SHF.L.U32 R89, R166, 0x1f, RZ ;  /* 0x0000001fa6597819 */ /* 0x000fe200000006ff */
[----:B------:R-:W0:Y:S01]  /*6cb0*/  LDC R135, c[0x0][0x2f4] ;  /* 0x0000bd00ff877b82 */ /* 0x000e220000000800 */
[----:B------:R-:W-:Y:S02]  /*6cc0*/  BSSY B1, `(.L_x_521) ;  /* 0x0000003000017945 */ /* 0x000fe40003800000 */
[----:B------:R-:W1:Y:S02]  /*6cd0*/  SYNCS.PHASECHK.TRANS64.TRYWAIT P6, [R88+URZ+0x2a890], R89 ;  /* 0x02a89059580075a7 */ /* 0x000e6400080c017f */
[----:B-1----:R-:W-:Y:S05]  /*6ce0*/  @!P6 BRA `(.L_x_522) ;  /* 0x000001780004e947 */ /* 0x002fea0003800000 */
.L_x_795:
[----:B------:R-:W-:Y:S05]  /*6cf0*/  BSYNC B1 ;  /* 0x0000000000017941 */ /* 0x000fea0003800000 */
.L_x_521:
[----:B------:R-:W-:Y:S01]  /*6d00*/  UMOV UR4, 0xffffffff ;  /* 0xffffffff00047882 */ /* 0x000fe20000000000 */
[----:B0-----:R-:W-:Y:S02]  /*6d10*/  IADD3 R139, -R129, R135, RZ ;  /* 0x00000087818b7210 */ /* 0x001fe40007ffe1ff */
[----:B------:R-:W-:Y:S05]  /*6d20*/  BRA.DIV UR4, `(.L_x_523) ;  /* 0x0000017a04087947 */ /* 0x000fea000b800000 */
[----:B------:R0:W2:Y:S04]  /*6d30*/  SHFL.IDX PT, R123, R118, RZ, 0x1c1f ;  /* 0x001c1fff767b7589 */ /* 0x0000a800000e0000 */
[----:B------:R0:W3:Y:S02]  /*6d40*/  SHFL.IDX PT, R11, R119, RZ, 0x1c1f ;  /* 0x001c1fff770b7589 */ /* 0x0000e400000e0000 */
.L_x_799:
[----:B------:R-:W-:Y:S04]  /*6d50*/  BSSY B1, `(.L_x_524) ;  /* 0x0000178000017945 */ /* 0x000fe80003800000 */
[----:B------:R-:W-:Y:S05]  /*6d60*/  @P4 BRA `(.L_x_525) ;  /* 0x0000001400d84947 */ /* 0x000fea0003800000 */
[----:B------:R-:W-:Y:S01]  /*6d70*/  ISETP.NE.AND P4, PT, R10, RZ, PT ;  /* 0x000000ff0a00720c */ /* 0x000fe20003f85270 */
[----:B------:R-:W-:Y:S01]  /*6d80*/  BSSY B2, `(.L_x_526) ;  /* 0x000007e000027945 */ /* 0x000fe20003800000 */
[----:B---3--:R-:W-:-:S11]  /*6d90*/  IMAD.MOV.U32 R122, RZ, RZ, R11 ;  /* 0x000000ffff7a7224 */ /* 0x008fd600078e000b */
[----:B------:R-:W-:Y:S05]  /*6da0*/  @!P4 BRA `(.L_x_527) ;  /* 0x0000000400ecc947 */ /* 0x000fea0003800000 */
[----:B------:R-:W-:Y:S01]  /*6db0*/  SEL R12, R129, R139, !P3 ;  /* 0x0000008b810c7207 */ /* 0x000fe20005800000 */
[----:B------:R-:W-:Y:S01]  /*6dc0*/  BSSY B3, `(.L_x_528) ;  /* 0x0000073000037945 */ /* 0x000fe20003800000 */
[----:B------:R-:W-:Y:S02]  /*6dd0*/  ISETP.GE.AND P4, PT, R16, R128, PT ;  /* 0x000000801000720c */ /* 0x000fe40003f86270 */
[----:B------:R-:W-:-:S04]  /*6de0*/  SHF.R.S32.HI R13, RZ, 0x1f, R12 ;  /* 0x0000001fff0d7819 */ /* 0x000fc8000001140c */
[----:B------:R-:W-:-:S04]  /*6df0*/  LEA.HI R13, R13, R12, RZ, 0x4 ;  /* 0x0000000c0d0d7211 */ /* 0x000fc800078f20ff */
[----:B------:R-:W-:-:S04]  /*6e00*/  LEA.HI.SX32 R156, R13, R124, 0x1c ;  /* 0x0000007c0d9c7211 */ /* 0x000fc800078fe2ff */
[----:B------:R-:W-:-:S04]  /*6e10*/  SHF.R.S32.HI R13, RZ, 0x1f, R156 ;  /* 0x0000001fff0d7819 */ /* 0x000fc8000001149c */
[----:B------:R-:W-:Y:S01]  /*6e20*/  LEA.HI R13, R13, R156, RZ, 0x3 ;  /* 0x0000009c0d0d7211 */ /* 0x000fe200078f18ff */
[----:B------:R-:W-:-:S03]  /*6e30*/  IMAD.SHL.U32 R156, R156, 0x8, RZ ;  /* 0x000000089c9c7824 */ /* 0x000fc600078e00ff */
[----:B------:R-:W-:Y:S02]  /*6e40*/  SHF.R.S32.HI R13, RZ, 0x3, R13 ;  /* 0x00000003ff0d7819 */ /* 0x000fe4000001140d */
[----:B------:R-:W-:-:S03]  /*6e50*/  LOP3.LUT R12, R176, 0x38, R156, 0xf8, !PT ;  /* 0x00000038b00c7812 */ /* 0x000fc600078ef89c */
[----:B------:R-:W-:Y:S01]  /*6e60*/  IMAD R13, R13, 0x1800, R178 ;  /* 0x000018000d0d7824 */ /* 0x000fe200078e02b2 */
[----:B------:R-:W-:-:S04]  /*6e70*/  LOP3.LUT R12, R12, R177, RZ, 0x3c, !PT ;  /* 0x000000b10c0c7212 */ /* 0x000fc800078e3cff */
[----:B------:R-:W-:-:S05]  /*6e80*/  IADD3 R12, R13, R12, RZ ;  /* 0x0000000c0d0c7210 */ /* 0x000fca0007ffe0ff */
[C---:B------:R-:W-:Y:S02]  /*6e90*/  IMAD R80, R18.reuse, 0x4800, R12 ;  /* 0x0000480012507824 */ /* 0x040fe400078e020c */
[----:B------:R-:W-:Y:S02]  /*6ea0*/  IMAD R12, R18, 0x4800, R144 ;  /* 0x00004800120c7824 */ /* 0x000fe400078e0290 */
[--C-:B------:R-:W-:Y:S02]  /*6eb0*/  IMAD R80, R80, 0x2, R2.reuse ;  /* 0x0000000250507824 */ /* 0x100fe400078e0202 */
[----:B------:R-:W-:-:S04]  /*6ec0*/  IMAD R12, R12, 0x2, R2 ;  /* 0x000000020c0c7824 */ /* 0x000fc800078e0202 */
[----:B------:R-:W3:Y:S04]  /*6ed0*/  LDS.128 R80, [R80+0x18400] ;  /* 0x0184000050507984 */ /* 0x000ee80000000c00 */
[----:B------:R-:W4:Y:S01]  /*6ee0*/  LDS.128 R12, [R12+0x18400] ;  /* 0x018400000c0c7984 */ /* 0x000f220000000c00 */
[----:B------:R-:W-:Y:S05]  /*6ef0*/  @P4 BRA `(.L_x_529) ;  /* 0x00000004007c4947 */ /* 0x000fea0003800000 */
[----:B---3--:R-:W-:Y:S01]  /*6f00*/  MOV R158, R81 ;  /* 0x00000051009e7202 */ /* 0x008fe20000000f00 */
[----:B----4-:R-:W-:Y:S02]  /*6f10*/  IMAD.MOV.U32 R157, RZ, RZ, R13 ;  /* 0x000000ffff9d7224 */ /* 0x010fe400078e000d */
[----:B------:R-:W-:Y:S02]  /*6f20*/  HADD2.F32 R159, -RZ, R159.H0_H0 ;  /* 0x2000009fff9f7230 */ /* 0x000fe40000004100 */
[----:B------:R-:W-:Y:S02]  /*6f30*/  HADD2.F32 R13, -RZ, R158.H0_H0 ;  /* 0x2000009eff0d7230 */ /* 0x000fe40000004100 */
[----:B------:R-:W-:Y:S02]  /*6f40*/  HADD2.F32 R204, -RZ, R157.H0_H0 ;  /* 0x2000009dffcc7230 */ /* 0x000fe40000004100 */
[----:B------:R-:W-:Y:S02]  /*6f50*/  HADD2.F32 R196, -RZ, R196.H0_H0 ;  /* 0x200000c4ffc47230 */ /* 0x000fe40000004100 */
[-C--:B------:R-:W-:Y:S01]  /*6f60*/  FMUL.FTZ R81, R13, R159.reuse ;  /* 0x0000009f0d517220 */ /* 0x080fe20000410000 */
[----:B------:R-:W-:-:S03]  /*6f70*/  FMUL.FTZ R159, R204, R159 ;  /* 0x0000009fcc9f7220 */ /* 0x000fc60000410000 */
[-C--:B------:R-:W-:Y:S01]  /*6f80*/  FFMA.FTZ R81, R204, R196.reuse, -R81 ;  /* 0x000000c4cc517223 */ /* 0x080fe20000010851 */
[----:B------:R-:W-:Y:S01]  /*6f90*/  FFMA.FTZ R13, R13, R196, R159 ;  /* 0x000000c40d0d7223 */ /* 0x000fe2000001009f */
[----:B------:R-:W3:Y:S04]  /*6fa0*/  LDL.S16 R204, [R1+0x4c] ;  /* 0x00004c0001cc7983 */ /* 0x000ee80000100600 */
[----:B------:R-:W4:Y:S01]  /*6fb0*/  LDL.S16 R196, [R1+0x54] ;  /* 0x0000540001c47983 */ /* 0x000f220000100600 */
[----:B------:R-:W-:Y:S01]  /*6fc0*/  SHF.R.U32.HI R159, RZ, 0x10, R53 ;  /* 0x00000010ff9f7819 */ /* 0x000fe20000011635 */
[----:B------:R-:W-:Y:S01]  /*6fd0*/  HADD2.F32 R158, -RZ, R158.H1_H1 ;  /* 0x3000009eff9e7230 */ /* 0x000fe20000004100 */
[--C-:B------:R-:W-:Y:S02]  /*6fe0*/  SHF.R.U64 R40, R40, 0x10, R41.reuse ;  /* 0x0000001028287819 */ /* 0x100fe40000001229 */
[----:B------:R-:W-:Y:S01]  /*6ff0*/  SHF.R.U32.HI R41, RZ, 0x10, R41 ;  /* 0x00000010ff297819 */ /* 0x000fe20000011629 */
[----:B------:R-:W-:Y:S01]  /*7000*/  HADD2.F32 R159, -RZ, R159.H0_H0 ;  /* 0x2000009fff9f7230 */ /* 0x000fe20000004100 */
[----:B------:R-:W-:Y:S01]  /*7010*/  SHF.R.U64 R53, R52, 0x10, R53 ;  /* 0x0000001034357819 */ /* 0x000fe20000001235 */
[----:B------:R-:W-:-:S02]  /*7020*/  HADD2.F32 R52, -RZ, R157.H1_H1 ;  /* 0x3000009dff347230 */ /* 0x000fc40000004100 */
[----:B------:R-:W-:Y:S02]  /*7030*/  HADD2.F32 R41, -RZ, R41.H0_H0 ;  /* 0x20000029ff297230 */ /* 0x000fe40000004100 */
[-C--:B------:R-:W-:Y:S01]  /*7040*/  FMUL.FTZ R157, R158, R159.reuse ;  /* 0x0000009f9e9d7220 */ /* 0x080fe20000410000 */
[----:B------:R-:W-:-:S03]  /*7050*/  FMUL.FTZ R159, R52, R159 ;  /* 0x0000009f349f7220 */ /* 0x000fc60000410000 */
[-C--:B------:R-:W-:Y:S01]  /*7060*/  FFMA.FTZ R52, R52, R41.reuse, -R157 ;  /* 0x0000002934347223 */ /* 0x080fe2000001089d */
[----:B------:R-:W-:Y:S02]  /*7070*/  HADD2.F32 R157, -RZ, R83.H0_H0 ;  /* 0x20000053ff9d7230 */ /* 0x000fe40000004100 */
[----:B------:R-:W-:Y:S01]  /*7080*/  FFMA.FTZ R41, R158, R41, R159 ;  /* 0x000000299e297223 */ /* 0x000fe2000001009f */
[----:B------:R-:W-:Y:S02]  /*7090*/  HADD2.F32 R159, -RZ, R15.H0_H0 ;  /* 0x2000000fff9f7230 */ /* 0x000fe40000004100 */
[----:B---3--:R-:W-:Y:S02]  /*70a0*/  HADD2.F32 R158, -RZ, R204.H0_H0 ;  /* 0x200000ccff9e7230 */ /* 0x008fe40000004100 */
[----:B----4-:R-:W-:-:S05]  /*70b0*/  HADD2.F32 R196, -RZ, R196.H0_H0 ;  /* 0x200000c4ffc47230 */ /* 0x010fca0000004100 */
[----:B------:R-:W-:-:S04]  /*70c0*/  FMUL.FTZ R204, R157, R196 ;  /* 0x000000c49dcc7220 */ /* 0x000fc80000410000 */
[C---:B------:R-:W-:Y:S01]  /*70d0*/  FFMA.FTZ R204, R159.reuse, R158, -R204 ;  /* 0x0000009e9fcc7223 */ /* 0x040fe200000108cc */
[----:B------:R-:W-:Y:S02]  /*70e0*/  FMUL.FTZ R159, R159, R196 ;  /* 0x000000c49f9f7220 */ /* 0x000fe40000410000 */
[----:B------:R-:W3:Y:S02]  /*70f0*/  LDL.LU.S16 R196, [R1+0x56] ;  /* 0x0000560001c47983 */ /* 0x000ee40000300600 */
[----:B------:R-:W-:Y:S02]  /*7100*/  FFMA.FTZ R159, R157, R158, R159 ;  /* 0x0000009e9d9f7223 */ /* 0x000fe4000001009f */
[----:B------:R-:W4:Y:S01]  /*7110*/  LDL.LU.S16 R158, [R1+0x4e] ;  /* 0x00004e00019e7983 */ /* 0x000f220000300600 */
[--C-:B------:R-:W-:Y:S01]  /*7120*/  SHF.R.U64 R42, R42, 0x10, R43.reuse ;  /* 0x000000102a2a7819 */ /* 0x100fe2000000122b */
[----:B------:R-:W-:Y:S01]  /*7130*/  HADD2.F32 R15, -RZ, R15.H1_H1 ;  /* 0x3000000fff0f7230 */ /* 0x000fe20000004100 */
[----:B------:R-:W-:-:S02]  /*7140*/  SHF.R.U32.HI R157, RZ, 0x10, R43 ;  /* 0x00000010ff9d7819 */ /* 0x000fc4000001162b */
[--C-:B------:R-:W-:Y:S01]  /*7150*/  SHF.R.U64 R43, R54, 0x10, R55.reuse ;  /* 0x00000010362b7819 */ /* 0x100fe20000001237 */
[----:B------:R-:W-:Y:S01]  /*7160*/  HADD2.F32 R54, -RZ, R83.H1_H1 ;  /* 0x30000053ff367230 */ /* 0x000fe20000004100 */
[----:B------:R-:W-:Y:S01]  /*7170*/  SHF.R.U32.HI R55, RZ, 0x10, R55 ;  /* 0x00000010ff377819 */ /* 0x000fe20000011637 */
[----:B------:R-:W-:-:S04]  /*7180*/  HADD2.F32 R157, -RZ, R157.H0_H0 ;  /* 0x2000009dff9d7230 */ /* 0x000fc80000004100 */
[----:B------:R-:W-:-:S05]  /*7190*/  HADD2.F32 R55, -RZ, R55.H0_H0 ;  /* 0x20000037ff377230 */ /* 0x000fca0000004100 */
[----:B------:R-:W-:-:S04]  /*71a0*/  FMUL.FTZ R83, R54, R55 ;  /* 0x0000003736537220 */ /* 0x000fc80000410000 */
[C---:B------:R-:W-:Y:S01]  /*71b0*/  FFMA.FTZ R83, R15.reuse, R157, -R83 ;  /* 0x0000009d0f537223 */ /* 0x040fe20000010853 */
[----:B------:R-:W-:-:S04]  /*71c0*/  FMUL.FTZ R15, R15, R55 ;  /* 0x000000370f0f7220 */ /* 0x000fc80000410000 */
[----:B------:R-:W-:Y:S01]  /*71d0*/  FFMA.FTZ R15, R54, R157, R15 ;  /* 0x0000009d360f7223 */ /* 0x000fe2000001000f */
[----:B------:R-:W-:Y:S02]  /*71e0*/  HADD2.F32 R54, -RZ, R80.H0_H0 ;  /* 0x20000050ff367230 */ /* 0x000fe40000004100 */
[----:B------:R-:W-:Y:S02]  /*71f0*/  HADD2.F32 R157, -RZ, R12.H0_H0 ;  /* 0x2000000cff9d7230 */ /* 0x000fe40000004100 */
[----:B------:R-:W-:Y:S02]  /*7200*/  HADD2.F32 R53, -RZ, R53.H0_H0 ;  /* 0x20000035ff357230 */ /* 0x000fe40000004100 */
[----:B------:R-:W-:Y:S02]  /*7210*/  HADD2.F32 R80, -RZ, R80.H1_H1 ;  /* 0x30000050ff507230 */ /* 0x000fe40000004100 */
[----:B------:R-:W-:Y:S02]  /*7220*/  HADD2.F32 R12, -RZ, R12.H1_H1 ;  /* 0x3000000cff0c7230 */ /* 0x000fe40000004100 */
[----:B------:R-:W-:-:S02]  /*7230*/  HADD2.F32 R40, -RZ, R40.H0_H0 ;  /* 0x20000028ff287230 */ /* 0x000fc40000004100 */
[----:B---3--:R-:W-:Y:S02]  /*7240*/  HADD2.F32 R196, -RZ, R196.H0_H0 ;  /* 0x200000c4ffc47230 */ /* 0x008fe40000004100 */
[----:B----4-:R-:W-:-:S03]  /*7250*/  HADD2.F32 R55, -RZ, R158.H0_H0 ;  /* 0x2000009eff377230 */ /* 0x010fc60000004100 */
[-C--:B------:R-:W-:Y:S01]  /*7260*/  FMUL.FTZ R158, R54, R196.reuse ;  /* 0x000000c4369e7220 */ /* 0x080fe20000410000 */
[----:B------:R-:W-:-:S03]  /*7270*/  FMUL.FTZ R196, R157, R196 ;  /* 0x000000c49dc47220 */ /* 0x000fc60000410000 */
[-C--:B------:R-:W-:Y:S01]  /*7280*/  FFMA.FTZ R158, R157, R55.reuse, -R158 ;  /* 0x000000379d9e7223 */ /* 0x080fe2000001089e */
[----:B------:R-:W-:Y:S01]  /*7290*/  FFMA.FTZ R196, R54, R55, R196 ;  /* 0x0000003736c47223 */ /* 0x000fe200000100c4 */
[-C--:B------:R-:W-:Y:S01]  /*72a0*/  FMUL.FTZ R54, R80, R53.reuse ;  /* 0x0000003550367220 */ /* 0x080fe20000410000 */
[----:B------:R-:W3:Y:S01]  /*72b0*/  LDL.S16 R157, [R1+0x52] ;  /* 0x00005200019d7983 */ /* 0x000ee20000100600 */
[C---:B------:R-:W-:Y:S02]  /*72c0*/  FMUL.FTZ R53, R12.reuse, R53 ;  /* 0x000000350c357220 */ /* 0x040fe40000410000 */
[-C--:B------:R-:W-:Y:S02]  /*72d0*/  FFMA.FTZ R12, R12, R40.reuse, -R54 ;  /* 0x000000280c0c7223 */ /* 0x080fe40000010836 */
[----:B------:R-:W4:Y:S01]  /*72e0*/  LDL.S16 R54, [R1+0x4a] ;  /* 0x00004a0001367983 */ /* 0x000f220000100600 */
[----:B------:R-:W-:Y:S01]  /*72f0*/  FFMA.FTZ R40, R80, R40, R53 ;  /* 0x0000002850287223 */ /* 0x000fe20000010035 */
[----:B------:R-:W-:Y:S01]  /*7300*/  HADD2.F32 R53, -RZ, R82.H0_H0 ;  /* 0x20000052ff357230 */ /* 0x000fe20000004100 */
[----:B------:R-:W-:Y:S01]  /*7310*/  F2FP.F16.F32.PACK_AB R52, R52, R81 ;  /* 0x000000513434723e */ /* 0x000fe200000000ff */
[----:B------:R-:W-:Y:S01]  /*7320*/  HADD2.F32 R55, -RZ, R14.H0_H0 ;  /* 0x2000000eff377230 */ /* 0x000fe20000004100 */
[----:B------:R-:W-:Y:S01]  /*7330*/  F2FP.F16.F32.PACK_AB R83, R83, R204 ;  /* 0x000000cc5353723e */ /* 0x000fe200000000ff */
[----:B------:R-:W-:Y:S01]  /*7340*/  HADD2.F32 R43, -RZ, R43.H0_H0 ;  /* 0x2000002bff2b7230 */ /* 0x000fe20000004100 */
[----:B------:R-:W-:Y:S01]  /*7350*/  F2FP.F16.F32.PACK_AB R41, R41, R13 ;  /* 0x0000000d2929723e */ /* 0x000fe200000000ff */
[----:B------:R-:W-:Y:S01]  /*7360*/  HADD2.F32 R82, -RZ, R82.H1_H1 ;  /* 0x30000052ff527230 */ /* 0x000fe20000004100 */
[----:B------:R-:W-:Y:S01]  /*7370*/  F2FP.F16.F32.PACK_AB R159, R15, R159 ;  /* 0x0000009f0f9f723e */ /* 0x000fe200000000ff */
[----:B------:R-:W-:Y:S01]  /*7380*/  HADD2.F32 R14, -RZ, R14.H1_H1 ;  /* 0x3000000eff0e7230 */ /* 0x000fe20000004100 */
[----:B------:R-:W-:Y:S01]  /*7390*/  F2FP.F16.F32.PACK_AB R40, R40, R196 ;  /* 0x000000c42828723e */ /* 0x000fe200000000ff */
[----:B------:R-:W-:Y:S01]  /*73a0*/  HADD2.F32 R42, -RZ, R42.H0_H0 ;  /* 0x2000002aff2a7230 */ /* 0x000fe20000004100 */
[----:B------:R-:W-:Y:S01]  /*73b0*/  MOV R15, R83 ;  /* 0x00000053000f7202 */ /* 0x000fe20000000f00 */
[----:B------:R-:W-:Y:S01]  /*73c0*/  IMAD.MOV.U32 R13, RZ, RZ, R52 ;  /* 0x000000ffff0d7224 */ /* 0x000fe200078e0034 */
[----:B------:R-:W-:Y:S01]  /*73d0*/  F2FP.F16.F32.PACK_AB R12, R12, R158 ;  /* 0x0000009e0c0c723e */ /* 0x000fe200000000ff */
[----:B------:R-:W-:-:S02]  /*73e0*/  IMAD.MOV.U32 R81, RZ, RZ, R41 ;  /* 0x000000ffff517224 */ /* 0x000fc400078e0029 */
[----:B------:R-:W-:Y:S02]  /*73f0*/  IMAD.MOV.U32 R83, RZ, RZ, R159 ;  /* 0x000000ffff537224 */ /* 0x000fe400078e009f */
[----:B---3--:R-:W-:Y:S02]  /*7400*/  HADD2.F32 R157, -RZ, R157.H0_H0 ;  /* 0x2000009dff9d7230 */ /* 0x008fe40000004100 */
[----:B----4-:R-:W-:-:S03]  /*7410*/  HADD2.F32 R54, -RZ, R54.H0_H0 ;  /* 0x20000036ff367230 */ /* 0x010fc60000004100 */
[-C--:B------:R-:W-:Y:S01]  /*7420*/  FMUL.FTZ R80, R53, R157.reuse ;  /* 0x0000009d35507220 */ /* 0x080fe20000410000 */
[----:B------:R-:W-:-:S03]  /*7430*/  FMUL.FTZ R157, R55, R157 ;  /* 0x0000009d379d7220 */ /* 0x000fc60000410000 */
[-C--:B------:R-:W-:Y:S01]  /*7440*/  FFMA.FTZ R80, R55, R54.reuse, -R80 ;  /* 0x0000003637507223 */ /* 0x080fe20000010850 */
[----:B------:R-:W-:Y:S01]  /*7450*/  FFMA.FTZ R157, R53, R54, R157 ;  /* 0x00000036359d7223 */ /* 0x000fe2000001009d */
[-C--:B------:R-:W-:Y:S01]  /*7460*/  FMUL.FTZ R53, R82, R43.reuse ;  /* 0x0000002b52357220 */ /* 0x080fe20000410000 */
[----:B------:R-:W-:-:S03]  /*7470*/  FMUL.FTZ R43, R14, R43 ;  /* 0x0000002b0e2b7220 */ /* 0x000fc60000410000 */
[-C--:B------:R-:W-:Y:S01]  /*7480*/  FFMA.FTZ R53, R14, R42.reuse, -R53 ;  /* 0x0000002a0e357223 */ /* 0x080fe20000010835 */
[----:B------:R-:W-:-:S04]  /*7490*/  FFMA.FTZ R43, R82, R42, R43 ;  /* 0x0000002a522b7223 */ /* 0x000fc8000001002b */
[----:B------:R-:W-:Y:S02]  /*74a0*/  F2FP.F16.F32.PACK_AB R53, R53, R80 ;  /* 0x000000503535723e */ /* 0x000fe400000000ff */
[----:B------:R-:W-:Y:S02]  /*74b0*/  F2FP.F16.F32.PACK_AB R43, R43, R157 ;  /* 0x0000009d2b2b723e */ /* 0x000fe400000000ff */
[----:B------:R-:W-:Y:S01]  /*74c0*/  MOV R80, R40 ;  /* 0x0000002800507202 */ /* 0x000fe20000000f00 */
[----:B------:R-:W-:Y:S02]  /*74d0*/  IMAD.MOV.U32 R14, RZ, RZ, R53 ;  /* 0x000000ffff0e7224 */ /* 0x000fe400078e0035 */
[----:B------:R-:W-:-:S07]  /*74e0*/  IMAD.MOV.U32 R82, RZ, RZ, R43 ;  /* 0x000000ffff527224 */ /* 0x000fce00078e002b */
.L_x_529:
[----:B------:R-:W-:Y:S05]  /*74f0*/  BSYNC B3 ;  /* 0x0000000000037941 */ /* 0x000fea0003800000 */
.L_x_528:
[----:B------:R-:W-:-:S04]  /*7500*/  LEA R40, P4, R7, R11, 0x1 ;  /* 0x0000000b07287211 */ /* 0x000fc800078808ff */
[----:B--2---:R-:W-:Y:S02]  /*7510*/  LEA.HI.X R41, R7, R123, R116, 0x1, P4 ;  /* 0x0000007b07297211 */ /* 0x004fe400020f0c74 */
[----:B------:R-:W-:-:S03]  /*7520*/  ISETP.GE.AND P4, PT, R156, R135, PT ;  /* 0x000000879c00720c */ /* 0x000fc60003f86270 */
[----:B----4-:R2:W-:Y:S10]  /*7530*/  ST.E.128 desc[UR60][R40.64], R12 ;  /* 0x0000000c28007985 */ /* 0x0105f4000c101d3c */
[----:B--2---:R-:W-:-:S05]  /*7540*/  @!P4 IMAD.WIDE R12, R156, 0x2, R122 ;  /* 0x000000029c0cc825 */ /* 0x004fca00078e027a */
[----:B---3--:R3:W-:Y:S02]  /*7550*/  @!P4 ST.E.128 desc[UR60][R12.64], R80 ;  /* 0x000000500c00c985 */ /* 0x0087e4000c101d3c */
.L_x_527:
[----:B------:R-:W-:Y:S05]  /*7560*/  BSYNC B2 ;  /* 0x0000000000027941 */ /* 0x000fea0003800000 */
.L_x_526:
[----:B------:R-:W-:Y:S01]  /*7570*/  ISETP.NE.AND P4, PT, R27, RZ, PT ;  /* 0x000000ff1b00720c */ /* 0x000fe20003f85270 */
[----:B------:R-:W-:-:S12]  /*7580*/  BSSY B2, `(.L_x_530) ;  /* 0x000007d000027945 */ /* 0x000fd80003800000 */
[----:B------:R-:W-:Y:S05]  /*7590*/  @!P4 BRA `(.L_x_531) ;  /* 0x0000000400ecc947 */ /* 0x000fea0003800000 */
[----:B---3--:R-:W-:Y:S01]  /*75a0*/  SEL R12, R129, R139, !P2 ;  /* 0x0000008b810c7207 */ /* 0x008fe20005000000 */
[----:B------:R-:W-:Y:S01]  /*75b0*/  BSSY B3, `(.L_x_532) ;  /* 0x0000073000037945 */ /* 0x000fe20003800000 */
[----:B------:R-:W-:Y:S02]  /*75c0*/  ISETP.GE.AND P4, PT, R0, R128, PT ;  /* 0x000000800000720c */ /* 0x000fe40003f86270 */
[----:B------:R-:W-:-:S04]  /*75d0*/  SHF.R.S32.HI R13, RZ, 0x1f, R12 ;  /* 0x0000001fff0d7819 */ /* 0x000fc8000001140c */
[----:B------:R-:W-:-:S04]  /*75e0*/  LEA.HI R13, R13, R12, RZ, 0x4 ;  /* 0x0000000c0d0d7211 */ /* 0x000fc800078f20ff */
[----:B------:R-:W-:-:S04]  /*75f0*/  LEA.HI.SX32 R52, R13, R121, 0x1c ;  /* 0x000000790d347211 */ /* 0x000fc800078fe2ff */
[----:B------:R-:W-:-:S04]  /*7600*/  SHF.R.S32.HI R13, RZ, 0x1f, R52 ;  /* 0x0000001fff0d7819 */ /* 0x000fc80000011434 */
[----:B------:R-:W-:Y:S02]  /*7610*/  LEA.HI R13, R13, R52, RZ, 0x3 ;  /* 0x000000340d0d7211 */ /* 0x000fe400078f18ff */
[----:B------:R-:W-:Y:S02]  /*7620*/  SHF.L.U32 R52, R52, 0x3, RZ ;  /* 0x0000000334347819 */ /* 0x000fe400000006ff */
[----:B------:R-:W-:Y:S02]  /*7630*/  SHF.R.S32.HI R13, RZ, 0x3, R13 ;  /* 0x00000003ff0d7819 */ /* 0x000fe4000001140d */
[----:B------:R-:W-:-:S03]  /*7640*/  LOP3.LUT R12, R176, 0x38, R52, 0xf8, !PT ;  /* 0x00000038b00c7812 */ /* 0x000fc600078ef834 */
[----:B------:R-:W-:Y:S01]  /*7650*/  IMAD R13, R13, 0x1800, R178 ;  /* 0x000018000d0d7824 */ /* 0x000fe200078e02b2 */
[----:B------:R-:W-:-:S05]  /*7660*/  LOP3.LUT R12, R12, R177, RZ, 0x3c, !PT ;  /* 0x000000b10c0c7212 */ /* 0x000fca00078e3cff */
[----:B------:R-:W-:-:S04]  /*7670*/  IMAD.IADD R12, R13, 0x1, R12 ;  /* 0x000000010d0c7824 */ /* 0x000fc800078e020c */
[C---:B------:R-:W-:Y:S02]  /*7680*/  IMAD R40, R18.reuse, 0x4800, R12 ;  /* 0x0000480012287824 */ /* 0x040fe400078e020c */
[----:B------:R-:W-:-:S03]  /*7690*/  IMAD R12, R18, 0x4800, R143 ;  /* 0x00004800120c7824 */ /* 0x000fc600078e028f */
[----:B------:R-:W-:Y:S01]  /*76a0*/  LEA R40, R40, R2, 0x1 ;  /* 0x0000000228287211 */ /* 0x000fe200078e08ff */
[----:B------:R-:W-:-:S05]  /*76b0*/  IMAD R12, R12, 0x2, R2 ;  /* 0x000000020c0c7824 */ /* 0x000fca00078e0202 */
[----:B------:R-:W3:Y:S04]  /*76c0*/  LDS.128 R40, [R40+0x18400] ;  /* 0x0184000028287984 */ /* 0x000ee80000000c00 */
[----:B------:R-:W4:Y:S01]  /*76d0*/  LDS.128 R12, [R12+0x18400] ;  /* 0x018400000c0c7984 */ /* 0x000f220000000c00 */
[----:B------:R-:W-:Y:S05]  /*76e0*/  @P4 BRA `(.L_x_533) ;  /* 0x00000004007c4947 */ /* 0x000fea0003800000 */
[----:B------:R-:W5:Y:S04]  /*76f0*/  LDL.LU.S16 R53, [R1+0x50] ;  /* 0x0000500001357983 */ /* 0x000f680000300600 */
[----:B------:R-:W2:Y:S04]  /*7700*/  LDL.LU.S16 R80, [R1+0x48] ;  /* 0x0000480001507983 */ /* 0x000ea80000300600 */
[----:B------:R-:W2:Y:S04]  /*7710*/  LDL.S16 R157, [R1+0x46] ;  /* 0x00004600019d7983 */ /* 0x000ea80000100600 */
[----:B------:R-:W2:Y:S01]  /*7720*/  LDL.LU.S16 R156, [R1+0x44] ;  /* 0x00004400019c7983 */ /* 0x000ea20000300600 */
[----:B---3--:R-:W-:-:S03]  /*7730*/  IMAD.MOV.U32 R54, RZ, RZ, R41 ;  /* 0x000000ffff367224 */ /* 0x008fc600078e0029 */
[----:B------:R-:W3:Y:S04]  /*7740*/  LDL.S16 R83, [R1+0x3e] ;  /* 0x00003e0001537983 */ /* 0x000ee80000100600 */
[----:B------:R-:W3:Y:S01]  /*7750*/  LDL.LU.S16 R82, [R1+0x3c] ;  /* 0x00003c0001527983 */ /* 0x000ee20000300600 */
[--C-:B------:R-:W-:Y:S02]  /*7760*/  SHF.R.U64 R36, R36, 0x10, R37.reuse ;  /* 0x0000001024247819 */ /* 0x100fe40000001225 */
[----:B------:R-:W-:-:S05]  /*7770*/  SHF.R.U32.HI R37, RZ, 0x10, R37 ;  /* 0x00000010ff257819 */ /* 0x000fca0000011625 */
[----:B------:R-:W-:Y:S01]  /*7780*/  HADD2.F32 R37, -RZ, R37.H0_H0 ;  /* 0x20000025ff257230 */ /* 0x000fe20000004100 */
[----:B------:R-:W-:Y:S01]  /*7790*/  SHF.R.U64 R38, R38, 0x10, R39 ;  /* 0x0000001026267819 */ /* 0x000fe20000001227 */
[----:B------:R-:W-:-:S04]  /*77a0*/  HADD2.F32 R36, -RZ, R36.H0_H0 ;  /* 0x20000024ff247230 */ /* 0x000fc80000004100 */
[----:B------:R-:W-:Y:S02]  /*77b0*/  HADD2.F32 R38, -RZ, R38.H0_H0 ;  /* 0x20000026ff267230 */ /* 0x000fe40000004100 */
[----:B-----5:R-:W-:Y:S02]  /*77c0*/  HADD2.F32 R55, -RZ, R53.H0_H0 ;  /* 0x20000035ff377230 */ /* 0x020fe40000004100 */
[----:B----4-:R-:W-:Y:S02]  /*77d0*/  IMAD.MOV.U32 R53, RZ, RZ, R13 ;  /* 0x000000ffff357224 */ /* 0x010fe400078e000d */
[----:B------:R-:W-:Y:S02]  /*77e0*/  HADD2.F32 R13, -RZ, R54.H0_H0 ;  /* 0x20000036ff0d7230 */ /* 0x000fe40000004100 */
[----:B--2---:R-:W-:Y:S02]  /*77f0*/  HADD2.F32 R80, -RZ, R80.H0_H0 ;  /* 0x20000050ff507230 */ /* 0x004fe40000004100 */
[----:B------:R-:W-:-:S02]  /*7800*/  HADD2.F32 R81, -RZ, R53.H0_H0 ;  /* 0x20000035ff517230 */ /* 0x000fc40000004100 */
[----:B------:R-:W-:-:S03]  /*7810*/  FMUL.FTZ R41, R13, R55 ;  /* 0x000000370d297220 */ /* 0x000fc60000410000 */
[----:B------:R-:W-:-:S04]  /*7820*/  FMUL.FTZ R55, R81, R55 ;  /* 0x0000003751377220 */ /* 0x000fc80000410000 */
[----:B------:R-:W-:Y:S01]  /*7830*/  FFMA.FTZ R13, R13, R80, R55 ;  /* 0x000000500d0d7223 */ /* 0x000fe20000010037 */
[--C-:B------:R-:W-:Y:S01]  /*7840*/  SHF.R.U32.HI R55, RZ, 0x10, R49.reuse ;  /* 0x00000010ff377819 */ /* 0x100fe20000011631 */
[----:B------:R-:W-:Y:S01]  /*7850*/  HADD2.F32 R54, -RZ, R54.H1_H1 ;  /* 0x30000036ff367230 */ /* 0x000fe20000004100 */
[----:B------:R-:W-:-:S03]  /*7860*/  SHF.R.U64 R49, R48, 0x10, R49 ;  /* 0x0000001030317819 */ /* 0x000fc60000001231 */
[----:B------:R-:W-:Y:S02]  /*7870*/  HADD2.F32 R55, -RZ, R55.H0_H0 ;  /* 0x20000037ff377230 */ /* 0x000fe40000004100 */
[----:B------:R-:W-:-:S03]  /*7880*/  HADD2.F32 R48, -RZ, R53.H1_H1 ;  /* 0x30000035ff307230 */ /* 0x000fc60000004100 */
[-C--:B------:R-:W-:Y:S01]  /*7890*/  FMUL.FTZ R53, R54, R55.reuse ;  /* 0x0000003736357220 */ /* 0x080fe20000410000 */
[----:B------:R-:W-:Y:S01]  /*78a0*/  FFMA.FTZ R41, R81, R80, -R41 ;  /* 0x0000005051297223 */ /* 0x000fe20000010829 */
[C---:B------:R-:W-:Y:S01]  /*78b0*/  FMUL.FTZ R55, R48.reuse, R55 ;  /* 0x0000003730377220 */ /* 0x040fe20000410000 */
[----:B------:R-:W-:Y:S02]  /*78c0*/  HADD2.F32 R80, -RZ, R157.H0_H0 ;  /* 0x2000009dff507230 */ /* 0x000fe40000004100 */
[-C--:B------:R-:W-:Y:S01]  /*78d0*/  FFMA.FTZ R48, R48, R37.reuse, -R53 ;  /* 0x0000002530307223 */ /* 0x080fe20000010835 */
[----:B------:R-:W-:Y:S02]  /*78e0*/  HADD2.F32 R53, -RZ, R43.H0_H0 ;  /* 0x2000002bff357230 */ /* 0x000fe40000004100 */
[----:B------:R-:W-:Y:S01]  /*78f0*/  FFMA.FTZ R37, R54, R37, R55 ;  /* 0x0000002536257223 */ /* 0x000fe20000010037 */
[----:B------:R-:W-:Y:S02]  /*7900*/  HADD2.F32 R54, -RZ, R156.H0_H0 ;  /* 0x2000009cff367230 */ /* 0x000fe40000004100 */
[----:B------:R-:W-:-:S02]  /*7910*/  HADD2.F32 R55, -RZ, R15.H0_H0 ;  /* 0x2000000fff377230 */ /* 0x000fc40000004100 */
[----:B------:R-:W-:-:S04]  /*7920*/  FMUL.FTZ R81, R53, R80 ;  /* 0x0000005035517220 */ /* 0x000fc80000410000 */
[C---:B------:R-:W-:Y:S01]  /*7930*/  FFMA.FTZ R81, R55.reuse, R54, -R81 ;  /* 0x0000003637517223 */ /* 0x040fe20000010851 */
[----:B------:R-:W-:-:S04]  /*7940*/  FMUL.FTZ R55, R55, R80 ;  /* 0x0000005037377220 */ /* 0x000fc80000410000 */
[----:B------:R-:W-:Y:S01]  /*7950*/  FFMA.FTZ R55, R53, R54, R55 ;  /* 0x0000003635377223 */ /* 0x000fe20000010037 */
[----:B------:R-:W-:Y:S02]  /*7960*/  SHF.R.U32.HI R53, RZ, 0x10, R39 ;  /* 0x00000010ff357819 */ /* 0x000fe40000011627 */
[--C-:B------:R-:W-:Y:S02]  /*7970*/  SHF.R.U64 R39, R50, 0x10, R51.reuse ;  /* 0x0000001032277819 */ /* 0x100fe40000001233 */
[----:B------:R-:W-:Y:S01]  /*7980*/  SHF.R.U32.HI R50, RZ, 0x10, R51 ;  /* 0x00000010ff327819 */ /* 0x000fe20000011633 */
[----:B------:R-:W-:-:S04]  /*7990*/  HADD2.F32 R43, -RZ, R43.H1_H1 ;  /* 0x3000002bff2b7230 */ /* 0x000fc80000004100 */
[----:B------:R-:W-:Y:S02]  /*79a0*/  HADD2.F32 R50, -RZ, R50.H0_H0 ;  /* 0x20000032ff327230 */ /* 0x000fe40000004100 */
[----:B------:R-:W-:Y:S02]  /*79b0*/  HADD2.F32 R15, -RZ, R15.H1_H1 ;  /* 0x3000000fff0f7230 */ /* 0x000fe40000004100 */
[----:B------:R-:W-:Y:S02]  /*79c0*/  HADD2.F32 R53, -RZ, R53.H0_H0 ;  /* 0x20000035ff357230 */ /* 0x000fe40000004100 */
[----:B------:R-:W-:-:S04]  /*79d0*/  FMUL.FTZ R51, R43, R50 ;  /* 0x000000322b337220 */ /* 0x000fc80000410000 */
[C---:B------:R-:W-:Y:S01]  /*79e0*/  FFMA.FTZ R51, R15.reuse, R53, -R51 ;  /* 0x000000350f337223 */ /* 0x040fe20000010833 */
[----:B------:R-:W-:Y:S01]  /*79f0*/  FMUL.FTZ R15, R15, R50 ;  /* 0x000000320f0f7220 */ /* 0x000fe20000410000 */
[----:B---3--:R-:W-:-:S03]  /*7a00*/  HADD2.F32 R80, -RZ, R83.H0_H0 ;  /* 0x20000053ff507230 */ /* 0x008fc60000004100 */
[----:B------:R-:W-:Y:S01]  /*7a10*/  FFMA.FTZ R15, R43, R53, R15 ;  /* 0x000000352b0f7223 */ /* 0x000fe2000001000f */
[----:B------:R-:W-:Y:S02]  /*7a20*/  HADD2.F32 R43, -RZ, R40.H0_H0 ;  /* 0x20000028ff2b7230 */ /* 0x000fe40000004100 */
[----:B------:R-:W-:Y:S02]  /*7a30*/  HADD2.F32 R53, -RZ, R12.H0_H0 ;  /* 0x2000000cff357230 */ /* 0x000fe40000004100 */
[----:B------:R-:W-:Y:S02]  /*7a40*/  HADD2.F32 R50, -RZ, R82.H0_H0 ;  /* 0x20000052ff327230 */ /* 0x000fe40000004100 */
[-C--:B------:R-:W-:Y:S01]  /*7a50*/  FMUL.FTZ R54, R43, R80.reuse ;  /* 0x000000502b367220 */ /* 0x080fe20000410000 */
[----:B------:R-:W-:Y:S02]  /*7a60*/  HADD2.F32 R49, -RZ, R49.H0_H0 ;  /* 0x20000031ff317230 */ /* 0x000fe40000004100 */
[----:B------:R-:W-:Y:S01]  /*7a70*/  FMUL.FTZ R80, R53, R80 ;  /* 0x0000005035507220 */ /* 0x000fe20000410000 */
[----:B------:R-:W-:-:S02]  /*7a80*/  HADD2.F32 R40, -RZ, R40.H1_H1 ;  /* 0x30000028ff287230 */ /* 0x000fc40000004100 */
[----:B------:R-:W-:Y:S02]  /*7a90*/  HADD2.F32 R12, -RZ, R12.H1_H1 ;  /* 0x3000000cff0c7230 */ /* 0x000fe40000004100 */
[-C--:B------:R-:W-:Y:S01]  /*7aa0*/  FFMA.FTZ R80, R43, R50.reuse, R80 ;  /* 0x000000322b507223 */ /* 0x080fe20000010050 */
[-C--:B------:R-:W-:Y:S02]  /*7ab0*/  FMUL.FTZ R43, R40, R49.reuse ;  /* 0x00000031282b7220 */ /* 0x080fe40000410000 */
[C---:B------:R-:W-:Y:S01]  /*7ac0*/  FMUL.FTZ R49, R12.reuse, R49 ;  /* 0x000000310c317220 */ /* 0x040fe20000410000 */
[----:B------:R-:W-:Y:S01]  /*7ad0*/  FFMA.FTZ R54, R53, R50, -R54 ;  /* 0x0000003235367223 */ /* 0x000fe20000010836 */
[-C--:B------:R-:W-:Y:S01]  /*7ae0*/  FFMA.FTZ R12, R12, R36.reuse, -R43 ;  /* 0x000000240c0c7223 */ /* 0x080fe2000001082b */
[----:B------:R-:W-:Y:S02]  /*7af0*/  HADD2.F32 R53, -RZ, R224.H1_H1 ;  /* 0x300000e0ff357230 */ /* 0x000fe40000004100 */
[----:B------:R-:W-:Y:S01]  /*7b00*/  FFMA.FTZ R36, R40, R36, R49 ;  /* 0x0000002428247223 */ /* 0x000fe20000010031 */
[----:B------:R-:W-:-:S02]  /*7b10*/  HADD2.F32 R40, -RZ, R42.H0_H0 ;  /* 0x2000002aff287230 */ /* 0x000fc40000004100 */
[----:B------:R-:W-:Y:S02]  /*7b20*/  HADD2.F32 R49, -RZ, R14.H0_H0 ;  /* 0x2000000eff317230 */ /* 0x000fe40000004100 */
[----:B------:R-:W-:Y:S02]  /*7b30*/  HADD2.F32 R43, -RZ, R224.H0_H0 ;  /* 0x200000e0ff2b7230 */ /* 0x000fe40000004100 */
[-C--:B------:R-:W-:Y:S01]  /*7b40*/  FMUL.FTZ R50, R40, R53.reuse ;  /* 0x0000003528327220 */ /* 0x080fe20000410000 */
[----:B------:R-:W-:Y:S02]  /*7b50*/  HADD2.F32 R39, -RZ, R39.H0_H0 ;  /* 0x20000027ff277230 */ /* 0x000fe40000004100 */
[----:B------:R-:W-:Y:S01]  /*7b60*/  FMUL.FTZ R53, R49, R53 ;  /* 0x0000003531357220 */ /* 0x000fe20000410000 */
[----:B------:R-:W-:Y:S02]  /*7b70*/  HADD2.F32 R42, -RZ, R42.H1_H1 ;  /* 0x3000002aff2a7230 */ /* 0x000fe40000004100 */
[----:B------:R-:W-:-:S02]  /*7b80*/  HADD2.F32 R14, -RZ, R14.H1_H1 ;  /* 0x3000000eff0e7230 */ /* 0x000fc40000004100 */
[----:B------:R-:W-:Y:S01]  /*7b90*/  FFMA.FTZ R53, R40, R43, R53 ;  /* 0x0000002b28357223 */ /* 0x000fe20000010035 */
[-C--:B------:R-:W-:Y:S02]  /*7ba0*/  FMUL.FTZ R40, R42, R39.reuse ;  /* 0x000000272a287220 */ /* 0x080fe40000410000 */
[C---:B------:R-:W-:Y:S01]  /*7bb0*/  FMUL.FTZ R39, R14.reuse, R39 ;  /* 0x000000270e277220 */ /* 0x040fe20000410000 */
[----:B------:R-:W-:Y:S01]  /*7bc0*/  FFMA.FTZ R50, R49, R43, -R50 ;  /* 0x0000002b31327223 */ /* 0x000fe20000010832 */
[-C--:B------:R-:W-:Y:S02]  /*7bd0*/  FFMA.FTZ R40, R14, R38.reuse, -R40 ;  /* 0x000000260e287223 */ /* 0x080fe40000010828 */
[----:B------:R-:W-:Y:S01]  /*7be0*/  FFMA.FTZ R39, R42, R38, R39 ;  /* 0x000000262a277223 */ /* 0x000fe20000010027 */
[----:B------:R-:W-:Y:S02]  /*7bf0*/  F2FP.F16.F32.PACK_AB R41, R48, R41 ;  /* 0x000000293029723e */ /* 0x000fe400000000ff */
[----:B------:R-:W-:-:S02]  /*7c00*/  F2FP.F16.F32.PACK_AB R51, R51, R81 ;  /* 0x000000513333723e */ /* 0x000fc400000000ff */
[----:B------:R-:W-:Y:S02]  /*7c10*/  F2FP.F16.F32.PACK_AB R37, R37, R13 ;  /* 0x0000000d2525723e */ /* 0x000fe400000000ff */
[----:B------:R-:W-:Y:S02]  /*7c20*/  F2FP.F16.F32.PACK_AB R36, R36, R80 ;  /* 0x000000502424723e */ /* 0x000fe400000000ff */
[----:B------:R-:W-:Y:S02]  /*7c30*/  F2FP.F16.F32.PACK_AB R39, R39, R53 ;  /* 0x000000352727723e */ /* 0x000fe400000000ff */
[----:B------:R-:W-:Y:S02]  /*7c40*/  F2FP.F16.F32.PACK_AB R55, R15, R55 ;  /* 0x000000370f37723e */ /* 0x000fe400000000ff */
[----:B------:R-:W-:Y:S01]  /*7c50*/  F2FP.F16.F32.PACK_AB R50, R40, R50 ;  /* 0x000000322832723e */ /* 0x000fe200000000ff */
[----:B------:R-:W-:Y:S01]  /*7c60*/  IMAD.MOV.U32 R40, RZ, RZ, R36 ;  /* 0x000000ffff287224 */ /* 0x000fe200078e0024 */
[----:B------:R-:W-:Y:S01]  /*7c70*/  MOV R13, R41 ;  /* 0x00000029000d7202 */ /* 0x000fe20000000f00 */
[----:B------:R-:W-:Y:S01]  /*7c80*/  IMAD.MOV.U32 R41, RZ, RZ, R37 ;  /* 0x000000ffff297224 */ /* 0x000fe200078e0025 */
[----:B------:R-:W-:Y:S01]  /*7c90*/  F2FP.F16.F32.PACK_AB R12, R12, R54 ;  /* 0x000000360c0c723e */ /* 0x000fe200000000ff */
[----:B------:R-:W-:Y:S01]  /*7ca0*/  IMAD.MOV.U32 R15, RZ, RZ, R51 ;  /* 0x000000ffff0f7224 */ /* 0x000fe200078e0033 */
[----:B------:R-:W-:Y:S01]  /*7cb0*/  MOV R14, R50 ;  /* 0x00000032000e7202 */ /* 0x000fe20000000f00 */
[----:B------:R-:W-:Y:S01]  /*7cc0*/  IMAD.MOV.U32 R42, RZ, RZ, R39 ;  /* 0x000000ffff2a7224 */ /* 0x000fe200078e0027 */
[----:B------:R-:W-:-:S07]  /*7cd0*/  MOV R43, R55 ;  /* 0x00000037002b7202 */ /* 0x000fce0000000f00 */
.L_x_533:
[----:B------:R-:W-:Y:S05]  /*7ce0*/  BSYNC B3 ;  /* 0x0000000000037941 */ /* 0x000fea0003800000 */
.L_x_532:
[----:B------:R-:W-:-:S04]  /*7cf0*/  LEA R36, P4, R8, R11, 0x1 ;  /* 0x0000000b08247211 */ /* 0x000fc800078808ff */
[----:B--2---:R-:W-:Y:S02]  /*7d00*/  LEA.HI.X R37, R8, R123, R115, 0x1, P4 ;  /* 0x0000007b08257211 */ /* 0x004fe400020f0c73 */
[----:B------:R-:W-:-:S03]  /*7d10*/  ISETP.GE.AND P4, PT, R52, R135, PT ;  /* 0x000000873400720c */ /* 0x000fc60003f86270 */
[----:B----4-:R2:W-:Y:S10]  /*7d20*/  ST.E.128 desc[UR60][R36.64], R12 ;  /* 0x0000000c24007985 */ /* 0x0105f4000c101d3c */
[----:B--2---:R-:W-:-:S05]  /*7d30*/  @!P4 IMAD.WIDE R12, R52, 0x2, R122 ;  /* 0x00000002340cc825 */ /* 0x004fca00078e027a */
[----:B---3--:R4:W-:Y:S02]  /*7d40*/  @!P4 ST.E.128 desc[UR60][R12.64], R40 ;  /* 0x000000280c00c985 */ /* 0x0089e4000c101d3c */
.L_x_531:
[----:B------:R-:W-:Y:S05]  /*7d50*/  BSYNC B2 ;  /* 0x0000000000027941 */ /* 0x000fea0003800000 */
.L_x_530:
[----:B------:R-:W-:-:S13]  /*7d60*/  ISETP.NE.AND P4, PT, R28, RZ, PT ;  /* 0x000000ff1c00720c */ /* 0x000fda0003f85270 */
[----:B------:R-:W-:Y:S05]  /*7d70*/  @!P4 BRA `(.L_x_525) ;  /* 0x0000000400d4c947 */ /* 0x000fea0003800000 */
[----:B---34-:R-:W-:Y:S01]  /*7d80*/  SEL R12, R129, R139, !P1 ;  /* 0x0000008b810c7207 */ /* 0x018fe20004800000 */
[----:B------:R-:W-:Y:S01]  /*7d90*/  BSSY B2, `(.L_x_534) ;  /* 0x0000071000027945 */ /* 0x000fe20003800000 */
[C---:B------:R-:W-:Y:S02]  /*7da0*/  LEA R40, P4, R9.reuse, R11, 0x1 ;  /* 0x0000000b09287211 */ /* 0x040fe400078808ff */
[----:B------:R-:W-:Y:S02]  /*7db0*/  SHF.R.S32.HI R13, RZ, 0x1f, R12 ;  /* 0x0000001fff0d7819 */ /* 0x000fe4000001140c */
[----:B--2---:R-:W-:Y:S02]  /*7dc0*/  LEA.HI.X R41, R9, R123, R114, 0x1, P4 ;  /* 0x0000007b09297211 */ /* 0x004fe400020f0c72 */
[----:B------:R-:W-:Y:S02]  /*7dd0*/  LEA.HI R12, R13, R12, RZ, 0x4 ;  /* 0x0000000c0d0c7211 */ /* 0x000fe400078f20ff */
[----:B------:R-:W-:-:S02]  /*7de0*/  ISETP.GE.AND P6, PT, R3, R128, PT ;  /* 0x000000800300720c */ /* 0x000fc40003fc6270 */
[----:B------:R-:W-:-:S04]  /*7df0*/  LEA.HI.SX32 R12, R12, R120, 0x1c ;  /* 0x000000780c0c7211 */ /* 0x000fc800078fe2ff */
[----:B------:R-:W-:-:S04]  /*7e00*/  SHF.R.S32.HI R13, RZ, 0x1f, R12 ;  /* 0x0000001fff0d7819 */ /* 0x000fc8000001140c */
[----:B------:R-:W-:Y:S01]  /*7e10*/  LEA.HI R13, R13, R12, RZ, 0x3 ;  /* 0x0000000c0d0d7211 */ /* 0x000fe200078f18ff */
[----:B------:R-:W-:-:S03]  /*7e20*/  IMAD.SHL.U32 R12, R12, 0x8, RZ ;  /* 0x000000080c0c7824 */ /* 0x000fc600078e00ff */
[----:B------:R-:W-:Y:S02]  /*7e30*/  SHF.R.S32.HI R13, RZ, 0x3, R13 ;  /* 0x00000003ff0d7819 */ /* 0x000fe4000001140d */
[----:B------:R-:W-:Y:S02]  /*7e40*/  LOP3.LUT R14, R176, 0x38, R12, 0xf8, !PT ;  /* 0x00000038b00e7812 */ /* 0x000fe400078ef80c */
[----:B------:R-:W-:Y:S01]  /*7e50*/  ISETP.GE.AND P4, PT, R12, R135, PT ;  /* 0x000000870c00720c */ /* 0x000fe20003f86270 */
[----:B------:R-:W-:Y:S01]  /*7e60*/  IMAD R13, R13, 0x1800, R178 ;  /* 0x000018000d0d7824 */ /* 0x000fe200078e02b2 */
[----:B------:R-:W-:-:S05]  /*7e70*/  LOP3.LUT R14, R14, R177, RZ, 0x3c, !PT ;  /* 0x000000b10e0e7212 */ /* 0x000fca00078e3cff */
[----:B------:R-:W-:Y:S02]  /*7e80*/  IMAD.IADD R14, R13, 0x1, R14 ;  /* 0x000000010d0e7824 */ /* 0x000fe400078e020e */
[C---:B------:R-:W-:Y:S02]  /*7e90*/  IMAD R13, R18.reuse, 0x4800, R141 ;  /* 0x00004800120d7824 */ /* 0x040fe400078e028d */
[----:B------:R-:W-:Y:S02]  /*7ea0*/  IMAD R36, R18, 0x4800, R14 ;  /* 0x0000480012247824 */ /* 0x000fe400078e020e */
[----:B------:R-:W-:Y:S01]  /*7eb0*/  @!P4 IMAD.WIDE R122, R12, 0x2, R122 ;  /* 0x000000020c7ac825 */ /* 0x000fe200078e027a */
[----:B------:R-:W-:-:S03]  /*7ec0*/  LEA R13, R13, R2, 0x1 ;  /* 0x000000020d0d7211 */ /* 0x000fc600078e08ff */
[----:B------:R-:W-:-:S03]  /*7ed0*/  IMAD R36, R36, 0x2, R2 ;  /* 0x0000000224247824 */ /* 0x000fc600078e0202 */
[----:B------:R-:W2:Y:S04]  /*7ee0*/  LDS.128 R12, [R13+0x18400] ;  /* 0x018400000d0c7984 */ /* 0x000ea80000000c00 */
[----:B------:R-:W3:Y:S01]  /*7ef0*/  LDS.128 R36, [R36+0x18400] ;  /* 0x0184000024247984 */ /* 0x000ee20000000c00 */
[----:B------:R-:W-:Y:S05]  /*7f00*/  @P6 BRA `(.L_x_535) ;  /* 0x0000000400646947 */ /* 0x000fea0003800000 */
[----:B--2---:R-:W-:Y:S01]  /*7f10*/  IMAD.MOV.U32 R11, RZ, RZ, R13 ;  /* 0x000000ffff0b7224 */ /* 0x004fe200078e000d */
[----:B------:R-:W-:Y:S01]  /*7f20*/  SHF.R.U64 R44, R44, 0x10, R45 ;  /* 0x000000102c2c7819 */ /* 0x000fe2000000122d */
[----:B------:R-:W-:Y:S01]  /*7f30*/  HADD2.F32 R48, -RZ, R213.H1_H1 ;  /* 0x300000d5ff307230 */ /* 0x000fe20000004100 */
[----:B------:R-:W-:Y:S01]  /*7f40*/  SHF.R.U64 R32, R32, 0x10, R33 ;  /* 0x0000001020207819 */ /* 0x000fe20000001221 */
[----:B---3--:R-:W-:Y:S01]  /*7f50*/  HADD2.F32 R42, -RZ, R37.H0_H0 ;  /* 0x20000025ff2a7230 */ /* 0x008fe20000004100 */
[----:B------:R-:W-:Y:S01]  /*7f60*/  SHF.R.U64 R46, R46, 0x10, R47 ;  /* 0x000000102e2e7819 */ /* 0x000fe2000000122f */
[----:B------:R-:W-:Y:S01]  /*7f70*/  HADD2.F32 R43, -RZ, R11.H0_H0 ;  /* 0x2000000bff2b7230 */ /* 0x000fe20000004100 */
[----:B------:R-:W-:Y:S01]  /*7f80*/  SHF.R.U64 R34, R34, 0x10, R35 ;  /* 0x0000001022227819 */ /* 0x000fe20000001223 */
[----:B------:R-:W-:Y:S02]  /*7f90*/  HADD2.F32 R13, -RZ, R211.H1_H1 ;  /* 0x300000d3ff0d7230 */ /* 0x000fe40000004100 */
[----:B------:R-:W-:Y:S01]  /*7fa0*/  FMUL.FTZ R49, R42, R48 ;  /* 0x000000302a317220 */ /* 0x000fe20000410000 */
[----:B------:R-:W-:-:S02]  /*7fb0*/  HADD2.F32 R213, -RZ, R213.H0_H0 ;  /* 0x200000d5ffd57230 */ /* 0x000fc40000004100 */
[C---:B------:R-:W-:Y:S01]  /*7fc0*/  FMUL.FTZ R48, R43.reuse, R48 ;  /* 0x000000302b307220 */ /* 0x040fe20000410000 */
[----:B------:R-:W-:Y:S02]  /*7fd0*/  HADD2.F32 R211, -RZ, R211.H0_H0 ;  /* 0x200000d3ffd37230 */ /* 0x000fe40000004100 */
[-C--:B------:R-:W-:Y:S01]  /*7fe0*/  FFMA.FTZ R43, R43, R13.reuse, -R49 ;  /* 0x0000000d2b2b7223 */ /* 0x080fe20000010831 */
[----:B------:R-:W-:Y:S01]  /*7ff0*/  SHF.R.U32.HI R49, RZ, 0x10, R33 ;  /* 0x00000010ff317819 */ /* 0x000fe20000011621 */
[----:B------:R-:W-:Y:S01]  /*8000*/  FFMA.FTZ R42, R42, R13, R48 ;  /* 0x0000000d2a2a7223 */ /* 0x000fe20000010030 */
[----:B------:R-:W-:Y:S01]  /*8010*/  SHF.R.U32.HI R48, RZ, 0x10, R45 ;  /* 0x00000010ff307819 */ /* 0x000fe2000001162d */
[----:B------:R-:W-:Y:S02]  /*8020*/  HADD2.F32 R13, -RZ, R37.H1_H1 ;  /* 0x30000025ff0d7230 */ /* 0x000fe40000004100 */
[----:B------:R-:W-:Y:S02]  /*8030*/  HADD2.F32 R44, -RZ, R44.H0_H0 ;  /* 0x2000002cff2c7230 */ /* 0x000fe40000004100 */
[----:B------:R-:W-:-:S02]  /*8040*/  HADD2.F32 R37, -RZ, R48.H0_H0 ;  /* 0x20000030ff257230 */ /* 0x000fc40000004100 */
[----:B------:R-:W-:Y:S02]  /*8050*/  HADD2.F32 R48, -RZ, R11.H1_H1 ;  /* 0x3000000bff307230 */ /* 0x000fe40000004100 */
[----:B------:R-:W-:Y:S02]  /*8060*/  HADD2.F32 R11, -RZ, R49.H0_H0 ;  /* 0x20000031ff0b7230 */ /* 0x000fe40000004100 */
[-C--:B------:R-:W-:Y:S01]  /*8070*/  FMUL.FTZ R49, R13, R37.reuse ;  /* 0x000000250d317220 */ /* 0x080fe20000410000 */
[----:B------:R-:W-:Y:S02]  /*8080*/  HADD2.F32 R32, -RZ, R32.H0_H0 ;  /* 0x20000020ff207230 */ /* 0x000fe40000004100 */
[C---:B------:R-:W-:Y:S01]  /*8090*/  FMUL.FTZ R50, R48.reuse, R37 ;  /* 0x0000002530327220 */ /* 0x040fe20000410000 */
[----:B------:R-:W-:Y:S02]  /*80a0*/  HADD2.F32 R46, -RZ, R46.H0_H0 ;  /* 0x2000002eff2e7230 */ /* 0x000fe40000004100 */
[----:B------:R-:W-:Y:S01]  /*80b0*/  FFMA.FTZ R37, R48, R11, -R49 ;  /* 0x0000000b30257223 */ /* 0x000fe20000010831 */
[----:B------:R-:W-:-:S02]  /*80c0*/  HADD2.F32 R49, -RZ, R212.H1_H1 ;  /* 0x300000d4ff317230 */ /* 0x000fc40000004100 */
[----:B------:R-:W-:Y:S01]  /*80d0*/  FFMA.FTZ R11, R13, R11, R50 ;  /* 0x0000000b0d0b7223 */ /* 0x000fe20000010032 */
[----:B------:R-:W-:Y:S01]  /*80e0*/  MOV R13, R15 ;  /* 0x0000000f000d7202 */ /* 0x000fe20000000f00 */
[----:B------:R-:W-:Y:S01]  /*80f0*/  HADD2.F32 R15, -RZ, R39.H0_H0 ;  /* 0x20000027ff0f7230 */ /* 0x000fe20000004100 */
[----:B------:R-:W-:Y:S01]  /*8100*/  F2FP.F16.F32.PACK_AB R37, R37, R43 ;  /* 0x0000002b2525723e */ /* 0x000fe200000000ff */
[----:B------:R-:W-:Y:S01]  /*8110*/  HADD2.F32 R50, -RZ, R210.H1_H1 ;  /* 0x300000d2ff327230 */ /* 0x000fe20000004100 */
[----:B------:R-:W-:Y:S01]  /*8120*/  F2FP.F16.F32.PACK_AB R11, R11, R42 ;  /* 0x0000002a0b0b723e */ /* 0x000fe200000000ff */
[----:B------:R-:W-:Y:S02]  /*8130*/  HADD2.F32 R48, -RZ, R13.H0_H0 ;  /* 0x2000000dff307230 */ /* 0x000fe40000004100 */
[----:B------:R-:W-:Y:S01]  /*8140*/  FMUL.FTZ R51, R15, R49 ;  /* 0x000000310f337220 */ /* 0x000fe20000410000 */
[----:B------:R-:W-:Y:S02]  /*8150*/  HADD2.F32 R212, -RZ, R212.H0_H0 ;  /* 0x200000d4ffd47230 */ /* 0x000fe40000004100 */
[----:B------:R-:W-:-:S02]  /*8160*/  HADD2.F32 R210, -RZ, R210.H0_H0 ;  /* 0x200000d2ffd27230 */ /* 0x000fc40000004100 */
[C---:B------:R-:W-:Y:S01]  /*8170*/  FMUL.FTZ R49, R48.reuse, R49 ;  /* 0x0000003130317220 */ /* 0x040fe20000410000 */
[-C--:B------:R-:W-:Y:S01]  /*8180*/  FFMA.FTZ R51, R48, R50.reuse, -R51 ;  /* 0x0000003230337223 */ /* 0x080fe20000010833 */
[----:B------:R-:W-:Y:S01]  /*8190*/  SHF.R.U32.HI R48, RZ, 0x10, R47 ;  /* 0x00000010ff307819 */ /* 0x000fe2000001162f */
[----:B------:R-:W-:Y:S02]  /*81a0*/  HADD2.F32 R34, -RZ, R34.H0_H0 ;  /* 0x20000022ff227230 */ /* 0x000fe40000004100 */
[----:B------:R-:W-:Y:S01]  /*81b0*/  FFMA.FTZ R49, R15, R50, R49 ;  /* 0x000000320f317223 */ /* 0x000fe20000010031 */
[----:B------:R-:W-:Y:S01]  /*81c0*/  HADD2.F32 R15, -RZ, R39.H1_H1 ;  /* 0x30000027ff0f7230 */ /* 0x000fe20000004100 */
[----:B------:R-:W-:Y:S01]  /*81d0*/  SHF.R.U32.HI R50, RZ, 0x10, R35 ;  /* 0x00000010ff327819 */ /* 0x000fe20000011623 */
[----:B------:R-:W-:Y:S02]  /*81e0*/  HADD2.F32 R39, -RZ, R48.H0_H0 ;  /* 0x20000030ff277230 */ /* 0x000fe40000004100 */
[----:B------:R-:W-:-:S02]  /*81f0*/  HADD2.F32 R48, -RZ, R13.H1_H1 ;  /* 0x3000000dff307230 */ /* 0x000fc40000004100 */
[----:B------:R-:W-:Y:S02]  /*8200*/  HADD2.F32 R13, -RZ, R50.H0_H0 ;  /* 0x20000032ff0d7230 */ /* 0x000fe40000004100 */
[-C--:B------:R-:W-:Y:S01]  /*8210*/  FMUL.FTZ R50, R15, R39.reuse ;  /* 0x000000270f327220 */ /* 0x080fe20000410000 */
[----:B------:R-:W-:-:S03]  /*8220*/  FMUL.FTZ R39, R48, R39 ;  /* 0x0000002730277220 */ /* 0x000fc60000410000 */
[-C--:B------:R-:W-:Y:S01]  /*8230*/  FFMA.FTZ R50, R48, R13.reuse, -R50 ;  /* 0x0000000d30327223 */ /* 0x080fe20000010832 */
[----:B------:R-:W-:Y:S01]  /*8240*/  FFMA.FTZ R39, R15, R13, R39 ;  /* 0x0000000d0f277223 */ /* 0x000fe20000010027 */
[----:B------:R-:W-:Y:S02]  /*8250*/  HADD2.F32 R13, -RZ, R36.H0_H0 ;  /* 0x20000024ff0d7230 */ /* 0x000fe40000004100 */
[----:B------:R-:W-:Y:S01]  /*8260*/  HADD2.F32 R15, -RZ, R12.H0_H0 ;  /* 0x2000000cff0f7230 */ /* 0x000fe20000004100 */
[----:B------:R-:W-:Y:S01]  /*8270*/  F2FP.F16.F32.PACK_AB R50, R50, R51 ;  /* 0x000000333232723e */ /* 0x000fe200000000ff */
[----:B------:R-:W-:Y:S02]  /*8280*/  HADD2.F32 R36, -RZ, R36.H1_H1 ;  /* 0x30000024ff247230 */ /* 0x000fe40000004100 */
[-C--:B------:R-:W-:Y:S01]  /*8290*/  FMUL.FTZ R48, R13, R213.reuse ;  /* 0x000000d50d307220 */ /* 0x080fe20000410000 */
[----:B------:R-:W-:Y:S02]  /*82a0*/  HADD2.F32 R12, -RZ, R12.H1_H1 ;  /* 0x3000000cff0c7230 */ /* 0x000fe40000004100 */
[----:B------:R-:W-:Y:S01]  /*82b0*/  FMUL.FTZ R213, R15, R213 ;  /* 0x000000d50fd57220 */ /* 0x000fe20000410000 */
[----:B------:R-:W-:Y:S01]  /*82c0*/  F2FP.F16.F32.PACK_AB R39, R39, R49 ;  /* 0x000000312727723e */ /* 0x000fe200000000ff */
[----:B------:R-:W-:Y:S01]  /*82d0*/  FFMA.FTZ R48, R15, R211, -R48 ;  /* 0x000000d30f307223 */ /* 0x000fe20000010830 */
[----:B------:R-:W-:-:S02]  /*82e0*/  HADD2.F32 R15, -RZ, R14.H0_H0 ;  /* 0x2000000eff0f7230 */ /* 0x000fc40000004100 */
[----:B------:R-:W-:Y:S01]  /*82f0*/  FFMA.FTZ R213, R13, R211, R213 ;  /* 0x000000d30dd57223 */ /* 0x000fe200000100d5 */
[-C--:B------:R-:W-:Y:S01]  /*8300*/  FMUL.FTZ R13, R36, R44.reuse ;  /* 0x0000002c240d7220 */ /* 0x080fe20000410000 */
[C---:B------:R-:W-:Y:S01]  /*8310*/  FMUL.FTZ R44, R12.reuse, R44 ;  /* 0x0000002c0c2c7220 */ /* 0x040fe20000410000 */
[----:B------:R-:W-:Y:S02]  /*8320*/  HADD2.F32 R14, -RZ, R14.H1_H1 ;  /* 0x3000000eff0e7230 */ /* 0x000fe40000004100 */
[-C--:B------:R-:W-:Y:S01]  /*8330*/  FFMA.FTZ R13, R12, R32.reuse, -R13 ;  /* 0x000000200c0d7223 */ /* 0x080fe2000001080d */
[--C-:B------:R-:W-:Y:S02]  /*8340*/  HADD2.F32 R12, -RZ, R38.reuse.H0_H0 ;  /* 0x20000026ff0c7230 */ /* 0x100fe40000004100 */
[----:B------:R-:W-:Y:S01]  /*8350*/  FFMA.FTZ R44, R36, R32, R44 ;  /* 0x00000020242c7223 */ /* 0x000fe2000001002c */
[----:B------:R-:W-:Y:S01]  /*8360*/  HADD2.F32 R38, -RZ, R38.H1_H1 ;  /* 0x30000026ff267230 */ /* 0x000fe20000004100 */
[----:B------:R-:W-:Y:S01]  /*8370*/  F2FP.F16.F32.PACK_AB R13, R13, R48 ;  /* 0x000000300d0d723e */ /* 0x000fe200000000ff */
[-C--:B------:R-:W-:Y:S01]  /*8380*/  FMUL.FTZ R32, R12, R212.reuse ;  /* 0x000000d40c207220 */ /* 0x080fe20000410000 */
[----:B------:R-:W-:Y:S01]  /*8390*/  FMUL.FTZ R212, R15, R212 ;  /* 0x000000d40fd47220 */ /* 0x000fe20000410000 */
[----:B------:R-:W-:-:S02]  /*83a0*/  F2FP.F16.F32.PACK_AB R44, R44, R213 ;  /* 0x000000d52c2c723e */ /* 0x000fc400000000ff */
[----:B------:R-:W-:Y:S01]  /*83b0*/  FFMA.FTZ R32, R15, R210, -R32 ;  /* 0x000000d20f207223 */ /* 0x000fe20000010820 */
[-C--:B------:R-:W-:Y:S01]  /*83c0*/  FMUL.FTZ R15, R38, R46.reuse ;  /* 0x0000002e260f7220 */ /* 0x080fe20000410000 */
[----:B------:R-:W-:Y:S01]  /*83d0*/  FMUL.FTZ R46, R14, R46 ;  /* 0x0000002e0e2e7220 */ /* 0x000fe20000410000 */
[----:B------:R-:W-:Y:S01]  /*83e0*/  FFMA.FTZ R212, R12, R210, R212 ;  /* 0x000000d20cd47223 */ /* 0x000fe200000100d4 */
[----:B------:R-:W-:Y:S02]  /*83f0*/  IMAD.MOV.U32 R12, RZ, RZ, R13 ;  /* 0x000000ffff0c7224 */ /* 0x000fe400078e000d */
[-C--:B------:R-:W-:Y:S01]  /*8400*/  FFMA.FTZ R15, R14, R34.reuse, -R15 ;  /* 0x000000220e0f7223 */ /* 0x080fe2000001080f */
[----:B------:R-:W-:Y:S01]  /*8410*/  FFMA.FTZ R46, R38, R34, R46 ;  /* 0x00000022262e7223 */ /* 0x000fe2000001002e */
[----:B------:R-:W-:Y:S01]  /*8420*/  IMAD.MOV.U32 R13, RZ, RZ, R37 ;  /* 0x000000ffff0d7224 */ /* 0x000fe200078e0025 */
[----:B------:R-:W-:Y:S01]  /*8430*/  MOV R36, R44 ;  /* 0x0000002c00247202 */ /* 0x000fe20000000f00 */
[----:B------:R-:W-:Y:S01]  /*8440*/  IMAD.MOV.U32 R37, RZ, RZ, R11 ;  /* 0x000000ffff257224 */ /* 0x000fe200078e000b */
[----:B------:R-:W-:-:S02]  /*8450*/  F2FP.F16.F32.PACK_AB R15, R15, R32 ;  /* 0x000000200f0f723e */ /* 0x000fc400000000ff */
[----:B------:R-:W-:-:S03]  /*8460*/  F2FP.F16.F32.PACK_AB R46, R46, R212 ;  /* 0x000000d42e2e723e */ /* 0x000fc600000000ff */
[----:B------:R-:W-:Y:S01]  /*8470*/  IMAD.MOV.U32 R14, RZ, RZ, R15 ;  /* 0x000000ffff0e7224 */ /* 0x000fe200078e000f */
[----:B------:R-:W-:Y:S01]  /*8480*/  MOV R15, R50 ;  /* 0x00000032000f7202 */ /* 0x000fe20000000f00 */
[----:B------:R-:W-:-:S07]  /*8490*/  IMAD.MOV.U32 R38, RZ, RZ, R46 ;  /* 0x000000ffff267224 */ /* 0x000fce00078e002e */
.L_x_535:
[----:B------:R-:W-:Y:S05]  /*84a0*/  BSYNC B2 ;  /* 0x0000000000027941 */ /* 0x000fea0003800000 */
.L_x_534:
[----:B--2---:R2:W-:Y:S04]  /*84b0*/  ST.E.128 desc[UR60][R40.64], R12 ;  /* 0x0000000c28007985 */ /* 0x0045e8000c101d3c */
[----:B---3--:R2:W-:Y:S02]  /*84c0*/  @!P4 ST.E.128 desc[UR60][R122.64], R36 ;  /* 0x000000247a00c985 */ /* 0x0085e4000c101d3c */
.L_x_525:
[----:B------:R-:W-:Y:S05]  /*84d0*/  BSYNC B1 ;  /* 0x0000000000017941 */ /* 0x000fea0003800000 */
.L_x_524:
[----:B------:R-:W-:-:S03]  /*84e0*/  UMOV UR4, 0xffffffff ;  /* 0xffffffff00047882 */ /* 0x000fc60000000000 */
[----:B------:R-:W-:Y:S05]  /*84f0*/  BRA.DIV UR4, `(.L_x_536) ;  /* 0x0000016204607947 */ /* 0x000fea000b800000 */
[----:B0-----:R-:W0:Y:S04]  /*8500*/  SHFL.IDX PT, R118, R118, 0x1, 0x1c1f ;  /* 0x003c1f0076767f89 */ /* 0x001e2800000e0000 */
[----:B------:R-:W0:Y:S02]  /*8510*/  SHFL.IDX PT, R119, R119, 0x1, 0x1c1f ;  /* 0x003c1f0077777f89 */ /* 0x000e2400000e0000 */
.L_x_803:
[----:B------:R-:W-:Y:S05]  /*8520*/  @P5 BRA `(.L_x_493) ;  /* 0x0000001c005c5947 */ /* 0x000fea0003800000 */
[----:B------:R-:W-:Y:S01]  /*8530*/  ISETP.NE.AND P4, PT, R10, RZ, PT ;  /* 0x000000ff0a00720c */ /* 0x000fe20003f85270 */
[----:B------:R-:W-:Y:S01]  /*8540*/  BSSY B1, `(.L_x_537) ;  /* 0x0000072000017945 */ /* 0x000fe20003800000 */
[----:B0-2---:R-:W-:Y:S01]  /*8550*/  IMAD.MOV.U32 R36, RZ, RZ, R119 ;  /* 0x000000ffff247224 */ /* 0x005fe200078e0077 */
[----:B------:R-:W-:-:S10]  /*8560*/  MOV R37, R118 ;  /* 0x0000007600257202 */ /* 0x000fd40000000f00 */
[----:B------:R-:W-:Y:S05]  /*8570*/  @!P4 BRA `(.L_x_538) ;  /* 0x0000000400b8c947 */ /* 0x000fea0003800000 */
[----:B---3--:R-:W-:Y:S01]  /*8580*/  SEL R11, R129, R139, !P3 ;  /* 0x0000008b810b7207 */ /* 0x008fe20005800000 */
[----:B------:R-:W-:Y:S01]  /*8590*/  BSSY B2, `(.L_x_539) ;  /* 0x000006a000027945 */ /* 0x000fe20003800000 */
[C---:B------:R-:W-:Y:S02]  /*85a0*/  LEA R38, P5, R7.reuse, R119, 0x1 ;  /* 0x0000007707267211 */ /* 0x040fe400078a08ff */
[----:B----4-:R-:W-:Y:S02]  /*85b0*/  SHF.R.S32.HI R12, RZ, 0x1f, R11 ;  /* 0x0000001fff0c7819 */ /* 0x010fe4000001140b */
[----:B------:R-:W-:Y:S02]  /*85c0*/  LEA.HI.X R39, R7, R118, R116, 0x1, P5 ;  /* 0x0000007607277211 */ /* 0x000fe400028f0c74 */
[----:B------:R-:W-:Y:S02]  /*85d0*/  LEA.HI R11, R12, R11, RZ, 0x4 ;  /* 0x0000000b0c0b7211 */ /* 0x000fe400078f20ff */
[----:B------:R-:W-:-:S02]  /*85e0*/  ISETP.GE.AND P5, PT, R16, R128, PT ;  /* 0x000000801000720c */ /* 0x000fc40003fa6270 */
[----:B------:R-:W-:-:S04]  /*85f0*/  LEA.HI.SX32 R11, R11, R124, 0x1c ;  /* 0x0000007c0b0b7211 */ /* 0x000fc800078fe2ff */
[----:B------:R-:W-:Y:S01]  /*8600*/  SHF.R.S32.HI R12, RZ, 0x1f, R11 ;  /* 0x0000001fff0c7819 */ /* 0x000fe2000001140b */
[----:B------:R-:W-:-:S03]  /*8610*/  IMAD.SHL.U32 R40, R11, 0x8, RZ ;  /* 0x000000080b287824 */ /* 0x000fc600078e00ff */
[----:B------:R-:W-:Y:S02]  /*8620*/  LEA.HI R12, R12, R11, RZ, 0x3 ;  /* 0x0000000b0c0c7211 */ /* 0x000fe400078f18ff */
[----:B------:R-:W-:Y:S02]  /*8630*/  ISETP.GE.AND P4, PT, R40, R135, PT ;  /* 0x000000872800720c */ /* 0x000fe40003f86270 */
[----:B------:R-:W-:Y:S02]  /*8640*/  SHF.R.S32.HI R14, RZ, 0x3, R12 ;  /* 0x00000003ff0e7819 */ /* 0x000fe4000001140c */
[----:B------:R-:W-:-:S03]  /*8650*/  LOP3.LUT R12, R167, 0x38, R40, 0xf8, !PT ;  /* 0x00000038a70c7812 */ /* 0x000fc600078ef828 */
[----:B------:R-:W-:Y:S01]  /*8660*/  IMAD R11, R14, 0x1800, R179 ;  /* 0x000018000e0b7824 */ /* 0x000fe200078e02b3 */
[----:B------:R-:W-:-:S05]  /*8670*/  LOP3.LUT R12, R12, R223, RZ, 0x3c, !PT ;  /* 0x000000df0c0c7212 */ /* 0x000fca00078e3cff */
[----:B------:R-:W-:Y:S02]  /*8680*/  IMAD.IADD R13, R11, 0x1, R12 ;  /* 0x000000010b0d7824 */ /* 0x000fe400078e020c */
[C---:B------:R-:W-:Y:S02]  /*8690*/  IMAD R11, R18.reuse, 0x4800, R142 ;  /* 0x00004800120b7824 */ /* 0x040fe400078e028e */
[----:B------:R-:W-:Y:S02]  /*86a0*/  IMAD R13, R18, 0x4800, R13 ;  /* 0x00004800120d7824 */ /* 0x000fe400078e020d */
[----:B------:R-:W-:Y:S01]  /*86b0*/  @!P4 IMAD.WIDE R40, R40, 0x2, R36 ;  /* 0x000000022828c825 */ /* 0x000fe200078e0224 */
[----:B------:R-:W-:-:S03]  /*86c0*/  LEA R11, R11, R2, 0x1 ;  /* 0x000000020b0b7211 */ /* 0x000fc600078e08ff */
[----:B------:R-:W-:Y:S02]  /*86d0*/  IMAD R32, R13, 0x2, R2 ;  /* 0x000000020d207824 */ /* 0x000fe400078e0202 */
[----:B------:R0:W2:Y:S04]  /*86e0*/  LDS.128 R12, [R11+0x18400] ;  /* 0x018400000b0c7984 */ /* 0x0000a80000000c00 */
[----:B------:R-:W3:Y:S01]  /*86f0*/  LDS.128 R32, [R32+0x18400] ;  /* 0x0184000020207984 */ /* 0x000ee20000000c00 */
[----:B------:R-:W-:Y:S05]  /*8700*/  @P5 BRA `(.L_x_540) ;  /* 0x0000000400485947 */ /* 0x000fea0003800000 */
[--C-:B------:R-:W-:Y:S01]  /*8710*/  SHF.R.U64 R42, R76, 0x10, R77.reuse ;  /* 0x000000104c2a7819 */ /* 0x100fe2000000124d */
[--C-:B---3--:R-:W-:Y:S01]  /*8720*/  HADD2.F32 R47, -RZ, R33.reuse.H0_H0 ;  /* 0x20000021ff2f7230 */ /* 0x108fe20000004100 */
[----:B------:R-:W-:Y:S01]  /*8730*/  SHF.R.U32.HI R76, RZ, 0x10, R77 ;  /* 0x00000010ff4c7819 */ /* 0x000fe2000001164d */
[----:B------:R-:W-:Y:S01]  /*8740*/  HADD2.F32 R48, -RZ, R33.H1_H1 ;  /* 0x30000021ff307230 */ /* 0x000fe20000004100 */
[--C-:B0-----:R-:W-:Y:S01]  /*8750*/  SHF.R.U64 R11, R64, 0x10, R65.reuse ;  /* 0x00000010400b7819 */ /* 0x101fe20000001241 */
[----:B------:R-:W-:Y:S01]  /*8760*/  HADD2.F32 R46, -RZ, R209.H1_H1 ;  /* 0x300000d1ff2e7230 */ /* 0x000fe20000004100 */
[----:B------:R-:W-:Y:S01]  /*8770*/  SHF.R.U32.HI R64, RZ, 0x10, R65 ;  /* 0x00000010ff407819 */ /* 0x000fe20000011641 */
[----:B--2---:R-:W-:Y:S01]  /*8780*/  HADD2.F32 R33, -RZ, R13.H0_H0 ;  /* 0x2000000dff217230 */ /* 0x004fe20000004100 */
[----:B------:R-:W-:Y:S01]  /*8790*/  SHF.R.U64 R44, R78, 0x10, R79 ;  /* 0x000000104e2c7819 */ /* 0x000fe2000000124f */
[----:B------:R-:W-:Y:S02]  /*87a0*/  HADD2.F32 R45, -RZ, R207.H1_H1 ;  /* 0x300000cfff2d7230 */ /* 0x000fe40000004100 */
[----:B------:R-:W-:Y:S01]  /*87b0*/  FMUL.FTZ R49, R47, R46 ;  /* 0x0000002e2f317220 */ /* 0x000fe20000410000 */
[----:B------:R-:W-:-:S02]  /*87c0*/  HADD2.F32 R76, -RZ, R76.H0_H0 ;  /* 0x2000004cff4c7230 */ /* 0x000fc40000004100 */
[C---:B------:R-:W-:Y:S01]  /*87d0*/  FMUL.FTZ R50, R33.reuse, R46 ;  /* 0x0000002e21327220 */ /* 0x040fe20000410000 */
[----:B------:R-:W-:Y:S01]  /*87e0*/  HADD2.F32 R13, -RZ, R13.H1_H1 ;  /* 0x3000000dff0d7230 */ /* 0x000fe20000004100 */
[----:B------:R-:W-:Y:S01]  /*87f0*/  SHF.R.U32.HI R78, RZ, 0x10, R79 ;  /* 0x00000010ff4e7819 */ /* 0x000fe2000001164f */
[----:B------:R-:W-:Y:S02]  /*8800*/  HADD2.F32 R64, -RZ, R64.H0_H0 ;  /* 0x20000040ff407230 */ /* 0x000fe40000004100 */
[-C--:B------:R-:W-:Y:S01]  /*8810*/  FFMA.FTZ R49, R33, R45.reuse, -R49 ;  /* 0x0000002d21317223 */ /* 0x080fe20000010831 */
[----:B------:R-:W-:Y:S01]  /*8820*/  FFMA.FTZ R50, R47, R45, R50 ;  /* 0x0000002d2f327223 */ /* 0x000fe20000010032 */
[--C-:B------:R-:W-:Y:S01]  /*8830*/  SHF.R.U64 R43, R66, 0x10, R67.reuse ;  /* 0x00000010422b7819 */ /* 0x100fe20000001243 */
[----:B------:R-:W-:Y:S01]  /*8840*/  FMUL.FTZ R46, R48, R76 ;  /* 0x0000004c302e7220 */ /* 0x000fe20000410000 */
[--C-:B------:R-:W-:Y:S01]  /*8850*/  HADD2.F32 R45, -RZ, R35.reuse.H0_H0 ;  /* 0x20000023ff2d7230 */ /* 0x100fe20000004100 */
[----:B------:R-:W-:Y:S01]  /*8860*/  SHF.R.U32.HI R66, RZ, 0x10, R67 ;  /* 0x00000010ff427819 */ /* 0x000fe20000011643 */
[----:B------:R-:W-:-:S02]  /*8870*/  HADD2.F32 R47, -RZ, R35.H1_H1 ;  /* 0x30000023ff2f7230 */ /* 0x000fc40000004100 */
[C---:B------:R-:W-:Y:S01]  /*8880*/  FMUL.FTZ R76, R13.reuse, R76 ;  /* 0x0000004c0d4c7220 */ /* 0x040fe20000410000 */
[----:B------:R-:W-:Y:S02]  /*8890*/  HADD2.F32 R33, -RZ, R208.H1_H1 ;  /* 0x300000d0ff217230 */ /* 0x000fe40000004100 */
[-C--:B------:R-:W-:Y:S01]  /*88a0*/  FFMA.FTZ R46, R13, R64.reuse, -R46 ;  /* 0x000000400d2e7223 */ /* 0x080fe2000001082e */
[----:B------:R-:W-:Y:S02]  /*88b0*/  HADD2.F32 R35, -RZ, R15.H0_H0 ;  /* 0x2000000fff237230 */ /* 0x000fe40000004100 */
[----:B------:R-:W-:Y:S01]  /*88c0*/  FFMA.FTZ R76, R48, R64, R76 ;  /* 0x00000040304c7223 */ /* 0x000fe2000001004c */
[----:B------:R-:W-:Y:S02]  /*88d0*/  HADD2.F32 R78, -RZ, R78.H0_H0 ;  /* 0x2000004eff4e7230 */ /* 0x000fe40000004100 */
[----:B------:R-:W-:Y:S01]  /*88e0*/  FMUL.FTZ R48, R45, R33 ;  /* 0x000000212d307220 */ /* 0x000fe20000410000 */
[----:B------:R-:W-:-:S02]  /*88f0*/  HADD2.F32 R13, -RZ, R206.H1_H1 ;  /* 0x300000ceff0d7230 */ /* 0x000fc40000004100 */
[----:B------:R-:W-:Y:S01]  /*8900*/  FMUL.FTZ R51, R35, R33 ;  /* 0x0000002123337220 */ /* 0x000fe20000410000 */
[----:B------:R-:W-:Y:S02]  /*8910*/  HADD2.F32 R15, -RZ, R15.H1_H1 ;  /* 0x3000000fff0f7230 */ /* 0x000fe40000004100 */
[-C--:B------:R-:W-:Y:S01]  /*8920*/  FMUL.FTZ R33, R47, R78.reuse ;  /* 0x0000004e2f217220 */ /* 0x080fe20000410000 */
[----:B------:R-:W-:Y:S02]  /*8930*/  HADD2.F32 R66, -RZ, R66.H0_H0 ;  /* 0x20000042ff427230 */ /* 0x000fe40000004100 */
[-C--:B------:R-:W-:Y:S01]  /*8940*/  FFMA.FTZ R48, R35, R13.reuse, -R48 ;  /* 0x0000000d23307223 */ /* 0x080fe20000010830 */
[----:B------:R-:W-:Y:S01]  /*8950*/  FFMA.FTZ R51, R45, R13, R51 ;  /* 0x0000000d2d337223 */ /* 0x000fe20000010033 */
[C---:B------:R-:W-:Y:S01]  /*8960*/  FMUL.FTZ R78, R15.reuse, R78 ;  /* 0x0000004e0f4e7220 */ /* 0x040fe20000410000 */
[----:B------:R-:W-:Y:S02]  /*8970*/  HADD2.F32 R42, -RZ, R42.H0_H0 ;  /* 0x2000002aff2a7230 */ /* 0x000fe40000004100 */
[----:B------:R-:W-:Y:S01]  /*8980*/  FFMA.FTZ R33, R15, R66, -R33 ;  /* 0x000000420f217223 */ /* 0x000fe20000010821 */
[----:B------:R-:W-:-:S02]  /*8990*/  HADD2.F32 R13, -RZ, R32.H1_H1 ;  /* 0x30000020ff0d7230 */ /* 0x000fc40000004100 */
[----:B------:R-:W-:Y:S01]  /*89a0*/  FFMA.FTZ R78, R47, R66, R78 ;  /* 0x000000422f4e7223 */ /* 0x000fe2000001004e */
[----:B------:R-:W-:Y:S01]  /*89b0*/  HADD2.F32 R15, -RZ, R12.H1_H1 ;  /* 0x3000000cff0f7230 */ /* 0x000fe20000004100 */
[----:B------:R-:W-:Y:S01]  /*89c0*/  F2FP.F16.F32.PACK_AB R46, R46, R49 ;  /* 0x000000312e2e723e */ /* 0x000fe200000000ff */
[----:B------:R-:W-:Y:S02]  /*89d0*/  HADD2.F32 R54, -RZ, R32.H0_H0 ;  /* 0x20000020ff367230 */ /* 0x000fe40000004100 */
[-C--:B------:R-:W-:Y:S01]  /*89e0*/  FMUL.FTZ R32, R13, R42.reuse ;  /* 0x0000002a0d207220 */ /* 0x080fe20000410000 */
[----:B------:R-:W-:Y:S02]  /*89f0*/  HADD2.F32 R52, -RZ, R12.H0_H0 ;  /* 0x2000000cff347230 */ /* 0x000fe40000004100 */
[----:B------:R-:W-:Y:S01]  /*8a00*/  FMUL.FTZ R42, R15, R42 ;  /* 0x0000002a0f2a7220 */ /* 0x000fe20000410000 */
[----:B------:R-:W-:Y:S01]  /*8a10*/  HADD2.F32 R12, -RZ, R11.H0_H0 ;  /* 0x2000000bff0c7230 */ /* 0x000fe20000004100 */
[----:B------:R-:W-:Y:S01]  /*8a20*/  F2FP.F16.F32.PACK_AB R48, R33, R48 ;  /* 0x000000302130723e */ /* 0x000fe200000000ff */
[----:B------:R-:W-:Y:S01]  /*8a30*/  HADD2.F32 R208, -RZ, R208.H0_H0 ;  /* 0x200000d0ffd07230 */ /* 0x000fe20000004100 */
[----:B------:R-:W-:Y:S01]  /*8a40*/  F2FP.F16.F32.PACK_AB R33, R76, R50 ;  /* 0x000000324c21723e */ /* 0x000fe200000000ff */
[----:B------:R-:W-:-:S02]  /*8a50*/  HADD2.F32 R35, -RZ, R44.H0_H0 ;  /* 0x2000002cff237230 */ /* 0x000fc40000004100 */
[-C--:B------:R-:W-:Y:S01]  /*8a60*/  FFMA.FTZ R42, R13, R12.reuse, R42 ;  /* 0x0000000c0d2a7223 */ /* 0x080fe2000001002a */
[----:B------:R-:W-:Y:S01]  /*8a70*/  FFMA.FTZ R32, R15, R12, -R32 ;  /* 0x0000000c0f207223 */ /* 0x000fe20000010820 */
[----:B------:R-:W-:Y:S02]  /*8a80*/  HADD2.F32 R13, -RZ, R34.H0_H0 ;  /* 0x20000022ff0d7230 */ /* 0x000fe40000004100 */
[----:B------:R-:W-:Y:S02]  /*8a90*/  HADD2.F32 R15, -RZ, R14.H0_H0 ;  /* 0x2000000eff0f7230 */ /* 0x000fe40000004100 */
[----:B------:R-:W-:Y:S02]  /*8aa0*/  HADD2.F32 R34, -RZ, R34.H1_H1 ;  /* 0x30000022ff227230 */ /* 0x000fe40000004100 */
[-C--:B------:R-:W-:Y:S01]  /*8ab0*/  FMUL.FTZ R12, R13, R208.reuse ;  /* 0x000000d00d0c7220 */ /* 0x080fe20000410000 */
[----:B------:R-:W-:Y:S02]  /*8ac0*/  HADD2.F32 R209, -RZ, R209.H0_H0 ;  /* 0x200000d1ffd17230 */ /* 0x000fe40000004100 */
[----:B------:R-:W-:Y:S01]  /*8ad0*/  FMUL.FTZ R208, R15, R208 ;  /* 0x000000d00fd07220 */ /* 0x000fe20000410000 */
[----:B------:R-:W-:-:S02]  /*8ae0*/  HADD2.F32 R14, -RZ, R14.H1_H1 ;  /* 0x3000000eff0e7230 */ /* 0x000fc40000004100 */
[----:B------:R-:W-:Y:S01]  /*8af0*/  FMUL.FTZ R45, R34, R35 ;  /* 0x00000023222d7220 */ /* 0x000fe20000410000 */
[----:B------:R-:W-:Y:S02]  /*8b00*/  HADD2.F32 R207, -RZ, R207.H0_H0 ;  /* 0x200000cfffcf7230 */ /* 0x000fe40000004100 */
[----:B------:R-:W-:Y:S01]  /*8b10*/  FMUL.FTZ R11, R54, R209 ;  /* 0x000000d1360b7220 */ /* 0x000fe20000410000 */
[----:B------:R-:W-:Y:S02]  /*8b20*/  HADD2.F32 R206, -RZ, R206.H0_H0 ;  /* 0x200000ceffce7230 */ /* 0x000fe40000004100 */
[----:B------:R-:W-:Y:S01]  /*8b30*/  FMUL.FTZ R35, R14, R35 ;  /* 0x000000230e237220 */ /* 0x000fe20000410000 */
[----:B------:R-:W-:Y:S02]  /*8b40*/  HADD2.F32 R43, -RZ, R43.H0_H0 ;  /* 0x2000002bff2b7230 */ /* 0x000fe40000004100 */
[C---:B------:R-:W-:Y:S01]  /*8b50*/  FMUL.FTZ R209, R52.reuse, R209 ;  /* 0x000000d134d17220 */ /* 0x040fe20000410000 */
[----:B------:R-:W-:Y:S01]  /*8b60*/  FFMA.FTZ R11, R52, R207, -R11 ;  /* 0x000000cf340b7223 */ /* 0x000fe2000001080b */
[-C--:B------:R-:W-:Y:S01]  /*8b70*/  FFMA.FTZ R15, R15, R206.reuse, -R12 ;  /* 0x000000ce0f0f7223 */ /* 0x080fe2000001080c */
[----:B------:R-:W-:Y:S01]  /*8b80*/  FFMA.FTZ R13, R13, R206, R208 ;  /* 0x000000ce0d0d7223 */ /* 0x000fe200000100d0 */
[-C--:B------:R-:W-:Y:S01]  /*8b90*/  FFMA.FTZ R14, R14, R43.reuse, -R45 ;  /* 0x0000002b0e0e7223 */ /* 0x080fe2000001082d */
[----:B------:R-:W-:Y:S01]  /*8ba0*/  FFMA.FTZ R34, R34, R43, R35 ;  /* 0x0000002b22227223 */ /* 0x000fe20000010023 */
[----:B------:R-:W-:Y:S01]  /*8bb0*/  FFMA.FTZ R209, R54, R207, R209 ;  /* 0x000000cf36d17223 */ /* 0x000fe200000100d1 */
[----:B------:R-:W-:-:S02]  /*8bc0*/  F2FP.F16.F32.PACK_AB R12, R32, R11 ;  /* 0x0000000b200c723e */ /* 0x000fc400000000ff */
[----:B------:R-:W-:Y:S02]  /*8bd0*/  F2FP.F16.F32.PACK_AB R14, R14, R15 ;  /* 0x0000000f0e0e723e */ /* 0x000fe400000000ff */
[----:B------:R-:W-:Y:S01]  /*8be0*/  F2FP.F16.F32.PACK_AB R34, R34, R13 ;  /* 0x0000000d2222723e */ /* 0x000fe200000000ff */
[----:B------:R-:W-:Y:S01]  /*8bf0*/  IMAD.MOV.U32 R13, RZ, RZ, R46 ;  /* 0x000000ffff0d7224 */ /* 0x000fe200078e002e */
[----:B------:R-:W-:Y:S02]  /*8c00*/  F2FP.F16.F32.PACK_AB R35, R78, R51 ;  /* 0x000000334e23723e */ /* 0x000fe400000000ff */
[----:B------:R-:W-:Y:S02]  /*8c10*/  F2FP.F16.F32.PACK_AB R32, R42, R209 ;  /* 0x000000d12a20723e */ /* 0x000fe400000000ff */
[----:B------:R-:W-:-:S07]  /*8c20*/  MOV R15, R48 ;  /* 0x00000030000f7202 */ /* 0x000fce0000000f00 */
.L_x_540:
[----:B------:R-:W-:Y:S05]  /*8c30*/  BSYNC B2 ;  /* 0x0000000000027941 */ /* 0x000fea0003800000 */
.L_x_539:
[----:B--2---:R2:W-:Y:S04]  /*8c40*/  ST.E.128 desc[UR60][R38.64], R12 ;  /* 0x0000000c26007985 */ /* 0x0045e8000c101d3c */
[----:B---3--:R2:W-:Y:S02]  /*8c50*/  @!P4 ST.E.128 desc[UR60][R40.64], R32 ;  /* 0x000000202800c985 */ /* 0x0085e4000c101d3c */
.L_x_538:
[----:B------:R-:W-:Y:S05]  /*8c60*/  BSYNC B1 ;  /* 0x0000000000017941 */ /* 0x000fea0003800000 */
.L_x_537:
[----:B------:R-:W-:Y:S01]  /*8c70*/  ISETP.NE.AND P4, PT, R27, RZ, PT ;  /* 0x000000ff1b00720c */ /* 0x000fe20003f85270 */
[----:B------:R-:W-:-:S12]  /*8c80*/  BSSY B1, `(.L_x_541) ;  /* 0x0000073000017945 */ /* 0x000fd80003800000 */
[----:B------:R-:W-:Y:S05]  /*8c90*/  @!P4 BRA `(.L_x_542) ;  /* 0x0000000400c4c947 */ /* 0x000fea0003800000 */
[----:B0--3--:R-:W-:Y:S01]  /*8ca0*/  SEL R11, R129, R139, !P2 ;  /* 0x0000008b810b7207 */ /* 0x009fe20005000000 */
[----:B------:R-:W-:Y:S01]  /*8cb0*/  BSSY B2, `(.L_x_543) ;  /* 0x000006d000027945 */ /* 0x000fe20003800000 */
[C---:B--2---:R-:W-:Y:S02]  /*8cc0*/  LEA R38, P5, R8.reuse, R119, 0x1 ;  /* 0x0000007708267211 */ /* 0x044fe400078a08ff */
        /* <DEDUP_REMOVED lines=8> */
[----:B------:R-:W-:Y:S02]  /*8d50*/  LOP3.LUT R12, R167, 0x38, R40, 0xf8, !PT ;  /* 0x00000038a70c7812 */ /* 0x000fe400078ef828 */
[----:B------:R-:W-:Y:S02]  /*8d60*/  SHF.R.S32.HI R14, RZ, 0x3, R11 ;  /* 0x00000003ff0e7819 */ /* 0x000fe4000001140b */
[----:B------:R-:W-:Y:S02]  /*8d70*/  LOP3.LUT R12, R12, R223, RZ, 0x3c, !PT ;  /* 0x000000df0c0c7212 */ /* 0x000fe400078e3cff */
[----:B------:R-:W-:Y:S01]  /*8d80*/  ISETP.GE.AND P4, PT, R40, R135, PT ;  /* 0x000000872800720c */ /* 0x000fe20003f86270 */
[----:B------:R-:W-:-:S04]  /*8d90*/  IMAD R11, R14, 0x1800, R179 ;  /* 0x000018000e0b7824 */ /* 0x000fc800078e02b3 */
[----:B------:R-:W-:Y:S02]  /*8da0*/  IMAD.IADD R13, R11, 0x1, R12 ;  /* 0x000000010b0d7824 */ /* 0x000fe400078e020c */
[C---:B------:R-:W-:Y:S02]  /*8db0*/  IMAD R11, R18.reuse, 0x4800, R140 ;  /* 0x00004800120b7824 */ /* 0x040fe400078e028c */
[----:B------:R-:W-:-:S03]  /*8dc0*/  IMAD R13, R18, 0x4800, R13 ;  /* 0x00004800120d7824 */ /* 0x000fc600078e020d */
[----:B------:R-:W-:Y:S01]  /*8dd0*/  LEA R11, R11, R2, 0x1 ;  /* 0x000000020b0b7211 */ /* 0x000fe200078e08ff */
[----:B------:R-:W-:Y:S02]  /*8de0*/  IMAD R32, R13, 0x2, R2 ;  /* 0x000000020d207824 */ /* 0x000fe400078e0202 */
[----:B------:R-:W-:Y:S02]  /*8df0*/  @!P4 IMAD.WIDE R40, R40, 0x2, R36 ;  /* 0x000000022828c825 */ /* 0x000fe400078e0224 */
[----:B------:R0:W2:Y:S04]  /*8e00*/  LDS.128 R12, [R11+0x18400] ;  /* 0x018400000b0c7984 */ /* 0x0000a80000000c00 */
[----:B------:R-:W3:Y:S01]  /*8e10*/  LDS.128 R32, [R32+0x18400] ;  /* 0x0184000020207984 */ /* 0x000ee20000000c00 */
[----:B------:R-:W-:Y:S05]  /*8e20*/  @P5 BRA `(.L_x_544) ;  /* 0x0000000400545947 */ /* 0x000fea0003800000 */
[----:B------:R-:W-:Y:S01]  /*8e30*/  SHF.R.U64 R42, R72, 0x10, R73 ;  /* 0x00000010482a7819 */ /* 0x000fe20000001249 */
[----:B---3--:R-:W-:Y:S01]  /*8e40*/  IMAD.MOV.U32 R45, RZ, RZ, R33 ;  /* 0x000000ffff2d7224 */ /* 0x008fe200078e0021 */
[----:B------:R-:W-:Y:S01]  /*8e50*/  SHF.R.U32.HI R72, RZ, 0x10, R73 ;  /* 0x00000010ff487819 */ /* 0x000fe20000011649 */
[----:B------:R-:W-:Y:S01]  /*8e60*/  HADD2.F32 R50, -RZ, R205.H1_H1 ;  /* 0x300000cdff327230 */ /* 0x000fe20000004100 */
[--C-:B0-----:R-:W-:Y:S01]  /*8e70*/  SHF.R.U64 R11, R60, 0x10, R61.reuse ;  /* 0x000000103c0b7819 */ /* 0x101fe2000000123d */
[----:B--2---:R-:W-:Y:S01]  /*8e80*/  HADD2.F32 R46, -RZ, R13.H1_H1 ;  /* 0x3000000dff2e7230 */ /* 0x004fe20000004100 */
[----:B------:R-:W-:Y:S01]  /*8e90*/  SHF.R.U32.HI R60, RZ, 0x10, R61 ;  /* 0x00000010ff3c7819 */ /* 0x000fe2000001163d */
[--C-:B------:R-:W-:Y:S01]  /*8ea0*/  HADD2.F32 R47, -RZ, R45.reuse.H0_H0 ;  /* 0x2000002dff2f7230 */ /* 0x100fe20000004100 */
[----:B------:R-:W-:Y:S01]  /*8eb0*/  MOV R33, R15 ;  /* 0x0000000f00217202 */ /* 0x000fe20000000f00 */
[----:B------:R-:W-:Y:S01]  /*8ec0*/  HADD2.F32 R45, -RZ, R45.H1_H1 ;  /* 0x3000002dff2d7230 */ /* 0x000fe20000004100 */
[--C-:B------:R-:W-:Y:S01]  /*8ed0*/  SHF.R.U64 R44, R74, 0x10, R75.reuse ;  /* 0x000000104a2c7819 */ /* 0x100fe2000000124b */
[----:B------:R-:W-:Y:S01]  /*8ee0*/  HADD2.F32 R72, -RZ, R72.H0_H0 ;  /* 0x20000048ff487230 */ /* 0x000fe20000004100 */
[----:B------:R-:W-:Y:S01]  /*8ef0*/  SHF.R.U32.HI R74, RZ, 0x10, R75 ;  /* 0x00000010ff4a7819 */ /* 0x000fe2000001164b */
[----:B------:R-:W-:-:S02]  /*8f00*/  HADD2.F32 R15, -RZ, R13.H0_H0 ;  /* 0x2000000dff0f7230 */ /* 0x000fc40000004100 */
[----:B------:R-:W-:Y:S01]  /*8f10*/  FMUL.FTZ R52, R47, R50 ;  /* 0x000000322f347220 */ /* 0x000fe20000410000 */
[----:B------:R-:W-:Y:S02]  /*8f20*/  HADD2.F32 R48, -RZ, R154.H1_H1 ;  /* 0x3000009aff307230 */ /* 0x000fe40000004100 */
[----:B------:R-:W-:Y:S01]  /*8f30*/  FMUL.FTZ R49, R45, R72 ;  /* 0x000000482d317220 */ /* 0x000fe20000410000 */
[----:B------:R-:W-:Y:S02]  /*8f40*/  HADD2.F32 R60, -RZ, R60.H0_H0 ;  /* 0x2000003cff3c7230 */ /* 0x000fe40000004100 */
[C---:B------:R-:W-:Y:S01]  /*8f50*/  FMUL.FTZ R50, R15.reuse, R50 ;  /* 0x000000320f327220 */ /* 0x040fe20000410000 */
[----:B------:R-:W-:Y:S01]  /*8f60*/  FMUL.FTZ R72, R46, R72 ;  /* 0x000000482e487220 */ /* 0x000fe20000410000 */
[--C-:B------:R-:W-:Y:S01]  /*8f70*/  SHF.R.U64 R43, R62, 0x10, R63.reuse ;  /* 0x000000103e2b7819 */ /* 0x100fe2000000123f */
[----:B------:R-:W-:Y:S01]  /*8f80*/  FFMA.FTZ R13, R15, R48, -R52 ;  /* 0x000000300f0d7223 */ /* 0x000fe20000010834 */
[----:B------:R-:W-:Y:S01]  /*8f90*/  SHF.R.U32.HI R62, RZ, 0x10, R63 ;  /* 0x00000010ff3e7819 */ /* 0x000fe2000001163f */
[----:B------:R-:W-:Y:S01]  /*8fa0*/  FFMA.FTZ R46, R46, R60, -R49 ;  /* 0x0000003c2e2e7223 */ /* 0x000fe20000010831 */
[----:B------:R-:W-:Y:S01]  /*8fb0*/  FFMA.FTZ R15, R47, R48, R50 ;  /* 0x000000302f0f7223 */ /* 0x000fe20000010032 */
[----:B------:R-:W-:-:S02]  /*8fc0*/  HADD2.F32 R52, -RZ, R35.H1_H1 ;  /* 0x30000023ff347230 */ /* 0x000fc40000004100 */
[----:B------:R-:W-:Y:S01]  /*8fd0*/  FFMA.FTZ R48, R45, R60, R72 ;  /* 0x0000003c2d307223 */ /* 0x000fe20000010048 */
[----:B------:R-:W-:Y:S01]  /*8fe0*/  HADD2.F32 R49, -RZ, R74.H0_H0 ;  /* 0x2000004aff317230 */ /* 0x000fe20000004100 */
[----:B------:R-:W-:Y:S01]  /*8ff0*/  F2FP.F16.F32.PACK_AB R13, R46, R13 ;  /* 0x0000000d2e0d723e */ /* 0x000fe200000000ff */
[----:B------:R-:W-:Y:S02]  /*9000*/  HADD2.F32 R60, -RZ, R155.H1_H1 ;  /* 0x3000009bff3c7230 */ /* 0x000fe40000004100 */
[----:B------:R-:W-:Y:S02]  /*9010*/  HADD2.F32 R45, -RZ, R35.H0_H0 ;  /* 0x20000023ff2d7230 */ /* 0x000fe40000004100 */
[----:B------:R-:W-:Y:S01]  /*9020*/  FMUL.FTZ R51, R52, R49 ;  /* 0x0000003134337220 */ /* 0x000fe20000410000 */
[--C-:B------:R-:W-:Y:S02]  /*9030*/  HADD2.F32 R35, -RZ, R33.reuse.H0_H0 ;  /* 0x20000021ff237230 */ /* 0x100fe40000004100 */
[----:B------:R-:W-:-:S02]  /*9040*/  HADD2.F32 R50, -RZ, R33.H1_H1 ;  /* 0x30000021ff327230 */ /* 0x000fc40000004100 */
[----:B------:R-:W-:Y:S02]  /*9050*/  HADD2.F32 R47, -RZ, R62.H0_H0 ;  /* 0x2000003eff2f7230 */ /* 0x000fe40000004100 */
[-C--:B------:R-:W-:Y:S01]  /*9060*/  FMUL.FTZ R62, R45, R60.reuse ;  /* 0x0000003c2d3e7220 */ /* 0x080fe20000410000 */
[----:B------:R-:W-:Y:S02]  /*9070*/  HADD2.F32 R54, -RZ, R153.H1_H1 ;  /* 0x30000099ff367230 */ /* 0x000fe40000004100 */
[C---:B------:R-:W-:Y:S01]  /*9080*/  FMUL.FTZ R60, R35.reuse, R60 ;  /* 0x0000003c233c7220 */ /* 0x040fe20000410000 */
[C---:B------:R-:W-:Y:S01]  /*9090*/  FMUL.FTZ R49, R50.reuse, R49 ;  /* 0x0000003132317220 */ /* 0x040fe20000410000 */
[----:B------:R-:W-:Y:S01]  /*90a0*/  FFMA.FTZ R50, R50, R47, -R51 ;  /* 0x0000002f32327223 */ /* 0x000fe20000010833 */
[----:B------:R-:W-:Y:S02]  /*90b0*/  HADD2.F32 R51, -RZ, R42.H0_H0 ;  /* 0x2000002aff337230 */ /* 0x000fe40000004100 */
[----:B------:R-:W-:Y:S01]  /*90c0*/  FFMA.FTZ R33, R35, R54, -R62 ;  /* 0x0000003623217223 */ /* 0x000fe2000001083e */
[----:B------:R-:W-:-:S02]  /*90d0*/  HADD2.F32 R205, -RZ, R205.H0_H0 ;  /* 0x200000cdffcd7230 */ /* 0x000fc40000004100 */
[----:B------:R-:W-:Y:S01]  /*90e0*/  FFMA.FTZ R35, R45, R54, R60 ;  /* 0x000000362d237223 */ /* 0x000fe2000001003c */
[----:B------:R-:W-:Y:S02]  /*90f0*/  HADD2.F32 R42, -RZ, R12.H0_H0 ;  /* 0x2000000cff2a7230 */ /* 0x000fe40000004100 */
[----:B------:R-:W-:Y:S01]  /*9100*/  FFMA.FTZ R52, R52, R47, R49 ;  /* 0x0000002f34347223 */ /* 0x000fe20000010031 */
[--C-:B------:R-:W-:Y:S01]  /*9110*/  HADD2.F32 R45, -RZ, R32.reuse.H0_H0 ;  /* 0x20000020ff2d7230 */ /* 0x100fe20000004100 */
[----:B------:R-:W-:Y:S01]  /*9120*/  F2FP.F16.F32.PACK_AB R50, R50, R33 ;  /* 0x000000213232723e */ /* 0x000fe200000000ff */
[----:B------:R-:W-:Y:S01]  /*9130*/  HADD2.F32 R47, -RZ, R32.H1_H1 ;  /* 0x30000020ff2f7230 */ /* 0x000fe20000004100 */
[----:B------:R-:W-:Y:S01]  /*9140*/  F2FP.F16.F32.PACK_AB R33, R48, R15 ;  /* 0x0000000f3021723e */ /* 0x000fe200000000ff */
[----:B------:R-:W-:Y:S01]  /*9150*/  HADD2.F32 R154, -RZ, R154.H0_H0 ;  /* 0x2000009aff9a7230 */ /* 0x000fe20000004100 */
[----:B------:R-:W-:Y:S01]  /*9160*/  F2FP.F16.F32.PACK_AB R35, R52, R35 ;  /* 0x000000233423723e */ /* 0x000fe200000000ff */
[----:B------:R-:W-:-:S02]  /*9170*/  HADD2.F32 R32, -RZ, R12.H1_H1 ;  /* 0x3000000cff207230 */ /* 0x000fc40000004100 */
[CC--:B------:R-:W-:Y:S01]  /*9180*/  FMUL.FTZ R12, R42.reuse, R205.reuse ;  /* 0x000000cd2a0c7220 */ /* 0x0c0fe20000410000 */
[----:B------:R-:W-:Y:S02]  /*9190*/  HADD2.F32 R49, -RZ, R11.H0_H0 ;  /* 0x2000000bff317230 */ /* 0x000fe40000004100 */
[----:B------:R-:W-:Y:S01]  /*91a0*/  FMUL.FTZ R11, R45, R205 ;  /* 0x000000cd2d0b7220 */ /* 0x000fe20000410000 */
[-C--:B------:R-:W-:Y:S01]  /*91b0*/  FMUL.FTZ R53, R47, R51.reuse ;  /* 0x000000332f357220 */ /* 0x080fe20000410000 */
[-C--:B------:R-:W-:Y:S01]  /*91c0*/  FFMA.FTZ R12, R45, R154.reuse, R12 ;  /* 0x0000009a2d0c7223 */ /* 0x080fe2000001000c */
[----:B------:R-:W-:Y:S02]  /*91d0*/  HADD2.F32 R45, -RZ, R44.H0_H0 ;  /* 0x2000002cff2d7230 */ /* 0x000fe40000004100 */
[----:B------:R-:W-:Y:S01]  /*91e0*/  FFMA.FTZ R11, R42, R154, -R11 ;  /* 0x0000009a2a0b7223 */ /* 0x000fe2000001080b */
[----:B------:R-:W-:Y:S02]  /*91f0*/  HADD2.F32 R44, -RZ, R34.H0_H0 ;  /* 0x20000022ff2c7230 */ /* 0x000fe40000004100 */
[----:B------:R-:W-:Y:S01]  /*9200*/  FMUL.FTZ R54, R32, R51 ;  /* 0x0000003320367220 */ /* 0x000fe20000410000 */
[----:B------:R-:W-:-:S02]  /*9210*/  HADD2.F32 R155, -RZ, R155.H0_H0 ;  /* 0x2000009bff9b7230 */ /* 0x000fc40000004100 */
[-C--:B------:R-:W-:Y:S01]  /*9220*/  FFMA.FTZ R32, R32, R49.reuse, -R53 ;  /* 0x0000003120207223 */ /* 0x080fe20000010835 */
[----:B------:R-:W-:Y:S02]  /*9230*/  HADD2.F32 R42, -RZ, R14.H0_H0 ;  /* 0x2000000eff2a7230 */ /* 0x000fe40000004100 */
[----:B------:R-:W-:Y:S01]  /*9240*/  FFMA.FTZ R47, R47, R49, R54 ;  /* 0x000000312f2f7223 */ /* 0x000fe20000010036 */
[----:B------:R-:W-:Y:S02]  /*9250*/  HADD2.F32 R34, -RZ, R34.H1_H1 ;  /* 0x30000022ff227230 */ /* 0x000fe40000004100 */
[-C--:B------:R-:W-:Y:S01]  /*9260*/  FMUL.FTZ R49, R44, R155.reuse ;  /* 0x0000009b2c317220 */ /* 0x080fe20000410000 */
[----:B------:R-:W-:Y:S02]  /*9270*/  HADD2.F32 R14, -RZ, R14.H1_H1 ;  /* 0x3000000eff0e7230 */ /* 0x000fe40000004100 */
[----:B------:R-:W-:Y:S01]  /*9280*/  FMUL.FTZ R155, R42, R155 ;  /* 0x0000009b2a9b7220 */ /* 0x000fe20000410000 */
[----:B------:R-:W-:-:S02]  /*9290*/  HADD2.F32 R153, -RZ, R153.H0_H0 ;  /* 0x20000099ff997230 */ /* 0x000fc40000004100 */
[-C--:B------:R-:W-:Y:S01]  /*92a0*/  FMUL.FTZ R51, R34, R45.reuse ;  /* 0x0000002d22337220 */ /* 0x080fe20000410000 */
[----:B------:R-:W-:Y:S02]  /*92b0*/  HADD2.F32 R43, -RZ, R43.H0_H0 ;  /* 0x2000002bff2b7230 */ /* 0x000fe40000004100 */
[----:B------:R-:W-:Y:S01]  /*92c0*/  FMUL.FTZ R45, R14, R45 ;  /* 0x0000002d0e2d7220 */ /* 0x000fe20000410000 */
[----:B------:R-:W-:Y:S01]  /*92d0*/  F2FP.F16.F32.PACK_AB R32, R32, R11 ;  /* 0x0000000b2020723e */ /* 0x000fe200000000ff */
[-C--:B------:R-:W-:Y:S01]  /*92e0*/  FFMA.FTZ R49, R42, R153.reuse, -R49 ;  /* 0x000000992a317223 */ /* 0x080fe20000010831 */
[----:B------:R-:W-:Y:S01]  /*92f0*/  FFMA.FTZ R155, R44, R153, R155 ;  /* 0x000000992c9b7223 */ /* 0x000fe2000001009b */
[-C--:B------:R-:W-:Y:S01]  /*9300*/  FFMA.FTZ R14, R14, R43.reuse, -R51 ;  /* 0x0000002b0e0e7223 */ /* 0x080fe20000010833 */
[----:B------:R-:W-:Y:S01]  /*9310*/  FFMA.FTZ R34, R34, R43, R45 ;  /* 0x0000002b22227223 */ /* 0x000fe2000001002d */
[----:B------:R-:W-:Y:S01]  /*9320*/  F2FP.F16.F32.PACK_AB R42, R47, R12 ;  /* 0x0000000c2f2a723e */ /* 0x000fe200000000ff */
[----:B------:R-:W-:Y:S01]  /*9330*/  IMAD.MOV.U32 R12, RZ, RZ, R32 ;  /* 0x000000ffff0c7224 */ /* 0x000fe200078e0020 */
[----:B------:R-:W-:-:S02]  /*9340*/  MOV R15, R50 ;  /* 0x00000032000f7202 */ /* 0x000fc40000000f00 */
[----:B------:R-:W-:Y:S01]  /*9350*/  F2FP.F16.F32.PACK_AB R14, R14, R49 ;  /* 0x000000310e0e723e */ /* 0x000fe200000000ff */
[----:B------:R-:W-:Y:S01]  /*9360*/  IMAD.MOV.U32 R32, RZ, RZ, R42 ;  /* 0x000000ffff207224 */ /* 0x000fe200078e002a */
[----:B------:R-:W-:-:S07]  /*9370*/  F2FP.F16.F32.PACK_AB R34, R34, R155 ;  /* 0x0000009b2222723e */ /* 0x000fce00000000ff */
.L_x_544:
[----:B------:R-:W-:Y:S05]  /*9380*/  BSYNC B2 ;  /* 0x0000000000027941 */ /* 0x000fea0003800000 */
.L_x_543:
[----:B--2---:R2:W-:Y:S04]  /*9390*/  ST.E.128 desc[UR60][R38.64], R12 ;  /* 0x0000000c26007985 */ /* 0x0045e8000c101d3c */
[----:B---3--:R2:W-:Y:S02]  /*93a0*/  @!P4 ST.E.128 desc[UR60][R40.64], R32 ;  /* 0x000000202800c985 */ /* 0x0085e4000c101d3c */
.L_x_542:
[----:B------:R-:W-:Y:S05]  /*93b0*/  BSYNC B1 ;  /* 0x0000000000017941 */ /* 0x000fea0003800000 */
.L_x_541:
[----:B------:R-:W-:-:S13]  /*93c0*/  ISETP.NE.AND P4, PT, R28, RZ, PT ;  /* 0x000000ff1c00720c */ /* 0x000fda0003f85270 */
[----:B------:R-:W-:Y:S05]  /*93d0*/  @!P4 BRA `(.L_x_493) ;  /* 0x0000000c00b0c947 */ /* 0x000fea0003800000 */
[----:B------:R-:W-:Y:S01]  /*93e0*/  SEL R139, R129, R139, !P1 ;  /* 0x0000008b818b7207 */ /* 0x000fe20004800000 */
[----:B------:R-:W-:Y:S01]  /*93f0*/  BSSY B1, `(.L_x_545) ;  /* 0x000006d000017945 */ /* 0x000fe20003800000 */
[----:B------:R-:W-:Y:S02]  /*9400*/  ISETP.GE.AND P5, PT, R3, R128, PT ;  /* 0x000000800300720c */ /* 0x000fe40003fa6270 */
[----:B--234-:R-:W-:Y:S02]  /*9410*/  SHF.R.S32.HI R12, RZ, 0x1f, R139 ;  /* 0x0000001fff0c7819 */ /* 0x01cfe4000001148b */
[C---:B------:R-:W-:Y:S02]  /*9420*/  LEA R38, P4, R9.reuse, R119, 0x1 ;  /* 0x0000007709267211 */ /* 0x040fe400078808ff */
[----:B------:R-:W-:Y:S02]  /*9430*/  LEA.HI R139, R12, R139, RZ, 0x4 ;  /* 0x0000008b0c8b7211 */ /* 0x000fe400078f20ff */
[----:B------:R-:W-:-:S02]  /*9440*/  LEA.HI.X R39, R9, R118, R114, 0x1, P4 ;  /* 0x0000007609277211 */ /* 0x000fc400020f0c72 */
[----:B------:R-:W-:-:S04]  /*9450*/  LEA.HI.SX32 R139, R139, R120, 0x1c ;  /* 0x000000788b8b7211 */ /* 0x000fc800078fe2ff */
[----:B------:R-:W-:Y:S01]  /*9460*/  SHF.R.S32.HI R12, RZ, 0x1f, R139 ;  /* 0x0000001fff0c7819 */ /* 0x000fe2000001148b */
[----:B------:R-:W-:-:S03]  /*9470*/  IMAD.SHL.U32 R40, R139, 0x8, RZ ;  /* 0x000000088b287824 */ /* 0x000fc600078e00ff */
[----:B------:R-:W-:-:S04]  /*9480*/  LEA.HI R12, R12, R139, RZ, 0x3 ;  /* 0x0000008b0c0c7211 */ /* 0x000fc800078f18ff */
[----:B------:R-:W-:Y:S02]  /*9490*/  SHF.R.S32.HI R14, RZ, 0x3, R12 ;  /* 0x00000003ff0e7819 */ /* 0x000fe4000001140c */
[----:B------:R-:W-:-:S03]  /*94a0*/  LOP3.LUT R12, R167, 0x38, R40, 0xf8, !PT ;  /* 0x00000038a70c7812 */ /* 0x000fc600078ef828 */
[----:B0-----:R-:W-:Y:S01]  /*94b0*/  IMAD R11, R14, 0x1800, R179 ;  /* 0x000018000e0b7824 */ /* 0x001fe200078e02b3 */
[----:B------:R-:W-:-:S05]  /*94c0*/  LOP3.LUT R12, R12, R223, RZ, 0x3c, !PT ;  /* 0x000000df0c0c7212 */ /* 0x000fca00078e3cff */
[----:B------:R-:W-:Y:S02]  /*94d0*/  IMAD.IADD R13, R11, 0x1, R12 ;  /* 0x000000010b0d7824 */ /* 0x000fe400078e020c */
[C---:B------:R-:W-:Y:S02]  /*94e0*/  IMAD R11, R18.reuse, 0x4800, R138 ;  /* 0x00004800120b7824 */ /* 0x040fe400078e028a */
[----:B------:R-:W-:-:S03]  /*94f0*/  IMAD R13, R18, 0x4800, R13 ;  /* 0x00004800120d7824 */ /* 0x000fc600078e020d */
[----:B------:R-:W-:Y:S01]  /*9500*/  LEA R11, R11, R2, 0x1 ;  /* 0x000000020b0b7211 */ /* 0x000fe200078e08ff */
[----:B------:R-:W-:-:S04]  /*9510*/  IMAD R32, R13, 0x2, R2 ;  /* 0x000000020d207824 */ /* 0x000fc800078e0202 */
[----:B------:R0:W2:Y:S04]  /*9520*/  LDS.128 R12, [R11+0x18400] ;  /* 0x018400000b0c7984 */ /* 0x0000a80000000c00 */
[----:B------:R-:W3:Y:S01]  /*9530*/  LDS.128 R32, [R32+0x18400] ;  /* 0x0184000020207984 */ /* 0x000ee20000000c00 */
[----:B------:R-:W-:Y:S05]  /*9540*/  @P5 BRA `(.L_x_546) ;  /* 0x00000004005c5947 */ /* 0x000fea0003800000 */
[----:B--2---:R-:W-:Y:S01]  /*9550*/  IMAD.MOV.U32 R44, RZ, RZ, R12 ;  /* 0x000000ffff2c7224 */ /* 0x004fe200078e000c */
[----:B---3--:R-:W-:Y:S01]  /*9560*/  MOV R12, R33 ;  /* 0x00000021000c7202 */ /* 0x008fe20000000f00 */
[----:B------:R-:W-:Y:S01]  /*9570*/  IMAD.MOV.U32 R45, RZ, RZ, R32 ;  /* 0x000000ffff2d7224 */ /* 0x000fe200078e0020 */
[----:B------:R-:W-:Y:S01]  /*9580*/  SHF.R.U32.HI R50, RZ, 0x10, R69 ;  /* 0x00000010ff327819 */ /* 0x000fe20000011645 */
[----:B------:R-:W-:Y:S01]  /*9590*/  HADD2.F32 R49, -RZ, R152.H1_H1 ;  /* 0x30000098ff317230 */ /* 0x000fe20000004100 */
[----:B------:R-:W-:Y:S01]  /*95a0*/  MOV R46, R35 ;  /* 0x00000023002e7202 */ /* 0x000fe20000000f00 */
[--C-:B------:R-:W-:Y:S01]  /*95b0*/  HADD2.F32 R32, -RZ, R12.reuse.H0_H0 ;  /* 0x2000000cff207230 */ /* 0x100fe20000004100 */
[----:B------:R-:W-:Y:S01]  /*95c0*/  SHF.R.U32.HI R48, RZ, 0x10, R57 ;  /* 0x00000010ff307819 */ /* 0x000fe20000011639 */
[----:B------:R-:W-:Y:S01]  /*95d0*/  HADD2.F32 R35, -RZ, R12.H1_H1 ;  /* 0x3000000cff237230 */ /* 0x000fe20000004100 */
[----:B------:R-:W-:Y:S01]  /*95e0*/  SHF.R.U32.HI R51, RZ, 0x10, R71 ;  /* 0x00000010ff337819 */ /* 0x000fe20000011647 */
[----:B------:R-:W-:Y:S01]  /*95f0*/  IMAD.MOV.U32 R33, RZ, RZ, R15 ;  /* 0x000000ffff217224 */ /* 0x000fe200078e000f */
[--C-:B0-----:R-:W-:Y:S01]  /*9600*/  SHF.R.U64 R11, R58, 0x10, R59.reuse ;  /* 0x000000103a0b7819 */ /* 0x101fe2000000123b */
[--C-:B------:R-:W-:Y:S01]  /*9610*/  HADD2.F32 R12, -RZ, R13.reuse.H0_H0 ;  /* 0x2000000dff0c7230 */ /* 0x100fe20000004100 */
[----:B------:R-:W-:Y:S01]  /*9620*/  SHF.R.U32.HI R58, RZ, 0x10, R59 ;  /* 0x00000010ff3a7819 */ /* 0x000fe2000001163b */
[----:B------:R-:W-:Y:S01]  /*9630*/  HADD2.F32 R50, -RZ, R50.H0_H0 ;  /* 0x20000032ff327230 */ /* 0x000fe20000004100 */
[----:B------:R-:W-:Y:S01]  /*9640*/  SHF.R.U64 R43, R68, 0x10, R69 ;  /* 0x00000010442b7819 */ /* 0x000fe20000001245 */
[----:B------:R-:W-:-:S02]  /*9650*/  HADD2.F32 R15, -RZ, R13.H1_H1 ;  /* 0x3000000dff0f7230 */ /* 0x000fc40000004100 */
[-C--:B------:R-:W-:Y:S01]  /*9660*/  FMUL.FTZ R13, R32, R49.reuse ;  /* 0x00000031200d7220 */ /* 0x080fe20000410000 */
[----:B------:R-:W-:Y:S02]  /*9670*/  HADD2.F32 R47, -RZ, R150.H1_H1 ;  /* 0x30000096ff2f7230 */ /* 0x000fe40000004100 */
[C---:B------:R-:W-:Y:S01]  /*9680*/  FMUL.FTZ R49, R12.reuse, R49 ;  /* 0x000000310c317220 */ /* 0x040fe20000410000 */
[----:B------:R-:W-:Y:S02]  /*9690*/  HADD2.F32 R48, -RZ, R48.H0_H0 ;  /* 0x20000030ff307230 */ /* 0x000fe40000004100 */
[-C--:B------:R-:W-:Y:S01]  /*96a0*/  FMUL.FTZ R52, R35, R50.reuse ;  /* 0x0000003223347220 */ /* 0x080fe20000410000 */
[----:B------:R-:W-:Y:S01]  /*96b0*/  FMUL.FTZ R50, R15, R50 ;  /* 0x000000320f327220 */ /* 0x000fe20000410000 */
[-C--:B------:R-:W-:Y:S01]  /*96c0*/  FFMA.FTZ R12, R12, R47.reuse, -R13 ;  /* 0x0000002f0c0c7223 */ /* 0x080fe2000001080d */
[----:B------:R-:W-:Y:S01]  /*96d0*/  FFMA.FTZ R13, R32, R47, R49 ;  /* 0x0000002f200d7223 */ /* 0x000fe20000010031 */
[----:B------:R-:W-:-:S02]  /*96e0*/  HADD2.F32 R47, -RZ, R46.H0_H0 ;  /* 0x2000002eff2f7230 */ /* 0x000fc40000004100 */
[-C--:B------:R-:W-:Y:S01]  /*96f0*/  FFMA.FTZ R32, R35, R48.reuse, R50 ;  /* 0x0000003023207223 */ /* 0x080fe20000010032 */
[----:B------:R-:W-:Y:S02]  /*9700*/  HADD2.F32 R50, -RZ, R151.H1_H1 ;  /* 0x30000097ff327230 */ /* 0x000fe40000004100 */
[----:B------:R-:W-:Y:S01]  /*9710*/  FFMA.FTZ R15, R15, R48, -R52 ;  /* 0x000000300f0f7223 */ /* 0x000fe20000010834 */
[----:B------:R-:W-:Y:S01]  /*9720*/  HADD2.F32 R46, -RZ, R46.H1_H1 ;  /* 0x3000002eff2e7230 */ /* 0x000fe20000004100 */
[----:B------:R-:W-:Y:S01]  /*9730*/  SHF.R.U64 R41, R56, 0x10, R57 ;  /* 0x0000001038297819 */ /* 0x000fe20000001239 */
[----:B------:R-:W-:Y:S02]  /*9740*/  HADD2.F32 R51, -RZ, R51.H0_H0 ;  /* 0x20000033ff337230 */ /* 0x000fe40000004100 */
[----:B------:R-:W-:Y:S01]  /*9750*/  FMUL.FTZ R52, R47, R50 ;  /* 0x000000322f347220 */ /* 0x000fe20000410000 */
[----:B------:R-:W-:Y:S01]  /*9760*/  HADD2.F32 R48, -RZ, R149.H1_H1 ;  /* 0x30000095ff307230 */ /* 0x000fe20000004100 */
[----:B------:R-:W-:Y:S01]  /*9770*/  SHF.R.U64 R42, R70, 0x10, R71 ;  /* 0x00000010462a7819 */ /* 0x000fe20000001247 */
[----:B------:R-:W-:-:S02]  /*9780*/  HADD2.F32 R35, -RZ, R33.H0_H0 ;  /* 0x20000021ff237230 */ /* 0x000fc40000004100 */
[-C--:B------:R-:W-:Y:S01]  /*9790*/  FMUL.FTZ R54, R46, R51.reuse ;  /* 0x000000332e367220 */ /* 0x080fe20000410000 */
[----:B------:R-:W-:Y:S01]  /*97a0*/  HADD2.F32 R33, -RZ, R33.H1_H1 ;  /* 0x30000021ff217230 */ /* 0x000fe20000004100 */
[----:B------:R-:W-:Y:S01]  /*97b0*/  F2FP.F16.F32.PACK_AB R15, R15, R12 ;  /* 0x0000000c0f0f723e */ /* 0x000fe200000000ff */
[----:B------:R-:W-:Y:S02]  /*97c0*/  HADD2.F32 R49, -RZ, R58.H0_H0 ;  /* 0x2000003aff317230 */ /* 0x000fe40000004100 */
[C---:B------:R-:W-:Y:S01]  /*97d0*/  FMUL.FTZ R50, R35.reuse, R50 ;  /* 0x0000003223327220 */ /* 0x040fe20000410000 */
[----:B------:R-:W-:Y:S01]  /*97e0*/  FFMA.FTZ R52, R35, R48, -R52 ;  /* 0x0000003023347223 */ /* 0x000fe20000010834 */
[C---:B------:R-:W-:Y:S01]  /*97f0*/  FMUL.FTZ R55, R33.reuse, R51 ;  /* 0x0000003321377220 */ /* 0x040fe20000410000 */
[----:B------:R-:W-:Y:S02]  /*9800*/  HADD2.F32 R152, -RZ, R152.H0_H0 ;  /* 0x20000098ff987230 */ /* 0x000fe40000004100 */
[----:B------:R-:W-:Y:S01]  /*9810*/  FFMA.FTZ R53, R33, R49, -R54 ;  /* 0x0000003121357223 */ /* 0x000fe20000010836 */
[----:B------:R-:W-:-:S02]  /*9820*/  HADD2.F32 R35, -RZ, R45.H0_H0 ;  /* 0x2000002dff237230 */ /* 0x000fc40000004100 */
[----:B------:R-:W-:Y:S01]  /*9830*/  FFMA.FTZ R54, R46, R49, R55 ;  /* 0x000000312e367223 */ /* 0x000fe20000010037 */
[--C-:B------:R-:W-:Y:S02]  /*9840*/  HADD2.F32 R33, -RZ, R44.reuse.H0_H0 ;  /* 0x2000002cff217230 */ /* 0x100fe40000004100 */
[----:B------:R-:W-:Y:S01]  /*9850*/  FFMA.FTZ R51, R47, R48, R50 ;  /* 0x000000302f337223 */ /* 0x000fe20000010032 */
[----:B------:R-:W-:Y:S02]  /*9860*/  HADD2.F32 R43, -RZ, R43.H0_H0 ;  /* 0x2000002bff2b7230 */ /* 0x000fe40000004100 */
[-C--:B------:R-:W-:Y:S01]  /*9870*/  FMUL.FTZ R46, R35, R152.reuse ;  /* 0x00000098232e7220 */ /* 0x080fe20000410000 */
[----:B------:R-:W-:Y:S02]  /*9880*/  HADD2.F32 R45, -RZ, R45.H1_H1 ;  /* 0x3000002dff2d7230 */ /* 0x000fe40000004100 */
[----:B------:R-:W-:Y:S01]  /*9890*/  FMUL.FTZ R152, R33, R152 ;  /* 0x0000009821987220 */ /* 0x000fe20000410000 */
[----:B------:R-:W-:Y:S01]  /*98a0*/  HADD2.F32 R44, -RZ, R44.H1_H1 ;  /* 0x3000002cff2c7230 */ /* 0x000fe20000004100 */
[----:B------:R-:W-:Y:S01]  /*98b0*/  F2FP.F16.F32.PACK_AB R52, R53, R52 ;  /* 0x000000343534723e */ /* 0x000fe200000000ff */
[----:B------:R-:W-:-:S02]  /*98c0*/  HADD2.F32 R150, -RZ, R150.H0_H0 ;  /* 0x20000096ff967230 */ /* 0x000fc40000004100 */
[-C--:B------:R-:W-:Y:S01]  /*98d0*/  FMUL.FTZ R47, R45, R43.reuse ;  /* 0x0000002b2d2f7220 */ /* 0x080fe20000410000 */
[----:B------:R-:W-:Y:S02]  /*98e0*/  HADD2.F32 R41, -RZ, R41.H0_H0 ;  /* 0x20000029ff297230 */ /* 0x000fe40000004100 */
[C---:B------:R-:W-:Y:S01]  /*98f0*/  FMUL.FTZ R50, R44.reuse, R43 ;  /* 0x0000002b2c327220 */ /* 0x040fe20000410000 */
[----:B------:R-:W-:Y:S02]  /*9900*/  HADD2.F32 R11, -RZ, R11.H0_H0 ;  /* 0x2000000bff0b7230 */ /* 0x000fe40000004100 */
[-C--:B------:R-:W-:Y:S01]  /*9910*/  FFMA.FTZ R152, R35, R150.reuse, R152 ;  /* 0x0000009623987223 */ /* 0x080fe20000010098 */
[----:B------:R-:W-:Y:S01]  /*9920*/  FFMA.FTZ R43, R33, R150, -R46 ;  /* 0x00000096212b7223 */ /* 0x000fe2000001082e */
[-C--:B------:R-:W-:Y:S01]  /*9930*/  FFMA.FTZ R48, R44, R41.reuse, -R47 ;  /* 0x000000292c307223 */ /* 0x080fe2000001082f */
[----:B------:R-:W-:Y:S01]  /*9940*/  FFMA.FTZ R45, R45, R41, R50 ;  /* 0x000000292d2d7223 */ /* 0x000fe20000010032 */
[----:B------:R-:W-:-:S02]  /*9950*/  HADD2.F32 R35, -RZ, R34.H0_H0 ;  /* 0x20000022ff237230 */ /* 0x000fc40000004100 */
[----:B------:R-:W-:Y:S01]  /*9960*/  HADD2.F32 R46, -RZ, R151.H0_H0 ;  /* 0x20000097ff2e7230 */ /* 0x000fe20000004100 */
[----:B------:R-:W-:Y:S01]  /*9970*/  F2FP.F16.F32.PACK_AB R12, R48, R43 ;  /* 0x0000002b300c723e */ /* 0x000fe200000000ff */
[----:B------:R-:W-:Y:S02]  /*9980*/  HADD2.F32 R41, -RZ, R42.H0_H0 ;  /* 0x2000002aff297230 */ /* 0x000fe40000004100 */
[----:B------:R-:W-:Y:S02]  /*9990*/  HADD2.F32 R33, -RZ, R14.H0_H0 ;  /* 0x2000000eff217230 */ /* 0x000fe40000004100 */
[-C--:B------:R-:W-:Y:S01]  /*99a0*/  FMUL.FTZ R42, R35, R46.reuse ;  /* 0x0000002e232a7220 */ /* 0x080fe20000410000 */
[----:B------:R-:W-:Y:S02]  /*99b0*/  HADD2.F32 R34, -RZ, R34.H1_H1 ;  /* 0x30000022ff227230 */ /* 0x000fe40000004100 */
[----:B------:R-:W-:Y:S02]  /*99c0*/  HADD2.F32 R14, -RZ, R14.H1_H1 ;  /* 0x3000000eff0e7230 */ /* 0x000fe40000004100 */
[----:B------:R-:W-:Y:S01]  /*99d0*/  FMUL.FTZ R46, R33, R46 ;  /* 0x0000002e212e7220 */ /* 0x000fe20000410000 */
[----:B------:R-:W-:-:S02]  /*99e0*/  HADD2.F32 R44, -RZ, R149.H0_H0 ;  /* 0x20000095ff2c7230 */ /* 0x000fc40000004100 */
[-C--:B------:R-:W-:Y:S01]  /*99f0*/  FMUL.FTZ R47, R34, R41.reuse ;  /* 0x00000029222f7220 */ /* 0x080fe20000410000 */
[C---:B------:R-:W-:Y:S02]  /*9a00*/  FMUL.FTZ R41, R14.reuse, R41 ;  /* 0x000000290e297220 */ /* 0x040fe40000410000 */
[-C--:B------:R-:W-:Y:S01]  /*9a10*/  FFMA.FTZ R42, R33, R44.reuse, -R42 ;  /* 0x0000002c212a7223 */ /* 0x080fe2000001082a */
[----:B------:R-:W-:Y:S01]  /*9a20*/  FFMA.FTZ R46, R35, R44, R46 ;  /* 0x0000002c232e7223 */ /* 0x000fe2000001002e */
[-C--:B------:R-:W-:Y:S01]  /*9a30*/  FFMA.FTZ R47, R14, R11.reuse, -R47 ;  /* 0x0000000b0e2f7223 */ /* 0x080fe2000001082f */
[----:B------:R-:W-:Y:S01]  /*9a40*/  FFMA.FTZ R41, R34, R11, R41 ;  /* 0x0000000b22297223 */ /* 0x000fe20000010029 */
[----:B------:R-:W-:Y:S01]  /*9a50*/  F2FP.F16.F32.PACK_AB R33, R32, R13 ;  /* 0x0000000d2021723e */ /* 0x000fe200000000ff */
[----:B------:R-:W-:Y:S01]  /*9a60*/  IMAD.MOV.U32 R13, RZ, RZ, R15 ;  /* 0x000000ffff0d7224 */ /* 0x000fe200078e000f */
[----:B------:R-:W-:Y:S01]  /*9a70*/  F2FP.F16.F32.PACK_AB R35, R54, R51 ;  /* 0x000000333623723e */ /* 0x000fe200000000ff */
[----:B------:R-:W-:Y:S01]  /*9a80*/  IMAD.MOV.U32 R15, RZ, RZ, R52 ;  /* 0x000000ffff0f7224 */ /* 0x000fe200078e0034 */
[----:B------:R-:W-:-:S02]  /*9a90*/  F2FP.F16.F32.PACK_AB R32, R45, R152 ;  /* 0x000000982d20723e */ /* 0x000fc400000000ff */
[----:B------:R-:W-:Y:S02]  /*9aa0*/  F2FP.F16.F32.PACK_AB R14, R47, R42 ;  /* 0x0000002a2f0e723e */ /* 0x000fe400000000ff */
[----:B------:R-:W-:-:S07]  /*9ab0*/  F2FP.F16.F32.PACK_AB R34, R41, R46 ;  /* 0x0000002e2922723e */ /* 0x000fce00000000ff */
.L_x_546:
[----:B------:R-:W-:Y:S05]  /*9ac0*/  BSYNC B1 ;  /* 0x0000000000017941 */ /* 0x000fea0003800000 */
.L_x_545:
[----:B--2---:R2:W-:Y:S01]  /*9ad0*/  ST.E.128 desc[UR60][R38.64], R12 ;  /* 0x0000000c26007985 */ /* 0x0045e2000c101d3c */
[----:B------:R-:W-:-:S13]  /*9ae0*/  ISETP.GE.AND P4, PT, R40, R135, PT ;  /* 0x000000872800720c */ /* 0x000fda0003f86270 */
[----:B------:R-:W-:Y:S05]  /*9af0*/  @P4 BRA `(.L_x_493) ;  /* 0x0000000400e84947 */ /* 0x000fea0003800000 */
[----:B------:R-:W-:-:S05]  /*9b00*/  IMAD.WIDE R36, R40, 0x2, R36 ;  /* 0x0000000228247825 */ /* 0x000fca00078e0224 */
[----:B---3--:R3:W-:Y:S01]  /*9b10*/  ST.E.128 desc[UR60][R36.64], R32 ;  /* 0x0000002024007985 */ /* 0x0087e2000c101d3c */
[----:B------:R-:W-:Y:S05]  /*9b20*/  BRA `(.L_x_493) ;  /* 0x0000000400dc7947 */ /* 0x000fea0003800000 */
.L_x_458:
[----:B------:R-:W2:Y:S02]  /*9b30*/  LDL R11, [R1+0x30] ;  /* 0x00003000010b7983 */ /* 0x000ea40000100800 */
[----:B--2---:R-:W-:-:S13]  /*9b40*/  R2UR UR4, R11 ;  /* 0x000000000b0472ca */ /* 0x004fda00000e0000 */
[----:B------:R-:W-:-:S06]  /*9b50*/  UISETP.NE.AND UP0, UPT, UR4, 0x3, UPT ;  /* 0x000000030400788c */ /* 0x000fcc000bf05270 */
[----:B------:R-:W-:-:S13]  /*9b60*/  PLOP3.LUT P0, PT, PT, PT, UP0, 0x80, 0x0 ;  /* 0x000000000000781c */ /* 0x000fda0003f0f008 */
[----:B------:R-:W-:Y:S05]  /*9b70*/  @!P0 BRA `(.L_x_547) ;  /* 0x0000000000048947 */ /* 0x000fea0003800000 */
[----:B------:R-:W-:Y:S01]  /*9b80*/  BPT.TRAP 0x1 ;  /* 0x000000040000795c */ /* 0x000fe20000300000 */
.L_x_547:
[----:B------:R-:W-:Y:S01]  /*9b90*/  LEA R88, R18, R2, 0x3 ;  /* 0x0000000212587211 */ /* 0x000fe200078e18ff */
[----:B------:R-:W-:Y:S01]  /*9ba0*/  BSSY B1, `(.L_x_548) ;  /* 0x0000005000017945 */ /* 0x000fe20003800000 */
[----:B------:R-:W-:Y:S02]  /*9bb0*/  SHF.L.U32 R89, R166, 0x1f, RZ ;  /* 0x0000001fa6597819 */ /* 0x000fe400000006ff */
[----:B------:R-:W-:Y:S02]  /*9bc0*/  SHF.R.S32.HI R85, RZ, 0x1f, R84 ;  /* 0x0000001fff557819 */ /* 0x000fe40000011454 */
[----:B------:R-:W0:Y:S02]  /*9bd0*/  SYNCS.PHASECHK.TRANS64.TRYWAIT P4, [R88+URZ+0x2a890], R89 ;  /* 0x02a89059580075a7 */ /* 0x000e24000808017f */
[----:B0-----:R-:W-:Y:S05]  /*9be0*/  @!P4 BRA `(.L_x_549) ;  /* 0x0000014800f0c947 */ /* 0x001fea0003800000 */
.L_x_804:
[----:B------:R-:W-:Y:S05]  /*9bf0*/  BSYNC B1 ;  /* 0x0000000000017941 */ /* 0x000fea0003800000 */
.L_x_548:
[----:B------:R-:W-:Y:S01]  /*9c00*/  ULDC.64 UR4, c[0x0][0x300] ;  /* 0x0000c00000047ab9 */ /* 0x000fe20000000a00 */
[----:B-----5:R-:W-:Y:S01]  /*9c10*/  SHF.R.S32.HI R86, RZ, 0x1f, R31 ;  /* 0x0000001fff567819 */ /* 0x020fe2000001141f */
[----:B------:R-:W-:Y:S02]  /*9c20*/  IMAD R11, R85, UR4, RZ ;  /* 0x00000004550b7c24 */ /* 0x000fe4000f8e02ff */
[----:B------:R-:W-:-:S04]  /*9c30*/  IMAD.WIDE.U32 R12, R84, UR4, RZ ;  /* 0x00000004540c7c25 */ /* 0x000fc8000f8e00ff */
[----:B------:R-:W-:Y:S01]  /*9c40*/  IMAD R11, R84, UR5, R11 ;  /* 0x00000005540b7c24 */ /* 0x000fe2000f8e020b */
[----:B------:R-:W-:Y:S01]  /*9c50*/  ULDC.64 UR4, c[0x0][0x310] ;  /* 0x0000c40000047ab9 */ /* 0x000fe20000000a00 */
[----:B------:R-:W-:Y:S02]  /*9c60*/  IMAD R87, R24, -0x60, R25 ;  /* 0xffffffa018577824 */ /* 0x000fe400078e0219 */
[----:B------:R-:W-:Y:S02]  /*9c70*/  IMAD R14, R86, UR4, RZ ;  /* 0x00000004560e7c24 */ /* 0x000fe4000f8e02ff */
[----:B------:R-:W-:Y:S01]  /*9c80*/  IMAD.IADD R13, R13, 0x1, R11 ;  /* 0x000000010d0d7824 */ /* 0x000fe200078e020b */
[----:B------:R-:W-:Y:S01]  /*9c90*/  VIMNMX R87, R87, 0x60, PT ;  /* 0x0000006057577848 */ /* 0x000fe20003fe0100 */
[C---:B------:R-:W-:Y:S02]  /*9ca0*/  IMAD R11, R31.reuse, UR5, R14 ;  /* 0x000000051f0b7c24 */ /* 0x040fe4000f8e020e */
[----:B------:R-:W-:Y:S01]  /*9cb0*/  IMAD.WIDE.U32 R12, R31, UR4, R12 ;  /* 0x000000041f0c7c25 */ /* 0x000fe2000f8e000c */
[----:B------:R-:W-:-:S03]  /*9cc0*/  ULDC.64 UR4, c[0x0][0x308] ;  /* 0x0000c20000047ab9 */ /* 0x000fc60000000a00 */
[----:B------:R-:W-:Y:S02]  /*9cd0*/  IMAD R15, R4, UR4, RZ ;  /* 0x00000004040f7c24 */ /* 0x000fe4000f8e02ff */
[----:B------:R-:W-:Y:S02]  /*9ce0*/  IMAD.IADD R13, R13, 0x1, R11 ;  /* 0x000000010d0d7824 */ /* 0x000fe400078e020b */
[C---:B------:R-:W-:Y:S02]  /*9cf0*/  IMAD R15, R30.reuse, UR5, R15 ;  /* 0x000000051e0f7c24 */ /* 0x040fe4000f8e020f */
[----:B------:R-:W-:Y:S01]  /*9d00*/  IMAD.WIDE.U32 R12, R30, UR4, R12 ;  /* 0x000000041e0c7c25 */ /* 0x000fe2000f8e000c */
[----:B------:R-:W-:-:S03]  /*9d10*/  ULDC.64 UR4, c[0x0][0x2e8] ;  /* 0x0000ba0000047ab9 */ /* 0x000fc60000000a00 */
[----:B------:R-:W-:Y:S01]  /*9d20*/  IMAD.IADD R40, R87, 0x1, -R165 ;  /* 0x0000000157287824 */ /* 0x000fe200078e0aa5 */
[----:B------:R-:W-:Y:S02]  /*9d30*/  IADD3 R15, R13, R15, RZ ;  /* 0x0000000f0d0f7210 */ /* 0x000fe40007ffe0ff */
[----:B------:R-:W-:Y:S01]  /*9d40*/  LEA R38, P4, R12, UR4, 0x1 ;  /* 0x000000040c267c11 */ /* 0x000fe2000f8808ff */
[----:B------:R-:W-:-:S03]  /*9d50*/  UMOV UR4, 0xffffffff ;  /* 0xffffffff00047882 */ /* 0x000fc60000000000 */
[----:B------:R-:W-:Y:S02]  /*9d60*/  LEA.HI.X R39, R12, UR5, R15, 0x1, P4 ;  /* 0x000000050c277c11 */ /* 0x000fe4000a0f0c0f */
[----:B------:R-:W-:Y:S01]  /*9d70*/  ISETP.GE.AND P4, PT, R40, 0x1, PT ;  /* 0x000000012800780c */ /* 0x000fe20003f86270 */
[----:B------:R-:W-:-:S12]  /*9d80*/  BRA.DIV UR4, `(.L_x_550) ;  /* 0x0000014a049c7947 */ /* 0x000fd8000b800000 */
[----:B------:R1:W2:Y:S04]  /*9d90*/  SHFL.IDX PT, R37, R39, RZ, 0x1c1f ;  /* 0x001c1fff27257589 */ /* 0x0002a800000e0000 */
[----:B------:R1:W3:Y:S02]  /*9da0*/  SHFL.IDX PT, R36, R38, RZ, 0x1c1f ;  /* 0x001c1fff26247589 */ /* 0x0002e400000e0000 */
.L_x_808:
[----:B------:R-:W-:Y:S04]  /*9db0*/  BSSY B1, `(.L_x_551) ;  /* 0x0000025000017945 */ /* 0x000fe80003800000 */
[----:B------:R-:W-:Y:S05]  /*9dc0*/  @!P4 BRA `(.L_x_552) ;  /* 0x00000000008cc947 */ /* 0x000fea0003800000 */
[----:B------:R-:W-:Y:S02]  /*9dd0*/  ULDC UR4, c[0x0][0x2f4] ;  /* 0x0000bd0000047ab9 */ /* 0x000fe40000000800 */
[----:B------:R-:W-:-:S13]  /*9de0*/  ISETP.GE.AND P4, PT, R16, UR4, PT ;  /* 0x0000000410007c0c */ /* 0x000fda000bf86270 */
[----:B------:R-:W4:Y:S01]  /*9df0*/  @!P4 LDS.128 R12, [R33] ;  /* 0x00000000210cc984 */ /* 0x000f220000000c00 */
[----:B---3--:R-:W-:-:S04]  /*9e00*/  @!P4 LEA R34, P5, R16, R36, 0x1 ;  /* 0x000000241022c211 */ /* 0x008fc800078a08ff */
[----:B--2---:R-:W-:Y:S02]  /*9e10*/  @!P4 LEA.HI.X R35, R16, R37, R17, 0x1, P5 ;  /* 0x000000251023c211 */ /* 0x004fe400028f0c11 */
[----:B------:R-:W-:-:S13]  /*9e20*/  ISETP.GE.AND P5, PT, R0, UR4, PT ;  /* 0x0000000400007c0c */ /* 0x000fda000bfa6270 */
[----:B------:R-:W-:Y:S01]  /*9e30*/  @!P5 IMAD.SHL.U32 R11, R162, 0x8, RZ ;  /* 0x00000008a20bd824 */ /* 0x000fe200078e00ff */
[----:B----4-:R2:W-:Y:S01]  /*9e40*/  @!P4 ST.E.128 desc[UR60][R34.64], R12 ;  /* 0x0000000c2200c985 */ /* 0x0105e2000c101d3c */
[----:B------:R-:W-:-:S03]  /*9e50*/  ISETP.GE.AND P4, PT, R3, UR4, PT ;  /* 0x0000000403007c0c */ /* 0x000fc6000bf86270 */
[----:B------:R-:W3:Y:S01]  /*9e60*/  @!P5 LDS.128 R12, [R32] ;  /* 0x00000000200cd984 */ /* 0x000ee20000000c00 */
[----:B--2---:R-:W-:Y:S01]  /*9e70*/  @!P5 MOV R34, R36 ;  /* 0x000000240022d202 */ /* 0x004fe20000000f00 */
[----:B------:R-:W-:-:S04]  /*9e80*/  @!P5 IMAD.MOV.U32 R35, RZ, RZ, R37 ;  /* 0x000000ffff23d224 */ /* 0x000fc800078e0025 */
[----:B------:R-:W-:-:S04]  /*9e90*/  @!P5 IMAD.WIDE R34, R11, 0x2, R34 ;  /* 0x000000020b22d825 */ /* 0x000fc800078e0222 */
[----:B------:R-:W-:Y:S01]  /*9ea0*/  @!P4 IMAD.SHL.U32 R11, R163, 0x8, RZ ;  /* 0x00000008a30bc824 */ /* 0x000fe200078e00ff */
[----:B---3--:R2:W-:Y:S01]  /*9eb0*/  @!P5 ST.E.128 desc[UR60][R34.64], R12 ;  /* 0x0000000c2200d985 */ /* 0x0085e2000c101d3c */
[----:B------:R-:W-:-:S03]  /*9ec0*/  ISETP.GE.AND P5, PT, R19, UR4, PT ;  /* 0x0000000413007c0c */ /* 0x000fc6000bfa6270 */
[----:B------:R-:W3:Y:S01]  /*9ed0*/  @!P4 LDS.128 R12, [R33+0x3000] ;  /* 0x00300000210cc984 */ /* 0x000ee20000000c00 */
[----:B--2---:R-:W-:Y:S01]  /*9ee0*/  @!P4 MOV R34, R36 ;  /* 0x000000240022c202 */ /* 0x004fe20000000f00 */
[----:B------:R-:W-:-:S04]  /*9ef0*/  @!P4 IMAD.MOV.U32 R35, RZ, RZ, R37 ;  /* 0x000000ffff23c224 */ /* 0x000fc800078e0025 */
[----:B------:R-:W-:-:S05]  /*9f00*/  @!P4 IMAD.WIDE R34, R11, 0x2, R34 ;  /* 0x000000020b22c825 */ /* 0x000fca00078e0222 */
[----:B---3--:R2:W-:Y:S04]  /*9f10*/  @!P4 ST.E.128 desc[UR60][R34.64], R12 ;  /* 0x0000000c2200c985 */ /* 0x0085e8000c101d3c */
[----:B------:R-:W3:Y:S01]  /*9f20*/  @!P5 LDS.128 R12, [R32+0x3000] ;  /* 0x00300000200cd984 */ /* 0x000ee20000000c00 */
[----:B--2---:R-:W-:-:S04]  /*9f30*/  @!P5 LEA R34, P4, R19, R36, 0x1 ;  /* 0x000000241322d211 */ /* 0x004fc800078808ff */
[----:B------:R-:W-:Y:S02]  /*9f40*/  @!P5 LEA.HI.X R35, R19, R37, R164, 0x1, P4 ;  /* 0x000000251323d211 */ /* 0x000fe400020f0ca4 */
[----:B------:R-:W-:-:S03]  /*9f50*/  ISETP.GE.AND P4, PT, R22, UR4, PT ;  /* 0x0000000416007c0c */ /* 0x000fc6000bf86270 */
[----:B---3--:R2:W-:Y:S10]  /*9f60*/  @!P5 ST.E.128 desc[UR60][R34.64], R12 ;  /* 0x0000000c2200d985 */ /* 0x0085f4000c101d3c */
[----:B------:R-:W3:Y:S01]  /*9f70*/  @!P4 LDS.128 R12, [R33+0x6000] ;  /* 0x00600000210cc984 */ /* 0x000ee20000000c00 */
[----:B--2---:R-:W-:-:S04]  /*9f80*/  @!P4 LEA R34, P5, R22, R36, 0x1 ;  /* 0x000000241622c211 */ /* 0x004fc800078a08ff */
[----:B------:R-:W-:Y:S02]  /*9f90*/  @!P4 LEA.HI.X R35, R22, R37, R175, 0x1, P5 ;  /* 0x000000251623c211 */ /* 0x000fe400028f0caf */
[----:B------:R-:W-:-:S03]  /*9fa0*/  ISETP.GE.AND P5, PT, R23, UR4, PT ;  /* 0x0000000417007c0c */ /* 0x000fc6000bfa6270 */
[----:B---3--:R2:W-:Y:S10]  /*9fb0*/  @!P4 ST.E.128 desc[UR60][R34.64], R12 ;  /* 0x0000000c2200c985 */ /* 0x0085f4000c101d3c */
[----:B------:R-:W3:Y:S01]  /*9fc0*/  @!P5 LDS.128 R12, [R32+0x6000] ;  /* 0x00600000200cd984 */ /* 0x000ee20000000c00 */
[----:B--2---:R-:W-:-:S04]  /*9fd0*/  @!P5 LEA R34, P4, R23, R36, 0x1 ;  /* 0x000000241722d211 */ /* 0x004fc800078808ff */
[----:B------:R-:W-:-:S05]  /*9fe0*/  @!P5 LEA.HI.X R35, R23, R37, R174, 0x1, P4 ;  /* 0x000000251723d211 */ /* 0x000fca00020f0cae */
[----:B---3--:R4:W-:Y:S04]  /*9ff0*/  @!P5 ST.E.128 desc[UR60][R34.64], R12 ;  /* 0x0000000c2200d985 */ /* 0x0089e8000c101d3c */
.L_x_552:
[----:B------:R-:W-:Y:S05]  /*a000*/  BSYNC B1 ;  /* 0x0000000000017941 */ /* 0x000fea0003800000 */
.L_x_551:
[----:B------:R-:W-:-:S03]  /*a010*/  UMOV UR4, 0xffffffff ;  /* 0xffffffff00047882 */ /* 0x000fc60000000000 */
[----:B------:R-:W-:Y:S05]  /*a020*/  BRA.DIV UR4, `(.L_x_553) ;  /* 0x0000014a04407947 */ /* 0x000fea000b800000 */
[----:B--2---:R2:W0:Y:S04]  /*a030*/  SHFL.IDX PT, R37, R39, 0x1, 0x1c1f ;  /* 0x003c1f0027257f89 */ /* 0x00442800000e0000 */
[----:B---3--:R2:W3:Y:S02]  /*a040*/  SHFL.IDX PT, R36, R38, 0x1, 0x1c1f ;  /* 0x003c1f0026247f89 */ /* 0x0084e400000e0000 */
.L_x_812:
[----:B------:R-:W-:-:S13]  /*a050*/  ISETP.GE.AND P4, PT, R40, 0x41, PT ;  /* 0x000000412800780c */ /* 0x000fda0003f86270 */
[----:B------:R-:W-:Y:S05]  /*a060*/  @!P4 BRA `(.L_x_493) ;  /* 0x00000000008cc947 */ /* 0x000fea0003800000 */
[----:B------:R-:W-:Y:S02]  /*a070*/  ULDC UR4, c[0x0][0x2f4] ;  /* 0x0000bd0000047ab9 */ /* 0x000fe40000000800 */
[----:B------:R-:W-:-:S13]  /*a080*/  ISETP.GE.AND P4, PT, R16, UR4, PT ;  /* 0x0000000410007c0c */ /* 0x000fda000bf86270 */
[----:B----4-:R-:W4:Y:S01]  /*a090*/  @!P4 LDS.128 R12, [R33+0x2000] ;  /* 0x00200000210cc984 */ /* 0x010f220000000c00 */
[----:B---3--:R-:W-:-:S04]  /*a0a0*/  @!P4 LEA R34, P5, R16, R36, 0x1 ;  /* 0x000000241022c211 */ /* 0x008fc800078a08ff */
[----:B0-----:R-:W-:Y:S02]  /*a0b0*/  @!P4 LEA.HI.X R35, R16, R37, R17, 0x1, P5 ;  /* 0x000000251023c211 */ /* 0x001fe400028f0c11 */
[----:B------:R-:W-:-:S13]  /*a0c0*/  ISETP.GE.AND P5, PT, R0, UR4, PT ;  /* 0x0000000400007c0c */ /* 0x000fda000bfa6270 */
[----:B------:R-:W-:Y:S01]  /*a0d0*/  @!P5 IMAD.SHL.U32 R11, R162, 0x8, RZ ;  /* 0x00000008a20bd824 */ /* 0x000fe200078e00ff */
[----:B----4-:R0:W-:Y:S01]  /*a0e0*/  @!P4 ST.E.128 desc[UR60][R34.64], R12 ;  /* 0x0000000c2200c985 */ /* 0x0101e2000c101d3c */
[----:B------:R-:W-:-:S03]  /*a0f0*/  ISETP.GE.AND P4, PT, R3, UR4, PT ;  /* 0x0000000403007c0c */ /* 0x000fc6000bf86270 */
[----:B------:R-:W3:Y:S01]  /*a100*/  @!P5 LDS.128 R12, [R32+0x2000] ;  /* 0x00200000200cd984 */ /* 0x000ee20000000c00 */
[----:B0-----:R-:W-:Y:S01]  /*a110*/  @!P5 MOV R34, R36 ;  /* 0x000000240022d202 */ /* 0x001fe20000000f00 */
[----:B------:R-:W-:-:S04]  /*a120*/  @!P5 IMAD.MOV.U32 R35, RZ, RZ, R37 ;  /* 0x000000ffff23d224 */ /* 0x000fc800078e0025 */
[----:B------:R-:W-:-:S04]  /*a130*/  @!P5 IMAD.WIDE R34, R11, 0x2, R34 ;  /* 0x000000020b22d825 */ /* 0x000fc800078e0222 */
[----:B------:R-:W-:Y:S01]  /*a140*/  @!P4 IMAD.SHL.U32 R11, R163, 0x8, RZ ;  /* 0x00000008a30bc824 */ /* 0x000fe200078e00ff */
[----:B---3--:R0:W-:Y:S01]  /*a150*/  @!P5 ST.E.128 desc[UR60][R34.64], R12 ;  /* 0x0000000c2200d985 */ /* 0x0081e2000c101d3c */
[----:B------:R-:W-:-:S03]  /*a160*/  ISETP.GE.AND P5, PT, R19, UR4, PT ;  /* 0x0000000413007c0c */ /* 0x000fc6000bfa6270 */
[----:B------:R-:W3:Y:S01]  /*a170*/  @!P4 LDS.128 R12, [R33+0x5000] ;  /* 0x00500000210cc984 */ /* 0x000ee20000000c00 */
[----:B0-----:R-:W-:Y:S01]  /*a180*/  @!P4 MOV R34, R36 ;  /* 0x000000240022c202 */ /* 0x001fe20000000f00 */
[----:B------:R-:W-:-:S04]  /*a190*/  @!P4 IMAD.MOV.U32 R35, RZ, RZ, R37 ;  /* 0x000000ffff23c224 */ /* 0x000fc800078e0025 */
[----:B------:R-:W-:-:S05]  /*a1a0*/  @!P4 IMAD.WIDE R34, R11, 0x2, R34 ;  /* 0x000000020b22c825 */ /* 0x000fca00078e0222 */
[----:B---3--:R0:W-:Y:S04]  /*a1b0*/  @!P4 ST.E.128 desc[UR60][R34.64], R12 ;  /* 0x0000000c2200c985 */ /* 0x0081e8000c101d3c */
[----:B------:R-:W3:Y:S01]  /*a1c0*/  @!P5 LDS.128 R12, [R32+0x5000] ;  /* 0x00500000200cd984 */ /* 0x000ee20000000c00 */
[----:B0-----:R-:W-:-:S04]  /*a1d0*/  @!P5 LEA R34, P4, R19, R36, 0x1 ;  /* 0x000000241322d211 */ /* 0x001fc800078808ff */
[----:B------:R-:W-:Y:S02]  /*a1e0*/  @!P5 LEA.HI.X R35, R19, R37, R164, 0x1, P4 ;  /* 0x000000251323d211 */ /* 0x000fe400020f0ca4 */
[----:B------:R-:W-:-:S03]  /*a1f0*/  ISETP.GE.AND P4, PT, R22, UR4, PT ;  /* 0x0000000416007c0c */ /* 0x000fc6000bf86270 */
[----:B---3--:R0:W-:Y:S10]  /*a200*/  @!P5 ST.E.128 desc[UR60][R34.64], R12 ;  /* 0x0000000c2200d985 */ /* 0x0081f4000c101d3c */
[----:B------:R-:W3:Y:S01]  /*a210*/  @!P4 LDS.128 R12, [R33+0x8000] ;  /* 0x00800000210cc984 */ /* 0x000ee20000000c00 */
[----:B0-----:R-:W-:-:S04]  /*a220*/  @!P4 LEA R34, P5, R22, R36, 0x1 ;  /* 0x000000241622c211 */ /* 0x001fc800078a08ff */
[----:B------:R-:W-:Y:S02]  /*a230*/  @!P4 LEA.HI.X R35, R22, R37, R175, 0x1, P5 ;  /* 0x000000251623c211 */ /* 0x000fe400028f0caf */
[----:B------:R-:W-:-:S03]  /*a240*/  ISETP.GE.AND P5, PT, R23, UR4, PT ;  /* 0x0000000417007c0c */ /* 0x000fc6000bfa6270 */
[----:B---3--:R-:W-:Y:S10]  /*a250*/  @!P4 ST.E.128 desc[UR60][R34.64], R12 ;  /* 0x0000000c2200c985 */ /* 0x008ff4000c101d3c */
[----:B------:R0:W3:Y:S02]  /*a260*/  @!P5 LDS.128 R12, [R32+0x8000] ;  /* 0x00800000200cd984 */ /* 0x0000e40000000c00 */
[----:B0-----:R-:W-:-:S04]  /*a270*/  @!P5 LEA R32, P4, R23, R36, 0x1 ;  /* 0x000000241720d211 */ /* 0x001fc800078808ff */
[----:B------:R-:W-:-:S05]  /*a280*/  @!P5 LEA.HI.X R33, R23, R37, R174, 0x1, P4 ;  /* 0x000000251721d211 */ /* 0x000fca00020f0cae */
[----:B---3--:R0:W-:Y:S04]  /*a290*/  @!P5 ST.E.128 desc[UR60][R32.64], R12 ;  /* 0x0000000c2000d985 */ /* 0x0081e8000c101d3c */
.L_x_493:
[----:B------:R-:W-:Y:S05]  /*a2a0*/  BSYNC B0 ;  /* 0x0000000000007941 */ /* 0x000fea0003800000 */
.L_x_457:
[----:B0--3--:R-:W0:Y:S01]  /*a2b0*/  S2R R11, SR_TID.X ;  /* 0x00000000000b7919 */ /* 0x009e220000002100 */
[----:B------:R-:W-:Y:S01]  /*a2c0*/  @!PT LDS RZ, [RZ] ;  /* 0x00000000fffff984 */ /* 0x000fe20000000800 */
[----:B------:R-:W-:Y:S01]  /*a2d0*/  @!PT LDS RZ, [RZ] ;  /* 0x00000000fffff984 */ /* 0x000fe20000000800 */
[----:B------:R-:W-:Y:S01]  /*a2e0*/  @!PT LDS RZ, [RZ] ;  /* 0x00000000fffff984 */ /* 0x000fe20000000800 */
[----:B------:R-:W-:Y:S01]  /*a2f0*/  @!PT LDS RZ, [RZ] ;  /* 0x00000000fffff984 */ /* 0x000fe20000000800 */
[----:B------:R3:W-:Y:S06]  /*a300*/  MEMBAR.ALL.CTA ;  /* 0x0000000000007992 */ /* 0x0007ec0000008000 */
[----:B---3--:R-:W3:Y:S01]  /*a310*/  FENCE.VIEW.ASYNC.S ;  /* 0x00000000000073c6 */ /* 0x008ee20000000000 */
[----:B------:R-:W-:Y:S05]  /*a320*/  WARPSYNC.ALL ;  /* 0x0000000000007948 */ /* 0x000fea0003800000 */
[----:B------:R-:W-:Y:S01]  /*a330*/  BSSY B0, `(.L_x_554) ;  /* 0x0000009000007945 */ /* 0x000fe20003800000 */
[----:B0-----:R-:W-:Y:S01]  /*a340*/  LOP3.LUT R11, R11, 0x7f, RZ, 0xc0, !PT ;  /* 0x0000007f0b0b7812 */ /* 0x001fe200078ec0ff */
[----:B---3--:R0:W-:Y:S03]  /*a350*/  BAR.SYNC.DEFER_BLOCKING R148, 0x80 ;  /* 0x000200940000751d */ /* 0x0081e60000010000 */
[----:B------:R-:W-:-:S13]  /*a360*/  ISETP.NE.AND P4, PT, R11, RZ, PT ;  /* 0x000000ff0b00720c */ /* 0x000fda0003f85270 */
[----:B------:R-:W-:-:S05]  /*a370*/  @!P4 VIADD R11, R88, 0x2a8a0 ;  /* 0x0002a8a0580bc836 */ /* 0x000fca0000000000 */
[----:B------:R-:W-:-:S04]  /*a380*/  @!P4 PRMT R11, RZ, 0x654, R11 ;  /* 0x00000654ff0bc816 */ /* 0x000fc8000000000b */
[----:B------:R0:W-:Y:S01]  /*a390*/  @!P4 SYNCS.ARRIVE.TRANS64.RED.A1T0 RZ, [R11+URZ], RZ ;  /* 0x000000ff0bffc9a7 */ /* 0x0001e2000810043f */
[----:B------:R-:W-:Y:S05]  /*a3a0*/  @!P0 BRA `(.L_x_555) ;  /* 0x0000000000048947 */ /* 0x000fea0003800000 */
[----:B------:R-:W-:Y:S01]  /*a3b0*/  BPT.TRAP 0x1 ;  /* 0x000000040000795c */ /* 0x000fe20000300000 */
.L_x_555:
[----:B------:R-:W-:Y:S05]  /*a3c0*/  BSYNC B0 ;  /* 0x0000000000007941 */ /* 0x000fea0003800000 */
.L_x_554:
[----:B------:R-:W3:Y:S01]  /*a3d0*/  SYNCS.PHASECHK.TRANS64.TRYWAIT P0, [R88+URZ+0x2a8b0], R89 ;  /* 0x02a8b059580075a7 */ /* 0x000ee2000800017f */
[----:B------:R-:W-:Y:S04]  /*a3e0*/  BSSY B0, `(.L_x_556) ;  /* 0x0000002000007945 */ /* 0x000fe80003800000 */
[----:B---3--:R-:W-:Y:S05]  /*a3f0*/  @!P0 BRA `(.L_x_557) ;  /* 0x0000014400988947 */ /* 0x008fea0003800000 */
.L_x_813:
[----:B------:R-:W-:Y:S05]  /*a400*/  BSYNC B0 ;  /* 0x0000000000007941 */ /* 0x000fea0003800000 */
.L_x_556:
[----:B------:R-:W-:Y:S01]  /*a410*/  ULDC.64 UR4, c[0x0][0x328] ;  /* 0x0000ca0000047ab9 */ /* 0x000fe20000000a00 */
[----:B------:R-:W-:Y:S01]  /*a420*/  IMAD.IADD R87, R87, 0x1, -R165 ;  /* 0x0000000157577824 */ /* 0x000fe200078e0aa5 */
[----:B------:R-:W-:Y:S01]  /*a430*/  BSSY B0, `(.L_x_558) ;  /* 0x000002e000007945 */ /* 0x000fe20003800000 */
[----:B------:R-:W-:Y:S02]  /*a440*/  IMAD R85, R85, UR4, RZ ;  /* 0x0000000455557c24 */ /* 0x000fe4000f8e02ff */
[----:B--2-4-:R-:W-:Y:S01]  /*a450*/  IMAD.WIDE.U32 R12, R84, UR4, RZ ;  /* 0x00000004540c7c25 */ /* 0x014fe2000f8e00ff */
[----:B------:R-:W-:-:S03]  /*a460*/  ISETP.GE.AND P0, PT, R87, 0x1, PT ;  /* 0x000000015700780c */ /* 0x000fc60003f06270 */
[----:B------:R-:W-:Y:S01]  /*a470*/  IMAD R85, R84, UR5, R85 ;  /* 0x0000000554557c24 */ /* 0x000fe2000f8e0255 */
[----:B------:R-:W-:Y:S01]  /*a480*/  ULDC.64 UR4, c[0x0][0x338] ;  /* 0x0000ce0000047ab9 */ /* 0x000fe20000000a00 */
[----:B------:R-:W-:Y:S02]  /*a490*/  IMAD R14, R18, 0x3000, R5 ;  /* 0x00003000120e7824 */ /* 0x000fe400078e0205 */
[----:B------:R-:W-:Y:S01]  /*a4a0*/  IMAD R86, R86, UR4, RZ ;  /* 0x0000000456567c24 */ /* 0x000fe2000f8e02ff */
[----:B------:R-:W-:Y:S01]  /*a4b0*/  IADD3 R13, R13, R85, RZ ;  /* 0x000000550d0d7210 */ /* 0x000fe20007ffe0ff */
[----:B------:R-:W-:Y:S02]  /*a4c0*/  IMAD.IADD R32, R131, 0x1, R14 ;  /* 0x0000000183207824 */ /* 0x000fe400078e020e */
[C---:B0-----:R-:W-:Y:S02]  /*a4d0*/  IMAD R11, R31.reuse, UR5, R86 ;  /* 0x000000051f0b7c24 */ /* 0x041fe4000f8e0256 */
[----:B------:R-:W-:Y:S01]  /*a4e0*/  IMAD.WIDE.U32 R12, R31, UR4, R12 ;  /* 0x000000041f0c7c25 */ /* 0x000fe2000f8e000c */
[----:B------:R-:W-:Y:S01]  /*a4f0*/  ULDC.64 UR4, c[0x0][0x330] ;  /* 0x0000cc0000047ab9 */ /* 0x000fe20000000a00 */
[----:B------:R-:W-:-:S02]  /*a500*/  LEA R37, R32, R125, 0x1 ;  /* 0x0000007d20257211 */ /* 0x000fc400078e08ff */
[----:B------:R-:W-:Y:S02]  /*a510*/  IMAD R15, R4, UR4, RZ ;  /* 0x00000004040f7c24 */ /* 0x000fe4000f8e02ff */
[----:B------:R-:W-:Y:S02]  /*a520*/  IMAD.IADD R13, R13, 0x1, R11 ;  /* 0x000000010d0d7824 */ /* 0x000fe400078e020b */
[C---:B------:R-:W-:Y:S02]  /*a530*/  IMAD R11, R30.reuse, UR5, R15 ;  /* 0x000000051e0b7c24 */ /* 0x040fe4000f8e020f */
[----:B------:R-:W-:Y:S01]  /*a540*/  IMAD.WIDE.U32 R12, R30, UR4, R12 ;  /* 0x000000041e0c7c25 */ /* 0x000fe2000f8e000c */
[----:B------:R-:W-:-:S03]  /*a550*/  ULDC.64 UR4, c[0x0][0x318] ;  /* 0x0000c60000047ab9 */ /* 0x000fc60000000a00 */
[----:B------:R-:W-:Y:S01]  /*a560*/  IMAD R36, R14, 0x2, R125 ;  /* 0x000000020e247824 */ /* 0x000fe200078e027d */
[----:B------:R-:W-:Y:S02]  /*a570*/  IADD3 R11, R13, R11, RZ ;  /* 0x0000000b0d0b7210 */ /* 0x000fe40007ffe0ff */
[----:B------:R-:W-:-:S04]  /*a580*/  LEA R31, P5, R12, UR4, 0x1 ;  /* 0x000000040c1f7c11 */ /* 0x000fc8000f8a08ff */
[----:B------:R-:W-:Y:S01]  /*a590*/  LEA.HI.X R11, R12, UR5, R11, 0x1, P5 ;  /* 0x000000050c0b7c11 */ /* 0x000fe2000a8f0c0b */
[----:B------:R0:W2:Y:S04]  /*a5a0*/  SHFL.IDX PT, R32, R31, RZ, 0x1c1f ;  /* 0x001c1fff1f207589 */ /* 0x0000a800000e0000 */
[----:B------:R0:W4:Y:S01]  /*a5b0*/  SHFL.IDX PT, R33, R11, RZ, 0x1c1f ;  /* 0x001c1fff0b217589 */ /* 0x00012200000e0000 */
[----:B------:R-:W-:Y:S05]  /*a5c0*/  @!P0 BRA `(.L_x_559) ;  /* 0x0000000000508947 */ /* 0x000fea0003800000 */
[----:B------:R-:W-:-:S13]  /*a5d0*/  ISETP.NE.AND P5, PT, R6, RZ, PT ;  /* 0x000000ff0600720c */ /* 0x000fda0003fa5270 */
[----:B------:R-:W5:Y:S01]  /*a5e0*/  @P5 LDS.128 R12, [R36] ;  /* 0x00000000240c5984 */ /* 0x000f620000000c00 */
[----:B--2---:R-:W-:-:S04]  /*a5f0*/  @P5 LEA R34, P0, R16, R32, 0x1 ;  /* 0x0000002010225211 */ /* 0x004fc800078008ff */
[----:B----4-:R-:W-:Y:S02]  /*a600*/  @P5 LEA.HI.X R35, R16, R33, R17, 0x1, P0 ;  /* 0x0000002110235211 */ /* 0x010fe400000f0c11 */
[----:B------:R-:W-:-:S13]  /*a610*/  ISETP.NE.AND P0, PT, R20, RZ, PT ;  /* 0x000000ff1400720c */ /* 0x000fda0003f05270 */
[----:B-1----:R-:W-:Y:S01]  /*a620*/  @P0 IMAD.SHL.U32 R39, R162, 0x8, RZ ;  /* 0x00000008a2270824 */ /* 0x002fe200078e00ff */
[----:B-----5:R1:W-:Y:S01]  /*a630*/  @P5 ST.E.128 desc[UR60][R34.64], R12 ;  /* 0x0000000c22005985 */ /* 0x0203e2000c101d3c */
[----:B------:R-:W-:-:S03]  /*a640*/  ISETP.NE.AND P5, PT, R21, RZ, PT ;  /* 0x000000ff1500720c */ /* 0x000fc60003fa5270 */
[----:B------:R-:W2:Y:S01]  /*a650*/  @P0 LDS.128 R12, [R37] ;  /* 0x00000000250c0984 */ /* 0x000ea20000000c00 */
[----:B-1----:R-:W-:-:S09]  /*a660*/  @P0 IMAD.WIDE R34, R39, 0x2, R32 ;  /* 0x0000000227220825 */ /* 0x002fd200078e0220 */
[----:B------:R-:W-:Y:S01]  /*a670*/  @P5 IMAD.SHL.U32 R39, R163, 0x8, RZ ;  /* 0x00000008a3275824 */ /* 0x000fe200078e00ff */
[----:B--2---:R1:W-:Y:S01]  /*a680*/  @P0 ST.E.128 desc[UR60][R34.64], R12 ;  /* 0x0000000c22000985 */ /* 0x0043e2000c101d3c */
[----:B------:R-:W-:-:S03]  /*a690*/  ISETP.NE.AND P0, PT, R26, RZ, PT ;  /* 0x000000ff1a00720c */ /* 0x000fc60003f05270 */
[----:B------:R-:W2:Y:S01]  /*a6a0*/  @P5 LDS.128 R12, [R36+0x3000] ;  /* 0x00300000240c5984 */ /* 0x000ea20000000c00 */
[----:B-1----:R-:W-:-:S05]  /*a6b0*/  @P5 IMAD.WIDE R34, R39, 0x2, R32 ;  /* 0x0000000227225825 */ /* 0x002fca00078e0220 */
[----:B--2---:R-:W-:Y:S04]  /*a6c0*/  @P5 ST.E.128 desc[UR60][R34.64], R12 ;  /* 0x0000000c22005985 */ /* 0x004fe8000c101d3c */
[C---:B------:R-:W-:Y:S01]  /*a6d0*/  @P0 LEA R32, P5, R19.reuse, R32, 0x1 ;  /* 0x0000002013200211 */ /* 0x040fe200078a08ff */
[----:B------:R-:W1:Y:S03]  /*a6e0*/  @P0 LDS.128 R12, [R37+0x3000] ;  /* 0x00300000250c0984 */ /* 0x000e660000000c00 */
[----:B------:R-:W-:-:S05]  /*a6f0*/  @P0 LEA.HI.X R33, R19, R33, R164, 0x1, P5 ;  /* 0x0000002113210211 */ /* 0x000fca00028f0ca4 */
[----:B-1----:R1:W-:Y:S04]  /*a700*/  @P0 ST.E.128 desc[UR60][R32.64], R12 ;  /* 0x0000000c20000985 */ /* 0x0023e8000c101d3c */
.L_x_559:
[----:B------:R-:W-:Y:S05]  /*a710*/  BSYNC B0 ;  /* 0x0000000000007941 */ /* 0x000fea0003800000 */
.L_x_558:
[----:B------:R-:W-:Y:S01]  /*a720*/  ISETP.GE.AND P0, PT, R87, 0x41, PT ;  /* 0x000000415700780c */ /* 0x000fe20003f06270 */
[----:B-1--4-:R1:W4:Y:S01]  /*a730*/  SHFL.IDX PT, R33, R11, 0x1, 0x1c1f ;  /* 0x003c1f000b217f89 */ /* 0x01232200000e0000 */
[----:B------:R-:W-:Y:S03]  /*a740*/  BSSY B0, `(.L_x_560) ;  /* 0x0000017000007945 */ /* 0x000fe60003800000 */
[----:B--2---:R1:W2:Y:S08]  /*a750*/  SHFL.IDX PT, R32, R31, 0x1, 0x1c1f ;  /* 0x003c1f001f207f89 */ /* 0x0042b000000e0000 */
[----:B-1----:R-:W-:Y:S05]  /*a760*/  @!P0 BRA `(.L_x_561) ;  /* 0x0000000000508947 */ /* 0x002fea0003800000 */
[----:B------:R-:W-:-:S13]  /*a770*/  ISETP.NE.AND P5, PT, R6, RZ, PT ;  /* 0x000000ff0600720c */ /* 0x000fda0003fa5270 */
[----:B------:R-:W1:Y:S01]  /*a780*/  @P5 LDS.128 R12, [R36+0x2000] ;  /* 0x00200000240c5984 */ /* 0x000e620000000c00 */
[----:B--2---:R-:W-:-:S04]  /*a790*/  @P5 LEA R34, P0, R16, R32, 0x1 ;  /* 0x0000002010225211 */ /* 0x004fc800078008ff */
[----:B----4-:R-:W-:Y:S02]  /*a7a0*/  @P5 LEA.HI.X R35, R16, R33, R17, 0x1, P0 ;  /* 0x0000002110235211 */ /* 0x010fe400000f0c11 */
[----:B------:R-:W-:-:S13]  /*a7b0*/  ISETP.NE.AND P0, PT, R20, RZ, PT ;  /* 0x000000ff1400720c */ /* 0x000fda0003f05270 */
[----:B0-----:R-:W-:Y:S01]  /*a7c0*/  @P0 SHF.L.U32 R11, R162, 0x3, RZ ;  /* 0x00000003a20b0819 */ /* 0x001fe200000006ff */
[----:B-1----:R0:W-:Y:S01]  /*a7d0*/  @P5 ST.E.128 desc[UR60][R34.64], R12 ;  /* 0x0000000c22005985 */ /* 0x0021e2000c101d3c */
[----:B------:R-:W-:-:S03]  /*a7e0*/  ISETP.NE.AND P5, PT, R21, RZ, PT ;  /* 0x000000ff1500720c */ /* 0x000fc60003fa5270 */
[----:B------:R-:W1:Y:S01]  /*a7f0*/  @P0 LDS.128 R12, [R37+0x2000] ;  /* 0x00200000250c0984 */ /* 0x000e620000000c00 */
[----:B0-----:R-:W-:-:S09]  /*a800*/  @P0 IMAD.WIDE R34, R11, 0x2, R32 ;  /* 0x000000020b220825 */ /* 0x001fd200078e0220 */
[----:B------:R-:W-:Y:S01]  /*a810*/  @P5 IMAD.SHL.U32 R11, R163, 0x8, RZ ;  /* 0x00000008a30b5824 */ /* 0x000fe200078e00ff */
[----:B-1----:R0:W-:Y:S01]  /*a820*/  @P0 ST.E.128 desc[UR60][R34.64], R12 ;  /* 0x0000000c22000985 */ /* 0x0021e2000c101d3c */
[----:B------:R-:W-:-:S03]  /*a830*/  ISETP.NE.AND P0, PT, R26, RZ, PT ;  /* 0x000000ff1a00720c */ /* 0x000fc60003f05270 */
[----:B------:R-:W1:Y:S01]  /*a840*/  @P5 LDS.128 R12, [R36+0x5000] ;  /* 0x00500000240c5984 */ /* 0x000e620000000c00 */
[----:B0-----:R-:W-:-:S05]  /*a850*/  @P5 IMAD.WIDE R34, R11, 0x2, R32 ;  /* 0x000000020b225825 */ /* 0x001fca00078e0220 */
[----:B-1----:R-:W-:Y:S04]  /*a860*/  @P5 ST.E.128 desc[UR60][R34.64], R12 ;  /* 0x0000000c22005985 */ /* 0x002fe8000c101d3c */
[C---:B------:R-:W-:Y:S01]  /*a870*/  @P0 LEA R32, P5, R19.reuse, R32, 0x1 ;  /* 0x0000002013200211 */ /* 0x040fe200078a08ff */
[----:B------:R-:W0:Y:S03]  /*a880*/  @P0 LDS.128 R12, [R37+0x5000] ;  /* 0x00500000250c0984 */ /* 0x000e260000000c00 */
[----:B------:R-:W-:-:S05]  /*a890*/  @P0 LEA.HI.X R33, R19, R33, R164, 0x1, P5 ;  /* 0x0000002113210211 */ /* 0x000fca00028f0ca4 */
[----:B0-----:R1:W-:Y:S04]  /*a8a0*/  @P0 ST.E.128 desc[UR60][R32.64], R12 ;  /* 0x0000000c20000985 */ /* 0x0013e8000c101d3c */
.L_x_561:
[----:B------:R-:W-:Y:S05]  /*a8b0*/  BSYNC B0 ;  /* 0x0000000000007941 */ /* 0x000fea0003800000 */
.L_x_560:
[----:B------:R-:W-:Y:S01]  /*a8c0*/  @!PT LDS RZ, [RZ] ;  /* 0x00000000fffff984 */ /* 0x000fe20000000800 */
[----:B------:R-:W-:Y:S01]  /*a8d0*/  @!PT LDS RZ, [RZ] ;  /* 0x00000000fffff984 */ /* 0x000fe20000000800 */
[----:B------:R-:W-:Y:S01]  /*a8e0*/  @!PT LDS RZ, [RZ] ;  /* 0x00000000fffff984 */ /* 0x000fe20000000800 */
[----:B------:R-:W-:Y:S01]  /*a8f0*/  @!PT LDS RZ, [RZ] ;  /* 0x00000000fffff984 */ /* 0x000fe20000000800 */
[----:B------:R5:W-:Y:S06]  /*a900*/  MEMBAR.ALL.CTA ;  /* 0x0000000000007992 */ /* 0x000bec0000008000 */
[----:B-----5:R-:W5:Y:S01]  /*a910*/  FENCE.VIEW.ASYNC.S ;  /* 0x00000000000073c6 */ /* 0x020f620000000000 */
[----:B---3--:R-:W-:Y:S01]  /*a920*/  @!P4 VIADD R88, R88, 0x2a8c0 ;  /* 0x0002a8c05858c836 */ /* 0x008fe20000000000 */
[----:B-----5:R3:W-:Y:S01]  /*a930*/  BAR.SYNC.DEFER_BLOCKING R148, 0x80 ;  /* 0x000200940000751d */ /* 0x0207e20000010000 */
[----:B------:R-:W-:-:S03]  /*a940*/  ISETP.NE.AND P5, PT, R127, RZ, PT ;  /* 0x000000ff7f00720c */ /* 0x000fc60003fa5270 */
[----:B------:R-:W-:Y:S02]  /*a950*/  @!P4 PRMT R88, RZ, 0x654, R88 ;  /* 0x00000654ff58c816 */ /* 0x000fe40000000058 */
[----:B------:R-:W-:Y:S02]  /*a960*/  IADD3 R18, R18, 0x1, RZ ;  /* 0x0000000112127810 */ /* 0x000fe40007ffe0ff */
[----:B------:R-:W-:Y:S01]  /*a970*/  PLOP3.LUT P0, PT, PT, PT, PT, 0x8, 0x0 ;  /* 0x000000000000781c */ /* 0x000fe20003f0e170 */
[----:B------:R3:W-:Y:S01]  /*a980*/  @!P4 SYNCS.ARRIVE.TRANS64.RED.A1T0 RZ, [R88+URZ], RZ ;  /* 0x000000ff58ffc9a7 */ /* 0x0007e2000810043f */
[----:B------:R-:W-:-:S04]  /*a990*/  ISETP.NE.AND P4, PT, R18, 0x2, PT ;  /* 0x000000021200780c */ /* 0x000fc80003f85270 */
[----:B0-----:R-:W-:Y:S02]  /*a9a0*/  SEL R11, RZ, 0x1, P4 ;  /* 0x00000001ff0b7807 */ /* 0x001fe40002000000 */
[----:B------:R-:W-:Y:S02]  /*a9b0*/  SEL R18, R18, RZ, P4 ;  /* 0x000000ff12127207 */ /* 0x000fe40002000000 */
[----:B------:R-:W-:Y:S01]  /*a9c0*/  LOP3.LUT R166, R166, R11, RZ, 0x3c, !PT ;  /* 0x0000000ba6a67212 */ /* 0x000fe200078e3cff */
[----:B---3--:R-:W-:Y:S06]  /*a9d0*/  @P5 BRA `(.L_x_562) ;  /* 0xffffff7c00185947 */ /* 0x008fec000383ffff */
.L_x_452:
[----:B------:R-:W-:Y:S01]  /*a9e0*/  BSSY B0, `(.L_x_563) ;  /* 0x000002a000007945 */ /* 0x000fe20003800000 */
[----:B------:R-:W-:Y:S02]  /*a9f0*/  ISETP.GE.AND P2, PT, R147, 0x1, PT ;  /* 0x000000019300780c */ /* 0x000fe40003f46270 */
[----:B------:R-:W-:Y:S02]  /*aa00*/  CS2R R88, SRZ ;  /* 0x0000000000587805 */ /* 0x000fe4000001ff00 */
[----:B------:R-:W-:Y:S02]  /*aa10*/  PLOP3.LUT P1, PT, PT, PT, PT, 0x80, 0x0 ;  /* 0x000000000000781c */ /* 0x000fe40003f2f070 */
        /* <DEDUP_REMOVED lines=24> */
[----:B------:R-:W-:Y:S01]  /*aba0*/  CS2R R40, SRZ ;  /* 0x0000000000287805 */ /* 0x000fe2000001ff00 */
[----:B------:R-:W-:Y:S01]  /*abb0*/  IMAD.MOV.U32 R95, RZ, RZ, RZ ;  /* 0x000000ffff5f7224 */ /* 0x000fe200078e00ff */
[----:B------:R-:W-:Y:S01]  /*abc0*/  CS2R R92, SRZ ;  /* 0x00000000005c7805 */ /* 0x000fe2000001ff00 */
[----:B------:R-:W-:Y:S01]  /*abd0*/  IMAD.MOV.U32 R0, RZ, RZ, RZ ;  /* 0x000000ffff007224 */ /* 0x000fe200078e00ff */
[----:B------:R-:W-:Y:S01]  /*abe0*/  MOV R90, RZ ;  /* 0x000000ff005a7202 */ /* 0x000fe20000000f00 */
[----:B------:R-:W-:Y:S01]  /*abf0*/  IMAD.MOV.U32 R3, RZ, RZ, RZ ;  /* 0x000000ffff037224 */ /* 0x000fe200078e00ff */
[----:B------:R-:W-:Y:S01]  /*ac00*/  MOV R26, RZ ;  /* 0x000000ff001a7202 */ /* 0x000fe20000000f00 */
[----:B------:R-:W-:Y:S01]  /*ac10*/  IMAD.MOV.U32 R97, RZ, RZ, RZ ;  /* 0x000000ffff617224 */ /* 0x000fe200078e00ff */
[----:B------:R-:W-:Y:S01]  /*ac20*/  CS2R R10, SRZ ;  /* 0x00000000000a7805 */ /* 0x000fe2000001ff00 */
[----:B------:R-:W-:-:S02]  /*ac30*/  IMAD.MOV.U32 R99, RZ, RZ, RZ ;  /* 0x000000ffff637224 */ /* 0x000fc400078e00ff */
[----:B-12---:R-:W-:Y:S01]  /*ac40*/  IMAD.MOV.U32 R32, RZ, RZ, RZ ;  /* 0x000000ffff207224 */ /* 0x006fe200078e00ff */
[----:B------:R-:W-:Y:S06]  /*ac50*/  @P0 BRA `(.L_x_564) ;  /* 0x0000000000080947 */ /* 0x000fec0003800000 */
[----:B------:R-:W0:Y:S02]  /*ac60*/  FENCE.VIEW.ASYNC.G ;  /* 0x00000000000073c6 */ /* 0x000e240000000100 */
[----:B0-----:R-:W-:Y:S06]  /*ac70*/  BAR.ARV 0xc, 0x180 ;  /* 0x0306000000007b1d */ /* 0x001fec0000002000 */
.L_x_564:
[----:B------:R-:W-:Y:S05]  /*ac80*/  BSYNC B0 ;  /* 0x0000000000007941 */ /* 0x000fea0003800000 */
.L_x_563:
[----:B------:R-:W-:Y:S01]  /*ac90*/  MOV R91, RZ ;  /* 0x000000ff005b7202 */ /* 0x000fe20000000f00 */
[----:B------:R-:W-:Y:S01]  /*aca0*/  IMAD.MOV.U32 R24, RZ, RZ, RZ ;  /* 0x000000ffff187224 */ /* 0x000fe200078e00ff */
[----:B------:R-:W-:Y:S06]  /*acb0*/  @!P2 BRA `(.L_x_565) ;  /* 0x000000ac0050a947 */ /* 0x000fec0003800000 */
[----:B------:R-:W2:Y:S04]  /*acc0*/  LDL R4, [R1+0x34] ;  /* 0x0000340001047983 */ /* 0x000ea80000100800 */
[----:B------:R-:W0:Y:S02]  /*acd0*/  SHFL.IDX PT, R0, R226, RZ, 0x1f ;  /* 0x00001fffe2007589 */ /* 0x000e2400000e0000 */
[----:B0-----:R-:W-:-:S04]  /*ace0*/  LEA.HI R3, R0, R0, RZ, 0x1 ;  /* 0x0000000000037211 */ /* 0x001fc800078f08ff */
[----:B------:R-:W-:-:S05]  /*acf0*/  LOP3.LUT R3, R3, 0x1e, RZ, 0xc0, !PT ;  /* 0x0000001e03037812 */ /* 0x000fca00078ec0ff */
[----:B------:R-:W-:Y:S01]  /*ad00*/  IMAD.IADD R3, R0, 0x1, -R3 ;  /* 0x0000000100037824 */ /* 0x000fe200078e0a03 */
[----:B--2---:R-:W-:-:S13]  /*ad10*/  R2UR UR4, R4 ;  /* 0x00000000040472ca */ /* 0x004fda00000e0000 */
[----:B------:R-:W-:Y:S02]  /*ad20*/  ULOP3.LUT UP0, URZ, UR4, 0x1bf, URZ, 0xc0, !UPT ;  /* 0x000001bf043f7892 */ /* 0x000fe4000f80c03f */
[----:B------:R-:W-:-:S04]  /*ad30*/  LEA R3, R3, UR4, 0xd ;  /* 0x0000000403037c11 */ /* 0x000fc8000f8e68ff */
[----:B------:R-:W-:Y:S02]  /*ad40*/  SHF.R.U32.HI R3, RZ, 0x4, R3 ;  /* 0x00000004ff037819 */ /* 0x000fe40000011603 */
[----:B------:R-:W-:Y:S02]  /*ad50*/  PLOP3.LUT P0, PT, PT, PT, UP0, 0x80, 0x0 ;  /* 0x000000000000781c */ /* 0x000fe40003f0f008 */
[----:B------:R-:W-:-:S11]  /*ad60*/  LOP3.LUT R36, R3, 0x3fff, RZ, 0xc0, !PT ;  /* 0x00003fff03247812 */ /* 0x000fd600078ec0ff */
        /* <DEDUP_REMOVED lines=16> */
[----:B-1--45:R-:W-:Y:S05]  /*ae70*/  CALL.ABS.NOINC R14 ;  /* 0x000000000e007343 */ /* 0x032fea0003c00000 */
.L_x_566:
[----:B------:R-:W-:Y:S02]  /*ae80*/  ULDC UR4, c[0x0][0x3f4] ;  /* 0x0000fd0000047ab9 */ /* 0x000fe40000000800 */
[----:B------:R-:W-:-:S13]  /*ae90*/  ISETP.LT.AND P0, PT, RZ, UR4, PT ;  /* 0x00000004ff007c0c */ /* 0x000fda000bf01270 */
[----:B------:R-:W-:Y:S05]  /*aea0*/  @P0 BRA `(.L_x_567) ;  /* 0x00000000003c0947 */ /* 0x000fea0003800000 */
[----:B------:R-:W-:-:S04]  /*aeb0*/  LEA.HI R0, R189, R189, RZ, 0x1 ;  /* 0x000000bdbd007211 */ /* 0x000fc800078f08ff */
[----:B------:R-:W-:-:S04]  /*aec0*/  LOP3.LUT R0, R0, 0xfffffffe, RZ, 0xc0, !PT ;  /* 0xfffffffe00007812 */ /* 0x000fc800078ec0ff */
[----:B------:R-:W-:-:S04]  /*aed0*/  IADD3 R0, R189, -R0, RZ ;  /* 0x80000000bd007210 */ /* 0x000fc80007ffe0ff */
[----:B------:R-:W-:-:S04]  /*aee0*/  SHF.L.U32 R3, R0, 0x1f, RZ ;  /* 0x0000001f00037819 */ /* 0x000fc800000006ff */
[----:B------:R0:W1:Y:S03]  /*aef0*/  SYNCS.PHASECHK.TRANS64.TRYWAIT P0, [R2+URZ+0x2a800], R3 ;  /* 0x02a80003020075a7 */ /* 0x000066000800017f */
[----:B-1----:R-:W-:Y:S05]  /*af00*/  @!P0 NANOSLEEP.SYNCS 0x989680 ;  /* 0x009896800000895d */ /* 0x002fea0003900000 */
[----:B------:R-:W1:Y:S01]  /*af10*/  @!P0 SYNCS.PHASECHK.TRANS64 P0, [R2+URZ+0x2a800], R3 ;  /* 0x02a80003020085a7 */ /* 0x000e62000800007f */
[----:B------:R-:W-:Y:S04]  /*af20*/  BSSY B0, `(.L_x_568) ;  /* 0x0000006000007945 */ /* 0x000fe80003800000 */
[----:B-1----:R-:W-:Y:S05]  /*af30*/  @P0 BRA `(.L_x_569) ;  /* 0x0000000000100947 */ /* 0x002fea0003800000 */
.L_x_570:
[----:B-1----:R1:W2:Y:S02]  /*af40*/  SYNCS.PHASECHK.TRANS64.TRYWAIT P0, [R2+URZ+0x2a800], R3 ;  /* 0x02a80003020075a7 */ /* 0x0022a4000800017f */
[----:B--2---:R-:W-:Y:S05]  /*af50*/  @!P0 NANOSLEEP.SYNCS 0x989680 ;  /* 0x009896800000895d */ /* 0x004fea0003900000 */
[----:B------:R-:W2:Y:S02]  /*af60*/  @!P0 SYNCS.PHASECHK.TRANS64 P0, [R2+URZ+0x2a800], R3 ;  /* 0x02a80003020085a7 */ /* 0x000ea4000800007f */
[----:B--2---:R-:W-:Y:S05]  /*af70*/  @!P0 BRA `(.L_x_570) ;  /* 0xfffffffc00f08947 */ /* 0x004fea000383ffff */
.L_x_569:
[----:B------:R-:W-:Y:S05]  /*af80*/  BSYNC B0 ;  /* 0x0000000000007941 */ /* 0x000fea0003800000 */
.L_x_568:
[----:B------:R-:W-:Y:S05]  /*af90*/  BRA `(.L_x_571) ;  /* 0x00000058004c7947 */ /* 0x000fea0003800000 */
.L_x_567:
[----:B------:R-:W2:Y:S01]  /*afa0*/  LDL R0, [R1+0x34] ;  /* 0x0000340001007983 */ /* 0x000ea20000100800 */
[----:B------:R-:W-:Y:S01]  /*afb0*/  ULDC.64 UR4, c[0x0][0x3f8] ;  /* 0x0000fe0000047ab9 */ /* 0x000fe20000000a00 */
[----:B------:R-:W-:Y:S01]  /*afc0*/  ULDC.64 UR6, c[0x0][0x408] ;  /* 0x0001020000067ab9 */ /* 0x000fe20000000a00 */
[----:B-----5:R-:W-:Y:S01]  /*afd0*/  IMAD.WIDE.U32 R4, R145, UR4, RZ ;  /* 0x0000000491047c25 */ /* 0x020fe2000f8e00ff */
[----:B--2---:R-:W-:Y:S02]  /*afe0*/  R2UR UR8, R0 ;  /* 0x00000000000872ca */ /* 0x004fe400000e0000 */
[----:B------:R-:W-:-:S05]  /*aff0*/  SHF.R.S32.HI R0, RZ, 0x1f, R145 ;  /* 0x0000001fff007819 */ /* 0x000fca0000011491 */
[C---:B------:R-:W-:Y:S02]  /*b000*/  IMAD R6, R0.reuse, UR4, RZ ;  /* 0x0000000400067c24 */ /* 0x040fe4000f8e02ff */
[----:B------:R-:W-:Y:S02]  /*b010*/  IMAD R0, R0, UR6, RZ ;  /* 0x0000000600007c24 */ /* 0x000fe4000f8e02ff */
[C---:B------:R-:W-:Y:S01]  /*b020*/  IMAD R25, R145.reuse, UR5, R6 ;  /* 0x0000000591197c24 */ /* 0x040fe2000f8e0206 */
[----:B------:R-:W-:Y:S01]  /*b030*/  ULDC.64 UR4, c[0x0][0x3e8] ;  /* 0x0000fa0000047ab9 */ /* 0x000fe20000000a00 */
[----:B------:R-:W-:Y:S01]  /*b040*/  ULOP3.LUT UP0, URZ, UR8, 0x3ff, URZ, 0xc0, !UPT ;  /* 0x000003ff083f7892 */ /* 0x000fe2000f80c03f */
[C---:B------:R-:W-:Y:S01]  /*b050*/  IMAD R27, R145.reuse, UR7, R0 ;  /* 0x00000007911b7c24 */ /* 0x040fe2000f8e0200 */
[----:B------:R-:W-:Y:S01]  /*b060*/  LEA R24, P0, R4, UR4, 0x1 ;  /* 0x0000000404187c11 */ /* 0x000fe2000f8008ff */
[----:B------:R-:W-:Y:S01]  /*b070*/  IMAD.WIDE.U32 R6, R145, UR6, RZ ;  /* 0x0000000691067c25 */ /* 0x000fe2000f8e00ff */
[----:B------:R-:W-:-:S02]  /*b080*/  ULDC.64 UR6, c[0x0][0x400] ;  /* 0x0001000000067ab9 */ /* 0x000fc40000000a00 */
[----:B------:R-:W-:Y:S01]  /*b090*/  PLOP3.LUT P2, PT, PT, PT, UP0, 0x80, 0x0 ;  /* 0x000000000000781c */ /* 0x000fe20003f4f008 */
[----:B------:R-:W-:Y:S01]  /*b0a0*/  IMAD.IADD R25, R25, 0x1, R5 ;  /* 0x0000000119197824 */ /* 0x000fe200078e0205 */
[----:B------:R-:W-:Y:S01]  /*b0b0*/  LEA R26, P1, R6, UR6, 0x1 ;  /* 0x00000006061a7c11 */ /* 0x000fe2000f8208ff */
[----:B------:R-:W-:-:S03]  /*b0c0*/  IMAD.IADD R27, R27, 0x1, R7 ;  /* 0x000000011b1b7824 */ /* 0x000fc600078e0207 */
[----:B------:R-:W-:Y:S02]  /*b0d0*/  LEA.HI.X R25, R4, UR5, R25, 0x1, P0 ;  /* 0x0000000504197c11 */ /* 0x000fe400080f0c19 */
[----:B------:R-:W-:-:S05]  /*b0e0*/  LEA.HI.X R27, R6, UR7, R27, 0x1, P1 ;  /* 0x00000007061b7c11 */ /* 0x000fca00088f0c1b */
        /* <DEDUP_REMOVED lines=16> */
[----:B-1--4-:R-:W-:Y:S05]  /*b1f0*/  CALL.ABS.NOINC R14 ;  /* 0x000000000e007343 */ /* 0x012fea0003c00000 */
.L_x_572:
[----:B------:R-:W-:Y:S01]  /*b200*/  ULDC.U8 UR4, c[0x0][0x410] ;  /* 0x0001040000047ab9 */ /* 0x000fe20000000000 */
[----:B------:R-:W-:Y:S01]  /*b210*/  BSSY B0, `(.L_x_573) ;  /* 0x0000563000007945 */ /* 0x000fe20003800000 */
[----:B------:R-:W-:Y:S02]  /*b220*/  ISETP.NE.AND P0, PT, RZ, UR4, PT ;  /* 0x00000004ff007c0c */ /* 0x000fe4000bf05270 */
[----:B------:R-:W-:-:S11]  /*b230*/  LEA R6, R29, R165, 0x7 ;  /* 0x000000a51d067211 */ /* 0x000fd600078e38ff */
[----:B------:R-:W-:Y:S05]  /*b240*/  @!P0 BRA `(.L_x_574) ;  /* 0x00000028009c8947 */ /* 0x000fea0003800000 */
[----:B------:R-:W-:-:S03]  /*b250*/  UMOV UR4, 0xffffffff ;  /* 0xffffffff00047882 */ /* 0x000fc60000000000 */
[----:B------:R-:W-:Y:S05]  /*b260*/  BRA.DIV UR4, `(.L_x_575) ;  /* 0x0000013a04107947 */ /* 0x000fea000b800000 */
[----:B------:R0:W1:Y:S04]  /*b270*/  SHFL.IDX PT, R3, R25, RZ, 0x1c1f ;  /* 0x001c1fff19037589 */ /* 0x00006800000e0000 */
[----:B------:R0:W2:Y:S04]  /*b280*/  SHFL.IDX PT, R0, R24, RZ, 0x1c1f ;  /* 0x001c1fff18007589 */ /* 0x0000a800000e0000 */
[----:B------:R0:W3:Y:S04]  /*b290*/  SHFL.IDX PT, R5, R27, RZ, 0x1c1f ;  /* 0x001c1fff1b057589 */ /* 0x0000e800000e0000 */
[----:B------:R0:W0:Y:S02]  /*b2a0*/  SHFL.IDX PT, R14, R26, RZ, 0x1c1f ;  /* 0x001c1fff1a0e7589 */ /* 0x00002400000e0000 */
.L_x_819:
[----:B------:R-:W-:Y:S01]  /*b2b0*/  ULDC UR4, c[0x0][0x448] ;  /* 0x0001120000047ab9 */ /* 0x000fe20000000800 */
[----:B------:R-:W-:Y:S01]  /*b2c0*/  LOP3.LUT R8, R176, 0x18, R16, 0xf8, !PT ;  /* 0x00000018b0087812 */ /* 0x000fe200078ef810 */
[----:B------:R-:W-:Y:S01]  /*b2d0*/  IMAD R4, R146, UR4, RZ ;  /* 0x0000000492047c24 */ /* 0x000fe2000f8e02ff */
[----:B------:R-:W-:Y:S01]  /*b2e0*/  BSSY B1, `(.L_x_576) ;  /* 0x000004e000017945 */ /* 0x000fe20003800000 */
[----:B------:R-:W-:Y:S02]  /*b2f0*/  LOP3.LUT P0, RZ, R195, 0x4, RZ, 0xc0, !PT ;  /* 0x00000004c3ff7812 */ /* 0x000fe4000780c0ff */
[----:B0-----:R-:W-:Y:S02]  /*b300*/  CS2R R24, SRZ ;  /* 0x0000000000187805 */ /* 0x001fe4000001ff00 */
[----:B------:R-:W-:Y:S02]  /*b310*/  LOP3.LUT R9, R8, R177, RZ, 0x3c, !PT ;  /* 0x000000b108097212 */ /* 0x000fe400078e3cff */
[----:B------:R-:W-:-:S02]  /*b320*/  CS2R R10, SRZ ;  /* 0x00000000000a7805 */ /* 0x000fc4000001ff00 */
[----:B------:R-:W-:Y:S01]  /*b330*/  ISETP.GE.AND P1, PT, R6, R4, PT ;  /* 0x000000040600720c */ /* 0x000fe20003f26270 */
[----:B------:R-:W-:Y:S01]  /*b340*/  IMAD R4, R29, -0x80, R4 ;  /* 0xffffff801d047824 */ /* 0x000fe200078e0204 */
[----:B------:R-:W-:Y:S01]  /*b350*/  CS2R R6, SRZ ;  /* 0x0000000000067805 */ /* 0x000fe2000001ff00 */
[----:B------:R-:W-:Y:S01]  /*b360*/  IMAD.IADD R9, R178, 0x1, R9 ;  /* 0x00000001b2097824 */ /* 0x000fe200078e0209 */
[----:B------:R-:W-:Y:S02]  /*b370*/  CS2R R20, SRZ ;  /* 0x0000000000147805 */ /* 0x000fe4000001ff00 */
[----:B------:R-:W-:Y:S02]  /*b380*/  CS2R R26, SRZ ;  /* 0x00000000001a7805 */ /* 0x000fe4000001ff00 */
[----:B------:R-:W-:Y:S01]  /*b390*/  CS2R R12, SRZ ;  /* 0x00000000000c7805 */ /* 0x000fe2000001ff00 */
[----:B------:R-:W-:Y:S01]  /*b3a0*/  IMAD R9, R9, 0x2, R2 ;  /* 0x0000000209097824 */ /* 0x000fe200078e0202 */
[----:B------:R-:W-:-:S02]  /*b3b0*/  CS2R R28, SRZ ;  /* 0x00000000001c7805 */ /* 0x000fc4000001ff00 */
[----:B------:R-:W-:Y:S02]  /*b3c0*/  CS2R R30, SRZ ;  /* 0x00000000001e7805 */ /* 0x000fe4000001ff00 */
[----:B------:R-:W-:Y:S02]  /*b3d0*/  CS2R R38, SRZ ;  /* 0x0000000000267805 */ /* 0x000fe4000001ff00 */
[----:B------:R-:W-:Y:S02]  /*b3e0*/  CS2R R40, SRZ ;  /* 0x0000000000287805 */ /* 0x000fe4000001ff00 */
[----:B----4-:R-:W-:Y:S02]  /*b3f0*/  CS2R R32, SRZ ;  /* 0x0000000000207805 */ /* 0x010fe4000001ff00 */
[C---:B------:R-:W-:Y:S01]  /*b400*/  IADD3 R37, R9.reuse, 0xc400, RZ ;  /* 0x0000c40009257810 */ /* 0x040fe20007ffe0ff */
[----:B------:R-:W-:Y:S01]  /*b410*/  VIADD R8, R9, 0xc440 ;  /* 0x0000c44009087836 */ /* 0x000fe20000000000 */
[----:B------:R-:W-:Y:S01]  /*b420*/  CS2R R34, SRZ ;  /* 0x0000000000227805 */ /* 0x000fe2000001ff00 */
[----:B------:R-:W-:Y:S06]  /*b430*/  @P1 BRA `(.L_x_577) ;  /* 0x0000000000e01947 */ /* 0x000fec0003800000 */
[----:B------:R-:W-:Y:S01]  /*b440*/  ULDC UR4, c[0x0][0x3f4] ;  /* 0x0000fd0000047ab9 */ /* 0x000fe20000000800 */
[----:B------:R-:W-:Y:S02]  /*b450*/  CS2R R28, SRZ ;  /* 0x00000000001c7805 */ /* 0x000fe4000001ff00 */
[----:B------:R-:W-:Y:S02]  /*b460*/  ISETP.GE.AND P2, PT, R160, UR4, PT ;  /* 0x00000004a0007c0c */ /* 0x000fe4000bf46270 */
[----:B------:R-:W-:Y:S02]  /*b470*/  CS2R R6, SRZ ;  /* 0x0000000000067805 */ /* 0x000fe4000001ff00 */
[----:B------:R-:W-:Y:S02]  /*b480*/  ISETP.GE.AND P3, PT, R169, UR4, PT ;  /* 0x00000004a9007c0c */ /* 0x000fe4000bf66270 */
[----:B------:R-:W-:Y:S02]  /*b490*/  CS2R R30, SRZ ;  /* 0x00000000001e7805 */ /* 0x000fe4000001ff00 */
[----:B------:R-:W-:-:S05]  /*b4a0*/  ISETP.GE.AND P4, PT, R168, UR4, PT ;  /* 0x00000004a8007c0c */ /* 0x000fca000bf86270 */
[----:B-1----:R-:W-:Y:S01]  /*b4b0*/  @!P2 MOV R11, R3 ;  /* 0x00000003000ba202 */ /* 0x002fe20000000f00 */
[----:B--2---:R-:W-:-:S03]  /*b4c0*/  @!P2 IMAD.MOV.U32 R10, RZ, RZ, R0 ;  /* 0x000000ffff0aa224 */ /* 0x004fc600078e0000 */
[----:B------:R-:W-:Y:S01]  /*b4d0*/  @!P3 IADD3 R20, P1, R0, R199, RZ ;  /* 0x000000c70014b210 */ /* 0x000fe20007f3e0ff */
[----:B---3--:R-:W-:Y:S02]  /*b4e0*/  @!P2 IMAD.MOV.U32 R15, RZ, RZ, R5 ;  /* 0x000000ffff0fa224 */ /* 0x008fe400078e0005 */
[----:B------:R-:W-:-:S04]  /*b4f0*/  @!P2 IMAD.WIDE R10, R160, 0x2, R10 ;  /* 0x00000002a00aa825 */ /* 0x000fc800078e020a */
[----:B------:R-:W-:Y:S01]  /*b500*/  @!P2 IMAD.WIDE R12, R160, 0x2, R14 ;  /* 0x00000002a00ca825 */ /* 0x000fe200078e020e */
[----:B------:R0:W5:Y:S01]  /*b510*/  @!P2 LD.E.64 R28, desc[UR60][R10.64] ;  /* 0x0000003c0a1ca980 */ /* 0x000162000c101b00 */
[----:B------:R-:W-:Y:S02]  /*b520*/  @!P4 IADD3 R34, P5, R0, R201, RZ ;  /* 0x000000c90022c210 */ /* 0x000fe40007fbe0ff */
[----:B------:R-:W-:Y:S01]  /*b530*/  @!P3 IMAD.X R21, R3, 0x1, R198, P1 ;  /* 0x000000010315b824 */ /* 0x000fe200008e06c6 */
[----:B------:R-:W5:Y:S01]  /*b540*/  @!P2 LD.E.64 R6, desc[UR60][R12.64] ;  /* 0x0000003c0c06a980 */ /* 0x000f62000c101b00 */
[----:B------:R-:W-:Y:S02]  /*b550*/  ISETP.GE.AND P2, PT, R171, UR4, PT ;  /* 0x00000004ab007c0c */ /* 0x000fe4000bf46270 */
[C---:B------:R-:W-:Y:S02]  /*b560*/  @!P3 IADD3 R26, P1, R14.reuse, R199, RZ ;  /* 0x000000c70e1ab210 */ /* 0x040fe40007f3e0ff */
[----:B------:R-:W-:-:S02]  /*b570*/  @!P4 IADD3 R42, P6, R14, R201, RZ ;  /* 0x000000c90e2ac210 */ /* 0x000fc40007fde0ff */
[----:B------:R-:W-:Y:S02]  /*b580*/  CS2R R24, SRZ ;  /* 0x0000000000187805 */ /* 0x000fe4000001ff00 */
[----:B------:R-:W-:Y:S02]  /*b590*/  @!P3 IADD3.X R27, R5, R198, RZ, P1, !PT ;  /* 0x000000c6051bb210 */ /* 0x000fe40000ffe4ff */
[----:B------:R-:W-:Y:S02]  /*b5a0*/  CS2R R38, SRZ ;  /* 0x0000000000267805 */ /* 0x000fe4000001ff00 */
[----:B0-----:R-:W-:Y:S01]  /*b5b0*/  CS2R R10, SRZ ;  /* 0x00000000000a7805 */ /* 0x001fe2000001ff00 */
[--C-:B------:R-:W-:Y:S01]  /*b5c0*/  @!P4 IMAD.X R35, R3, 0x1, R200.reuse, P5 ;  /* 0x000000010323c824 */ /* 0x100fe200028e06c8 */
[----:B------:R0:W5:Y:S01]  /*b5d0*/  @!P3 LD.E.64 R30, desc[UR60][R20.64] ;  /* 0x0000003c141eb980 */ /* 0x000162000c101b00 */
[----:B------:R-:W-:Y:S01]  /*b5e0*/  @!P4 IMAD.X R43, R5, 0x1, R200, P6 ;  /* 0x00000001052bc824 */ /* 0x000fe200030e06c8 */
[----:B------:R-:W-:-:S02]  /*b5f0*/  ISETP.GE.AND P1, PT, R170, UR4, PT ;  /* 0x00000004aa007c0c */ /* 0x000fc4000bf26270 */
[----:B------:R-:W5:Y:S01]  /*b600*/  @!P3 LD.E.64 R24, desc[UR60][R26.64] ;  /* 0x0000003c1a18b980 */ /* 0x000f62000c101b00 */
[----:B------:R-:W-:Y:S02]  /*b610*/  ISETP.GE.AND P3, PT, R172, UR4, PT ;  /* 0x00000004ac007c0c */ /* 0x000fe4000bf66270 */
[-C--:B------:R-:W-:Y:S01]  /*b620*/  @!P2 IADD3 R46, P5, R14, R203.reuse, RZ ;  /* 0x000000cb0e2ea210 */ /* 0x080fe20007fbe0ff */
[----:B------:R-:W5:Y:S04]  /*b630*/  @!P4 LD.E.64 R38, desc[UR60][R34.64] ;  /* 0x0000003c2226c980 */ /* 0x000f68000c101b00 */
[----:B------:R1:W5:Y:S01]  /*b640*/  @!P4 LD.E.64 R10, desc[UR60][R42.64] ;  /* 0x0000003c2a0ac980 */ /* 0x000362000c101b00 */
[----:B------:R-:W-:Y:S02]  /*b650*/  @!P2 IADD3 R44, P4, R0, R203, RZ ;  /* 0x000000cb002ca210 */ /* 0x000fe40007f9e0ff */
[----:B------:R-:W-:-:S02]  /*b660*/  CS2R R40, SRZ ;  /* 0x0000000000287805 */ /* 0x000fc4000001ff00 */
[----:B0-----:R-:W-:Y:S01]  /*b670*/  CS2R R20, SRZ ;  /* 0x0000000000147805 */ /* 0x001fe2000001ff00 */
[----:B------:R-:W-:Y:S01]  /*b680*/  @!P2 IMAD.X R47, R5, 0x1, R202, P5 ;  /* 0x00000001052fa824 */ /* 0x000fe200028e06ca */
[----:B------:R-:W-:Y:S02]  /*b690*/  @!P2 IADD3.X R45, R3, R202, RZ, P4, !PT ;  /* 0x000000ca032da210 */ /* 0x000fe400027fe4ff */
[C---:B------:R-:W-:Y:S02]  /*b6a0*/  @!P1 IADD3 R48, P6, R0.reuse, R215, RZ ;  /* 0x000000d700309210 */ /* 0x040fe40007fde0ff */
[----:B------:R0:W5:Y:S01]  /*b6b0*/  @!P2 LD.E.64 R20, desc[UR60][R46.64] ;  /* 0x0000003c2e14a980 */ /* 0x000162000c101b00 */
[----:B------:R-:W-:-:S03]  /*b6c0*/  @!P3 IADD3 R50, P4, R0, R217, RZ ;  /* 0x000000d90032b210 */ /* 0x000fc60007f9e0ff */
[----:B------:R0:W5:Y:S01]  /*b6d0*/  @!P2 LD.E.64 R40, desc[UR60][R44.64] ;  /* 0x0000003c2c28a980 */ /* 0x000162000c101b00 */
[C---:B-1----:R-:W-:Y:S02]  /*b6e0*/  @!P1 IADD3 R42, P2, R14.reuse, R215, RZ ;  /* 0x000000d70e2a9210 */ /* 0x042fe40007f5e0ff */
[----:B------:R-:W-:Y:S02]  /*b6f0*/  @!P3 IADD3 R14, P5, R14, R217, RZ ;  /* 0x000000d90e0eb210 */ /* 0x000fe40007fbe0ff */
[----:B------:R-:W-:Y:S02]  /*b700*/  CS2R R32, SRZ ;  /* 0x0000000000207805 */ /* 0x000fe4000001ff00 */
[----:B------:R-:W-:Y:S02]  /*b710*/  CS2R R26, SRZ ;  /* 0x00000000001a7805 */ /* 0x000fe4000001ff00 */
[----:B------:R-:W-:Y:S02]  /*b720*/  CS2R R34, SRZ ;  /* 0x0000000000227805 */ /* 0x000fe4000001ff00 */
[----:B------:R-:W-:Y:S01]  /*b730*/  CS2R R12, SRZ ;  /* 0x00000000000c7805 */ /* 0x000fe2000001ff00 */
[----:B------:R-:W-:Y:S01]  /*b740*/  @!P1 IMAD.X R49, R3, 0x1, R214, P6 ;  /* 0x0000000103319824 */ /* 0x000fe200030e06d6 */
[----:B------:R-:W-:Y:S01]  /*b750*/  @!P1 IADD3.X R43, R5, R214, RZ, P2, !PT ;  /* 0x000000d6052b9210 */ /* 0x000fe200017fe4ff */
[----:B------:R-:W-:-:S02]  /*b760*/  @!P3 IMAD.X R51, R3, 0x1, R216, P4 ;  /* 0x000000010333b824 */ /* 0x000fc400020e06d8 */
[----:B------:R-:W-:Y:S01]  /*b770*/  @!P3 IMAD.X R15, R5, 0x1, R216, P5 ;  /* 0x00000001050fb824 */ /* 0x000fe200028e06d8 */
[----:B------:R0:W5:Y:S04]  /*b780*/  @!P1 LD.E.64 R32, desc[UR60][R48.64] ;  /* 0x0000003c30209980 */ /* 0x000168000c101b00 */
[----:B------:R0:W5:Y:S04]  /*b790*/  @!P1 LD.E.64 R26, desc[UR60][R42.64] ;  /* 0x0000003c2a1a9980 */ /* 0x000168000c101b00 */
[----:B------:R0:W5:Y:S04]  /*b7a0*/  @!P3 LD.E.64 R34, desc[UR60][R50.64] ;  /* 0x0000003c3222b980 */ /* 0x000168000c101b00 */
[----:B------:R0:W5:Y:S02]  /*b7b0*/  @!P3 LD.E.64 R12, desc[UR60][R14.64] ;  /* 0x0000003c0e0cb980 */ /* 0x000164000c101b00 */
.L_x_577:
[----:B------:R-:W-:Y:S05]  /*b7c0*/  BSYNC B1 ;  /* 0x0000000000017941 */ /* 0x000fea0003800000 */
.L_x_576:
[----:B--2--5:R-:W-:Y:S01]  /*b7d0*/  IMAD.MOV.U32 R0, RZ, RZ, R28 ;  /* 0x000000ffff007224 */ /* 0x024fe200078e001c */
[----:B0-----:R-:W-:Y:S01]  /*b7e0*/  MOV R47, R35 ;  /* 0x00000023002f7202 */ /* 0x001fe20000000f00 */
[----:B-1----:R-:W-:Y:S01]  /*b7f0*/  IMAD.MOV.U32 R3, RZ, RZ, R29 ;  /* 0x000000ffff037224 */ /* 0x002fe200078e001d */
[--C-:B------:R-:W-:Y:S01]  /*b800*/  SHF.R.U32.HI R57, RZ, 0x10, R35.reuse ;  /* 0x00000010ff397819 */ /* 0x100fe20000011623 */
[----:B------:R-:W-:Y:S01]  /*b810*/  IMAD.MOV.U32 R46, RZ, RZ, R34 ;  /* 0x000000ffff2e7224 */ /* 0x000fe200078e0022 */
[----:B------:R-:W-:Y:S01]  /*b820*/  SHF.R.U64 R34, R34, 0x10, R35 ;  /* 0x0000001022227819 */ /* 0x000fe20000001223 */
[----:B------:R-:W-:Y:S01]  /*b830*/  IMAD.MOV.U32 R45, RZ, RZ, R33 ;  /* 0x000000ffff2d7224 */ /* 0x000fe200078e0021 */
[----:B------:R-:W-:Y:S01]  /*b840*/  PRMT R35, R0, 0x5410, R3 ;  /* 0x0000541000237816 */ /* 0x000fe20000000003 */
[----:B------:R-:W-:Y:S01]  /*b850*/  IMAD.MOV.U32 R14, RZ, RZ, R7 ;  /* 0x000000ffff0e7224 */ /* 0x000fe200078e0007 */
[----:B------:R-:W-:Y:S01]  /*b860*/  LEA.HI R0, R189, R189, RZ, 0x1 ;  /* 0x000000bdbd007211 */ /* 0x000fe200078f08ff */
[----:B------:R-:W-:Y:S01]  /*b870*/  IMAD.MOV.U32 R43, RZ, RZ, R41 ;  /* 0x000000ffff2b7224 */ /* 0x000fe200078e0029 */
[----:B------:R-:W-:Y:S01]  /*b880*/  @P0 IADD3 R8, R37, -0x40, RZ ;  /* 0xffffffc025080810 */ /* 0x000fe20007ffe0ff */
[----:B------:R-:W-:Y:S01]  /*b890*/  IMAD.MOV.U32 R15, RZ, RZ, R27 ;  /* 0x000000ffff0f7224 */ /* 0x000fe200078e001b */
[----:B------:R-:W-:Y:S01]  /*b8a0*/  LOP3.LUT R0, R0, 0xfffffffe, RZ, 0xc0, !PT ;  /* 0xfffffffe00007812 */ /* 0x000fe200078ec0ff */
[----:B------:R-:W-:Y:S01]  /*b8b0*/  BSSY B1, `(.L_x_578) ;  /* 0x0000043000017945 */ /* 0x000fe20003800000 */
[----:B------:R-:W-:Y:S01]  /*b8c0*/  SHF.R.U64 R37, R28, 0x10, R29 ;  /* 0x000000101c257819 */ /* 0x000fe2000000121d */
[--C-:B------:R-:W-:Y:S01]  /*b8d0*/  IMAD.MOV.U32 R28, RZ, RZ, R31.reuse ;  /* 0x000000ffff1c7224 */ /* 0x100fe200078e001f */
[----:B---3--:R-:W-:Y:S01]  /*b8e0*/  MOV R5, R30 ;  /* 0x0000001e00057202 */ /* 0x008fe20000000f00 */
[----:B------:R-:W-:Y:S01]  /*b8f0*/  IMAD.IADD R0, R189, 0x1, -R0 ;  /* 0x00000001bd007824 */ /* 0x000fe200078e0a00 */
[--C-:B------:R-:W-:Y:S01]  /*b900*/  SHF.R.U64 R49, R30, 0x10, R31.reuse ;  /* 0x000000101e317819 */ /* 0x100fe2000000121f */
[----:B------:R-:W-:Y:S01]  /*b910*/  IMAD.MOV.U32 R30, RZ, RZ, R38 ;  /* 0x000000ffff1e7224 */ /* 0x000fe200078e0026 */
[----:B------:R-:W-:-:S02]  /*b920*/  SHF.R.U32.HI R50, RZ, 0x10, R31 ;  /* 0x00000010ff327819 */ /* 0x000fc4000001161f */
[----:B------:R-:W-:Y:S02]  /*b930*/  PRMT R31, R5, 0x5410, R28 ;  /* 0x00005410051f7816 */ /* 0x000fe4000000001c */
[----:B------:R-:W-:Y:S02]  /*b940*/  SHF.L.U32 R5, R0, 0x1f, RZ ;  /* 0x0000001f00057819 */ /* 0x000fe400000006ff */
[----:B------:R-:W-:Y:S01]  /*b950*/  SHF.R.U32.HI R48, RZ, 0x10, R29 ;  /* 0x00000010ff307819 */ /* 0x000fe2000001161d */
[----:B------:R-:W-:Y:S01]  /*b960*/  IMAD.MOV.U32 R29, RZ, RZ, R10 ;  /* 0x000000ffff1d7224 */ /* 0x000fe200078e000a */
[----:B------:R-:W0:Y:S01]  /*b970*/  SYNCS.PHASECHK.TRANS64.TRYWAIT P0, [R2+URZ+0x2a800], R5 ;  /* 0x02a80005020075a7 */ /* 0x000e22000800017f */
[----:B------:R-:W-:Y:S01]  /*b980*/  SHF.R.U64 R51, R38, 0x10, R39 ;  /* 0x0000001026337819 */ /* 0x000fe20000001227 */
[----:B------:R-:W-:Y:S01]  /*b990*/  IMAD.MOV.U32 R38, RZ, RZ, R6 ;  /* 0x000000ffff267224 */ /* 0x000fe200078e0006 */
[--C-:B------:R-:W-:Y:S02]  /*b9a0*/  SHF.R.U64 R55, R32, 0x10, R33.reuse ;  /* 0x0000001020377819 */ /* 0x100fe40000001221 */
[----:B------:R-:W-:-:S02]  /*b9b0*/  SHF.R.U32.HI R56, RZ, 0x10, R33 ;  /* 0x00000010ff387819 */ /* 0x000fc40000011621 */
[----:B------:R-:W-:Y:S02]  /*b9c0*/  MOV R42, R39 ;  /* 0x00000027002a7202 */ /* 0x000fe40000000f00 */
[----:B------:R-:W-:Y:S01]  /*b9d0*/  SHF.R.U32.HI R52, RZ, 0x10, R39 ;  /* 0x00000010ff347819 */ /* 0x000fe20000011627 */
[----:B------:R-:W-:Y:S01]  /*b9e0*/  IMAD.MOV.U32 R39, RZ, RZ, R40 ;  /* 0x000000ffff277224 */ /* 0x000fe200078e0028 */
[----:B------:R-:W-:Y:S01]  /*b9f0*/  SHF.R.U64 R58, R6, 0x10, R7 ;  /* 0x00000010063a7819 */ /* 0x000fe20000001207 */
[----:B------:R-:W-:Y:S01]  /*ba00*/  IMAD.MOV.U32 R6, RZ, RZ, R25 ;  /* 0x000000ffff067224 */ /* 0x000fe200078e0019 */
[----:B------:R-:W-:Y:S02]  /*ba10*/  SHF.R.U32.HI R59, RZ, 0x10, R7 ;  /* 0x00000010ff3b7819 */ /* 0x000fe40000011607 */
[----:B------:R-:W-:Y:S02]  /*ba20*/  MOV R33, R24 ;  /* 0x0000001800217202 */ /* 0x000fe40000000f00 */
[----:B------:R-:W-:Y:S01]  /*ba30*/  SHF.R.U64 R60, R24, 0x10, R25 ;  /* 0x00000010183c7819 */ /* 0x000fe20000001219 */
[----:B------:R-:W-:Y:S01]  /*ba40*/  IMAD.MOV.U32 R24, RZ, RZ, R20 ;  /* 0x000000ffff187224 */ /* 0x000fe200078e0014 */
[----:B------:R-:W-:Y:S01]  /*ba50*/  SHF.R.U64 R61, R10, 0x10, R11 ;  /* 0x000000100a3d7819 */ /* 0x000fe2000000120b */
[----:B------:R-:W-:Y:S01]  /*ba60*/  IMAD.MOV.U32 R10, RZ, RZ, R21 ;  /* 0x000000ffff0a7224 */ /* 0x000fe200078e0015 */
[----:B------:R-:W-:Y:S01]  /*ba70*/  SHF.R.U64 R53, R40, 0x10, R41 ;  /* 0x0000001028357819 */ /* 0x000fe20000001229 */
[----:B------:R-:W-:Y:S01]  /*ba80*/  IMAD.MOV.U32 R40, RZ, RZ, R12 ;  /* 0x000000ffff287224 */ /* 0x000fe200078e000c */
[----:B------:R-:W-:-:S02]  /*ba90*/  MOV R7, R11 ;  /* 0x0000000b00077202 */ /* 0x000fc40000000f00 */
[----:B------:R-:W-:Y:S02]  /*baa0*/  SHF.R.U32.HI R62, RZ, 0x10, R11 ;  /* 0x00000010ff3e7819 */ /* 0x000fe4000001160b */
[----:B------:R-:W-:Y:S02]  /*bab0*/  SHF.R.U32.HI R54, RZ, 0x10, R41 ;  /* 0x00000010ff367819 */ /* 0x000fe40000011629 */
[----:B------:R-:W-:Y:S02]  /*bac0*/  SHF.R.U32.HI R25, RZ, 0x10, R25 ;  /* 0x00000010ff197819 */ /* 0x000fe40000011619 */
[----:B------:R-:W-:Y:S02]  /*bad0*/  MOV R11, R26 ;  /* 0x0000001a000b7202 */ /* 0x000fe40000000f00 */
[----:B------:R-:W-:Y:S02]  /*bae0*/  SHF.R.U64 R65, R26, 0x10, R27 ;  /* 0x000000101a417819 */ /* 0x000fe4000000121b */
[----:B------:R-:W-:-:S02]  /*baf0*/  MOV R44, R32 ;  /* 0x00000020002c7202 */ /* 0x000fc40000000f00 */
[--C-:B------:R-:W-:Y:S02]  /*bb00*/  SHF.R.U64 R63, R20, 0x10, R21.reuse ;  /* 0x00000010143f7819 */ /* 0x100fe40000001215 */
[----:B------:R-:W-:Y:S02]  /*bb10*/  SHF.R.U32.HI R64, RZ, 0x10, R21 ;  /* 0x00000010ff407819 */ /* 0x000fe40000011615 */
[----:B------:R-:W-:Y:S02]  /*bb20*/  SHF.R.U32.HI R66, RZ, 0x10, R27 ;  /* 0x00000010ff427819 */ /* 0x000fe4000001161b */
[----:B------:R-:W-:Y:S02]  /*bb30*/  MOV R41, R13 ;  /* 0x0000000d00297202 */ /* 0x000fe40000000f00 */
[----:B------:R-:W-:Y:S02]  /*bb40*/  VIMNMX R26, R4, 0x80, PT ;  /* 0x00000080041a7848 */ /* 0x000fe40003fe0100 */
[----:B------:R-:W-:-:S02]  /*bb50*/  PRMT R3, R34, 0x5410, R57 ;  /* 0x0000541022037816 */ /* 0x000fc40000000039 */
[----:B------:R-:W-:Y:S02]  /*bb60*/  PRMT R38, R38, 0x5410, R14 ;  /* 0x0000541026267816 */ /* 0x000fe4000000000e */
[--C-:B------:R-:W-:Y:S02]  /*bb70*/  SHF.R.U64 R67, R12, 0x10, R13.reuse ;  /* 0x000000100c437819 */ /* 0x100fe4000000120d */
[----:B------:R-:W-:Y:S02]  /*bb80*/  SHF.R.U32.HI R68, RZ, 0x10, R13 ;  /* 0x00000010ff447819 */ /* 0x000fe4000001160d */
[----:B------:R-:W-:Y:S02]  /*bb90*/  PRMT R27, R30, 0x5410, R42 ;  /* 0x000054101e1b7816 */ /* 0x000fe4000000002a */
[----:B------:R-:W-:Y:S02]  /*bba0*/  PRMT R20, R39, 0x5410, R43 ;  /* 0x0000541027147816 */ /* 0x000fe4000000002b */
[----:B------:R-:W-:-:S02]  /*bbb0*/  PRMT R34, R60, 0x5410, R25 ;  /* 0x000054103c227816 */ /* 0x000fc40000000019 */
[----:B------:R-:W-:Y:S02]  /*bbc0*/  PRMT R24, R24, 0x5410, R10 ;  /* 0x0000541018187816 */ /* 0x000fe4000000000a */
[----:B------:R-:W-:Y:S02]  /*bbd0*/  PRMT R14, R11, 0x5410, R15 ;  /* 0x000054100b0e7816 */ /* 0x000fe4000000000f */
[----:B------:R-:W-:Y:S02]  /*bbe0*/  PRMT R37, R37, 0x5410, R48 ;  /* 0x0000541025257816 */ /* 0x000fe40000000030 */
        /* <DEDUP_REMOVED lines=11> */
[----:B------:R-:W-:Y:S02]  /*bca0*/  ISETP.GE.AND P1, PT, R165, R26, PT ;  /* 0x0000001aa500720c */ /* 0x000fe40003f26270 */
[----:B------:R-:W-:Y:S02]  /*bcb0*/  PRMT R15, R65, 0x5410, R66 ;  /* 0x00005410410f7816 */ /* 0x000fe40000000042 */
[----:B------:R-:W-:Y:S01]  /*bcc0*/  PRMT R10, R40, 0x5410, R41 ;  /* 0x00005410280a7816 */ /* 0x000fe20000000029 */
[----:B0-----:R-:W-:Y:S08]  /*bcd0*/  @!P0 BRA `(.L_x_579) ;  /* 0x0000012c00e48947 */ /* 0x001ff00003800000 */
.L_x_820:
[----:B------:R-:W-:Y:S05]  /*bce0*/  BSYNC B1 ;  /* 0x0000000000017941 */ /* 0x000fea0003800000 */
.L_x_578:
[----:B------:R-:W-:Y:S01]  /*bcf0*/  BSSY B1, `(.L_x_580) ;  /* 0x00000fe000017945 */ /* 0x000fe20003800000 */
[----:B------:R-:W-:-:S03]  /*bd00*/  PRMT R11, R67, 0x5410, R68 ;  /* 0x00005410430b7816 */ /* 0x000fc60000000044 */
[----:B------:R-:W-:Y:S05]  /*bd10*/  @P1 BRA `(.L_x_581) ;  /* 0x0000000c00ec1947 */ /* 0x000fea0003800000 */
[----:B0-----:R-:W0:Y:S01]  /*bd20*/  LDC R5, c[0x0][0x3f4] ;  /* 0x0000fd00ff057b82 */ /* 0x001e220000000800 */
[----:B------:R-:W-:Y:S01]  /*bd30*/  BSSY B2, `(.L_x_582) ;  /* 0x000002e000027945 */ /* 0x000fe20003800000 */
[-C--:B0-----:R-:W-:Y:S02]  /*bd40*/  ISETP.GE.AND P0, PT, R160, R5.reuse, PT ;  /* 0x00000005a000720c */ /* 0x081fe40003f06270 */
[-C--:B------:R-:W-:Y:S02]  /*bd50*/  ISETP.GE.AND P1, PT, R169, R5.reuse, PT ;  /* 0x00000005a900720c */ /* 0x080fe40003f26270 */
[-C--:B------:R-:W-:Y:S02]  /*bd60*/  ISETP.GE.AND P2, PT, R168, R5.reuse, PT ;  /* 0x00000005a800720c */ /* 0x080fe40003f46270 */
[-C--:B------:R-:W-:Y:S02]  /*bd70*/  ISETP.GE.AND P3, PT, R171, R5.reuse, PT ;  /* 0x00000005ab00720c */ /* 0x080fe40003f66270 */
[----:B------:R-:W-:-:S02]  /*bd80*/  ISETP.GE.AND P4, PT, R170, R5, PT ;  /* 0x00000005aa00720c */ /* 0x000fc40003f86270 */
[----:B------:R-:W-:-:S03]  /*bd90*/  ISETP.GE.AND P5, PT, R172, R5, PT ;  /* 0x00000005ac00720c */ /* 0x000fc60003fa6270 */
[----:B------:R-:W-:Y:S10]  /*bda0*/  @P0 BRA `(.L_x_583) ;  /* 0x0000000000980947 */ /* 0x000ff40003800000 */
[----:B------:R-:W0:Y:S01]  /*bdb0*/  LDS.128 R4, [R9+0xc400] ;  /* 0x00c4000009047984 */ /* 0x000e220000000c00 */
[----:B------:R-:W-:Y:S02]  /*bdc0*/  HADD2.F32 R47, -RZ, R38.H0_H0 ;  /* 0x20000026ff2f7230 */ /* 0x000fe40000004100 */
[----:B------:R-:W-:Y:S02]  /*bdd0*/  HADD2.F32 R45, -RZ, R35.H0_H0 ;  /* 0x20000023ff2d7230 */ /* 0x000fe40000004100 */
[----:B------:R-:W-:Y:S02]  /*bde0*/  HADD2.F32 R44, -RZ, R37.H0_H0 ;  /* 0x20000025ff2c7230 */ /* 0x000fe40000004100 */
[----:B------:R-:W-:Y:S02]  /*bdf0*/  HADD2.F32 R46, -RZ, R39.H0_H0 ;  /* 0x20000027ff2e7230 */ /* 0x000fe40000004100 */
[--C-:B0-----:R-:W-:Y:S02]  /*be00*/  HADD2.F32 R40, -RZ, R4.reuse.H0_H0 ;  /* 0x20000004ff287230 */ /* 0x101fe40000004100 */
[----:B------:R-:W-:-:S02]  /*be10*/  HADD2.F32 R4, -RZ, R4.H1_H1 ;  /* 0x30000004ff047230 */ /* 0x000fc40000004100 */
[--C-:B------:R-:W-:Y:S02]  /*be20*/  HADD2.F32 R41, -RZ, R5.reuse.H0_H0 ;  /* 0x20000005ff297230 */ /* 0x100fe40000004100 */
[----:B------:R-:W-:Y:S02]  /*be30*/  HADD2.F32 R5, -RZ, R5.H1_H1 ;  /* 0x30000005ff057230 */ /* 0x000fe40000004100 */
[C---:B------:R-:W-:Y:S01]  /*be40*/  FMUL.FTZ R49, R4.reuse, R47 ;  /* 0x0000002f04317220 */ /* 0x040fe20000410000 */
[-C--:B------:R-:W-:Y:S01]  /*be50*/  FMUL.FTZ R4, R4, R45.reuse ;  /* 0x0000002d04047220 */ /* 0x080fe20000410000 */
[--C-:B------:R-:W-:Y:S02]  /*be60*/  HADD2.F32 R42, -RZ, R6.reuse.H0_H0 ;  /* 0x20000006ff2a7230 */ /* 0x100fe40000004100 */
[----:B------:R-:W-:Y:S02]  /*be70*/  HADD2.F32 R43, -RZ, R7.H0_H0 ;  /* 0x20000007ff2b7230 */ /* 0x000fe40000004100 */
[C---:B------:R-:W-:Y:S01]  /*be80*/  FMUL.FTZ R50, R5.reuse, R46 ;  /* 0x0000002e05327220 */ /* 0x040fe20000410000 */
[C---:B------:R-:W-:Y:S01]  /*be90*/  FFMA.FTZ R49, R40.reuse, R45, -R49 ;  /* 0x0000002d28317223 */ /* 0x040fe20000010831 */
[----:B------:R-:W-:Y:S01]  /*bea0*/  FFMA.FTZ R48, R40, R47, R4 ;  /* 0x0000002f28307223 */ /* 0x000fe20000010004 */
[----:B------:R-:W-:Y:S01]  /*beb0*/  FMUL.FTZ R52, R5, R44 ;  /* 0x0000002c05347220 */ /* 0x000fe20000410000 */
[----:B------:R-:W-:-:S02]  /*bec0*/  HADD2.F32 R6, -RZ, R6.H1_H1 ;  /* 0x30000006ff067230 */ /* 0x000fc40000004100 */
[C---:B------:R-:W-:Y:S01]  /*bed0*/  FFMA.FTZ R50, R41.reuse, R44, -R50 ;  /* 0x0000002c29327223 */ /* 0x040fe20000010832 */
[----:B------:R-:W-:Y:S02]  /*bee0*/  HADD2.F32 R7, -RZ, R7.H1_H1 ;  /* 0x30000007ff077230 */ /* 0x000fe40000004100 */
[----:B------:R-:W-:Y:S01]  /*bef0*/  FFMA.FTZ R41, R41, R46, R52 ;  /* 0x0000002e29297223 */ /* 0x000fe20000010034 */
[----:B------:R-:W-:Y:S02]  /*bf00*/  HADD2.F32 R45, -RZ, R38.H1_H1 ;  /* 0x30000026ff2d7230 */ /* 0x000fe40000004100 */
[----:B------:R-:W-:Y:S02]  /*bf10*/  HADD2.F32 R5, -RZ, R35.H1_H1 ;  /* 0x30000023ff057230 */ /* 0x000fe40000004100 */
[----:B------:R-:W-:Y:S02]  /*bf20*/  HADD2.F32 R40, -RZ, R39.H1_H1 ;  /* 0x30000027ff287230 */ /* 0x000fe40000004100 */
[----:B------:R-:W-:Y:S01]  /*bf30*/  FMUL.FTZ R47, R6, R45 ;  /* 0x0000002d062f7220 */ /* 0x000fe20000410000 */
[----:B------:R-:W-:-:S02]  /*bf40*/  HADD2.F32 R4, -RZ, R37.H1_H1 ;  /* 0x30000025ff047230 */ /* 0x000fc40000004100 */
[-C--:B------:R-:W-:Y:S01]  /*bf50*/  FMUL.FTZ R44, R6, R5.reuse ;  /* 0x00000005062c7220 */ /* 0x080fe20000410000 */
[C---:B------:R-:W-:Y:S01]  /*bf60*/  FMUL.FTZ R46, R7.reuse, R40 ;  /* 0x00000028072e7220 */ /* 0x040fe20000410000 */
[C---:B------:R-:W-:Y:S01]  /*bf70*/  FFMA.FTZ R6, R42.reuse, R5, -R47 ;  /* 0x000000052a067223 */ /* 0x040fe2000001082f */
[-C--:B------:R-:W-:Y:S01]  /*bf80*/  FMUL.FTZ R51, R7, R4.reuse ;  /* 0x0000000407337220 */ /* 0x080fe20000410000 */
[----:B------:R-:W-:Y:S01]  /*bf90*/  FFMA.FTZ R45, R42, R45, R44 ;  /* 0x0000002d2a2d7223 */ /* 0x000fe2000001002c */
[C---:B------:R-:W-:Y:S01]  /*bfa0*/  FFMA.FTZ R7, R43.reuse, R4, -R46 ;  /* 0x000000042b077223 */ /* 0x040fe2000001082e */
[----:B------:R-:W-:Y:S01]  /*bfb0*/  F2FP.F16.F32.PACK_AB R4, R48, R49 ;  /* 0x000000313004723e */ /* 0x000fe200000000ff */
[----:B------:R-:W-:Y:S01]  /*bfc0*/  FFMA.FTZ R40, R43, R40, R51 ;  /* 0x000000282b287223 */ /* 0x000fe20000010033 */
[----:B------:R-:W-:Y:S02]  /*bfd0*/  F2FP.F16.F32.PACK_AB R5, R41, R50 ;  /* 0x000000322905723e */ /* 0x000fe400000000ff */
[----:B------:R-:W-:-:S02]  /*bfe0*/  F2FP.F16.F32.PACK_AB R6, R45, R6 ;  /* 0x000000062d06723e */ /* 0x000fc400000000ff */
[----:B------:R-:W-:-:S05]  /*bff0*/  F2FP.F16.F32.PACK_AB R7, R40, R7 ;  /* 0x000000072807723e */ /* 0x000fca00000000ff */
[----:B------:R0:W-:Y:S02]  /*c000*/  STS.128 [R9+0xc400], R4 ;  /* 0x00c4000409007388 */ /* 0x0001e40000000c00 */
.L_x_583:
[----:B------:R-:W-:Y:S05]  /*c010*/  BSYNC B2 ;  /* 0x0000000000027941 */ /* 0x000fea0003800000 */
.L_x_582:
[----:B------:R-:W-:Y:S04]  /*c020*/  BSSY B2, `(.L_x_584) ;  /* 0x0000028000027945 */ /* 0x000fe80003800000 */
[----:B------:R-:W-:Y:S05]  /*c030*/  @P1 BRA `(.L_x_585) ;  /* 0x0000000000981947 */ /* 0x000fea0003800000 */
[----:B0-----:R-:W0:Y:S01]  /*c040*/  LDS.128 R4, [R8] ;  /* 0x0000000008047984 */ /* 0x001e220000000c00 */
        /* <DEDUP_REMOVED lines=36> */
[----:B------:R1:W-:Y:S02]  /*c290*/  STS.128 [R8], R4 ;  /* 0x0000000408007388 */ /* 0x0003e40000000c00 */
.L_x_585:
[----:B------:R-:W-:Y:S05]  /*c2a0*/  BSYNC B2 ;  /* 0x0000000000027941 */ /* 0x000fea0003800000 */
.L_x_584:
[----:B------:R-:W-:Y:S04]  /*c2b0*/  BSSY B2, `(.L_x_586) ;  /* 0x0000028000027945 */ /* 0x000fe80003800000 */
[----:B------:R-:W-:Y:S05]  /*c2c0*/  @P2 BRA `(.L_x_587) ;  /* 0x0000000000982947 */ /* 0x000fea0003800000 */
[----:B01----:R-:W0:Y:S01]  /*c2d0*/  LDS.128 R4, [R9+0x10400] ;  /* 0x0104000009047984 */ /* 0x003e220000000c00 */
        /* <DEDUP_REMOVED lines=37> */
.L_x_587:
[----:B------:R-:W-:Y:S05]  /*c530*/  BSYNC B2 ;  /* 0x0000000000027941 */ /* 0x000fea0003800000 */
.L_x_586:
[----:B------:R-:W-:Y:S04]  /*c540*/  BSSY B2, `(.L_x_588) ;  /* 0x0000028000027945 */ /* 0x000fe80003800000 */
[----:B------:R-:W-:Y:S05]  /*c550*/  @P3 BRA `(.L_x_589) ;  /* 0x0000000000983947 */ /* 0x000fea0003800000 */
[----:B012---:R-:W0:Y:S01]  /*c560*/  LDS.128 R4, [R8+0x4000] ;  /* 0x0040000008047984 */ /* 0x007e220000000c00 */
        /* <DEDUP_REMOVED lines=37> */
.L_x_589:
[----:B------:R-:W-:Y:S05]  /*c7c0*/  BSYNC B2 ;  /* 0x0000000000027941 */ /* 0x000fea0003800000 */
.L_x_588:
[----:B------:R-:W-:Y:S04]  /*c7d0*/  BSSY B2, `(.L_x_590) ;  /* 0x0000028000027945 */ /* 0x000fe80003800000 */
[----:B------:R-:W-:Y:S05]  /*c7e0*/  @P4 BRA `(.L_x_591) ;  /* 0x0000000000984947 */ /* 0x000fea0003800000 */
[----:B0123--:R-:W0:Y:S01]  /*c7f0*/  LDS.128 R4, [R9+0x14400] ;  /* 0x0144000009047984 */ /* 0x00fe220000000c00 */
        /* <DEDUP_REMOVED lines=37> */
.L_x_591:
[----:B------:R-:W-:Y:S05]  /*ca50*/  BSYNC B2 ;  /* 0x0000000000027941 */ /* 0x000fea0003800000 */
.L_x_590:
[----:B------:R-:W-:Y:S05]  /*ca60*/  @P5 BRA `(.L_x_581) ;  /* 0x0000000000985947 */ /* 0x000fea0003800000 */
[----:B01234-:R-:W0:Y:S01]  /*ca70*/  LDS.128 R4, [R8+0x8000] ;  /* 0x0080000008047984 */ /* 0x01fe220000000c00 */
        /* <DEDUP_REMOVED lines=37> */
.L_x_581:
[----:B------:R-:W-:Y:S05]  /*ccd0*/  BSYNC B1 ;  /* 0x0000000000017941 */ /* 0x000fea0003800000 */
.L_x_580:
[----:B------:R-:W-:-:S13]  /*cce0*/  ISETP.GE.AND P0, PT, R225, R26, PT ;  /* 0x0000001ae100720c */ /* 0x000fda0003f06270 */
[----:B------:R-:W-:Y:S05]  /*ccf0*/  @P0 BRA `(.L_x_592) ;  /* 0x0000003800d00947 */ /* 0x000fea0003800000 */
[----:B01234-:R-:W0:Y:S01]  /*cd00*/  LDC R5, c[0x0][0x3f4] ;  /* 0x0000fd00ff057b82 */ /* 0x01fe220000000800 */
        /* <DEDUP_REMOVED lines=9> */
[--C-:B------:R-:W-:Y:S02]  /*cda0*/  HADD2.F32 R48, -RZ, R38.reuse.H0_H0 ;  /* 0x20000026ff307230 */ /* 0x100fe40000004100 */
[----:B------:R-:W-:Y:S02]  /*cdb0*/  HADD2.F32 R50, -RZ, R39.H0_H0 ;  /* 0x20000027ff327230 */ /* 0x000fe40000004100 */
[----:B------:R-:W-:Y:S02]  /*cdc0*/  HADD2.F32 R44, -RZ, R35.H0_H0 ;  /* 0x20000023ff2c7230 */ /* 0x000fe40000004100 */
[----:B------:R-:W-:Y:S02]  /*cdd0*/  HADD2.F32 R46, -RZ, R37.H0_H0 ;  /* 0x20000025ff2e7230 */ /* 0x000fe40000004100 */
[----:B------:R-:W-:Y:S02]  /*cde0*/  HADD2.F32 R49, -RZ, R38.H1_H1 ;  /* 0x30000026ff317230 */ /* 0x000fe40000004100 */
[----:B0-----:R-:W-:-:S02]  /*cdf0*/  HADD2.F32 R26, -RZ, R4.H0_H0 ;  /* 0x20000004ff1a7230 */ /* 0x001fc40000004100 */
[----:B------:R-:W-:Y:S02]  /*ce00*/  HADD2.F32 R4, -RZ, R4.H1_H1 ;  /* 0x30000004ff047230 */ /* 0x000fe40000004100 */
[--C-:B------:R-:W-:Y:S02]  /*ce10*/  HADD2.F32 R40, -RZ, R5.reuse.H0_H0 ;  /* 0x20000005ff287230 */ /* 0x100fe40000004100 */
[----:B------:R-:W-:Y:S02]  /*ce20*/  HADD2.F32 R5, -RZ, R5.H1_H1 ;  /* 0x30000005ff057230 */ /* 0x000fe40000004100 */
[-C--:B------:R-:W-:Y:S01]  /*ce30*/  FMUL.FTZ R43, R48, R4.reuse ;  /* 0x00000004302b7220 */ /* 0x080fe20000410000 */
[----:B------:R-:W-:Y:S01]  /*ce40*/  FMUL.FTZ R45, R44, R4 ;  /* 0x000000042c2d7220 */ /* 0x000fe20000410000 */
[----:B------:R-:W-:Y:S02]  /*ce50*/  HADD2.F32 R41, -RZ, R6.H0_H0 ;  /* 0x20000006ff297230 */ /* 0x000fe40000004100 */
[-C--:B------:R-:W-:Y:S01]  /*ce60*/  FMUL.FTZ R47, R50, R5.reuse ;  /* 0x00000005322f7220 */ /* 0x080fe20000410000 */
[----:B------:R-:W-:Y:S01]  /*ce70*/  FFMA.FTZ R4, R44, R26, -R43 ;  /* 0x0000001a2c047223 */ /* 0x000fe2000001082b */
[----:B------:R-:W-:Y:S01]  /*ce80*/  FMUL.FTZ R43, R46, R5 ;  /* 0x000000052e2b7220 */ /* 0x000fe20000410000 */
[----:B------:R-:W-:-:S02]  /*ce90*/  HADD2.F32 R42, -RZ, R7.H0_H0 ;  /* 0x20000007ff2a7230 */ /* 0x000fc40000004100 */
[----:B------:R-:W-:Y:S01]  /*cea0*/  FFMA.FTZ R5, R46, R40, -R47 ;  /* 0x000000282e057223 */ /* 0x000fe2000001082f */
[----:B------:R-:W-:Y:S02]  /*ceb0*/  HADD2.F32 R6, -RZ, R6.H1_H1 ;  /* 0x30000006ff067230 */ /* 0x000fe40000004100 */
[----:B------:R-:W-:Y:S01]  /*cec0*/  FFMA.FTZ R45, R48, R26, R45 ;  /* 0x0000001a302d7223 */ /* 0x000fe2000001002d */
[----:B------:R-:W-:Y:S02]  /*ced0*/  HADD2.F32 R7, -RZ, R7.H1_H1 ;  /* 0x30000007ff077230 */ /* 0x000fe40000004100 */
[----:B------:R-:W-:Y:S01]  /*cee0*/  FFMA.FTZ R40, R50, R40, R43 ;  /* 0x0000002832287223 */ /* 0x000fe2000001002b */
[----:B------:R-:W-:Y:S02]  /*cef0*/  HADD2.F32 R46, -RZ, R39.H1_H1 ;  /* 0x30000027ff2e7230 */ /* 0x000fe40000004100 */
[----:B------:R-:W-:Y:S01]  /*cf00*/  FMUL.FTZ R26, R49, R6 ;  /* 0x00000006311a7220 */ /* 0x000fe20000410000 */
[----:B------:R-:W-:Y:S01]  /*cf10*/  HADD2.F32 R47, -RZ, R35.H1_H1 ;  /* 0x30000023ff2f7230 */ /* 0x000fe20000004100 */
[----:B------:R-:W-:Y:S01]  /*cf20*/  F2FP.F16.F32.PACK_AB R4, R45, R4 ;  /* 0x000000042d04723e */ /* 0x000fe200000000ff */
[----:B------:R-:W-:-:S02]  /*cf30*/  HADD2.F32 R44, -RZ, R37.H1_H1 ;  /* 0x30000025ff2c7230 */ /* 0x000fc40000004100 */
[----:B------:R-:W-:Y:S01]  /*cf40*/  FMUL.FTZ R35, R46, R7 ;  /* 0x000000072e237220 */ /* 0x000fe20000410000 */
[----:B------:R-:W-:Y:S01]  /*cf50*/  F2FP.F16.F32.PACK_AB R5, R40, R5 ;  /* 0x000000052805723e */ /* 0x000fe200000000ff */
[C---:B------:R-:W-:Y:S01]  /*cf60*/  FMUL.FTZ R38, R47.reuse, R6 ;  /* 0x000000062f267220 */ /* 0x040fe20000410000 */
[----:B------:R-:W-:Y:S01]  /*cf70*/  FFMA.FTZ R6, R47, R41, -R26 ;  /* 0x000000292f067223 */ /* 0x000fe2000001081a */
[C---:B------:R-:W-:Y:S01]  /*cf80*/  FMUL.FTZ R37, R44.reuse, R7 ;  /* 0x000000072c257220 */ /* 0x040fe20000410000 */
[-C--:B------:R-:W-:Y:S01]  /*cf90*/  FFMA.FTZ R7, R44, R42.reuse, -R35 ;  /* 0x0000002a2c077223 */ /* 0x080fe20000010823 */
[----:B------:R-:W-:Y:S02]  /*cfa0*/  FFMA.FTZ R41, R49, R41, R38 ;  /* 0x0000002931297223 */ /* 0x000fe40000010026 */
[----:B------:R-:W-:-:S03]  /*cfb0*/  FFMA.FTZ R42, R46, R42, R37 ;  /* 0x0000002a2e2a7223 */ /* 0x000fc60000010025 */
[----:B------:R-:W-:Y:S02]  /*cfc0*/  F2FP.F16.F32.PACK_AB R6, R41, R6 ;  /* 0x000000062906723e */ /* 0x000fe400000000ff */
[----:B------:R-:W-:-:S05]  /*cfd0*/  F2FP.F16.F32.PACK_AB R7, R42, R7 ;  /* 0x000000072a07723e */ /* 0x000fca00000000ff */
[----:B------:R0:W-:Y:S02]  /*cfe0*/  STS.128 [R9+0xe400], R4 ;  /* 0x00e4000409007388 */ /* 0x0001e40000000c00 */
.L_x_594:
[----:B------:R-:W-:Y:S05]  /*cff0*/  BSYNC B1 ;  /* 0x0000000000017941 */ /* 0x000fea0003800000 */
.L_x_593:
[----:B------:R-:W-:Y:S04]  /*d000*/  BSSY B1, `(.L_x_595) ;  /* 0x0000028000017945 */ /* 0x000fe80003800000 */
[----:B------:R-:W-:Y:S05]  /*d010*/  @P1 BRA `(.L_x_596) ;  /* 0x0000000000981947 */ /* 0x000fea0003800000 */
[----:B0-----:R-:W0:Y:S01]  /*d020*/  LDS.128 R4, [R8+0x2000] ;  /* 0x0020000008047984 */ /* 0x001e220000000c00 */
        /* <DEDUP_REMOVED lines=8> */
[-C--:B------:R-:W-:Y:S01]  /*d0b0*/  FMUL.FTZ R39, R44, R4.reuse ;  /* 0x000000042c277220 */ /* 0x080fe20000410000 */
[C---:B------:R-:W-:Y:S01]  /*d0c0*/  FMUL.FTZ R41, R42.reuse, R4 ;  /* 0x000000042a297220 */ /* 0x040fe20000410000 */
[----:B------:R-:W-:Y:S02]  /*d0d0*/  HADD2.F32 R37, -RZ, R6.H0_H0 ;  /* 0x20000006ff257230 */ /* 0x000fe40000004100 */
[-C--:B------:R-:W-:Y:S01]  /*d0e0*/  FMUL.FTZ R40, R45, R5.reuse ;  /* 0x000000052d287220 */ /* 0x080fe20000410000 */
[-C--:B------:R-:W-:Y:S01]  /*d0f0*/  FFMA.FTZ R4, R42, R26.reuse, -R39 ;  /* 0x0000001a2a047223 */ /* 0x080fe20000010827 */
[----:B------:R-:W-:Y:S01]  /*d100*/  FFMA.FTZ R41, R44, R26, R41 ;  /* 0x0000001a2c297223 */ /* 0x000fe20000010029 */
[----:B------:R-:W-:Y:S01]  /*d110*/  FMUL.FTZ R26, R43, R5 ;  /* 0x000000052b1a7220 */ /* 0x000fe20000410000 */
[----:B------:R-:W-:-:S02]  /*d120*/  HADD2.F32 R38, -RZ, R7.H0_H0 ;  /* 0x20000007ff267230 */ /* 0x000fc40000004100 */
[-C--:B------:R-:W-:Y:S01]  /*d130*/  FFMA.FTZ R5, R43, R35.reuse, -R40 ;  /* 0x000000232b057223 */ /* 0x080fe20000010828 */
[----:B------:R-:W-:Y:S02]  /*d140*/  HADD2.F32 R6, -RZ, R6.H1_H1 ;  /* 0x30000006ff067230 */ /* 0x000fe40000004100 */
[----:B------:R-:W-:Y:S01]  /*d150*/  FFMA.FTZ R26, R45, R35, R26 ;  /* 0x000000232d1a7223 */ /* 0x000fe2000001001a */
[----:B------:R-:W-:Y:S01]  /*d160*/  HADD2.F32 R7, -RZ, R7.H1_H1 ;  /* 0x30000007ff077230 */ /* 0x000fe20000004100 */
[----:B------:R-:W-:Y:S01]  /*d170*/  F2FP.F16.F32.PACK_AB R4, R41, R4 ;  /* 0x000000042904723e */ /* 0x000fe200000000ff */
[----:B------:R-:W-:Y:S02]  /*d180*/  HADD2.F32 R43, -RZ, R33.H1_H1 ;  /* 0x30000021ff2b7230 */ /* 0x000fe40000004100 */
[----:B------:R-:W-:Y:S01]  /*d190*/  HADD2.F32 R42, -RZ, R34.H1_H1 ;  /* 0x30000022ff2a7230 */ /* 0x000fe20000004100 */
[----:B------:R-:W-:Y:S01]  /*d1a0*/  F2FP.F16.F32.PACK_AB R5, R26, R5 ;  /* 0x000000051a05723e */ /* 0x000fe200000000ff */
[----:B------:R-:W-:-:S02]  /*d1b0*/  HADD2.F32 R39, -RZ, R31.H1_H1 ;  /* 0x3000001fff277230 */ /* 0x000fc40000004100 */
[----:B------:R-:W-:Y:S02]  /*d1c0*/  HADD2.F32 R40, -RZ, R32.H1_H1 ;  /* 0x30000020ff287230 */ /* 0x000fe40000004100 */
[-C--:B------:R-:W-:Y:S01]  /*d1d0*/  FMUL.FTZ R32, R43, R6.reuse ;  /* 0x000000062b207220 */ /* 0x080fe20000410000 */
[-C--:B------:R-:W-:Y:S01]  /*d1e0*/  FMUL.FTZ R31, R42, R7.reuse ;  /* 0x000000072a1f7220 */ /* 0x080fe20000410000 */
[C---:B------:R-:W-:Y:S01]  /*d1f0*/  FMUL.FTZ R34, R39.reuse, R6 ;  /* 0x0000000627227220 */ /* 0x040fe20000410000 */
[C---:B------:R-:W-:Y:S01]  /*d200*/  FMUL.FTZ R33, R40.reuse, R7 ;  /* 0x0000000728217220 */ /* 0x040fe20000410000 */
[-C--:B------:R-:W-:Y:S01]  /*d210*/  FFMA.FTZ R6, R39, R37.reuse, -R32 ;  /* 0x0000002527067223 */ /* 0x080fe20000010820 */
[-C--:B------:R-:W-:Y:S01]  /*d220*/  FFMA.FTZ R7, R40, R38.reuse, -R31 ;  /* 0x0000002628077223 */ /* 0x080fe2000001081f */
[----:B------:R-:W-:Y:S01]  /*d230*/  FFMA.FTZ R37, R43, R37, R34 ;  /* 0x000000252b257223 */ /* 0x000fe20000010022 */
[----:B------:R-:W-:-:S04]  /*d240*/  FFMA.FTZ R38, R42, R38, R33 ;  /* 0x000000262a267223 */ /* 0x000fc80000010021 */
[----:B------:R-:W-:Y:S02]  /*d250*/  F2FP.F16.F32.PACK_AB R6, R37, R6 ;  /* 0x000000062506723e */ /* 0x000fe400000000ff */
[----:B------:R-:W-:-:S05]  /*d260*/  F2FP.F16.F32.PACK_AB R7, R38, R7 ;  /* 0x000000072607723e */ /* 0x000fca00000000ff */
[----:B------:R1:W-:Y:S02]  /*d270*/  STS.128 [R8+0x2000], R4 ;  /* 0x0020000408007388 */ /* 0x0003e40000000c00 */
.L_x_596:
[----:B------:R-:W-:Y:S05]  /*d280*/  BSYNC B1 ;  /* 0x0000000000017941 */ /* 0x000fea0003800000 */
.L_x_595:
        /* <DEDUP_REMOVED lines=28> */
[-C--:B------:R-:W-:Y:S01]  /*d450*/  FMUL.FTZ R27, R38, R6.reuse ;  /* 0x00000006261b7220 */ /* 0x080fe20000410000 */
[----:B------:R-:W-:Y:S02]  /*d460*/  HADD2.F32 R35, -RZ, R28.H1_H1 ;  /* 0x3000001cff237230 */ /* 0x000fe40000004100 */
[C---:B------:R-:W-:Y:S01]  /*d470*/  FMUL.FTZ R29, R34.reuse, R6 ;  /* 0x00000006221d7220 */ /* 0x040fe20000410000 */
[-C--:B------:R-:W-:Y:S01]  /*d480*/  FMUL.FTZ R28, R39, R7.reuse ;  /* 0x00000007271c7220 */ /* 0x080fe20000410000 */
[-C--:B------:R-:W-:Y:S01]  /*d490*/  FFMA.FTZ R6, R34, R32.reuse, -R27 ;  /* 0x0000002022067223 */ /* 0x080fe2000001081b */
[C---:B------:R-:W-:Y:S01]  /*d4a0*/  FMUL.FTZ R30, R35.reuse, R7 ;  /* 0x00000007231e7220 */ /* 0x040fe20000410000 */
[----:B------:R-:W-:Y:S01]  /*d4b0*/  FFMA.FTZ R29, R38, R32, R29 ;  /* 0x00000020261d7223 */ /* 0x000fe2000001001d */
[-C--:B------:R-:W-:Y:S02]  /*d4c0*/  FFMA.FTZ R7, R35, R33.reuse, -R28 ;  /* 0x0000002123077223 */ /* 0x080fe4000001081c */
[----:B------:R-:W-:-:S02]  /*d4d0*/  FFMA.FTZ R30, R39, R33, R30 ;  /* 0x00000021271e7223 */ /* 0x000fc4000001001e */
[----:B------:R-:W-:-:S03]  /*d4e0*/  F2FP.F16.F32.PACK_AB R6, R29, R6 ;  /* 0x000000061d06723e */ /* 0x000fc600000000ff */
[----:B------:R-:W-:-:S05]  /*d4f0*/  F2FP.F16.F32.PACK_AB R7, R30, R7 ;  /* 0x000000071e07723e */ /* 0x000fca00000000ff */
[----:B------:R2:W-:Y:S02]  /*d500*/  STS.128 [R9+0x12400], R4 ;  /* 0x0124000409007388 */ /* 0x0005e40000000c00 */
.L_x_598:
[----:B------:R-:W-:Y:S05]  /*d510*/  BSYNC B1 ;  /* 0x0000000000017941 */ /* 0x000fea0003800000 */
.L_x_597:
        /* <DEDUP_REMOVED lines=30> */
[C---:B------:R-:W-:Y:S01]  /*d700*/  FMUL.FTZ R25, R30.reuse, R6 ;  /* 0x000000061e197220 */ /* 0x040fe20000410000 */
[-C--:B------:R-:W-:Y:S01]  /*d710*/  FMUL.FTZ R20, R35, R7.reuse ;  /* 0x0000000723147220 */ /* 0x080fe20000410000 */
[C---:B------:R-:W-:Y:S01]  /*d720*/  FMUL.FTZ R24, R31.reuse, R7 ;  /* 0x000000071f187220 */ /* 0x040fe20000410000 */
[-C--:B------:R-:W-:Y:S01]  /*d730*/  FFMA.FTZ R6, R30, R28.reuse, -R21 ;  /* 0x0000001c1e067223 */ /* 0x080fe20000010815 */
[----:B------:R-:W-:Y:S01]  /*d740*/  FFMA.FTZ R25, R32, R28, R25 ;  /* 0x0000001c20197223 */ /* 0x000fe20000010019 */
[-C--:B------:R-:W-:Y:S01]  /*d750*/  FFMA.FTZ R7, R31, R29.reuse, -R20 ;  /* 0x0000001d1f077223 */ /* 0x080fe20000010814 */
[----:B------:R-:W-:-:S03]  /*d760*/  FFMA.FTZ R24, R35, R29, R24 ;  /* 0x0000001d23187223 */ /* 0x000fc60000010018 */
[----:B------:R-:W-:Y:S02]  /*d770*/  F2FP.F16.F32.PACK_AB R6, R25, R6 ;  /* 0x000000061906723e */ /* 0x000fe400000000ff */
[----:B------:R-:W-:-:S05]  /*d780*/  F2FP.F16.F32.PACK_AB R7, R24, R7 ;  /* 0x000000071807723e */ /* 0x000fca00000000ff */
[----:B------:R3:W-:Y:S02]  /*d790*/  STS.128 [R8+0x6000], R4 ;  /* 0x0060000408007388 */ /* 0x0007e40000000c00 */
.L_x_600:
[----:B------:R-:W-:Y:S05]  /*d7a0*/  BSYNC B1 ;  /* 0x0000000000017941 */ /* 0x000fea0003800000 */
.L_x_599:
        /* <DEDUP_REMOVED lines=40> */
.L_x_602:
[----:B------:R-:W-:Y:S05]  /*da30*/  BSYNC B1 ;  /* 0x0000000000017941 */ /* 0x000fea0003800000 */
.L_x_601:
        /* <DEDUP_REMOVED lines=13> */
[----:B------:R-:W-:Y:S01]  /*db10*/  FMUL.FTZ R15, R28, R5 ;  /* 0x000000051c0f7220 */ /* 0x000fe20000410000 */
[----:B------:R-:W-:Y:S01]  /*db20*/  FFMA.FTZ R4, R21, R9, -R20 ;  /* 0x0000000915047223 */ /* 0x000fe20000010814 */
[----:B------:R-:W-:-:S02]  /*db30*/  HADD2.F32 R14, -RZ, R7.H0_H0 ;  /* 0x20000007ff0e7230 */ /* 0x000fc40000004100 */
[----:B------:R-:W-:Y:S01]  /*db40*/  FFMA.FTZ R9, R25, R9, R24 ;  /* 0x0000000919097223 */ /* 0x000fe20000010018 */
[C---:B------:R-:W-:Y:S01]  /*db50*/  FMUL.FTZ R21, R26.reuse, R5 ;  /* 0x000000051a157220 */ /* 0x040fe20000410000 */
[----:B------:R-:W-:Y:S02]  /*db60*/  HADD2.F32 R6, -RZ, R6.H1_H1 ;  /* 0x30000006ff067230 */ /* 0x000fe40000004100 */
[-C--:B------:R-:W-:Y:S01]  /*db70*/  FFMA.FTZ R5, R26, R12.reuse, -R15 ;  /* 0x0000000c1a057223 */ /* 0x080fe2000001080f */
[----:B------:R-:W-:Y:S02]  /*db80*/  HADD2.F32 R7, -RZ, R7.H1_H1 ;  /* 0x30000007ff077230 */ /* 0x000fe40000004100 */
[----:B------:R-:W-:Y:S01]  /*db90*/  FFMA.FTZ R12, R28, R12, R21 ;  /* 0x0000000c1c0c7223 */ /* 0x000fe20000010015 */
[----:B------:R-:W-:Y:S01]  /*dba0*/  HADD2.F32 R25, -RZ, R10.H1_H1 ;  /* 0x3000000aff197230 */ /* 0x000fe20000004100 */
[----:B------:R-:W-:Y:S01]  /*dbb0*/  F2FP.F16.F32.PACK_AB R4, R9, R4 ;  /* 0x000000040904723e */ /* 0x000fe200000000ff */
[----:B------:R-:W-:-:S02]  /*dbc0*/  HADD2.F32 R20, -RZ, R11.H1_H1 ;  /* 0x3000000bff147230 */ /* 0x000fc40000004100 */
[----:B------:R-:W-:Y:S02]  /*dbd0*/  HADD2.F32 R15, -RZ, R0.H1_H1 ;  /* 0x30000000ff0f7230 */ /* 0x000fe40000004100 */
[-C--:B------:R-:W-:Y:S01]  /*dbe0*/  FMUL.FTZ R0, R25, R6.reuse ;  /* 0x0000000619007220 */ /* 0x080fe20000410000 */
[----:B------:R-:W-:Y:S02]  /*dbf0*/  HADD2.F32 R10, -RZ, R3.H1_H1 ;  /* 0x30000003ff0a7230 */ /* 0x000fe40000004100 */
[----:B------:R-:W-:Y:S01]  /*dc00*/  FMUL.FTZ R3, R20, R7 ;  /* 0x0000000714037220 */ /* 0x000fe20000410000 */
[----:B------:R-:W-:Y:S01]  /*dc10*/  F2FP.F16.F32.PACK_AB R5, R12, R5 ;  /* 0x000000050c05723e */ /* 0x000fe200000000ff */
[C---:B------:R-:W-:Y:S01]  /*dc20*/  FMUL.FTZ R6, R15.reuse, R6 ;  /* 0x000000060f067220 */ /* 0x040fe20000410000 */
[----:B------:R-:W-:Y:S01]  /*dc30*/  FFMA.FTZ R0, R15, R13, -R0 ;  /* 0x0000000d0f007223 */ /* 0x000fe20000010800 */
[C---:B------:R-:W-:Y:S01]  /*dc40*/  FMUL.FTZ R7, R10.reuse, R7 ;  /* 0x000000070a077220 */ /* 0x040fe20000410000 */
[----:B------:R-:W-:Y:S01]  /*dc50*/  FFMA.FTZ R3, R10, R14, -R3 ;  /* 0x0000000e0a037223 */ /* 0x000fe20000010803 */
[----:B------:R-:W-:-:S02]  /*dc60*/  FFMA.FTZ R13, R25, R13, R6 ;  /* 0x0000000d190d7223 */ /* 0x000fc40000010006 */
[----:B------:R-:W-:-:S03]  /*dc70*/  FFMA.FTZ R14, R20, R14, R7 ;  /* 0x0000000e140e7223 */ /* 0x000fc60000010007 */
[----:B------:R-:W-:Y:S02]  /*dc80*/  F2FP.F16.F32.PACK_AB R6, R13, R0 ;  /* 0x000000000d06723e */ /* 0x000fe400000000ff */
[----:B------:R-:W-:-:S05]  /*dc90*/  F2FP.F16.F32.PACK_AB R7, R14, R3 ;  /* 0x000000030e07723e */ /* 0x000fca00000000ff */
[----:B------:R0:W-:Y:S01]  /*dca0*/  STS.128 [R8+0xa000], R4 ;  /* 0x00a0000408007388 */ /* 0x0001e20000000c00 */
[----:B------:R-:W-:Y:S05]  /*dcb0*/  BRA `(.L_x_592) ;  /* 0x0000002800e07947 */ /* 0x000fea0003800000 */
.L_x_574:
[----:B------:R-:W-:-:S03]  /*dcc0*/  UMOV UR4, 0xffffffff ;  /* 0xffffffff00047882 */ /* 0x000fc60000000000 */
[----:B------:R-:W-:Y:S05]  /*dcd0*/  BRA.DIV UR4, `(.L_x_603) ;  /* 0x0000010e04f87947 */ /* 0x000fea000b800000 */
[----:B------:R0:W1:Y:S04]  /*dce0*/  SHFL.IDX PT, R3, R25, RZ, 0x1c1f ;  /* 0x001c1fff19037589 */ /* 0x00006800000e0000 */
[----:B------:R0:W2:Y:S04]  /*dcf0*/  SHFL.IDX PT, R0, R24, RZ, 0x1c1f ;  /* 0x001c1fff18007589 */ /* 0x0000a800000e0000 */
[----:B------:R0:W3:Y:S04]  /*dd00*/  SHFL.IDX PT, R21, R27, RZ, 0x1c1f ;  /* 0x001c1fff1b157589 */ /* 0x0000e800000e0000 */
[----:B------:R0:W0:Y:S02]  /*dd10*/  SHFL.IDX PT, R20, R26, RZ, 0x1c1f ;  /* 0x001c1fff1a147589 */ /* 0x00002400000e0000 */
.L_x_826:
[----:B------:R-:W-:Y:S01]  /*dd20*/  ULDC UR4, c[0x0][0x448] ;  /* 0x0001120000047ab9 */ /* 0x000fe20000000800 */
[----:B------:R-:W-:Y:S01]  /*dd30*/  BSSY B1, `(.L_x_604) ;  /* 0x0000037000017945 */ /* 0x000fe20003800000 */
[----:B------:R-:W-:Y:S01]  /*dd40*/  IMAD R50, R146, UR4, RZ ;  /* 0x0000000492327c24 */ /* 0x000fe2000f8e02ff */
[----:B------:R-:W-:Y:S02]  /*dd50*/  CS2R R4, SRZ ;  /* 0x0000000000047805 */ /* 0x000fe4000001ff00 */
[----:B------:R-:W-:Y:S02]  /*dd60*/  CS2R R8, SRZ ;  /* 0x0000000000087805 */ /* 0x000fe4000001ff00 */
[----:B------:R-:W-:Y:S02]  /*dd70*/  CS2R R10, SRZ ;  /* 0x00000000000a7805 */ /* 0x000fe4000001ff00 */
[----:B------:R-:W-:Y:S02]  /*dd80*/  CS2R R12, SRZ ;  /* 0x00000000000c7805 */ /* 0x000fe4000001ff00 */
[----:B------:R-:W-:Y:S01]  /*dd90*/  ISETP.GE.AND P0, PT, R6, R50, PT ;  /* 0x000000320600720c */ /* 0x000fe20003f06270 */
[----:B------:R-:W-:Y:S01]  /*dda0*/  IMAD R50, R29, -0x80, R50 ;  /* 0xffffff801d327824 */ /* 0x000fe200078e0232 */
[----:B------:R-:W-:-:S02]  /*ddb0*/  CS2R R6, SRZ ;  /* 0x0000000000067805 */ /* 0x000fc4000001ff00 */
[----:B------:R-:W-:Y:S02]  /*ddc0*/  CS2R R14, SRZ ;  /* 0x00000000000e7805 */ /* 0x000fe4000001ff00 */
[----:B0-----:R-:W-:Y:S02]  /*ddd0*/  CS2R R24, SRZ ;  /* 0x0000000000187805 */ /* 0x001fe4000001ff00 */
[----:B------:R-:W-:Y:S02]  /*dde0*/  CS2R R26, SRZ ;  /* 0x00000000001a7805 */ /* 0x000fe4000001ff00 */
[----:B------:R-:W-:Y:S02]  /*ddf0*/  CS2R R28, SRZ ;  /* 0x00000000001c7805 */ /* 0x000fe4000001ff00 */
[----:B------:R-:W-:Y:S02]  /*de00*/  CS2R R30, SRZ ;  /* 0x00000000001e7805 */ /* 0x000fe4000001ff00 */
[----:B----4-:R-:W-:-:S02]  /*de10*/  CS2R R32, SRZ ;  /* 0x0000000000207805 */ /* 0x010fc4000001ff00 */
[----:B------:R-:W-:Y:S01]  /*de20*/  CS2R R34, SRZ ;  /* 0x0000000000227805 */ /* 0x000fe2000001ff00 */
[----:B------:R-:W-:Y:S06]  /*de30*/  @P0 BRA `(.L_x_605) ;  /* 0x0000000000980947 */ /* 0x000fec0003800000 */
[----:B------:R-:W-:Y:S01]  /*de40*/  ULDC UR4, c[0x0][0x3f4] ;  /* 0x0000fd0000047ab9 */ /* 0x000fe20000000800 */
[C---:B------:R-:W-:Y:S01]  /*de50*/  VIADD R4, R16.reuse, 0x20 ;  /* 0x0000002010047836 */ /* 0x040fe20000000000 */
[C---:B------:R-:W-:Y:S02]  /*de60*/  ISETP.GE.AND P2, PT, R16.reuse, UR4, PT ;  /* 0x0000000410007c0c */ /* 0x040fe4000bf46270 */
[----:B------:R-:W-:Y:S02]  /*de70*/  CS2R R28, SRZ ;  /* 0x00000000001c7805 */ /* 0x000fe4000001ff00 */
[----:B------:R-:W-:Y:S02]  /*de80*/  IADD3 R5, R16, 0x40, RZ ;  /* 0x0000004010057810 */ /* 0x000fe40007ffe0ff */
[----:B------:R-:W-:Y:S02]  /*de90*/  CS2R R30, SRZ ;  /* 0x00000000001e7805 */ /* 0x000fe4000001ff00 */
[----:B------:R-:W-:Y:S01]  /*dea0*/  ISETP.GE.AND P3, PT, R4, UR4, PT ;  /* 0x0000000404007c0c */ /* 0x000fe2000bf66270 */
[----:B--2---:R-:W-:Y:S01]  /*deb0*/  IMAD.MOV.U32 R4, RZ, RZ, R0 ;  /* 0x000000ffff047224 */ /* 0x004fe200078e0000 */
[----:B------:R-:W-:-:S02]  /*dec0*/  ISETP.GE.AND P4, PT, R5, UR4, PT ;  /* 0x0000000405007c0c */ /* 0x000fc4000bf86270 */
[----:B------:R-:W-:Y:S02]  /*ded0*/  CS2R R8, SRZ ;  /* 0x0000000000087805 */ /* 0x000fe4000001ff00 */
[----:B-1----:R-:W-:Y:S02]  /*dee0*/  MOV R5, R3 ;  /* 0x0000000300057202 */ /* 0x002fe40000000f00 */
[----:B------:R-:W-:Y:S02]  /*def0*/  CS2R R10, SRZ ;  /* 0x00000000000a7805 */ /* 0x000fe4000001ff00 */
[----:B------:R-:W-:Y:S02]  /*df00*/  CS2R R32, SRZ ;  /* 0x0000000000207805 */ /* 0x000fe4000001ff00 */
[----:B------:R-:W-:Y:S01]  /*df10*/  CS2R R34, SRZ ;  /* 0x0000000000227805 */ /* 0x000fe2000001ff00 */
[----:B------:R-:W-:Y:S02]  /*df20*/  @!P2 IMAD.SHL.U32 R49, R16, 0x2, RZ ;  /* 0x000000021031a824 */ /* 0x000fe400078e00ff */
[----:B------:R-:W-:-:S03]  /*df30*/  @!P3 IMAD.SHL.U32 R41, R162, 0x8, RZ ;  /* 0x00000008a229b824 */ /* 0x000fc600078e00ff */
[-C--:B------:R-:W-:Y:S01]  /*df40*/  @!P2 IADD3 R46, P0, R0, R49.reuse, RZ ;  /* 0x00000031002ea210 */ /* 0x080fe20007f1e0ff */
[----:B------:R-:W-:Y:S01]  /*df50*/  @!P4 IMAD.SHL.U32 R45, R163, 0x8, RZ ;  /* 0x00000008a32dc824 */ /* 0x000fe200078e00ff */
[----:B------:R-:W-:Y:S01]  /*df60*/  @!P2 IADD3 R48, P1, R20, R49, RZ ;  /* 0x000000311430a210 */ /* 0x000fe20007f3e0ff */
[----:B------:R-:W-:Y:S01]  /*df70*/  @!P3 IMAD.WIDE R38, R41, 0x2, R4 ;  /* 0x000000022926b825 */ /* 0x000fe200078e0204 */
[----:B------:R-:W-:Y:S02]  /*df80*/  @!P2 SHF.L.U64.HI R0, R16, 0x1, R17 ;  /* 0x000000011000a819 */ /* 0x000fe40000010211 */
[----:B------:R-:W-:Y:S02]  /*df90*/  CS2R R12, SRZ ;  /* 0x00000000000c7805 */ /* 0x000fe4000001ff00 */
[----:B------:R-:W-:Y:S01]  /*dfa0*/  CS2R R14, SRZ ;  /* 0x00000000000e7805 */ /* 0x000fe2000001ff00 */
[----:B------:R-:W-:Y:S01]  /*dfb0*/  @!P4 IMAD.WIDE R42, R45, 0x2, R4 ;  /* 0x000000022d2ac825 */ /* 0x000fe200078e0204 */
[----:B------:R-:W-:-:S02]  /*dfc0*/  CS2R R24, SRZ ;  /* 0x0000000000187805 */ /* 0x000fc4000001ff00 */
[----:B------:R-:W-:Y:S02]  /*dfd0*/  CS2R R26, SRZ ;  /* 0x00000000001a7805 */ /* 0x000fe4000001ff00 */
[----:B------:R-:W-:Y:S02]  /*dfe0*/  CS2R R4, SRZ ;  /* 0x0000000000047805 */ /* 0x000fe4000001ff00 */
[----:B------:R-:W-:Y:S01]  /*dff0*/  CS2R R6, SRZ ;  /* 0x0000000000067805 */ /* 0x000fe2000001ff00 */
[--C-:B---3--:R-:W-:Y:S01]  /*e000*/  @!P3 IMAD.WIDE R40, R41, 0x2, R20.reuse ;  /* 0x000000022928b825 */ /* 0x108fe200078e0214 */
[----:B------:R-:W-:Y:S01]  /*e010*/  @!P2 IADD3.X R47, R3, R0, RZ, P0, !PT ;  /* 0x00000000032fa210 */ /* 0x000fe200007fe4ff */
[----:B------:R0:W5:Y:S02]  /*e020*/  @!P3 LD.E.128 R28, desc[UR60][R38.64] ;  /* 0x0000003c261cb980 */ /* 0x000164000c101d00 */
[----:B------:R-:W-:Y:S02]  /*e030*/  @!P4 IMAD.WIDE R44, R45, 0x2, R20 ;  /* 0x000000022d2cc825 */ /* 0x000fe400078e0214 */
[----:B------:R0:W5:Y:S02]  /*e040*/  @!P3 LD.E.128 R8, desc[UR60][R40.64] ;  /* 0x0000003c2808b980 */ /* 0x000164000c101d00 */
[----:B------:R-:W-:-:S02]  /*e050*/  @!P2 IMAD.X R49, R21, 0x1, R0, P1 ;  /* 0x000000011531a824 */ /* 0x000fc400008e0600 */
[----:B------:R0:W5:Y:S04]  /*e060*/  @!P4 LD.E.128 R32, desc[UR60][R42.64] ;  /* 0x0000003c2a20c980 */ /* 0x000168000c101d00 */
[----:B------:R0:W5:Y:S04]  /*e070*/  @!P4 LD.E.128 R12, desc[UR60][R44.64] ;  /* 0x0000003c2c0cc980 */ /* 0x000168000c101d00 */
[----:B------:R0:W5:Y:S04]  /*e080*/  @!P2 LD.E.128 R24, desc[UR60][R46.64] ;  /* 0x0000003c2e18a980 */ /* 0x000168000c101d00 */
[----:B------:R0:W5:Y:S02]  /*e090*/  @!P2 LD.E.128 R4, desc[UR60][R48.64] ;  /* 0x0000003c3004a980 */ /* 0x000164000c101d00 */
.L_x_605:
[----:B------:R-:W-:Y:S05]  /*e0a0*/  BSYNC B1 ;  /* 0x0000000000017941 */ /* 0x000fea0003800000 */
.L_x_604:
[----:B--2--5:R-:W-:Y:S01]  /*e0b0*/  IMAD.MOV.U32 R0, RZ, RZ, R24 ;  /* 0x000000ffff007224 */ /* 0x024fe200078e0018 */
[----:B-1----:R-:W-:Y:S01]  /*e0c0*/  MOV R3, R25 ;  /* 0x0000001900037202 */ /* 0x002fe20000000f00 */
[----:B------:R-:W-:Y:S01]  /*e0d0*/  IMAD.MOV.U32 R37, RZ, RZ, R26 ;  /* 0x000000ffff257224 */ /* 0x000fe200078e001a */
[--C-:B------:R-:W-:Y:S01]  /*e0e0*/  SHF.R.U64 R26, R26, 0x10, R27.reuse ;  /* 0x000000101a1a7819 */ /* 0x100fe2000000121b */
[--C-:B---3--:R-:W-:Y:S01]  /*e0f0*/  IMAD.MOV.U32 R21, RZ, RZ, R27.reuse ;  /* 0x000000ffff157224 */ /* 0x108fe200078e001b */
[----:B0-----:R-:W-:Y:S01]  /*e100*/  SHF.R.U32.HI R43, RZ, 0x10, R27 ;  /* 0x00000010ff2b7819 */ /* 0x001fe2000001161b */
[----:B------:R-:W-:Y:S01]  /*e110*/  IMAD.MOV.U32 R27, RZ, RZ, R30 ;  /* 0x000000ffff1b7224 */ /* 0x000fe200078e001e */
[----:B------:R-:W-:Y:S01]  /*e120*/  SHF.R.U64 R46, R30, 0x10, R31 ;  /* 0x000000101e2e7819 */ /* 0x000fe2000000121f */
[----:B------:R-:W-:Y:S01]  /*e130*/  IMAD.MOV.U32 R30, RZ, RZ, R32 ;  /* 0x000000ffff1e7224 */ /* 0x000fe200078e0020 */
[--C-:B------:R-:W-:Y:S01]  /*e140*/  SHF.R.U64 R48, R32, 0x10, R33.reuse ;  /* 0x0000001020307819 */ /* 0x100fe20000001221 */
[----:B------:R-:W-:Y:S01]  /*e150*/  IMAD.MOV.U32 R39, RZ, RZ, R4 ;  /* 0x000000ffff277224 */ /* 0x000fe200078e0004 */
[----:B------:R-:W-:Y:S01]  /*e160*/  MOV R32, R34 ;  /* 0x0000002200207202 */ /* 0x000fe20000000f00 */
[----:B------:R-:W-:Y:S01]  /*e170*/  IMAD.MOV.U32 R40, RZ, RZ, R33 ;  /* 0x000000ffff287224 */ /* 0x000fe200078e0021 */
[----:B------:R-:W-:Y:S01]  /*e180*/  SHF.R.U64 R51, R34, 0x10, R35 ;  /* 0x0000001022337819 */ /* 0x000fe20000001223 */
[----:B------:R-:W-:Y:S01]  /*e190*/  IMAD.MOV.U32 R41, RZ, RZ, R6 ;  /* 0x000000ffff297224 */ /* 0x000fe200078e0006 */
[----:B------:R-:W-:Y:S01]  /*e1a0*/  PRMT R34, R0, 0x5410, R3 ;  /* 0x0000541000227816 */ /* 0x000fe20000000003 */
[----:B------:R-:W-:Y:S01]  /*e1b0*/  BSSY B1, `(.L_x_606) ;  /* 0x0000040000017945 */ /* 0x000fe20003800000 */
[----:B------:R-:W-:-:S02]  /*e1c0*/  LEA.HI R0, R189, R189, RZ, 0x1 ;  /* 0x000000bdbd007211 */ /* 0x000fc400078f08ff */
[----:B------:R-:W-:Y:S02]  /*e1d0*/  MOV R20, R5 ;  /* 0x0000000500147202 */ /* 0x000fe40000000f00 */
[----:B------:R-:W-:Y:S02]  /*e1e0*/  LOP3.LUT R0, R0, 0xfffffffe, RZ, 0xc0, !PT ;  /* 0xfffffffe00007812 */ /* 0x000fe400078ec0ff */
[----:B------:R-:W-:Y:S01]  /*e1f0*/  SHF.R.U64 R53, R4, 0x10, R5 ;  /* 0x0000001004357819 */ /* 0x000fe20000001205 */
[----:B------:R-:W-:Y:S01]  /*e200*/  IMAD.MOV.U32 R4, RZ, RZ, R7 ;  /* 0x000000ffff047224 */ /* 0x000fe200078e0007 */
[----:B------:R-:W-:Y:S01]  /*e210*/  SHF.R.U32.HI R54, RZ, 0x10, R5 ;  /* 0x00000010ff367819 */ /* 0x000fe20000011605 */
[----:B------:R-:W-:Y:S01]  /*e220*/  IMAD.IADD R0, R189, 0x1, -R0 ;  /* 0x00000001bd007824 */ /* 0x000fe200078e0a00 */
[----:B------:R-:W-:Y:S01]  /*e230*/  SHF.R.U64 R38, R24, 0x10, R25 ;  /* 0x0000001018267819 */ /* 0x000fe20000001219 */
[----:B------:R-:W-:Y:S01]  /*e240*/  IMAD.MOV.U32 R24, RZ, RZ, R29 ;  /* 0x000000ffff187224 */ /* 0x000fe200078e001d */
[----:B------:R-:W-:-:S02]  /*e250*/  SHF.R.U32.HI R42, RZ, 0x10, R25 ;  /* 0x00000010ff2a7819 */ /* 0x000fc40000011619 */
[----:B------:R-:W-:Y:S02]  /*e260*/  SHF.L.U32 R5, R0, 0x1f, RZ ;  /* 0x0000001f00057819 */ /* 0x000fe400000006ff */
[----:B------:R-:W-:Y:S02]  /*e270*/  MOV R25, R28 ;  /* 0x0000001c00197202 */ /* 0x000fe40000000f00 */
[----:B------:R-:W0:Y:S01]  /*e280*/  SYNCS.PHASECHK.TRANS64.TRYWAIT P0, [R2+URZ+0x2a800], R5 ;  /* 0x02a80005020075a7 */ /* 0x000e22000800017f */
[--C-:B------:R-:W-:Y:S02]  /*e290*/  SHF.R.U64 R44, R28, 0x10, R29.reuse ;  /* 0x000000101c2c7819 */ /* 0x100fe4000000121d */
[----:B------:R-:W-:Y:S02]  /*e2a0*/  SHF.R.U32.HI R45, RZ, 0x10, R29 ;  /* 0x00000010ff2d7819 */ /* 0x000fe4000001161d */
[----:B------:R-:W-:Y:S01]  /*e2b0*/  SHF.R.U32.HI R49, RZ, 0x10, R33 ;  /* 0x00000010ff317819 */ /* 0x000fe20000011621 */
[----:B------:R-:W-:Y:S01]  /*e2c0*/  IMAD.MOV.U32 R33, RZ, RZ, R35 ;  /* 0x000000ffff217224 */ /* 0x000fe200078e0023 */
[----:B------:R-:W-:Y:S01]  /*e2d0*/  SHF.R.U64 R55, R6, 0x10, R7 ;  /* 0x0000001006377819 */ /* 0x000fe20000001207 */
[----:B------:R-:W-:Y:S01]  /*e2e0*/  IMAD.MOV.U32 R6, RZ, RZ, R9 ;  /* 0x000000ffff067224 */ /* 0x000fe200078e0009 */
[----:B------:R-:W-:-:S02]  /*e2f0*/  SHF.R.U32.HI R56, RZ, 0x10, R7 ;  /* 0x00000010ff387819 */ /* 0x000fc40000011607 */
[----:B------:R-:W-:Y:S02]  /*e300*/  MOV R28, R31 ;  /* 0x0000001f001c7202 */ /* 0x000fe40000000f00 */
[----:B------:R-:W-:Y:S01]  /*e310*/  SHF.R.U32.HI R47, RZ, 0x10, R31 ;  /* 0x00000010ff2f7819 */ /* 0x000fe2000001161f */
[----:B------:R-:W-:Y:S01]  /*e320*/  IMAD.MOV.U32 R31, RZ, RZ, R10 ;  /* 0x000000ffff1f7224 */ /* 0x000fe200078e000a */
[----:B------:R-:W-:Y:S02]  /*e330*/  MOV R29, R8 ;  /* 0x00000008001d7202 */ /* 0x000fe40000000f00 */
[--C-:B------:R-:W-:Y:S01]  /*e340*/  SHF.R.U64 R57, R8, 0x10, R9.reuse ;  /* 0x0000001008397819 */ /* 0x100fe20000001209 */
[----:B------:R-:W-:Y:S01]  /*e350*/  IMAD.MOV.U32 R8, RZ, RZ, R12 ;  /* 0x000000ffff087224 */ /* 0x000fe200078e000c */
[----:B------:R-:W-:Y:S01]  /*e360*/  SHF.R.U32.HI R58, RZ, 0x10, R9 ;  /* 0x00000010ff3a7819 */ /* 0x000fe20000011609 */
[----:B------:R-:W-:Y:S01]  /*e370*/  IMAD.MOV.U32 R9, RZ, RZ, R13 ;  /* 0x000000ffff097224 */ /* 0x000fe200078e000d */
[----:B------:R-:W-:-:S02]  /*e380*/  MOV R7, R11 ;  /* 0x0000000b00077202 */ /* 0x000fc40000000f00 */
[--C-:B------:R-:W-:Y:S02]  /*e390*/  SHF.R.U64 R59, R10, 0x10, R11.reuse ;  /* 0x000000100a3b7819 */ /* 0x100fe4000000120b */
[----:B------:R-:W-:Y:S01]  /*e3a0*/  SHF.R.U32.HI R60, RZ, 0x10, R11 ;  /* 0x00000010ff3c7819 */ /* 0x000fe2000001160b */
[----:B------:R-:W-:Y:S01]  /*e3b0*/  IMAD.MOV.U32 R11, RZ, RZ, R15 ;  /* 0x000000ffff0b7224 */ /* 0x000fe200078e000f */
[----:B------:R-:W-:Y:S02]  /*e3c0*/  PRMT R25, R25, 0x5410, R24 ;  /* 0x0000541019197816 */ /* 0x000fe40000000018 */
[----:B------:R-:W-:Y:S02]  /*e3d0*/  SHF.R.U32.HI R52, RZ, 0x10, R35 ;  /* 0x00000010ff347819 */ /* 0x000fe40000011623 */
[--C-:B------:R-:W-:Y:S02]  /*e3e0*/  SHF.R.U64 R61, R12, 0x10, R13.reuse ;  /* 0x000000100c3d7819 */ /* 0x100fe4000000120d */
[----:B------:R-:W-:-:S02]  /*e3f0*/  SHF.R.U32.HI R62, RZ, 0x10, R13 ;  /* 0x00000010ff3e7819 */ /* 0x000fc4000001160d */
[----:B------:R-:W-:Y:S02]  /*e400*/  MOV R10, R14 ;  /* 0x0000000e000a7202 */ /* 0x000fe40000000f00 */
[----:B------:R-:W-:Y:S02]  /*e410*/  VIMNMX R24, R50, 0x80, PT ;  /* 0x0000008032187848 */ /* 0x000fe40003fe0100 */
[----:B------:R-:W-:Y:S02]  /*e420*/  PRMT R35, R38, 0x5410, R42 ;  /* 0x0000541026237816 */ /* 0x000fe4000000002a */
[--C-:B------:R-:W-:Y:S02]  /*e430*/  SHF.R.U64 R63, R14, 0x10, R15.reuse ;  /* 0x000000100e3f7819 */ /* 0x100fe4000000120f */
[----:B------:R-:W-:Y:S02]  /*e440*/  SHF.R.U32.HI R64, RZ, 0x10, R15 ;  /* 0x00000010ff407819 */ /* 0x000fe4000001160f */
        /* <DEDUP_REMOVED lines=17> */
[----:B------:R-:W-:Y:S02]  /*e560*/  ISETP.GE.AND P1, PT, R165, R24, PT ;  /* 0x00000018a500720c */ /* 0x000fe40003f26270 */
[----:B------:R-:W-:-:S02]  /*e570*/  PRMT R14, R8, 0x5410, R9 ;  /* 0x00005410080e7816 */ /* 0x000fc40000000009 */
[----:B------:R-:W-:Y:S02]  /*e580*/  PRMT R15, R61, 0x5410, R62 ;  /* 0x000054103d0f7816 */ /* 0x000fe4000000003e */
[----:B------:R-:W-:Y:S01]  /*e590*/  PRMT R20, R10, 0x5410, R11 ;  /* 0x000054100a147816 */ /* 0x000fe2000000000b */
[----:B0-----:R-:W-:Y:S06]  /*e5a0*/  @!P0 BRA `(.L_x_607) ;  /* 0x0000010800388947 */ /* 0x001fec0003800000 */
.L_x_827:
[----:B------:R-:W-:Y:S05]  /*e5b0*/  BSYNC B1 ;  /* 0x0000000000017941 */ /* 0x000fea0003800000 */
.L_x_606:
[----:B------:R-:W-:Y:S01]  /*e5c0*/  BSSY B1, `(.L_x_608) ;  /* 0x0000116000017945 */ /* 0x000fe20003800000 */
[----:B------:R-:W-:-:S03]  /*e5d0*/  PRMT R21, R63, 0x5410, R64 ;  /* 0x000054103f157816 */ /* 0x000fc60000000040 */
[----:B------:R-:W-:Y:S05]  /*e5e0*/  @P1 BRA `(.L_x_609) ;  /* 0x00000010004c1947 */ /* 0x000fea0003800000 */
[----:B------:R-:W1:Y:S01]  /*e5f0*/  LDC R33, c[0x0][0x3f4] ;  /* 0x0000fd00ff217b82 */ /* 0x000e620000000800 */
[C---:B------:R-:W-:Y:S01]  /*e600*/  VIADD R6, R16.reuse, 0x40 ;  /* 0x0000004010067836 */ /* 0x040fe20000000000 */
[C---:B------:R-:W-:Y:S01]  /*e610*/  IADD3 R4, R16.reuse, 0x20, RZ ;  /* 0x0000002010047810 */ /* 0x040fe20007ffe0ff */
[----:B------:R-:W-:Y:S01]  /*e620*/  BSSY B2, `(.L_x_610) ;  /* 0x000005f000027945 */ /* 0x000fe20003800000 */
[-C--:B-1----:R-:W-:Y:S02]  /*e630*/  ISETP.GE.AND P0, PT, R16, R33.reuse, PT ;  /* 0x000000211000720c */ /* 0x082fe40003f06270 */
[-C--:B------:R-:W-:Y:S02]  /*e640*/  ISETP.GE.AND P1, PT, R4, R33.reuse, PT ;  /* 0x000000210400720c */ /* 0x080fe40003f26270 */
[----:B------:R-:W-:-:S09]  /*e650*/  ISETP.GE.AND P2, PT, R6, R33, PT ;  /* 0x000000210600720c */ /* 0x000fd20003f46270 */
[----:B------:R-:W-:Y:S05]  /*e660*/  @P0 BRA `(.L_x_611) ;  /* 0x0000000400680947 */ /* 0x000fea0003800000 */
[----:B------:R-:W-:Y:S01]  /*e670*/  LEA.HI R6, R33, R191, RZ, 0x1d ;  /* 0x000000bf21067211 */ /* 0x000fe200078fe8ff */
[----:B------:R-:W-:Y:S01]  /*e680*/  HADD2.F32 R52, -RZ, R34.H0_H0 ;  /* 0x20000022ff347230 */ /* 0x000fe20000004100 */
[----:B------:R-:W-:Y:S01]  /*e690*/  LOP3.LUT R4, R176, 0x38, R16, 0xf8, !PT ;  /* 0x00000038b0047812 */ /* 0x000fe200078ef810 */
[--C-:B------:R-:W-:Y:S01]  /*e6a0*/  HADD2.F32 R54, -RZ, R39.reuse.H0_H0 ;  /* 0x20000027ff367230 */ /* 0x100fe20000004100 */
[----:B------:R-:W-:Y:S01]  /*e6b0*/  SHF.R.S32.HI R9, RZ, 0x1f, R6 ;  /* 0x0000001fff097819 */ /* 0x000fe20000011406 */
[----:B------:R-:W-:Y:S01]  /*e6c0*/  IMAD.SHL.U32 R7, R6, 0x8, RZ ;  /* 0x0000000806077824 */ /* 0x000fe200078e00ff */
[----:B0-----:R-:W-:Y:S01]  /*e6d0*/  LOP3.LUT R5, R4, R177, RZ, 0x3c, !PT ;  /* 0x000000b104057212 */ /* 0x001fe200078e3cff */
[----:B------:R-:W-:Y:S01]  /*e6e0*/  HADD2.F32 R51, -RZ, R40.H0_H0 ;  /* 0x20000028ff337230 */ /* 0x000fe20000004100 */
[----:B------:R-:W-:Y:S01]  /*e6f0*/  LEA.HI R9, R9, R6, RZ, 0x3 ;  /* 0x0000000609097211 */ /* 0x000fe200078f18ff */
[----:B------:R-:W-:Y:S01]  /*e700*/  HADD2.F32 R53, -RZ, R39.H1_H1 ;  /* 0x30000027ff357230 */ /* 0x000fe20000004100 */
[----:B------:R-:W-:-:S02]  /*e710*/  LOP3.LUT R4, R176, 0x38, R7, 0xf8, !PT ;  /* 0x00000038b0047812 */ /* 0x000fc400078ef807 */
[----:B------:R-:W-:Y:S01]  /*e720*/  IADD3 R5, R178, R5, RZ ;  /* 0x00000005b2057210 */ /* 0x000fe20007ffe0ff */
[----:B------:R-:W-:Y:S01]  /*e730*/  IMAD.SHL.U32 R9, R9, 0x400, RZ ;  /* 0x0000040009097824 */ /* 0x000fe200078e00ff */
[----:B------:R-:W-:-:S03]  /*e740*/  LOP3.LUT R8, R4, R177, RZ, 0x3c, !PT ;  /* 0x000000b104087212 */ /* 0x000fc600078e3cff */
[----:B------:R-:W-:Y:S01]  /*e750*/  IMAD R59, R5, 0x2, R2 ;  /* 0x00000002053b7824 */ /* 0x000fe200078e0202 */
[----:B------:R-:W-:-:S04]  /*e760*/  LOP3.LUT R9, R9, 0x7fffe000, RZ, 0xc0, !PT ;  /* 0x7fffe00009097812 */ /* 0x000fc800078ec0ff */
[----:B------:R-:W-:Y:S01]  /*e770*/  IADD3 R9, R8, R9, R178 ;  /* 0x0000000908097210 */ /* 0x000fe20007ffe0b2 */
[----:B------:R-:W0:Y:S03]  /*e780*/  LDS.128 R4, [R59+0xc400] ;  /* 0x00c400003b047984 */ /* 0x000e260000000c00 */
[----:B------:R-:W-:-:S05]  /*e790*/  LEA R61, R9, R2, 0x1 ;  /* 0x00000002093d7211 */ /* 0x000fca00078e08ff */
[----:B------:R-:W1:Y:S01]  /*e7a0*/  LDS.128 R8, [R61+0xc400] ;  /* 0x00c400003d087984 */ /* 0x000e620000000c00 */
[--C-:B0-----:R-:W-:Y:S02]  /*e7b0*/  HADD2.F32 R43, -RZ, R4.reuse.H0_H0 ;  /* 0x20000004ff2b7230 */ /* 0x101fe40000004100 */
[----:B------:R-:W-:Y:S02]  /*e7c0*/  HADD2.F32 R4, -RZ, R4.H1_H1 ;  /* 0x30000004ff047230 */ /* 0x000fe40000004100 */
[--C-:B------:R-:W-:Y:S02]  /*e7d0*/  HADD2.F32 R44, -RZ, R5.reuse.H0_H0 ;  /* 0x20000005ff2c7230 */ /* 0x100fe40000004100 */
[----:B------:R-:W-:Y:S02]  /*e7e0*/  HADD2.F32 R5, -RZ, R5.H1_H1 ;  /* 0x30000005ff057230 */ /* 0x000fe40000004100 */
[--C-:B-1----:R-:W-:Y:S02]  /*e7f0*/  HADD2.F32 R47, -RZ, R8.reuse.H0_H0 ;  /* 0x20000008ff2f7230 */ /* 0x102fe40000004100 */
[----:B------:R-:W-:-:S02]  /*e800*/  HADD2.F32 R8, -RZ, R8.H1_H1 ;  /* 0x30000008ff087230 */ /* 0x000fc40000004100 */
[----:B------:R-:W-:Y:S02]  /*e810*/  HADD2.F32 R48, -RZ, R9.H0_H0 ;  /* 0x20000009ff307230 */ /* 0x000fe40000004100 */
[C---:B------:R-:W-:Y:S01]  /*e820*/  FMUL.FTZ R56, R47.reuse, R54 ;  /* 0x000000362f387220 */ /* 0x040fe20000410000 */
[-C--:B------:R-:W-:Y:S01]  /*e830*/  FMUL.FTZ R58, R47, R52.reuse ;  /* 0x000000342f3a7220 */ /* 0x080fe20000410000 */
[----:B------:R-:W-:Y:S02]  /*e840*/  HADD2.F32 R47, -RZ, R35.H0_H0 ;  /* 0x20000023ff2f7230 */ /* 0x000fe40000004100 */
[C---:B------:R-:W-:Y:S01]  /*e850*/  FMUL.FTZ R55, R8.reuse, R51 ;  /* 0x0000003308377220 */ /* 0x040fe20000410000 */
[C---:B------:R-:W-:Y:S01]  /*e860*/  FFMA.FTZ R56, R43.reuse, R52, -R56 ;  /* 0x000000342b387223 */ /* 0x040fe20000010838 */
[----:B------:R-:W-:Y:S01]  /*e870*/  FFMA.FTZ R58, R43, R54, R58 ;  /* 0x000000362b3a7223 */ /* 0x000fe2000001003a */
[----:B------:R-:W-:Y:S02]  /*e880*/  HADD2.F32 R43, -RZ, R34.H1_H1 ;  /* 0x30000022ff2b7230 */ /* 0x000fe40000004100 */
[-C--:B------:R-:W-:Y:S01]  /*e890*/  FMUL.FTZ R57, R8, R47.reuse ;  /* 0x0000002f08397220 */ /* 0x080fe20000410000 */
[----:B------:R-:W-:Y:S01]  /*e8a0*/  FFMA.FTZ R55, R4, R47, -R55 ;  /* 0x0000002f04377223 */ /* 0x000fe20000010837 */
[----:B------:R-:W-:Y:S01]  /*e8b0*/  FMUL.FTZ R47, R48, R53 ;  /* 0x00000035302f7220 */ /* 0x000fe20000410000 */
[----:B------:R-:W-:-:S02]  /*e8c0*/  HADD2.F32 R9, -RZ, R9.H1_H1 ;  /* 0x30000009ff097230 */ /* 0x000fc40000004100 */
[----:B------:R-:W-:Y:S01]  /*e8d0*/  FMUL.FTZ R48, R48, R43 ;  /* 0x0000002b30307220 */ /* 0x000fe20000410000 */
[----:B------:R-:W-:Y:S02]  /*e8e0*/  HADD2.F32 R52, -RZ, R40.H1_H1 ;  /* 0x30000028ff347230 */ /* 0x000fe40000004100 */
[----:B------:R-:W-:Y:S01]  /*e8f0*/  FFMA.FTZ R57, R4, R51, R57 ;  /* 0x0000003304397223 */ /* 0x000fe20000010039 */
[----:B------:R-:W-:Y:S02]  /*e900*/  HADD2.F32 R4, -RZ, R35.H1_H1 ;  /* 0x30000023ff047230 */ /* 0x000fe40000004100 */
[C---:B------:R-:W-:Y:S01]  /*e910*/  FFMA.FTZ R47, R44.reuse, R43, -R47 ;  /* 0x0000002b2c2f7223 */ /* 0x040fe2000001082f */
[----:B------:R-:W-:Y:S01]  /*e920*/  FFMA.FTZ R48, R44, R53, R48 ;  /* 0x000000352c307223 */ /* 0x000fe20000010030 */
[----:B------:R-:W-:Y:S02]  /*e930*/  HADD2.F32 R49, -RZ, R10.H0_H0 ;  /* 0x2000000aff317230 */ /* 0x000fe40000004100 */
[----:B------:R-:W-:Y:S01]  /*e940*/  FMUL.FTZ R54, R9, R52 ;  /* 0x0000003409367220 */ /* 0x000fe20000410000 */
[----:B------:R-:W-:-:S02]  /*e950*/  HADD2.F32 R8, -RZ, R37.H0_H0 ;  /* 0x20000025ff087230 */ /* 0x000fc40000004100 */
[-C--:B------:R-:W-:Y:S01]  /*e960*/  FMUL.FTZ R60, R9, R4.reuse ;  /* 0x00000004093c7220 */ /* 0x080fe20000410000 */
[----:B------:R-:W-:Y:S02]  /*e970*/  HADD2.F32 R44, -RZ, R41.H0_H0 ;  /* 0x20000029ff2c7230 */ /* 0x000fe40000004100 */
[----:B------:R-:W-:Y:S01]  /*e980*/  FFMA.FTZ R54, R5, R4, -R54 ;  /* 0x0000000405367223 */ /* 0x000fe20000010836 */
[----:B------:R-:W-:Y:S02]  /*e990*/  HADD2.F32 R10, -RZ, R10.H1_H1 ;  /* 0x3000000aff0a7230 */ /* 0x000fe40000004100 */
[C---:B------:R-:W-:Y:S01]  /*e9a0*/  FMUL.FTZ R53, R49.reuse, R8 ;  /* 0x0000000831357220 */ /* 0x040fe20000410000 */
[----:B------:R-:W-:Y:S02]  /*e9b0*/  HADD2.F32 R43, -RZ, R42.H0_H0 ;  /* 0x2000002aff2b7230 */ /* 0x000fe40000004100 */
[----:B------:R-:W-:Y:S01]  /*e9c0*/  FMUL.FTZ R4, R49, R44 ;  /* 0x0000002c31047220 */ /* 0x000fe20000410000 */
[----:B------:R-:W-:-:S02]  /*e9d0*/  HADD2.F32 R45, -RZ, R6.H0_H0 ;  /* 0x20000006ff2d7230 */ /* 0x000fc40000004100 */
[----:B------:R-:W-:Y:S01]  /*e9e0*/  FFMA.FTZ R49, R5, R52, R60 ;  /* 0x0000003405317223 */ /* 0x000fe2000001003c */
[----:B------:R-:W-:Y:S02]  /*e9f0*/  HADD2.F32 R9, -RZ, R38.H0_H0 ;  /* 0x20000026ff097230 */ /* 0x000fe40000004100 */
[C---:B------:R-:W-:Y:S01]  /*ea00*/  FMUL.FTZ R5, R10.reuse, R43 ;  /* 0x0000002b0a057220 */ /* 0x040fe20000410000 */
[----:B------:R-:W-:Y:S02]  /*ea10*/  HADD2.F32 R6, -RZ, R6.H1_H1 ;  /* 0x30000006ff067230 */ /* 0x000fe40000004100 */
[C---:B------:R-:W-:Y:S01]  /*ea20*/  FFMA.FTZ R51, R45.reuse, R8, -R4 ;  /* 0x000000082d337223 */ /* 0x040fe20000010804 */
[----:B------:R-:W-:Y:S01]  /*ea30*/  FFMA.FTZ R53, R45, R44, R53 ;  /* 0x0000002c2d357223 */ /* 0x000fe20000010035 */
[-C--:B------:R-:W-:Y:S01]  /*ea40*/  FMUL.FTZ R45, R10, R9.reuse ;  /* 0x000000090a2d7220 */ /* 0x080fe20000410000 */
[----:B------:R-:W-:Y:S02]  /*ea50*/  HADD2.F32 R50, -RZ, R11.H0_H0 ;  /* 0x2000000bff327230 */ /* 0x000fe40000004100 */
[----:B------:R-:W-:Y:S01]  /*ea60*/  FFMA.FTZ R10, R6, R9, -R5 ;  /* 0x00000009060a7223 */ /* 0x000fe20000010805 */
[----:B------:R-:W-:-:S02]  /*ea70*/  HADD2.F32 R9, -RZ, R41.H1_H1 ;  /* 0x30000029ff097230 */ /* 0x000fc40000004100 */
[----:B------:R-:W-:Y:S01]  /*ea80*/  FFMA.FTZ R44, R6, R43, R45 ;  /* 0x0000002b062c7223 */ /* 0x000fe2000001002d */
[----:B------:R-:W-:Y:S02]  /*ea90*/  HADD2.F32 R5, -RZ, R37.H1_H1 ;  /* 0x30000025ff057230 */ /* 0x000fe40000004100 */
[----:B------:R-:W-:Y:S02]  /*eaa0*/  HADD2.F32 R11, -RZ, R11.H1_H1 ;  /* 0x3000000bff0b7230 */ /* 0x000fe40000004100 */
[C---:B------:R-:W-:Y:S01]  /*eab0*/  FMUL.FTZ R43, R50.reuse, R9 ;  /* 0x00000009322b7220 */ /* 0x040fe20000410000 */
[----:B------:R-:W-:Y:S02]  /*eac0*/  HADD2.F32 R8, -RZ, R42.H1_H1 ;  /* 0x3000002aff087230 */ /* 0x000fe40000004100 */
[----:B------:R-:W-:Y:S01]  /*ead0*/  FMUL.FTZ R50, R50, R5 ;  /* 0x0000000532327220 */ /* 0x000fe20000410000 */
[----:B------:R-:W-:Y:S02]  /*eae0*/  HADD2.F32 R4, -RZ, R38.H1_H1 ;  /* 0x30000026ff047230 */ /* 0x000fe40000004100 */
[----:B------:R-:W-:-:S02]  /*eaf0*/  HADD2.F32 R46, -RZ, R7.H0_H0 ;  /* 0x20000007ff2e7230 */ /* 0x000fc40000004100 */
[C---:B------:R-:W-:Y:S01]  /*eb00*/  FMUL.FTZ R6, R11.reuse, R8 ;  /* 0x000000080b067220 */ /* 0x040fe20000410000 */
[----:B------:R-:W-:Y:S02]  /*eb10*/  HADD2.F32 R7, -RZ, R7.H1_H1 ;  /* 0x30000007ff077230 */ /* 0x000fe40000004100 */
[-C--:B------:R-:W-:Y:S01]  /*eb20*/  FMUL.FTZ R45, R11, R4.reuse ;  /* 0x000000040b2d7220 */ /* 0x080fe20000410000 */
[C---:B------:R-:W-:Y:S01]  /*eb30*/  FFMA.FTZ R43, R46.reuse, R5, -R43 ;  /* 0x000000052e2b7223 */ /* 0x040fe2000001082b */
[----:B------:R-:W-:Y:S01]  /*eb40*/  FFMA.FTZ R11, R46, R9, R50 ;  /* 0x000000092e0b7223 */ /* 0x000fe20000010032 */
[C---:B------:R-:W-:Y:S01]  /*eb50*/  FFMA.FTZ R46, R7.reuse, R4, -R6 ;  /* 0x00000004072e7223 */ /* 0x040fe20000010806 */
[----:B------:R-:W-:Y:S01]  /*eb60*/  FFMA.FTZ R50, R7, R8, R45 ;  /* 0x0000000807327223 */ /* 0x000fe2000001002d */
[----:B------:R-:W-:Y:S02]  /*eb70*/  F2FP.F16.F32.PACK_AB R4, R55, R56 ;  /* 0x000000383704723e */ /* 0x000fe400000000ff */
[----:B------:R-:W-:-:S02]  /*eb80*/  F2FP.F16.F32.PACK_AB R5, R54, R47 ;  /* 0x0000002f3605723e */ /* 0x000fc400000000ff */
[----:B------:R-:W-:Y:S02]  /*eb90*/  F2FP.F16.F32.PACK_AB R6, R10, R51 ;  /* 0x000000330a06723e */ /* 0x000fe400000000ff */
[----:B------:R-:W-:Y:S02]  /*eba0*/  F2FP.F16.F32.PACK_AB R7, R46, R43 ;  /* 0x0000002b2e07723e */ /* 0x000fe400000000ff */
[----:B------:R-:W-:Y:S02]  /*ebb0*/  F2FP.F16.F32.PACK_AB R8, R57, R58 ;  /* 0x0000003a3908723e */ /* 0x000fe400000000ff */
[----:B------:R-:W-:Y:S01]  /*ebc0*/  F2FP.F16.F32.PACK_AB R9, R49, R48 ;  /* 0x000000303109723e */ /* 0x000fe200000000ff */
[----:B------:R1:W-:Y:S01]  /*ebd0*/  STS.128 [R59+0xc400], R4 ;  /* 0x00c400043b007388 */ /* 0x0003e20000000c00 */
[----:B------:R-:W-:Y:S02]  /*ebe0*/  F2FP.F16.F32.PACK_AB R10, R44, R53 ;  /* 0x000000352c0a723e */ /* 0x000fe400000000ff */
[----:B------:R-:W-:-:S05]  /*ebf0*/  F2FP.F16.F32.PACK_AB R11, R50, R11 ;  /* 0x0000000b320b723e */ /* 0x000fca00000000ff */
[----:B------:R1:W-:Y:S02]  /*ec00*/  STS.128 [R61+0xc400], R8 ;  /* 0x00c400083d007388 */ /* 0x0003e40000000c00 */
.L_x_611:
[----:B------:R-:W-:Y:S05]  /*ec10*/  BSYNC B2 ;  /* 0x0000000000027941 */ /* 0x000fea0003800000 */
.L_x_610:
[----:B------:R-:W-:Y:S04]  /*ec20*/  BSSY B2, `(.L_x_612) ;  /* 0x0000058000027945 */ /* 0x000fe80003800000 */
[----:B------:R-:W-:Y:S05]  /*ec30*/  @P1 BRA `(.L_x_613) ;  /* 0x0000000400581947 */ /* 0x000fea0003800000 */
[----:B-1----:R-:W-:Y:S01]  /*ec40*/  LEA.HI R4, R33, R162, RZ, 0x1d ;  /* 0x000000a221047211 */ /* 0x002fe200078fe8ff */
[----:B------:R-:W-:Y:S02]  /*ec50*/  HADD2.F32 R55, -RZ, R29.H0_H0 ;  /* 0x2000001dff377230 */ /* 0x000fe40000004100 */
[----:B------:R-:W-:Y:S01]  /*ec60*/  HADD2.F32 R53, -RZ, R25.H0_H0 ;  /* 0x20000019ff357230 */ /* 0x000fe20000004100 */
[----:B------:R-:W-:Y:S01]  /*ec70*/  SHF.R.S32.HI R7, RZ, 0x1f, R4 ;  /* 0x0000001fff077819 */ /* 0x000fe20000011404 */
[----:B0-----:R-:W-:Y:S02]  /*ec80*/  IMAD.SHL.U32 R5, R4, 0x8, RZ ;  /* 0x0000000804057824 */ /* 0x001fe400078e00ff */
[----:B------:R-:W-:Y:S01]  /*ec90*/  HADD2.F32 R57, -RZ, R30.H0_H0 ;  /* 0x2000001eff397230 */ /* 0x000fe20000004100 */
[----:B------:R-:W-:Y:S02]  /*eca0*/  LEA.HI R7, R7, R4, RZ, 0x3 ;  /* 0x0000000407077211 */ /* 0x000fe400078f18ff */
[----:B------:R-:W-:-:S03]  /*ecb0*/  LOP3.LUT R4, R176, 0x38, R5, 0xf8, !PT ;  /* 0x00000038b0047812 */ /* 0x000fc600078ef805 */
[----:B------:R-:W-:Y:S01]  /*ecc0*/  IMAD.SHL.U32 R7, R7, 0x400, RZ ;  /* 0x0000040007077824 */ /* 0x000fe200078e00ff */
[----:B------:R-:W-:-:S04]  /*ecd0*/  LOP3.LUT R8, R4, R177, RZ, 0x3c, !PT ;  /* 0x000000b104087212 */ /* 0x000fc800078e3cff */
[----:B------:R-:W-:Y:S02]  /*ece0*/  LOP3.LUT R9, R7, 0x7fffe000, RZ, 0xc0, !PT ;  /* 0x7fffe00007097812 */ /* 0x000fe400078ec0ff */
[----:B------:R-:W0:Y:S02]  /*ecf0*/  LDS.128 R4, [R222] ;  /* 0x00000000de047984 */ /* 0x000e240000000c00 */
[----:B------:R-:W-:-:S04]  /*ed00*/  IADD3 R9, R8, R9, R178 ;  /* 0x0000000908097210 */ /* 0x000fc80007ffe0b2 */
[----:B------:R-:W-:-:S05]  /*ed10*/  LEA R43, R9, R2, 0x1 ;  /* 0x00000002092b7211 */ /* 0x000fca00078e08ff */
[----:B------:R-:W1:Y:S01]  /*ed20*/  LDS.128 R8, [R43+0xc400] ;  /* 0x00c400002b087984 */ /* 0x000e620000000c00 */
[--C-:B0-----:R-:W-:Y:S02]  /*ed30*/  HADD2.F32 R44, -RZ, R4.reuse.H0_H0 ;  /* 0x20000004ff2c7230 */ /* 0x101fe40000004100 */
[----:B------:R-:W-:Y:S02]  /*ed40*/  HADD2.F32 R4, -RZ, R4.H1_H1 ;  /* 0x30000004ff047230 */ /* 0x000fe40000004100 */
[--C-:B------:R-:W-:Y:S02]  /*ed50*/  HADD2.F32 R45, -RZ, R5.reuse.H0_H0 ;  /* 0x20000005ff2d7230 */ /* 0x100fe40000004100 */
[----:B------:R-:W-:Y:S02]  /*ed60*/  HADD2.F32 R5, -RZ, R5.H1_H1 ;  /* 0x30000005ff057230 */ /* 0x000fe40000004100 */
[--C-:B------:R-:W-:Y:S02]  /*ed70*/  HADD2.F32 R46, -RZ, R6.reuse.H0_H0 ;  /* 0x20000006ff2e7230 */ /* 0x100fe40000004100 */
[----:B------:R-:W-:-:S02]  /*ed80*/  HADD2.F32 R6, -RZ, R6.H1_H1 ;  /* 0x30000006ff067230 */ /* 0x000fc40000004100 */
[--C-:B-1----:R-:W-:Y:S02]  /*ed90*/  HADD2.F32 R48, -RZ, R8.reuse.H0_H0 ;  /* 0x20000008ff307230 */ /* 0x102fe40000004100 */
[----:B------:R-:W-:Y:S02]  /*eda0*/  HADD2.F32 R8, -RZ, R8.H1_H1 ;  /* 0x30000008ff087230 */ /* 0x000fe40000004100 */
[----:B------:R-:W-:Y:S02]  /*edb0*/  HADD2.F32 R49, -RZ, R9.H0_H0 ;  /* 0x20000009ff317230 */ /* 0x000fe40000004100 */
[C---:B------:R-:W-:Y:S01]  /*edc0*/  FMUL.FTZ R59, R48.reuse, R55 ;  /* 0x00000037303b7220 */ /* 0x040fe20000410000 */
[----:B------:R-:W-:Y:S01]  /*edd0*/  FMUL.FTZ R61, R48, R53 ;  /* 0x00000035303d7220 */ /* 0x000fe20000410000 */
[----:B------:R-:W-:Y:S02]  /*ede0*/  HADD2.F32 R48, -RZ, R29.H1_H1 ;  /* 0x3000001dff307230 */ /* 0x000fe40000004100 */
[----:B------:R-:W-:Y:S01]  /*edf0*/  FMUL.FTZ R63, R8, R57 ;  /* 0x00000039083f7220 */ /* 0x000fe20000410000 */
[----:B------:R-:W-:Y:S01]  /*ee00*/  FFMA.FTZ R59, R44, R53, -R59 ;  /* 0x000000352c3b7223 */ /* 0x000fe2000001083b */
[----:B------:R-:W-:-:S02]  /*ee10*/  HADD2.F32 R53, -RZ, R26.H0_H0 ;  /* 0x2000001aff357230 */ /* 0x000fc40000004100 */
[----:B------:R-:W-:Y:S01]  /*ee20*/  FFMA.FTZ R61, R44, R55, R61 ;  /* 0x000000372c3d7223 */ /* 0x000fe2000001003d */
[----:B------:R-:W-:Y:S02]  /*ee30*/  HADD2.F32 R44, -RZ, R25.H1_H1 ;  /* 0x30000019ff2c7230 */ /* 0x000fe40000004100 */
[C---:B------:R-:W-:Y:S01]  /*ee40*/  FMUL.FTZ R56, R49.reuse, R48 ;  /* 0x0000003031387220 */ /* 0x040fe20000410000 */
[----:B------:R-:W-:Y:S02]  /*ee50*/  HADD2.F32 R9, -RZ, R9.H1_H1 ;  /* 0x30000009ff097230 */ /* 0x000fe40000004100 */
[-C--:B------:R-:W-:Y:S01]  /*ee60*/  FMUL.FTZ R55, R8, R53.reuse ;  /* 0x0000003508377220 */ /* 0x080fe20000410000 */
[C---:B------:R-:W-:Y:S01]  /*ee70*/  FFMA.FTZ R52, R4.reuse, R53, -R63 ;  /* 0x0000003504347223 */ /* 0x040fe2000001083f */
[----:B------:R-:W-:Y:S01]  /*ee80*/  FMUL.FTZ R49, R49, R44 ;  /* 0x0000002c31317220 */ /* 0x000fe20000410000 */
[----:B------:R-:W-:Y:S02]  /*ee90*/  HADD2.F32 R8, -RZ, R30.H1_H1 ;  /* 0x3000001eff087230 */ /* 0x000fe40000004100 */
[----:B------:R-:W-:Y:S01]  /*eea0*/  FFMA.FTZ R54, R4, R57, R55 ;  /* 0x0000003904367223 */ /* 0x000fe20000010037 */
[----:B------:R-:W-:-:S02]  /*eeb0*/  HADD2.F32 R4, -RZ, R26.H1_H1 ;  /* 0x3000001aff047230 */ /* 0x000fc40000004100 */
[C---:B------:R-:W-:Y:S01]  /*eec0*/  FFMA.FTZ R48, R45.reuse, R48, R49 ;  /* 0x000000302d307223 */ /* 0x040fe20000010031 */
[--C-:B------:R-:W-:Y:S02]  /*eed0*/  HADD2.F32 R50, -RZ, R10.reuse.H0_H0 ;  /* 0x2000000aff327230 */ /* 0x100fe40000004100 */
[----:B------:R-:W-:Y:S01]  /*eee0*/  FFMA.FTZ R56, R45, R44, -R56 ;  /* 0x0000002c2d387223 */ /* 0x000fe20000010838 */
[----:B------:R-:W-:Y:S02]  /*eef0*/  HADD2.F32 R49, -RZ, R31.H0_H0 ;  /* 0x2000001fff317230 */ /* 0x000fe40000004100 */
[C---:B------:R-:W-:Y:S01]  /*ef00*/  FMUL.FTZ R44, R9.reuse, R8 ;  /* 0x00000008092c7220 */ /* 0x040fe20000410000 */
[----:B------:R-:W-:Y:S02]  /*ef10*/  HADD2.F32 R45, -RZ, R27.H0_H0 ;  /* 0x2000001bff2d7230 */ /* 0x000fe40000004100 */
[----:B------:R-:W-:Y:S01]  /*ef20*/  FMUL.FTZ R58, R9, R4 ;  /* 0x00000004093a7220 */ /* 0x000fe20000410000 */
[----:B------:R-:W-:-:S02]  /*ef30*/  HADD2.F32 R10, -RZ, R10.H1_H1 ;  /* 0x3000000aff0a7230 */ /* 0x000fc40000004100 */
[C---:B------:R-:W-:Y:S01]  /*ef40*/  FMUL.FTZ R63, R50.reuse, R49 ;  /* 0x00000031323f7220 */ /* 0x040fe20000410000 */
[----:B------:R-:W-:Y:S02]  /*ef50*/  HADD2.F32 R53, -RZ, R32.H0_H0 ;  /* 0x20000020ff357230 */ /* 0x000fe40000004100 */
[C---:B------:R-:W-:Y:S01]  /*ef60*/  FFMA.FTZ R55, R5.reuse, R4, -R44 ;  /* 0x0000000405377223 */ /* 0x040fe2000001082c */
[----:B------:R-:W-:Y:S02]  /*ef70*/  HADD2.F32 R9, -RZ, R28.H0_H0 ;  /* 0x2000001cff097230 */ /* 0x000fe40000004100 */
[-C--:B------:R-:W-:Y:S01]  /*ef80*/  FMUL.FTZ R50, R50, R45.reuse ;  /* 0x0000002d32327220 */ /* 0x080fe20000410000 */
[----:B------:R-:W-:Y:S01]  /*ef90*/  FFMA.FTZ R57, R5, R8, R58 ;  /* 0x0000000805397223 */ /* 0x000fe2000001003a */
[----:B------:R-:W-:Y:S01]  /*efa0*/  FFMA.FTZ R63, R46, R45, -R63 ;  /* 0x0000002d2e3f7223 */ /* 0x000fe2000001083f */
[--C-:B------:R-:W-:Y:S02]  /*efb0*/  HADD2.F32 R51, -RZ, R11.reuse.H0_H0 ;  /* 0x2000000bff337230 */ /* 0x100fe40000004100 */
[C---:B------:R-:W-:Y:S01]  /*efc0*/  FMUL.FTZ R5, R10.reuse, R53 ;  /* 0x000000350a057220 */ /* 0x040fe20000410000 */
[----:B------:R-:W-:Y:S01]  /*efd0*/  FMUL.FTZ R45, R10, R9 ;  /* 0x000000090a2d7220 */ /* 0x000fe20000410000 */
[----:B------:R-:W-:-:S02]  /*efe0*/  HADD2.F32 R11, -RZ, R11.H1_H1 ;  /* 0x3000000bff0b7230 */ /* 0x000fc40000004100 */
[----:B------:R-:W-:Y:S01]  /*eff0*/  FFMA.FTZ R50, R46, R49, R50 ;  /* 0x000000312e327223 */ /* 0x000fe20000010032 */
[----:B------:R-:W-:Y:S02]  /*f000*/  HADD2.F32 R10, -RZ, R31.H1_H1 ;  /* 0x3000001fff0a7230 */ /* 0x000fe40000004100 */
[C---:B------:R-:W-:Y:S01]  /*f010*/  FFMA.FTZ R46, R6.reuse, R9, -R5 ;  /* 0x00000009062e7223 */ /* 0x040fe20000010805 */
[----:B------:R-:W-:Y:S02]  /*f020*/  HADD2.F32 R44, -RZ, R32.H1_H1 ;  /* 0x30000020ff2c7230 */ /* 0x000fe40000004100 */
[----:B------:R-:W-:Y:S01]  /*f030*/  FFMA.FTZ R45, R6, R53, R45 ;  /* 0x00000035062d7223 */ /* 0x000fe2000001002d */
[----:B------:R-:W-:Y:S02]  /*f040*/  HADD2.F32 R4, -RZ, R27.H1_H1 ;  /* 0x3000001bff047230 */ /* 0x000fe40000004100 */
[----:B------:R-:W-:Y:S01]  /*f050*/  FMUL.FTZ R6, R51, R10 ;  /* 0x0000000a33067220 */ /* 0x000fe20000410000 */
[----:B------:R-:W-:-:S02]  /*f060*/  HADD2.F32 R8, -RZ, R28.H1_H1 ;  /* 0x3000001cff087230 */ /* 0x000fc40000004100 */
[----:B------:R-:W-:Y:S01]  /*f070*/  FMUL.FTZ R58, R11, R44 ;  /* 0x0000002c0b3a7220 */ /* 0x000fe20000410000 */
[--C-:B------:R-:W-:Y:S02]  /*f080*/  HADD2.F32 R47, -RZ, R7.reuse.H0_H0 ;  /* 0x20000007ff2f7230 */ /* 0x100fe40000004100 */
[----:B------:R-:W-:Y:S01]  /*f090*/  FMUL.FTZ R51, R51, R4 ;  /* 0x0000000433337220 */ /* 0x000fe20000410000 */
[----:B------:R-:W-:Y:S02]  /*f0a0*/  HADD2.F32 R7, -RZ, R7.H1_H1 ;  /* 0x30000007ff077230 */ /* 0x000fe40000004100 */
[----:B------:R-:W-:Y:S01]  /*f0b0*/  FMUL.FTZ R5, R11, R8 ;  /* 0x000000080b057220 */ /* 0x000fe20000410000 */
[----:B------:R-:W-:Y:S01]  /*f0c0*/  F2FP.F16.F32.PACK_AB R9, R57, R48 ;  /* 0x000000303909723e */ /* 0x000fe200000000ff */
[C---:B------:R-:W-:Y:S01]  /*f0d0*/  FFMA.FTZ R11, R47.reuse, R4, -R6 ;  /* 0x000000042f0b7223 */ /* 0x040fe20000010806 */
[----:B------:R-:W-:Y:S01]  /*f0e0*/  FFMA.FTZ R51, R47, R10, R51 ;  /* 0x0000000a2f337223 */ /* 0x000fe20000010033 */
[C---:B------:R-:W-:Y:S01]  /*f0f0*/  FFMA.FTZ R58, R7.reuse, R8, -R58 ;  /* 0x00000008073a7223 */ /* 0x040fe2000001083a */
[----:B------:R-:W-:Y:S01]  /*f100*/  FFMA.FTZ R44, R7, R44, R5 ;  /* 0x0000002c072c7223 */ /* 0x000fe20000010005 */
[----:B------:R-:W-:-:S02]  /*f110*/  F2FP.F16.F32.PACK_AB R4, R52, R59 ;  /* 0x0000003b3404723e */ /* 0x000fc400000000ff */
[----:B------:R-:W-:Y:S02]  /*f120*/  F2FP.F16.F32.PACK_AB R5, R55, R56 ;  /* 0x000000383705723e */ /* 0x000fe400000000ff */
[----:B------:R-:W-:Y:S02]  /*f130*/  F2FP.F16.F32.PACK_AB R6, R46, R63 ;  /* 0x0000003f2e06723e */ /* 0x000fe400000000ff */
[----:B------:R-:W-:Y:S02]  /*f140*/  F2FP.F16.F32.PACK_AB R7, R58, R11 ;  /* 0x0000000b3a07723e */ /* 0x000fe400000000ff */
[----:B------:R-:W-:Y:S02]  /*f150*/  F2FP.F16.F32.PACK_AB R8, R54, R61 ;  /* 0x0000003d3608723e */ /* 0x000fe400000000ff */
[----:B------:R-:W-:Y:S01]  /*f160*/  F2FP.F16.F32.PACK_AB R10, R45, R50 ;  /* 0x000000322d0a723e */ /* 0x000fe200000000ff */
[----:B------:R2:W-:Y:S01]  /*f170*/  STS.128 [R222], R4 ;  /* 0x00000004de007388 */ /* 0x0005e20000000c00 */
[----:B------:R-:W-:-:S05]  /*f180*/  F2FP.F16.F32.PACK_AB R11, R44, R51 ;  /* 0x000000332c0b723e */ /* 0x000fca00000000ff */
[----:B------:R2:W-:Y:S02]  /*f190*/  STS.128 [R43+0xc400], R8 ;  /* 0x00c400082b007388 */ /* 0x0005e40000000c00 */
.L_x_613:
[----:B------:R-:W-:Y:S05]  /*f1a0*/  BSYNC B2 ;  /* 0x0000000000027941 */ /* 0x000fea0003800000 */
.L_x_612:
[----:B------:R-:W-:Y:S05]  /*f1b0*/  @P2 BRA `(.L_x_609) ;  /* 0x0000000400582947 */ /* 0x000fea0003800000 */
[----:B------:R-:W-:Y:S01]  /*f1c0*/  LEA.HI R33, R33, R163, RZ, 0x1d ;  /* 0x000000a321217211 */ /* 0x000fe200078fe8ff */
[----:B------:R-:W-:Y:S02]  /*f1d0*/  HADD2.F32 R52, -RZ, R0.H0_H0 ;  /* 0x20000000ff347230 */ /* 0x000fe40000004100 */
[--C-:B------:R-:W-:Y:S01]  /*f1e0*/  HADD2.F32 R54, -RZ, R14.reuse.H0_H0 ;  /* 0x2000000eff367230 */ /* 0x100fe20000004100 */
[----:B-12---:R-:W-:Y:S01]  /*f1f0*/  SHF.R.S32.HI R4, RZ, 0x1f, R33 ;  /* 0x0000001fff047819 */ /* 0x006fe20000011421 */
[----:B0-----:R-:W-:Y:S02]  /*f200*/  IMAD.SHL.U32 R5, R33, 0x8, RZ ;  /* 0x0000000821057824 */ /* 0x001fe400078e00ff */
[----:B------:R-:W-:Y:S01]  /*f210*/  HADD2.F32 R51, -RZ, R15.H0_H0 ;  /* 0x2000000fff337230 */ /* 0x000fe20000004100 */
[----:B------:R-:W-:Y:S01]  /*f220*/  LEA.HI R33, R4, R33, RZ, 0x3 ;  /* 0x0000002104217211 */ /* 0x000fe200078f18ff */
[----:B------:R-:W-:Y:S01]  /*f230*/  HADD2.F32 R53, -RZ, R14.H1_H1 ;  /* 0x3000000eff357230 */ /* 0x000fe20000004100 */
[----:B------:R-:W-:-:S03]  /*f240*/  LOP3.LUT R4, R176, 0x38, R5, 0xf8, !PT ;  /* 0x00000038b0047812 */ /* 0x000fc600078ef805 */
[----:B------:R-:W-:Y:S01]  /*f250*/  IMAD.SHL.U32 R33, R33, 0x400, RZ ;  /* 0x0000040021217824 */ /* 0x000fe200078e00ff */
[----:B------:R-:W-:Y:S02]  /*f260*/  LOP3.LUT R8, R4, R177, RZ, 0x3c, !PT ;  /* 0x000000b104087212 */ /* 0x000fe400078e3cff */
[----:B------:R-:W0:Y:S02]  /*f270*/  LDS.128 R4, [R220] ;  /* 0x00000000dc047984 */ /* 0x000e240000000c00 */
[----:B------:R-:W-:-:S04]  /*f280*/  LOP3.LUT R33, R33, 0x7fffe000, RZ, 0xc0, !PT ;  /* 0x7fffe00021217812 */ /* 0x000fc800078ec0ff */
        /* <DEDUP_REMOVED lines=9> */
[--C-:B------:R-:W-:Y:S02]  /*f320*/  HADD2.F32 R46, -RZ, R7.reuse.H0_H0 ;  /* 0x20000007ff2e7230 */ /* 0x100fe40000004100 */
[----:B------:R-:W-:Y:S02]  /*f330*/  HADD2.F32 R7, -RZ, R7.H1_H1 ;  /* 0x30000007ff077230 */ /* 0x000fe40000004100 */
[--C-:B-1----:R-:W-:Y:S02]  /*f340*/  HADD2.F32 R47, -RZ, R8.reuse.H0_H0 ;  /* 0x20000008ff2f7230 */ /* 0x102fe40000004100 */
[----:B------:R-:W-:Y:S02]  /*f350*/  HADD2.F32 R8, -RZ, R8.H1_H1 ;  /* 0x30000008ff087230 */ /* 0x000fe40000004100 */
[----:B------:R-:W-:Y:S02]  /*f360*/  HADD2.F32 R48, -RZ, R9.H0_H0 ;  /* 0x20000009ff307230 */ /* 0x000fe40000004100 */
[C---:B------:R-:W-:Y:S01]  /*f370*/  FMUL.FTZ R56, R47.reuse, R54 ;  /* 0x000000362f387220 */ /* 0x040fe20000410000 */
[----:B------:R-:W-:Y:S01]  /*f380*/  FMUL.FTZ R58, R47, R52 ;  /* 0x000000342f3a7220 */ /* 0x000fe20000410000 */
[----:B------:R-:W-:-:S02]  /*f390*/  HADD2.F32 R47, -RZ, R3.H0_H0 ;  /* 0x20000003ff2f7230 */ /* 0x000fc40000004100 */
[C---:B------:R-:W-:Y:S01]  /*f3a0*/  FMUL.FTZ R55, R8.reuse, R51 ;  /* 0x0000003308377220 */ /* 0x040fe20000410000 */
[C---:B------:R-:W-:Y:S01]  /*f3b0*/  FFMA.FTZ R56, R43.reuse, R52, -R56 ;  /* 0x000000342b387223 */ /* 0x040fe20000010838 */
[----:B------:R-:W-:Y:S01]  /*f3c0*/  FFMA.FTZ R58, R43, R54, R58 ;  /* 0x000000362b3a7223 */ /* 0x000fe2000001003a */
[----:B------:R-:W-:Y:S02]  /*f3d0*/  HADD2.F32 R43, -RZ, R0.H1_H1 ;  /* 0x30000000ff2b7230 */ /* 0x000fe40000004100 */
[-C--:B------:R-:W-:Y:S01]  /*f3e0*/  FMUL.FTZ R57, R8, R47.reuse ;  /* 0x0000002f08397220 */ /* 0x080fe20000410000 */
[----:B------:R-:W-:Y:S01]  /*f3f0*/  FFMA.FTZ R55, R4, R47, -R55 ;  /* 0x0000002f04377223 */ /* 0x000fe20000010837 */
[C---:B------:R-:W-:Y:S01]  /*f400*/  FMUL.FTZ R47, R48.reuse, R53 ;  /* 0x00000035302f7220 */ /* 0x040fe20000410000 */
[----:B------:R-:W-:Y:S02]  /*f410*/  HADD2.F32 R9, -RZ, R9.H1_H1 ;  /* 0x30000009ff097230 */ /* 0x000fe40000004100 */
[----:B------:R-:W-:Y:S01]  /*f420*/  FMUL.FTZ R48, R48, R43 ;  /* 0x0000002b30307220 */ /* 0x000fe20000410000 */
[----:B------:R-:W-:-:S02]  /*f430*/  HADD2.F32 R52, -RZ, R15.H1_H1 ;  /* 0x3000000fff347230 */ /* 0x000fc40000004100 */
[----:B------:R-:W-:Y:S01]  /*f440*/  FFMA.FTZ R57, R4, R51, R57 ;  /* 0x0000003304397223 */ /* 0x000fe20000010039 */
[----:B------:R-:W-:Y:S02]  /*f450*/  HADD2.F32 R4, -RZ, R3.H1_H1 ;  /* 0x30000003ff047230 */ /* 0x000fe40000004100 */
[C---:B------:R-:W-:Y:S01]  /*f460*/  FFMA.FTZ R47, R44.reuse, R43, -R47 ;  /* 0x0000002b2c2f7223 */ /* 0x040fe2000001082f */
[----:B------:R-:W-:Y:S01]  /*f470*/  FFMA.FTZ R48, R44, R53, R48 ;  /* 0x000000352c307223 */ /* 0x000fe20000010030 */
[----:B------:R-:W-:Y:S02]  /*f480*/  HADD2.F32 R49, -RZ, R10.H0_H0 ;  /* 0x2000000aff317230 */ /* 0x000fe40000004100 */
[C---:B------:R-:W-:Y:S01]  /*f490*/  FMUL.FTZ R54, R9.reuse, R52 ;  /* 0x0000003409367220 */ /* 0x040fe20000410000 */
[----:B------:R-:W-:Y:S02]  /*f4a0*/  HADD2.F32 R8, -RZ, R12.H0_H0 ;  /* 0x2000000cff087230 */ /* 0x000fe40000004100 */
[----:B------:R-:W-:Y:S01]  /*f4b0*/  FMUL.FTZ R60, R9, R4 ;  /* 0x00000004093c7220 */ /* 0x000fe20000410000 */
[----:B------:R-:W-:-:S02]  /*f4c0*/  HADD2.F32 R44, -RZ, R20.H0_H0 ;  /* 0x20000014ff2c7230 */ /* 0x000fc40000004100 */
[----:B------:R-:W-:Y:S01]  /*f4d0*/  FFMA.FTZ R54, R5, R4, -R54 ;  /* 0x0000000405367223 */ /* 0x000fe20000010836 */
[----:B------:R-:W-:Y:S02]  /*f4e0*/  HADD2.F32 R10, -RZ, R10.H1_H1 ;  /* 0x3000000aff0a7230 */ /* 0x000fe40000004100 */
[C---:B------:R-:W-:Y:S01]  /*f4f0*/  FMUL.FTZ R53, R49.reuse, R8 ;  /* 0x0000000831357220 */ /* 0x040fe20000410000 */
[----:B------:R-:W-:Y:S02]  /*f500*/  HADD2.F32 R43, -RZ, R21.H0_H0 ;  /* 0x20000015ff2b7230 */ /* 0x000fe40000004100 */
[----:B------:R-:W-:Y:S01]  /*f510*/  FMUL.FTZ R4, R49, R44 ;  /* 0x0000002c31047220 */ /* 0x000fe20000410000 */
[----:B------:R-:W-:Y:S02]  /*f520*/  HADD2.F32 R9, -RZ, R13.H0_H0 ;  /* 0x2000000dff097230 */ /* 0x000fe40000004100 */
[----:B------:R-:W-:Y:S01]  /*f530*/  FFMA.FTZ R49, R5, R52, R60 ;  /* 0x0000003405317223 */ /* 0x000fe2000001003c */
[C---:B------:R-:W-:Y:S01]  /*f540*/  FFMA.FTZ R53, R45.reuse, R44, R53 ;  /* 0x0000002c2d357223 */ /* 0x040fe20000010035 */
[C---:B------:R-:W-:Y:S01]  /*f550*/  FMUL.FTZ R5, R10.reuse, R43 ;  /* 0x0000002b0a057220 */ /* 0x040fe20000410000 */
[----:B------:R-:W-:Y:S01]  /*f560*/  FFMA.FTZ R51, R45, R8, -R4 ;  /* 0x000000082d337223 */ /* 0x000fe20000010804 */
[----:B------:R-:W-:Y:S01]  /*f570*/  FMUL.FTZ R45, R10, R9 ;  /* 0x000000090a2d7220 */ /* 0x000fe20000410000 */
[----:B------:R-:W-:-:S02]  /*f580*/  HADD2.F32 R50, -RZ, R11.H0_H0 ;  /* 0x2000000bff327230 */ /* 0x000fc40000004100 */
[C---:B------:R-:W-:Y:S01]  /*f590*/  FFMA.FTZ R10, R6.reuse, R9, -R5 ;  /* 0x00000009060a7223 */ /* 0x040fe20000010805 */
[----:B------:R-:W-:Y:S02]  /*f5a0*/  HADD2.F32 R9, -RZ, R20.H1_H1 ;  /* 0x30000014ff097230 */ /* 0x000fe40000004100 */
[----:B------:R-:W-:Y:S01]  /*f5b0*/  FFMA.FTZ R44, R6, R43, R45 ;  /* 0x0000002b062c7223 */ /* 0x000fe2000001002d */
[----:B------:R-:W-:Y:S02]  /*f5c0*/  HADD2.F32 R5, -RZ, R12.H1_H1 ;  /* 0x3000000cff057230 */ /* 0x000fe40000004100 */
[----:B------:R-:W-:Y:S02]  /*f5d0*/  HADD2.F32 R11, -RZ, R11.H1_H1 ;  /* 0x3000000bff0b7230 */ /* 0x000fe40000004100 */
[C---:B------:R-:W-:Y:S01]  /*f5e0*/  FMUL.FTZ R43, R50.reuse, R9 ;  /* 0x00000009322b7220 */ /* 0x040fe20000410000 */
[----:B------:R-:W-:Y:S02]  /*f5f0*/  HADD2.F32 R8, -RZ, R21.H1_H1 ;  /* 0x30000015ff087230 */ /* 0x000fe40000004100 */
[----:B------:R-:W-:Y:S01]  /*f600*/  FMUL.FTZ R50, R50, R5 ;  /* 0x0000000532327220 */ /* 0x000fe20000410000 */
[----:B------:R-:W-:-:S02]  /*f610*/  HADD2.F32 R4, -RZ, R13.H1_H1 ;  /* 0x3000000dff047230 */ /* 0x000fc40000004100 */
[----:B------:R-:W-:Y:S01]  /*f620*/  FFMA.FTZ R43, R46, R5, -R43 ;  /* 0x000000052e2b7223 */ /* 0x000fe2000001082b */
[----:B------:R-:W-:Y:S01]  /*f630*/  F2FP.F16.F32.PACK_AB R5, R54, R47 ;  /* 0x0000002f3605723e */ /* 0x000fe200000000ff */
[C---:B------:R-:W-:Y:S01]  /*f640*/  FMUL.FTZ R6, R11.reuse, R8 ;  /* 0x000000080b067220 */ /* 0x040fe20000410000 */
[-C--:B------:R-:W-:Y:S01]  /*f650*/  FMUL.FTZ R45, R11, R4.reuse ;  /* 0x000000040b2d7220 */ /* 0x080fe20000410000 */
[----:B------:R-:W-:Y:S02]  /*f660*/  FFMA.FTZ R11, R46, R9, R50 ;  /* 0x000000092e0b7223 */ /* 0x000fe40000010032 */
[----:B------:R-:W-:Y:S01]  /*f670*/  FFMA.FTZ R46, R7, R4, -R6 ;  /* 0x00000004072e7223 */ /* 0x000fe20000010806 */
[----:B------:R-:W-:Y:S01]  /*f680*/  F2FP.F16.F32.PACK_AB R4, R55, R56 ;  /* 0x000000383704723e */ /* 0x000fe200000000ff */
[----:B------:R-:W-:Y:S01]  /*f690*/  FFMA.FTZ R50, R7, R8, R45 ;  /* 0x0000000807327223 */ /* 0x000fe2000001002d */
[----:B------:R-:W-:Y:S02]  /*f6a0*/  F2FP.F16.F32.PACK_AB R6, R10, R51 ;  /* 0x000000330a06723e */ /* 0x000fe400000000ff */
[----:B------:R-:W-:-:S02]  /*f6b0*/  F2FP.F16.F32.PACK_AB R7, R46, R43 ;  /* 0x0000002b2e07723e */ /* 0x000fc400000000ff */
[----:B------:R-:W-:Y:S02]  /*f6c0*/  F2FP.F16.F32.PACK_AB R8, R57, R58 ;  /* 0x0000003a3908723e */ /* 0x000fe400000000ff */
[----:B------:R-:W-:Y:S01]  /*f6d0*/  F2FP.F16.F32.PACK_AB R9, R49, R48 ;  /* 0x000000303109723e */ /* 0x000fe200000000ff */
[----:B------:R3:W-:Y:S01]  /*f6e0*/  STS.128 [R220], R4 ;  /* 0x00000004dc007388 */ /* 0x0007e20000000c00 */
[----:B------:R-:W-:Y:S02]  /*f6f0*/  F2FP.F16.F32.PACK_AB R10, R44, R53 ;  /* 0x000000352c0a723e */ /* 0x000fe400000000ff */
[----:B------:R-:W-:-:S05]  /*f700*/  F2FP.F16.F32.PACK_AB R11, R50, R11 ;  /* 0x0000000b320b723e */ /* 0x000fca00000000ff */
[----:B------:R3:W-:Y:S02]  /*f710*/  STS.128 [R33+0xc400], R8 ;  /* 0x00c4000821007388 */ /* 0x0007e40000000c00 */
.L_x_609:
[----:B------:R-:W-:Y:S05]  /*f720*/  BSYNC B1 ;  /* 0x0000000000017941 */ /* 0x000fea0003800000 */
.L_x_608:
[----:B------:R-:W-:-:S13]  /*f730*/  ISETP.GE.AND P0, PT, R225, R24, PT ;  /* 0x00000018e100720c */ /* 0x000fda0003f06270 */
[----:B------:R-:W-:Y:S05]  /*f740*/  @P0 BRA `(.L_x_592) ;  /* 0x00000010003c0947 */ /* 0x000fea0003800000 */
[----:B------:R-:W4:Y:S01]  /*f750*/  LDC R24, c[0x0][0x3f4] ;  /* 0x0000fd00ff187b82 */ /* 0x000f220000000800 */
[C---:B0123--:R-:W-:Y:S01]  /*f760*/  VIADD R5, R16.reuse, 0x20 ;  /* 0x0000002010057836 */ /* 0x04ffe20000000000 */
[----:B------:R-:W-:Y:S01]  /*f770*/  BSSY B1, `(.L_x_614) ;  /* 0x000005c000017945 */ /* 0x000fe20003800000 */
[C---:B------:R-:W-:Y:S01]  /*f780*/  VIADD R7, R16.reuse, 0x40 ;  /* 0x0000004010077836 */ /* 0x040fe20000000000 */
[-C--:B----4-:R-:W-:Y:S02]  /*f790*/  ISETP.GE.AND P0, PT, R16, R24.reuse, PT ;  /* 0x000000181000720c */ /* 0x090fe40003f06270 */
[-C--:B------:R-:W-:Y:S02]  /*f7a0*/  ISETP.GE.AND P1, PT, R5, R24.reuse, PT ;  /* 0x000000180500720c */ /* 0x080fe40003f26270 */
[----:B------:R-:W-:-:S09]  /*f7b0*/  ISETP.GE.AND P2, PT, R7, R24, PT ;  /* 0x000000180700720c */ /* 0x000fd20003f46270 */
[----:B------:R-:W-:Y:S05]  /*f7c0*/  @P0 BRA `(.L_x_615) ;  /* 0x0000000400580947 */ /* 0x000fea0003800000 */
[----:B------:R-:W-:Y:S01]  /*f7d0*/  LEA.HI R4, R24, R191, RZ, 0x1d ;  /* 0x000000bf18047211 */ /* 0x000fe200078fe8ff */
[----:B------:R-:W-:Y:S02]  /*f7e0*/  HADD2.F32 R51, -RZ, R34.H0_H0 ;  /* 0x20000022ff337230 */ /* 0x000fe40000004100 */
[----:B------:R-:W-:Y:S01]  /*f7f0*/  HADD2.F32 R53, -RZ, R39.H0_H0 ;  /* 0x20000027ff357230 */ /* 0x000fe20000004100 */
[----:B------:R-:W-:Y:S01]  /*f800*/  SHF.R.S32.HI R5, RZ, 0x1f, R4 ;  /* 0x0000001fff057819 */ /* 0x000fe20000011404 */
[----:B------:R-:W-:Y:S01]  /*f810*/  HADD2.F32 R58, -RZ, R40.H0_H0 ;  /* 0x20000028ff3a7230 */ /* 0x000fe20000004100 */
[----:B------:R-:W-:Y:S01]  /*f820*/  SHF.L.U32 R6, R4, 0x3, RZ ;  /* 0x0000000304067819 */ /* 0x000fe200000006ff */
[----:B------:R-:W-:Y:S01]  /*f830*/  HADD2.F32 R56, -RZ, R35.H0_H0 ;  /* 0x20000023ff387230 */ /* 0x000fe20000004100 */
[----:B------:R-:W-:Y:S01]  /*f840*/  LEA.HI R5, R5, R4, RZ, 0x3 ;  /* 0x0000000405057211 */ /* 0x000fe200078f18ff */
[----:B------:R-:W-:Y:S01]  /*f850*/  HADD2.F32 R60, -RZ, R39.H1_H1 ;  /* 0x30000027ff3c7230 */ /* 0x000fe20000004100 */
[----:B------:R-:W-:Y:S01]  /*f860*/  LOP3.LUT R4, R167, 0x38, R6, 0xf8, !PT ;  /* 0x00000038a7047812 */ /* 0x000fe200078ef806 */
[----:B------:R-:W-:-:S02]  /*f870*/  HADD2.F32 R34, -RZ, R34.H1_H1 ;  /* 0x30000022ff227230 */ /* 0x000fc40000004100 */
[----:B------:R-:W-:Y:S01]  /*f880*/  IMAD.SHL.U32 R5, R5, 0x400, RZ ;  /* 0x0000040005057824 */ /* 0x000fe200078e00ff */
[----:B------:R-:W-:Y:S01]  /*f890*/  LOP3.LUT R8, R4, R223, RZ, 0x3c, !PT ;  /* 0x000000df04087212 */ /* 0x000fe200078e3cff */
[----:B------:R-:W-:Y:S02]  /*f8a0*/  HADD2.F32 R55, -RZ, R40.H1_H1 ;  /* 0x30000028ff377230 */ /* 0x000fe40000004100 */
[----:B------:R-:W-:Y:S01]  /*f8b0*/  HADD2.F32 R35, -RZ, R35.H1_H1 ;  /* 0x30000023ff237230 */ /* 0x000fe20000004100 */
[----:B------:R-:W-:Y:S01]  /*f8c0*/  LOP3.LUT R9, R5, 0x7fffe000, RZ, 0xc0, !PT ;  /* 0x7fffe00005097812 */ /* 0x000fe200078ec0ff */
[----:B------:R-:W-:Y:S01]  /*f8d0*/  HADD2.F32 R57, -RZ, R41.H0_H0 ;  /* 0x20000029ff397230 */ /* 0x000fe20000004100 */
[----:B------:R-:W0:Y:S02]  /*f8e0*/  LDS.128 R4, [R221] ;  /* 0x00000000dd047984 */ /* 0x000e240000000c00 */
[----:B------:R-:W-:-:S05]  /*f8f0*/  IADD3 R9, R8, R9, R179 ;  /* 0x0000000908097210 */ /* 0x000fca0007ffe0b3 */
[----:B------:R-:W-:-:S05]  /*f900*/  IMAD R33, R9, 0x2, R2 ;  /* 0x0000000209217824 */ /* 0x000fca00078e0202 */
        /* <DEDUP_REMOVED lines=9> */
[--C-:B------:R-:W-:Y:S02]  /*f9a0*/  HADD2.F32 R48, -RZ, R9.reuse.H0_H0 ;  /* 0x20000009ff307230 */ /* 0x100fe40000004100 */
[-C--:B------:R-:W-:Y:S01]  /*f9b0*/  FMUL.FTZ R52, R53, R47.reuse ;  /* 0x0000002f35347220 */ /* 0x080fe20000410000 */
[C---:B------:R-:W-:Y:S01]  /*f9c0*/  FMUL.FTZ R54, R51.reuse, R47 ;  /* 0x0000002f33367220 */ /* 0x040fe20000410000 */
[----:B------:R-:W-:Y:S02]  /*f9d0*/  HADD2.F32 R9, -RZ, R9.H1_H1 ;  /* 0x30000009ff097230 */ /* 0x000fe40000004100 */
[-C--:B------:R-:W-:Y:S01]  /*f9e0*/  FMUL.FTZ R39, R58, R8.reuse ;  /* 0x000000083a277220 */ /* 0x080fe20000410000 */
[-C--:B------:R-:W-:Y:S01]  /*f9f0*/  FFMA.FTZ R52, R51, R43.reuse, -R52 ;  /* 0x0000002b33347223 */ /* 0x080fe20000010834 */
[----:B------:R-:W-:Y:S01]  /*fa00*/  FFMA.FTZ R54, R53, R43, R54 ;  /* 0x0000002b35367223 */ /* 0x000fe20000010036 */
[----:B------:R-:W-:Y:S01]  /*fa10*/  FMUL.FTZ R43, R56, R8 ;  /* 0x00000008382b7220 */ /* 0x000fe20000410000 */
[----:B------:R-:W-:-:S02]  /*fa20*/  HADD2.F32 R49, -RZ, R10.H0_H0 ;  /* 0x2000000aff317230 */ /* 0x000fc40000004100 */
[----:B------:R-:W-:Y:S01]  /*fa30*/  FFMA.FTZ R39, R56, R4, -R39 ;  /* 0x0000000438277223 */ /* 0x000fe20000010827 */
[----:B------:R-:W-:Y:S01]  /*fa40*/  FMUL.FTZ R47, R60, R48 ;  /* 0x000000303c2f7220 */ /* 0x000fe20000410000 */
[----:B------:R-:W-:Y:S01]  /*fa50*/  FFMA.FTZ R43, R58, R4, R43 ;  /* 0x000000043a2b7223 */ /* 0x000fe2000001002b */
[----:B------:R-:W-:Y:S02]  /*fa60*/  HADD2.F32 R10, -RZ, R10.H1_H1 ;  /* 0x3000000aff0a7230 */ /* 0x000fe40000004100 */
[----:B------:R-:W-:Y:S01]  /*fa70*/  FMUL.FTZ R51, R34, R48 ;  /* 0x0000003022337220 */ /* 0x000fe20000410000 */
[-C--:B------:R-:W-:Y:S01]  /*fa80*/  FMUL.FTZ R4, R55, R9.reuse ;  /* 0x0000000937047220 */ /* 0x080fe20000410000 */
[----:B------:R-:W-:Y:S02]  /*fa90*/  HADD2.F32 R53, -RZ, R37.H0_H0 ;  /* 0x20000025ff357230 */ /* 0x000fe40000004100 */
[----:B------:R-:W-:Y:S01]  /*faa0*/  FMUL.FTZ R8, R35, R9 ;  /* 0x0000000923087220 */ /* 0x000fe20000410000 */
[----:B------:R-:W-:-:S02]  /*fab0*/  HADD2.F32 R56, -RZ, R42.H0_H0 ;  /* 0x2000002aff387230 */ /* 0x000fc40000004100 */
[-C--:B------:R-:W-:Y:S01]  /*fac0*/  FFMA.FTZ R47, R34, R44.reuse, -R47 ;  /* 0x0000002c222f7223 */ /* 0x080fe2000001082f */
[----:B------:R-:W-:Y:S02]  /*fad0*/  HADD2.F32 R48, -RZ, R38.H0_H0 ;  /* 0x20000026ff307230 */ /* 0x000fe40000004100 */
[----:B------:R-:W-:Y:S01]  /*fae0*/  FFMA.FTZ R51, R60, R44, R51 ;  /* 0x0000002c3c337223 */ /* 0x000fe20000010033 */
[-C--:B------:R-:W-:Y:S01]  /*faf0*/  FFMA.FTZ R34, R35, R5.reuse, -R4 ;  /* 0x0000000523227223 */ /* 0x080fe20000010804 */
[----:B------:R-:W-:Y:S01]  /*fb00*/  FFMA.FTZ R40, R55, R5, R8 ;  /* 0x0000000537287223 */ /* 0x000fe20000010008 */
[-C--:B------:R-:W-:Y:S01]  /*fb10*/  FMUL.FTZ R4, R57, R49.reuse ;  /* 0x0000003139047220 */ /* 0x080fe20000410000 */
[----:B------:R-:W-:Y:S01]  /*fb20*/  FMUL.FTZ R44, R53, R49 ;  /* 0x00000031352c7220 */ /* 0x000fe20000410000 */
[-C--:B------:R-:W-:Y:S01]  /*fb30*/  FMUL.FTZ R5, R56, R10.reuse ;  /* 0x0000000a38057220 */ /* 0x080fe20000410000 */
[----:B------:R-:W-:Y:S01]  /*fb40*/  FMUL.FTZ R9, R48, R10 ;  /* 0x0000000a30097220 */ /* 0x000fe20000410000 */
[----:B------:R-:W-:-:S02]  /*fb50*/  HADD2.F32 R50, -RZ, R11.H0_H0 ;  /* 0x2000000bff327230 */ /* 0x000fc40000004100 */
[-C--:B------:R-:W-:Y:S01]  /*fb60*/  FFMA.FTZ R35, R53, R45.reuse, -R4 ;  /* 0x0000002d35237223 */ /* 0x080fe20000010804 */
[----:B------:R-:W-:Y:S01]  /*fb70*/  FFMA.FTZ R44, R57, R45, R44 ;  /* 0x0000002d392c7223 */ /* 0x000fe2000001002c */
[-C--:B------:R-:W-:Y:S01]  /*fb80*/  FFMA.FTZ R10, R48, R6.reuse, -R5 ;  /* 0x00000006300a7223 */ /* 0x080fe20000010805 */
[----:B------:R-:W-:Y:S02]  /*fb90*/  HADD2.F32 R11, -RZ, R11.H1_H1 ;  /* 0x3000000bff0b7230 */ /* 0x000fe40000004100 */
[----:B------:R-:W-:Y:S02]  /*fba0*/  HADD2.F32 R48, -RZ, R41.H1_H1 ;  /* 0x30000029ff307230 */ /* 0x000fe40000004100 */
[----:B------:R-:W-:Y:S02]  /*fbb0*/  HADD2.F32 R45, -RZ, R42.H1_H1 ;  /* 0x3000002aff2d7230 */ /* 0x000fe40000004100 */
[----:B------:R-:W-:Y:S02]  /*fbc0*/  HADD2.F32 R8, -RZ, R37.H1_H1 ;  /* 0x30000025ff087230 */ /* 0x000fe40000004100 */
[----:B------:R-:W-:Y:S01]  /*fbd0*/  FFMA.FTZ R37, R56, R6, R9 ;  /* 0x0000000638257223 */ /* 0x000fe20000010009 */
[----:B------:R-:W-:-:S02]  /*fbe0*/  HADD2.F32 R41, -RZ, R38.H1_H1 ;  /* 0x30000026ff297230 */ /* 0x000fc40000004100 */
[-C--:B------:R-:W-:Y:S01]  /*fbf0*/  FMUL.FTZ R5, R48, R50.reuse ;  /* 0x0000003230057220 */ /* 0x080fe20000410000 */
[--C-:B------:R-:W-:Y:S02]  /*fc00*/  HADD2.F32 R46, -RZ, R7.reuse.H0_H0 ;  /* 0x20000007ff2e7230 */ /* 0x100fe40000004100 */
[-C--:B------:R-:W-:Y:S01]  /*fc10*/  FMUL.FTZ R4, R45, R11.reuse ;  /* 0x0000000b2d047220 */ /* 0x080fe20000410000 */
[----:B------:R-:W-:Y:S02]  /*fc20*/  HADD2.F32 R7, -RZ, R7.H1_H1 ;  /* 0x30000007ff077230 */ /* 0x000fe40000004100 */
[C---:B------:R-:W-:Y:S01]  /*fc30*/  FMUL.FTZ R9, R8.reuse, R50 ;  /* 0x0000003208097220 */ /* 0x040fe20000410000 */
[C---:B------:R-:W-:Y:S01]  /*fc40*/  FMUL.FTZ R6, R41.reuse, R11 ;  /* 0x0000000b29067220 */ /* 0x040fe20000410000 */
[-C--:B------:R-:W-:Y:S01]  /*fc50*/  FFMA.FTZ R11, R8, R46.reuse, -R5 ;  /* 0x0000002e080b7223 */ /* 0x080fe20000010805 */
[----:B------:R-:W-:Y:S01]  /*fc60*/  F2FP.F16.F32.PACK_AB R5, R34, R47 ;  /* 0x0000002f2205723e */ /* 0x000fe200000000ff */
[-C--:B------:R-:W-:Y:S01]  /*fc70*/  FFMA.FTZ R38, R41, R7.reuse, -R4 ;  /* 0x0000000729267223 */ /* 0x080fe20000010804 */
[----:B------:R-:W-:Y:S01]  /*fc80*/  FFMA.FTZ R46, R48, R46, R9 ;  /* 0x0000002e302e7223 */ /* 0x000fe20000010009 */
[----:B------:R-:W-:Y:S01]  /*fc90*/  FFMA.FTZ R41, R45, R7, R6 ;  /* 0x000000072d297223 */ /* 0x000fe20000010006 */
[----:B------:R-:W-:-:S02]  /*fca0*/  F2FP.F16.F32.PACK_AB R4, R39, R52 ;  /* 0x000000342704723e */ /* 0x000fc400000000ff */
[----:B------:R-:W-:Y:S02]  /*fcb0*/  F2FP.F16.F32.PACK_AB R6, R10, R35 ;  /* 0x000000230a06723e */ /* 0x000fe400000000ff */
[----:B------:R-:W-:Y:S02]  /*fcc0*/  F2FP.F16.F32.PACK_AB R7, R38, R11 ;  /* 0x0000000b2607723e */ /* 0x000fe400000000ff */
[----:B------:R-:W-:Y:S02]  /*fcd0*/  F2FP.F16.F32.PACK_AB R8, R43, R54 ;  /* 0x000000362b08723e */ /* 0x000fe400000000ff */
[----:B------:R-:W-:Y:S01]  /*fce0*/  F2FP.F16.F32.PACK_AB R9, R40, R51 ;  /* 0x000000332809723e */ /* 0x000fe200000000ff */
[----:B------:R0:W-:Y:S01]  /*fcf0*/  STS.128 [R221], R4 ;  /* 0x00000004dd007388 */ /* 0x0001e20000000c00 */
[----:B------:R-:W-:Y:S02]  /*fd00*/  F2FP.F16.F32.PACK_AB R10, R37, R44 ;  /* 0x0000002c250a723e */ /* 0x000fe400000000ff */
[----:B------:R-:W-:-:S05]  /*fd10*/  F2FP.F16.F32.PACK_AB R11, R41, R46 ;  /* 0x0000002e290b723e */ /* 0x000fca00000000ff */
[----:B------:R0:W-:Y:S02]  /*fd20*/  STS.128 [R33+0xc400], R8 ;  /* 0x00c4000821007388 */ /* 0x0001e40000000c00 */
.L_x_615:
[----:B------:R-:W-:Y:S05]  /*fd30*/  BSYNC B1 ;  /* 0x0000000000017941 */ /* 0x000fea0003800000 */
.L_x_614:
[----:B------:R-:W-:Y:S04]  /*fd40*/  BSSY B1, `(.L_x_616) ;  /* 0x0000058000017945 */ /* 0x000fe80003800000 */
[----:B------:R-:W-:Y:S05]  /*fd50*/  @P1 BRA `(.L_x_617) ;  /* 0x0000000400581947 */ /* 0x000fea0003800000 */
[----:B0-----:R-:W-:Y:S01]  /*fd60*/  LEA.HI R4, R24, R162, RZ, 0x1d ;  /* 0x000000a218047211 */ /* 0x001fe200078fe8ff */
[----:B------:R-:W-:Y:S02]  /*fd70*/  HADD2.F32 R46, -RZ, R29.H0_H0 ;  /* 0x2000001dff2e7230 */ /* 0x000fe40000004100 */
[----:B------:R-:W-:Y:S01]  /*fd80*/  HADD2.F32 R44, -RZ, R25.H0_H0 ;  /* 0x20000019ff2c7230 */ /* 0x000fe20000004100 */
[----:B------:R-:W-:Y:S01]  /*fd90*/  SHF.R.S32.HI R5, RZ, 0x1f, R4 ;  /* 0x0000001fff057819 */ /* 0x000fe20000011404 */
[----:B------:R-:W-:Y:S01]  /*fda0*/  HADD2.F32 R47, -RZ, R29.H1_H1 ;  /* 0x3000001dff2f7230 */ /* 0x000fe20000004100 */
[----:B------:R-:W-:Y:S01]  /*fdb0*/  SHF.L.U32 R6, R4, 0x3, RZ ;  /* 0x0000000304067819 */ /* 0x000fe200000006ff */
[--C-:B------:R-:W-:Y:S01]  /*fdc0*/  HADD2.F32 R48, -RZ, R30.reuse.H0_H0 ;  /* 0x2000001eff307230 */ /* 0x100fe20000004100 */
[----:B------:R-:W-:Y:S01]  /*fdd0*/  LEA.HI R5, R5, R4, RZ, 0x3 ;  /* 0x0000000405057211 */ /* 0x000fe200078f18ff */
[----:B------:R-:W-:Y:S01]  /*fde0*/  HADD2.F32 R45, -RZ, R25.H1_H1 ;  /* 0x30000019ff2d7230 */ /* 0x000fe20000004100 */
[----:B------:R-:W-:Y:S01]  /*fdf0*/  LOP3.LUT R4, R167, 0x38, R6, 0xf8, !PT ;  /* 0x00000038a7047812 */ /* 0x000fe200078ef806 */
[----:B------:R-:W-:-:S02]  /*fe00*/  HADD2.F32 R49, -RZ, R30.H1_H1 ;  /* 0x3000001eff317230 */ /* 0x000fc40000004100 */
[----:B------:R-:W-:Y:S01]  /*fe10*/  IMAD.SHL.U32 R5, R5, 0x400, RZ ;  /* 0x0000040005057824 */ /* 0x000fe200078e00ff */
[----:B------:R-:W-:-:S04]  /*fe20*/  LOP3.LUT R8, R4, R223, RZ, 0x3c, !PT ;  /* 0x000000df04087212 */ /* 0x000fc800078e3cff */
[----:B------:R-:W-:Y:S02]  /*fe30*/  LOP3.LUT R9, R5, 0x7fffe000, RZ, 0xc0, !PT ;  /* 0x7fffe00005097812 */ /* 0x000fe400078ec0ff */
        /* <DEDUP_REMOVED lines=14> */
[----:B------:R-:W-:Y:S01]  /*ff20*/  FMUL.FTZ R39, R44, R39 ;  /* 0x000000272c277220 */ /* 0x000fe20000410000 */
[----:B------:R-:W-:Y:S02]  /*ff30*/  HADD2.F32 R9, -RZ, R9.H1_H1 ;  /* 0x30000009ff097230 */ /* 0x000fe40000004100 */
[----:B------:R-:W-:Y:S01]  /*ff40*/  FMUL.FTZ R29, R48, R8 ;  /* 0x00000008301d7220 */ /* 0x000fe20000410000 */
[----:B------:R-:W-:Y:S01]  /*ff50*/  FFMA.FTZ R43, R44, R34, -R43 ;  /* 0x000000222c2b7223 */ /* 0x000fe2000001082b */
[----:B------:R-:W-:-:S02]  /*ff60*/  HADD2.F32 R44, -RZ, R26.H0_H0 ;  /* 0x2000001aff2c7230 */ /* 0x000fc40000004100 */
[----:B------:R-:W-:Y:S01]  /*ff70*/  FFMA.FTZ R39, R46, R34, R39 ;  /* 0x000000222e277223 */ /* 0x000fe20000010027 */
[-C--:B------:R-:W-:Y:S01]  /*ff80*/  FMUL.FTZ R34, R47, R40.reuse ;  /* 0x000000282f227220 */ /* 0x080fe20000410000 */
[C---:B------:R-:W-:Y:S01]  /*ff90*/  FMUL.FTZ R40, R45.reuse, R40 ;  /* 0x000000282d287220 */ /* 0x040fe20000410000 */
[----:B------:R-:W-:Y:S02]  /*ffa0*/  HADD2.F32 R41, -RZ, R10.H0_H0 ;  /* 0x2000000aff297230 */ /* 0x000fe40000004100 */
[C---:B------:R-:W-:Y:S01]  /*ffb0*/  FMUL.FTZ R25, R44.reuse, R8 ;  /* 0x000000082c197220 */ /* 0x040fe20000410000 */
[-C--:B------:R-:W-:Y:S01]  /*ffc0*/  FFMA.FTZ R8, R44, R4.reuse, -R29 ;  /* 0x000000042c087223 */ /* 0x080fe2000001081d */
[-C--:B------:R-:W-:Y:S01]  /*ffd0*/  FFMA.FTZ R34, R45, R35.reuse, -R34 ;  /* 0x000000232d227223 */ /* 0x080fe20000010822 */
[----:B------:R-:W-:Y:S01]  /*ffe0*/  FFMA.FTZ R40, R47, R35, R40 ;  /* 0x000000232f287223 */ /* 0x000fe20000010028 */
[----:B------:R-:W-:Y:S01]  /*fff0*/  FFMA.FTZ R30, R48, R4, R25 ;  /* 0x00000004301e7223 */ /* 0x000fe20000010019 */
[----:B------:R-:W-:-:S02]  /*10000*/  HADD2.F32 R25, -RZ, R26.H1_H1 ;  /* 0x3000001aff197230 */ /* 0x000fc40000004100 */
[-C--:B------:R-:W-:Y:S01]  /*10010*/  FMUL.FTZ R4, R49, R9.reuse ;  /* 0x0000000931047220 */ /* 0x080fe20000410000 */
[----:B------:R-:W-:Y:S02]  /*10020*/  HADD2.F32 R29, -RZ, R27.H0_H0 ;  /* 0x2000001bff1d7230 */ /* 0x000fe40000004100 */
[----:B------:R-:W-:Y:S02]  /*10030*/  HADD2.F32 R35, -RZ, R31.H0_H0 ;  /* 0x2000001fff237230 */ /* 0x000fe40000004100 */
[C---:B------:R-:W-:Y:S01]  /*10040*/  FMUL.FTZ R26, R25.reuse, R9 ;  /* 0x00000009191a7220 */ /* 0x040fe20000410000 */
[----:B------:R-:W-:Y:S02]  /*10050*/  HADD2.F32 R10, -RZ, R10.H1_H1 ;  /* 0x3000000aff0a7230 */ /* 0x000fe40000004100 */
[----:B------:R-:W-:Y:S01]  /*10060*/  FFMA.FTZ R9, R25, R5, -R4 ;  /* 0x0000000519097223 */ /* 0x000fe20000010804 */
[----:B------:R-:W-:Y:S02]  /*10070*/  HADD2.F32 R48, -RZ, R32.H0_H0 ;  /* 0x20000020ff307230 */ /* 0x000fe40000004100 */
[----:B------:R-:W-:Y:S01]  /*10080*/  FMUL.FTZ R4, R35, R41 ;  /* 0x0000002923047220 */ /* 0x000fe20000410000 */
[----:B------:R-:W-:-:S02]  /*10090*/  HADD2.F32 R46, -RZ, R28.H0_H0 ;  /* 0x2000001cff2e7230 */ /* 0x000fc40000004100 */
[----:B------:R-:W-:Y:S01]  /*100a0*/  FMUL.FTZ R44, R29, R41 ;  /* 0x000000291d2c7220 */ /* 0x000fe20000410000 */
[----:B------:R-:W-:Y:S01]  /*100b0*/  FFMA.FTZ R25, R49, R5, R26 ;  /* 0x0000000531197223 */ /* 0x000fe2000001001a */
[-C--:B------:R-:W-:Y:S01]  /*100c0*/  FMUL.FTZ R5, R48, R10.reuse ;  /* 0x0000000a30057220 */ /* 0x080fe20000410000 */
[-C--:B------:R-:W-:Y:S01]  /*100d0*/  FFMA.FTZ R26, R29, R37.reuse, -R4 ;  /* 0x000000251d1a7223 */ /* 0x080fe20000010804 */
[----:B------:R-:W-:Y:S01]  /*100e0*/  FFMA.FTZ R44, R35, R37, R44 ;  /* 0x00000025232c7223 */ /* 0x000fe2000001002c */
[--C-:B------:R-:W-:Y:S02]  /*100f0*/  HADD2.F32 R42, -RZ, R11.reuse.H0_H0 ;  /* 0x2000000bff2a7230 */ /* 0x100fe40000004100 */
[C---:B------:R-:W-:Y:S01]  /*10100*/  FMUL.FTZ R35, R46.reuse, R10 ;  /* 0x0000000a2e237220 */ /* 0x040fe20000410000 */
[----:B------:R-:W-:Y:S01]  /*10110*/  FFMA.FTZ R29, R46, R6, -R5 ;  /* 0x000000062e1d7223 */ /* 0x000fe20000010805 */
[----:B------:R-:W-:Y:S02]  /*10120*/  HADD2.F32 R11, -RZ, R11.H1_H1 ;  /* 0x3000000bff0b7230 */ /* 0x000fe40000004100 */
[----:B------:R-:W-:-:S02]  /*10130*/  HADD2.F32 R46, -RZ, R31.H1_H1 ;  /* 0x3000001fff2e7230 */ /* 0x000fc40000004100 */
[----:B------:R-:W-:Y:S01]  /*10140*/  FFMA.FTZ R35, R48, R6, R35 ;  /* 0x0000000630237223 */ /* 0x000fe20000010023 */
[----:B------:R-:W-:Y:S02]  /*10150*/  HADD2.F32 R37, -RZ, R32.H1_H1 ;  /* 0x30000020ff257230 */ /* 0x000fe40000004100 */
[----:B------:R-:W-:Y:S02]  /*10160*/  HADD2.F32 R10, -RZ, R27.H1_H1 ;  /* 0x3000001bff0a7230 */ /* 0x000fe40000004100 */
[-C--:B------:R-:W-:Y:S01]  /*10170*/  FMUL.FTZ R5, R46, R42.reuse ;  /* 0x0000002a2e057220 */ /* 0x080fe20000410000 */
[----:B------:R-:W-:Y:S02]  /*10180*/  HADD2.F32 R31, -RZ, R28.H1_H1 ;  /* 0x3000001cff1f7230 */ /* 0x000fe40000004100 */
[----:B------:R-:W-:Y:S01]  /*10190*/  FMUL.FTZ R4, R37, R11 ;  /* 0x0000000b25047220 */ /* 0x000fe20000410000 */
[--C-:B------:R-:W-:Y:S02]  /*101a0*/  HADD2.F32 R38, -RZ, R7.reuse.H0_H0 ;  /* 0x20000007ff267230 */ /* 0x100fe40000004100 */
[----:B------:R-:W-:Y:S01]  /*101b0*/  FMUL.FTZ R27, R10, R42 ;  /* 0x0000002a0a1b7220 */ /* 0x000fe20000410000 */
[----:B------:R-:W-:-:S02]  /*101c0*/  HADD2.F32 R7, -RZ, R7.H1_H1 ;  /* 0x30000007ff077230 */ /* 0x000fc40000004100 */
[C---:B------:R-:W-:Y:S01]  /*101d0*/  FMUL.FTZ R6, R31.reuse, R11 ;  /* 0x0000000b1f067220 */ /* 0x040fe20000410000 */
[-C--:B------:R-:W-:Y:S01]  /*101e0*/  FFMA.FTZ R11, R10, R38.reuse, -R5 ;  /* 0x000000260a0b7223 */ /* 0x080fe20000010805 */
[----:B------:R-:W-:Y:S01]  /*101f0*/  FFMA.FTZ R27, R46, R38, R27 ;  /* 0x000000262e1b7223 */ /* 0x000fe2000001001b */
[-C--:B------:R-:W-:Y:S01]  /*10200*/  FFMA.FTZ R28, R31, R7.reuse, -R4 ;  /* 0x000000071f1c7223 */ /* 0x080fe20000010804 */
[----:B------:R-:W-:Y:S01]  /*10210*/  FFMA.FTZ R32, R37, R7, R6 ;  /* 0x0000000725207223 */ /* 0x000fe20000010006 */
[----:B------:R-:W-:Y:S02]  /*10220*/  F2FP.F16.F32.PACK_AB R4, R8, R43 ;  /* 0x0000002b0804723e */ /* 0x000fe400000000ff */
[----:B------:R-:W-:Y:S02]  /*10230*/  F2FP.F16.F32.PACK_AB R5, R9, R34 ;  /* 0x000000220905723e */ /* 0x000fe400000000ff */
        /* <DEDUP_REMOVED lines=8> */
.L_x_617:
[----:B------:R-:W-:Y:S05]  /*102c0*/  BSYNC B1 ;  /* 0x0000000000017941 */ /* 0x000fea0003800000 */
.L_x_616:
[----:B------:R-:W-:Y:S05]  /*102d0*/  @P2 BRA `(.L_x_592) ;  /* 0x0000000400582947 */ /* 0x000fea0003800000 */
[----:B------:R-:W-:Y:S01]  /*102e0*/  LEA.HI R24, R24, R163, RZ, 0x1d ;  /* 0x000000a318187211 */ /* 0x000fe200078fe8ff */
[----:B01----:R-:W-:Y:S02]  /*102f0*/  HADD2.F32 R33, -RZ, R0.H0_H0 ;  /* 0x20000000ff217230 */ /* 0x003fe40000004100 */
[--C-:B------:R-:W-:Y:S01]  /*10300*/  HADD2.F32 R35, -RZ, R14.reuse.H0_H0 ;  /* 0x2000000eff237230 */ /* 0x100fe20000004100 */
        /* <DEDUP_REMOVED lines=13> */
[--C-:B------:R-:W-:Y:S01]  /*103e0*/  HADD2.F32 R39, -RZ, R20.reuse.H0_H0 ;  /* 0x20000014ff277230 */ /* 0x100fe20000004100 */
[----:B------:R-:W0:Y:S01]  /*103f0*/  LDS.128 R4, [R218] ;  /* 0x00000000da047984 */ /* 0x000e220000000c00 */
[----:B------:R-:W-:Y:S01]  /*10400*/  HADD2.F32 R20, -RZ, R20.H1_H1 ;  /* 0x30000014ff147230 */ /* 0x000fe20000004100 */
        /* <DEDUP_REMOVED lines=19> */
[----:B------:R-:W-:Y:S01]  /*10540*/  FMUL.FTZ R33, R14, R30 ;  /* 0x0000001e0e217220 */ /* 0x000fe20000410000 */
[----:B------:R-:W-:-:S02]  /*10550*/  HADD2.F32 R31, -RZ, R10.H0_H0 ;  /* 0x2000000aff1f7230 */ /* 0x000fc40000004100 */
[----:B------:R-:W-:Y:S01]  /*10560*/  FMUL.FTZ R15, R0, R30 ;  /* 0x0000001e000f7220 */ /* 0x000fe20000410000 */
[----:B------:R-:W-:Y:S02]  /*10570*/  HADD2.F32 R35, -RZ, R12.H0_H0 ;  /* 0x2000000cff237230 */ /* 0x000fe40000004100 */
[-C--:B------:R-:W-:Y:S01]  /*10580*/  FFMA.FTZ R29, R40, R4.reuse, -R29 ;  /* 0x00000004281d7223 */ /* 0x080fe2000001081d */
[----:B------:R-:W-:Y:S01]  /*10590*/  FFMA.FTZ R25, R42, R4, R25 ;  /* 0x000000042a197223 */ /* 0x000fe20000010019 */
[-C--:B------:R-:W-:Y:S01]  /*105a0*/  FFMA.FTZ R33, R0, R26.reuse, -R33 ;  /* 0x0000001a00217223 */ /* 0x080fe20000010821 */
[----:B------:R-:W-:Y:S02]  /*105b0*/  HADD2.F32 R10, -RZ, R10.H1_H1 ;  /* 0x3000000aff0a7230 */ /* 0x000fe40000004100 */
[----:B------:R-:W-:Y:S01]  /*105c0*/  FFMA.FTZ R15, R14, R26, R15 ;  /* 0x0000001a0e0f7223 */ /* 0x000fe2000001000f */
[-C--:B------:R-:W-:Y:S01]  /*105d0*/  FMUL.FTZ R0, R37, R9.reuse ;  /* 0x0000000925007220 */ /* 0x080fe20000410000 */
[----:B------:R-:W-:Y:S01]  /*105e0*/  FMUL.FTZ R4, R3, R9 ;  /* 0x0000000903047220 */ /* 0x000fe20000410000 */
[----:B------:R-:W-:-:S02]  /*105f0*/  HADD2.F32 R40, -RZ, R21.H0_H0 ;  /* 0x20000015ff287230 */ /* 0x000fc40000004100 */
[-C--:B------:R-:W-:Y:S01]  /*10600*/  FMUL.FTZ R8, R39, R31.reuse ;  /* 0x0000001f27087220 */ /* 0x080fe20000410000 */
[----:B------:R-:W-:Y:S01]  /*10610*/  FMUL.FTZ R26, R35, R31 ;  /* 0x0000001f231a7220 */ /* 0x000fe20000410000 */
[----:B------:R-:W-:Y:S02]  /*10620*/  HADD2.F32 R30, -RZ, R13.H0_H0 ;  /* 0x2000000dff1e7230 */ /* 0x000fe40000004100 */
[-C--:B------:R-:W-:Y:S01]  /*10630*/  FFMA.FTZ R0, R3, R5.reuse, -R0 ;  /* 0x0000000503007223 */ /* 0x080fe20000010800 */
[----:B------:R-:W-:Y:S01]  /*10640*/  FFMA.FTZ R14, R37, R5, R4 ;  /* 0x00000005250e7223 */ /* 0x000fe20000010004 */
[--C-:B------:R-:W-:Y:S02]  /*10650*/  HADD2.F32 R32, -RZ, R11.reuse.H0_H0 ;  /* 0x2000000bff207230 */ /* 0x100fe40000004100 */
[----:B------:R-:W-:Y:S01]  /*10660*/  FMUL.FTZ R5, R40, R10 ;  /* 0x0000000a28057220 */ /* 0x000fe20000410000 */
[-C--:B------:R-:W-:Y:S01]  /*10670*/  FFMA.FTZ R3, R35, R27.reuse, -R8 ;  /* 0x0000001b23037223 */ /* 0x080fe20000010808 */
[----:B------:R-:W-:Y:S01]  /*10680*/  FFMA.FTZ R26, R39, R27, R26 ;  /* 0x0000001b271a7223 */ /* 0x000fe2000001001a */
[----:B------:R-:W-:-:S02]  /*10690*/  HADD2.F32 R11, -RZ, R11.H1_H1 ;  /* 0x3000000bff0b7230 */ /* 0x000fc40000004100 */
[C---:B------:R-:W-:Y:S01]  /*106a0*/  FMUL.FTZ R9, R30.reuse, R10 ;  /* 0x0000000a1e097220 */ /* 0x040fe20000410000 */
[----:B------:R-:W-:Y:S02]  /*106b0*/  HADD2.F32 R27, -RZ, R21.H1_H1 ;  /* 0x30000015ff1b7230 */ /* 0x000fe40000004100 */
[----:B------:R-:W-:Y:S01]  /*106c0*/  FFMA.FTZ R10, R30, R6, -R5 ;  /* 0x000000061e0a7223 */ /* 0x000fe20000010805 */
[----:B------:R-:W-:Y:S02]  /*106d0*/  HADD2.F32 R12, -RZ, R12.H1_H1 ;  /* 0x3000000cff0c7230 */ /* 0x000fe40000004100 */
[----:B------:R-:W-:Y:S01]  /*106e0*/  FMUL.FTZ R5, R20, R32 ;  /* 0x0000002014057220 */ /* 0x000fe20000410000 */
[----:B------:R-:W-:Y:S02]  /*106f0*/  HADD2.F32 R21, -RZ, R13.H1_H1 ;  /* 0x3000000dff157230 */ /* 0x000fe40000004100 */
[----:B------:R-:W-:Y:S01]  /*10700*/  FFMA.FTZ R13, R40, R6, R9 ;  /* 0x00000006280d7223 */ /* 0x000fe20000010009 */
[----:B------:R-:W-:-:S02]  /*10710*/  HADD2.F32 R28, -RZ, R7.H0_H0 ;  /* 0x20000007ff1c7230 */ /* 0x000fc40000004100 */
        /* <DEDUP_REMOVED lines=18> */
.L_x_592:
[----:B------:R-:W-:Y:S05]  /*10840*/  BSYNC B0 ;  /* 0x0000000000007941 */ /* 0x000fea0003800000 */
.L_x_573:
[----:B------:R-:W-:Y:S01]  /*10850*/  @!PT LDS RZ, [RZ] ;  /* 0x00000000fffff984 */ /* 0x000fe20000000800 */
[----:B------:R-:W-:Y:S01]  /*10860*/  @!PT LDS RZ, [RZ] ;  /* 0x00000000fffff984 */ /* 0x000fe20000000800 */
[----:B------:R-:W-:Y:S01]  /*10870*/  @!PT LDS RZ, [RZ] ;  /* 0x00000000fffff984 */ /* 0x000fe20000000800 */
[----:B------:R-:W-:Y:S01]  /*10880*/  @!PT LDS RZ, [RZ] ;  /* 0x00000000fffff984 */ /* 0x000fe20000000800 */
[----:B------:R5:W-:Y:S06]  /*10890*/  MEMBAR.ALL.CTA ;  /* 0x0000000000007992 */ /* 0x000bec0000008000 */
[----:B-----5:R-:W5:Y:S01]  /*108a0*/  FENCE.VIEW.ASYNC.S ;  /* 0x00000000000073c6 */ /* 0x020f620000000000 */
[----:B------:R-:W-:Y:S05]  /*108b0*/  WARPSYNC.ALL ;  /* 0x0000000000007948 */ /* 0x000fea0003800000 */
[----:B-----5:R-:W-:Y:S06]  /*108c0*/  BAR.SYNC.DEFER_BLOCKING 0xd, 0x100 ;  /* 0x0344000000007b1d */ /* 0x020fec0000010000 */
.L_x_571:
[----:B------:R-:W2:Y:S02]  /*108d0*/  LDL R0, [R1+0x30] ;  /* 0x0000300001007983 */ /* 0x000ea40000100800 */
[----:B--2---:R-:W-:-:S13]  /*108e0*/  R2UR UR4, R0 ;  /* 0x00000000000472ca */ /* 0x004fda00000e0000 */
[----:B------:R-:W-:-:S04]  /*108f0*/  MOV R0, UR4 ;  /* 0x0000000400007c02 */ /* 0x000fc80008000f00 */
[----:B------:R-:W-:-:S13]  /*10900*/  ISETP.NE.AND P0, PT, R0, 0x3, PT ;  /* 0x000000030000780c */ /* 0x000fda0003f05270 */
[----:B------:R-:W-:Y:S05]  /*10910*/  @!P0 BRA `(.L_x_618) ;  /* 0x0000000000048947 */ /* 0x000fea0003800000 */
[----:B------:R-:W-:Y:S01]  /*10920*/  BPT.TRAP 0x1 ;  /* 0x000000040000795c */ /* 0x000fe20000300000 */
.L_x_618:
[----:B01-34-:R-:W-:Y:S01]  /*10930*/  IMAD R5, R173, 0x8, R2 ;  /* 0x00000008ad057824 */ /* 0x01bfe200078e0202 */
[----:B------:R-:W-:-:S04]  /*10940*/  SHF.L.U32 R0, R180, 0x1f, RZ ;  /* 0x0000001fb4007819 */ /* 0x000fc800000006ff */
[----:B------:R0:W1:Y:S01]  /*10950*/  SYNCS.PHASECHK.TRANS64.TRYWAIT P1, [R5+URZ+0x2a830], R0 ;  /* 0x02a83000050075a7 */ /* 0x000062000802017f */
[----:B------:R-:W-:Y:S05]  /*10960*/  @!P0 BRA `(.L_x_619) ;  /* 0x0000000000048947 */ /* 0x000fea0003800000 */
[----:B------:R-:W-:Y:S01]  /*10970*/  BPT.TRAP 0x1 ;  /* 0x000000040000795c */ /* 0x000fe20000300000 */
.L_x_619:
[----:B------:R-:W-:Y:S01]  /*10980*/  IMAD.MOV.U32 R87, RZ, RZ, RZ ;  /* 0x000000ffff577224 */ /* 0x000fe200078e00ff */
[----:B-1----:R-:W-:Y:S06]  /*10990*/  @P1 BRA `(.L_x_620) ;  /* 0x0000000000081947 */ /* 0x002fec0003800000 */
[----:B------:R-:W1:Y:S02]  /*109a0*/  SYNCS.PHASECHK.TRANS64.TRYWAIT P1, [R5+URZ+0x2a830], R0 ;  /* 0x02a83000050075a7 */ /* 0x000e64000802017f */
[----:B-1----:R-:W-:Y:S05]  /*109b0*/  @!P1 BRA `(.L_x_621) ;  /* 0x000000e400489947 */ /* 0x002fea0003800000 */
.L_x_620:
[----:B------:R-:W-:Y:S05]  /*109c0*/  WARPSYNC.ALL ;  /* 0x0000000000007948 */ /* 0x000fea0003800000 */
[----:B01----:R-:W-:Y:S01]  /*109d0*/  IADD3 R0, R2, 0x18400, RZ ;  /* 0x0001840002007810 */ /* 0x003fe20007ffe0ff */
[----:B------:R-:W-:Y:S01]  /*109e0*/  IMAD.MOV.U32 R7, RZ, RZ, 0x40000040 ;  /* 0x40000040ff077424 */ /* 0x000fe200078e00ff */
[----:B------:R-:W-:Y:S01]  /*109f0*/  R2UR UR4, R36 ;  /* 0x00000000240472ca */ /* 0x000fe200000e0000 */
[----:B------:R-:W-:Y:S01]  /*10a00*/  UMOV UR9, 0x40000040 ;  /* 0x4000004000097882 */ /* 0x000fe20000000000 */
[----:B------:R-:W-:Y:S01]  /*10a10*/  SHF.R.U32.HI R0, RZ, 0x4, R0 ;  /* 0x00000004ff007819 */ /* 0x000fe20000011600 */
[----:B------:R-:W-:Y:S01]  /*10a20*/  WARPGROUP.ARRIVE ;  /* 0x00000000000079c5 */ /* 0x000fe20000000000 */
[----:B------:R-:W-:Y:S01]  /*10a30*/  R2UR UR11, R7 ;  /* 0x00000000070b72ca */ /* 0x000fe200000e0000 */
[----:B------:R-:W-:Y:S01]  /*10a40*/  IMAD.MOV.U32 R11, RZ, RZ, 0x40000040 ;  /* 0x40000040ff0b7424 */ /* 0x000fe200078e00ff */
[----:B------:R-:W-:Y:S01]  /*10a50*/  LOP3.LUT R0, R0, 0x3fff, RZ, 0xc0, !PT ;  /* 0x00003fff00007812 */ /* 0x000fe200078ec0ff */
[----:B------:R-:W-:Y:S01]  /*10a60*/  UMOV UR57, 0x40000040 ;  /* 0x4000004000397882 */ /* 0x000fe20000000000 */
[----:B------:R-:W-:Y:S01]  /*10a70*/  MOV R13, UR9 ;  /* 0x00000009000d7c02 */ /* 0x000fe20008000f00 */
[----:B------:R-:W-:Y:S01]  /*10a80*/  UMOV UR53, 0x40000040 ;  /* 0x4000004000357882 */ /* 0x000fe20000000000 */
[----:B------:R-:W-:Y:S01]  /*10a90*/  LOP3.LUT R8, R0, 0x10000, RZ, 0xfc, !PT ;  /* 0x0001000000087812 */ /* 0x000fe200078efcff */
[----:B------:R-:W-:Y:S01]  /*10aa0*/  UMOV UR49, 0x40000040 ;  /* 0x4000004000317882 */ /* 0x000fe20000000000 */
[----:B------:R-:W-:Y:S01]  /*10ab0*/  UMOV UR45, 0x40000040 ;  /* 0x40000040002d7882 */ /* 0x000fe20000000000 */
[----:B------:R-:W-:Y:S01]  /*10ac0*/  ULOP3.LUT UR4, UR4, 0x10000, URZ, 0xfc, !UPT ;  /* 0x0001000004047892 */ /* 0x000fe2000f8efc3f */
[----:B------:R-:W-:Y:S01]  /*10ad0*/  IMAD.MOV.U32 R7, RZ, RZ, 0x40000040 ;  /* 0x40000040ff077424 */ /* 0x000fe200078e00ff */
[----:B------:R-:W-:Y:S01]  /*10ae0*/  UMOV UR41, 0x40000040 ;  /* 0x4000004000297882 */ /* 0x000fe20000000000 */
[----:B------:R-:W-:Y:S01]  /*10af0*/  IMAD R6, R173, 0x900, R8 ;  /* 0x00000900ad067824 */ /* 0x000fe200078e0208 */
[----:B------:R-:W-:-:S02]  /*10b00*/  UIADD3 UR5, UR4, 0x2, URZ ;  /* 0x0000000204057890 */ /* 0x000fc4000fffe03f */
[----:B------:R-:W-:Y:S01]  /*10b10*/  UIADD3 UR56, UR4, 0x404, URZ ;  /* 0x0000040404387890 */ /* 0x000fe2000fffe03f */
[C---:B------:R-:W-:Y:S01]  /*10b20*/  VIADD R10, R6.reuse, 0x2 ;  /* 0x00000002060a7836 */ /* 0x040fe20000000000 */
[----:B------:R-:W-:Y:S01]  /*10b30*/  R2UR UR10, R6 ;  /* 0x00000000060a72ca */ /* 0x000fe200000e0000 */
[----:B------:R-:W-:Y:S01]  /*10b40*/  UMOV UR8, UR4 ;  /* 0x0000000400087c82 */ /* 0x000fe20008000000 */
[----:B------:R-:W-:Y:S01]  /*10b50*/  UIADD3 UR52, UR4, 0x406, URZ ;  /* 0x0000040604347890 */ /* 0x000fe2000fffe03f */
[----:B------:R-:W-:Y:S01]  /*10b60*/  IMAD.U32 R12, RZ, RZ, UR8 ;  /* 0x00000008ff0c7e24 */ /* 0x000fe2000f8e00ff */
[----:B------:R-:W-:Y:S01]  /*10b70*/  UIADD3 UR48, UR4, 0x800, URZ ;  /* 0x0000080004307890 */ /* 0x000fe2000fffe03f */
[----:B------:R-:W-:Y:S01]  /*10b80*/  R2UR UR39, R7 ;  /* 0x00000000072772ca */ /* 0x000fe200000e0000 */
[----:B------:R-:W-:Y:S02]  /*10b90*/  UIADD3 UR44, UR4, 0x802, URZ ;  /* 0x00000802042c7890 */ /* 0x000fe4000fffe03f */
[----:B------:R0:W-:Y:S01]  /*10ba0*/  STL.64 [R1+0x28], R12 ;  /* 0x0000280c01007387 */ /* 0x0001e20000100a00 */
[----:B------:R-:W-:-:S02]  /*10bb0*/  UIADD3 UR40, UR4, 0x804, URZ ;  /* 0x0000080404287890 */ /* 0x000fc4000fffe03f */
[----:B------:R-:W-:Y:S02]  /*10bc0*/  UIADD3 UR36, UR4, 0x806, URZ ;  /* 0x0000080604247890 */ /* 0x000fe4000fffe03f */
[----:B------:R-:W-:Y:S01]  /*10bd0*/  HGMMA.64x96x16.F32 R24, gdesc[UR8], RZ, !UPT, gsb0 ;  /* 0x01600000081879f0 */ /* 0x000fe2000c0008ff */
[----:B------:R-:W-:Y:S01]  /*10be0*/  R2UR UR10, R10 ;  /* 0x000000000a0a72ca */ /* 0x000fe200000e0000 */
[----:B------:R-:W-:Y:S01]  /*10bf0*/  UMOV UR8, UR5 ;  /* 0x0000000500087c82 */ /* 0x000fe20008000000 */
[----:B------:R-:W-:Y:S01]  /*10c00*/  R2UR UR11, R11 ;  /* 0x000000000b0b72ca */ /* 0x000fe200000e0000 */
[----:B------:R-:W-:Y:S01]  /*10c10*/  UMOV UR9, 0x40000040 ;  /* 0x4000004000097882 */ /* 0x000fe20000000000 */
[----:B------:R-:W-:Y:S01]  /*10c20*/  VIADD R10, R6, 0x4 ;  /* 0x00000004060a7836 */ /* 0x000fe20000000000 */
[----:B------:R-:W-:Y:S01]  /*10c30*/  MOV R11, 0x40000040 ;  /* 0x40000040000b7802 */ /* 0x000fe20000000f00 */
[----:B------:R-:W-:Y:S01]  /*10c40*/  UIADD3 UR5, UR4, 0x4, URZ ;  /* 0x0000000404057890 */ /* 0x000fe2000fffe03f */
[----:B0-----:R-:W-:Y:S01]  /*10c50*/  MOV R12, UR8 ;  /* 0x00000008000c7c02 */ /* 0x001fe20008000f00 */
[----:B------:R-:W-:Y:S01]  /*10c60*/  IMAD.U32 R13, RZ, RZ, UR9 ;  /* 0x00000009ff0d7e24 */ /* 0x000fe2000f8e00ff */
[----:B------:R-:W-:-:S04]  /*10c70*/  UMOV UR37, 0x40000040 ;  /* 0x4000004000257882 */ /* 0x000fc80000000000 */
[----:B------:R0:W-:Y:S01]  /*10c80*/  STL.64 [R1+0x20], R12 ;  /* 0x0000200c01007387 */ /* 0x0001e20000100a00 */
[----:B------:R-:W-:Y:S02]  /*10c90*/  WARPGROUP.DEPBAR.LE gsb0, 0x0 ;  /* 0x00008000000079c5 */ /* 0x000fe40000010000 */
[----:B------:R-:W-:-:S06]  /*10ca0*/  WARPGROUP.ARRIVE ;  /* 0x00000000000079c5 */ /* 0x000fcc0000000000 */
[----:B------:R-:W-:Y:S01]  /*10cb0*/  HGMMA.64x96x16.F32 R24, gdesc[UR8], R24, gsb0 ;  /* 0x01600000081879f0 */ /* 0x000fe20008000818 */
[----:B------:R-:W-:Y:S01]  /*10cc0*/  R2UR UR10, R10 ;  /* 0x000000000a0a72ca */ /* 0x000fe200000e0000 */
[----:B------:R-:W-:Y:S01]  /*10cd0*/  UMOV UR8, UR5 ;  /* 0x0000000500087c82 */ /* 0x000fe20008000000 */
[----:B------:R-:W-:Y:S01]  /*10ce0*/  R2UR UR11, R11 ;  /* 0x000000000b0b72ca */ /* 0x000fe200000e0000 */
[----:B------:R-:W-:Y:S01]  /*10cf0*/  UMOV UR9, 0x40000040 ;  /* 0x4000004000097882 */ /* 0x000fe20000000000 */
[----:B------:R-:W-:Y:S01]  /*10d00*/  IMAD.MOV.U32 R11, RZ, RZ, 0x40000040 ;  /* 0x40000040ff0b7424 */ /* 0x000fe200078e00ff */
[----:B------:R-:W-:Y:S01]  /*10d10*/  IADD3 R10, R6, 0x6, RZ ;  /* 0x00000006060a7810 */ /* 0x000fe20007ffe0ff */
[----:B------:R-:W-:Y:S01]  /*10d20*/  UIADD3 UR5, UR4, 0x6, URZ ;  /* 0x0000000604057890 */ /* 0x000fe2000fffe03f */
[----:B0-----:R-:W-:Y:S02]  /*10d30*/  IMAD.U32 R12, RZ, RZ, UR8 ;  /* 0x00000008ff0c7e24 */ /* 0x001fe4000f8e00ff */
[----:B------:R-:W-:-:S05]  /*10d40*/  IMAD.U32 R13, RZ, RZ, UR9 ;  /* 0x00000009ff0d7e24 */ /* 0x000fca000f8e00ff */
        /* <DEDUP_REMOVED lines=8> */
[----:B------:R-:W-:Y:S01]  /*10dd0*/  VIADD R10, R6, 0x300 ;  /* 0x00000300060a7836 */ /* 0x000fe20000000000 */
[----:B------:R-:W-:Y:S01]  /*10de0*/  UIADD3 UR5, UR4, 0x400, URZ ;  /* 0x0000040004057890 */ /* 0x000fe2000fffe03f */
[----:B------:R-:W-:Y:S01]  /*10df0*/  IMAD.MOV.U32 R11, RZ, RZ, 0x40000040 ;  /* 0x40000040ff0b7424 */ /* 0x000fe200078e00ff */
[----:B0-----:R-:W-:Y:S01]  /*10e00*/  MOV R13, UR9 ;  /* 0x00000009000d7c02 */ /* 0x001fe20008000f00 */
        /* <DEDUP_REMOVED lines=24> */
[----:B0-----:R-:W-:Y:S02]  /*10f90*/  IMAD.U32 R12, RZ, RZ, UR8 ;  /* 0x00000008ff0c7e24 */ /* 0x001fe4000f8e00ff */
[----:B------:R-:W-:Y:S01]  /*10fa0*/  IMAD.U32 R13, RZ, RZ, UR9 ;  /* 0x00000009ff0d7e24 */ /* 0x000fe2000f8e00ff */
[----:B------:R-:W-:Y:S01]  /*10fb0*/  R2UR UR58, R10 ;  /* 0x000000000a3a72ca */ /* 0x000fe200000e0000 */
[----:B------:R-:W-:Y:S01]  /*10fc0*/  VIADD R10, R6, 0x306 ;  /* 0x00000306060a7836 */ /* 0x000fe20000000000 */
[----:B------:R-:W-:-:S02]  /*10fd0*/  R2UR UR59, R11 ;  /* 0x000000000b3b72ca */ /* 0x000fc400000e0000 */
[----:B------:R-:W-:Y:S01]  /*10fe0*/  MOV R11, 0x40000040 ;  /* 0x40000040000b7802 */ /* 0x000fe20000000f00 */
[----:B------:R0:W-:Y:S01]  /*10ff0*/  STL.64 [R1], R12 ;  /* 0x0000000c01007387 */ /* 0x0001e20000100a00 */
[----:B------:R-:W-:Y:S01]  /*11000*/  R2UR UR54, R10 ;  /* 0x000000000a3672ca */ /* 0x000fe200000e0000 */
[----:B------:R-:W-:Y:S01]  /*11010*/  VIADD R10, R6, 0x600 ;  /* 0x00000600060a7836 */ /* 0x000fe20000000000 */
[----:B------:R-:W-:Y:S01]  /*11020*/  R2UR UR55, R11 ;  /* 0x000000000b3772ca */ /* 0x000fe200000e0000 */
[----:B------:R-:W-:-:S03]  /*11030*/  IMAD.MOV.U32 R11, RZ, RZ, 0x40000040 ;  /* 0x40000040ff0b7424 */ /* 0x000fc600078e00ff */
[----:B------:R-:W-:Y:S02]  /*11040*/  R2UR UR50, R10 ;  /* 0x000000000a3272ca */ /* 0x000fe400000e0000 */
[----:B------:R-:W-:Y:S01]  /*11050*/  R2UR UR51, R11 ;  /* 0x000000000b3372ca */ /* 0x000fe200000e0000 */
[----:B------:R-:W-:Y:S01]  /*11060*/  IMAD.MOV.U32 R11, RZ, RZ, 0x40000040 ;  /* 0x40000040ff0b7424 */ /* 0x000fe200078e00ff */
[----:B------:R-:W-:-:S04]  /*11070*/  IADD3 R10, R6, 0x602, RZ ;  /* 0x00000602060a7810 */ /* 0x000fc80007ffe0ff */
[----:B------:R-:W-:Y:S01]  /*11080*/  R2UR UR46, R10 ;  /* 0x000000000a2e72ca */ /* 0x000fe200000e0000 */
[C---:B------:R-:W-:Y:S01]  /*11090*/  VIADD R10, R6.reuse, 0x604 ;  /* 0x00000604060a7836 */ /* 0x040fe20000000000 */
[----:B------:R-:W-:Y:S01]  /*110a0*/  R2UR UR47, R11 ;  /* 0x000000000b2f72ca */ /* 0x000fe200000e0000 */
[----:B------:R-:W-:Y:S01]  /*110b0*/  VIADD R6, R6, 0x606 ;  /* 0x0000060606067836 */ /* 0x000fe20000000000 */
[----:B------:R-:W-:Y:S02]  /*110c0*/  MOV R11, 0x40000040 ;  /* 0x40000040000b7802 */ /* 0x000fe40000000f00 */
[----:B------:R-:W-:Y:S02]  /*110d0*/  R2UR UR42, R10 ;  /* 0x000000000a2a72ca */ /* 0x000fe400000e0000 */
[----:B------:R-:W-:Y:S02]  /*110e0*/  R2UR UR43, R11 ;  /* 0x000000000b2b72ca */ /* 0x000fe400000e0000 */
[----:B------:R-:W-:Y:S01]  /*110f0*/  R2UR UR38, R6 ;  /* 0x00000000062672ca */ /* 0x000fe200000e0000 */
        /* <DEDUP_REMOVED lines=22> */
[----:B0-----:R-:W-:Y:S05]  /*11260*/  @!P0 BRA `(.L_x_622) ;  /* 0x0000000000048947 */ /* 0x001fea0003800000 */
[----:B------:R-:W-:Y:S01]  /*11270*/  BPT.TRAP 0x1 ;  /* 0x000000040000795c */ /* 0x000fe20000300000 */
.L_x_622:
[----:B------:R-:W-:Y:S01]  /*11280*/  IADD3 R3, R228, R147, RZ ;  /* 0x00000093e4037210 */ /* 0x000fe20007ffe0ff */
[----:B------:R-:W-:Y:S01]  /*11290*/  ULDC UR4, c[0x0][0x988] ;  /* 0x0002620000047ab9 */ /* 0x000fe20000000800 */
[----:B------:R-:W-:Y:S01]  /*112a0*/  P2R R20, PR, RZ, 0x1 ;  /* 0x00000001ff147803 */ /* 0x000fe20000000000 */
[----:B------:R-:W-:Y:S01]  /*112b0*/  ULDC UR38, c[0x0][0x988] ;  /* 0x0002620000267ab9 */ /* 0x000fe20000000800 */
[----:B------:R-:W-:Y:S01]  /*112c0*/  BSSY B0, `(.L_x_623) ;  /* 0x0000393000007945 */ /* 0x000fe20003800000 */
[----:B------:R-:W-:Y:S01]  /*112d0*/  IMAD R3, R194, -0x60, R3 ;  /* 0xffffffa0c2037824 */ /* 0x000fe200078e0203 */
[-C--:B------:R-:W-:Y:S01]  /*112e0*/  MOV R82, R87.reuse ;  /* 0x0000005700527202 */ /* 0x080fe20000000f00 */
[--C-:B------:R-:W-:Y:S01]  /*112f0*/  IMAD.MOV.U32 R86, RZ, RZ, R87.reuse ;  /* 0x000000ffff567224 */ /* 0x100fe200078e0057 */
[----:B------:R-:W-:Y:S01]  /*11300*/  MOV R76, R87 ;  /* 0x00000057004c7202 */ /* 0x000fe20000000f00 */
        /* <DEDUP_REMOVED lines=41> */
[----:B------:R-:W-:Y:S01]  /*115a0*/  FSEL R33, R44, -INF , P2 ;  /* 0xff8000002c217808 */ /* 0x000fe20001000000 */
[----:B------:R-:W-:Y:S01]  /*115b0*/  IMAD.MOV.U32 R44, RZ, RZ, R87 ;  /* 0x000000ffff2c7224 */ /* 0x000fe200078e0057 */
[----:B------:R-:W-:Y:S02]  /*115c0*/  FMNMX.FTZ R0, R41, R0, !PT ;  /* 0x0000000029007209 */ /* 0x000fe40007810000 */
[----:B------:R-:W-:Y:S02]  /*115d0*/  FSEL R13, R38, -INF , P6 ;  /* 0xff800000260d7808 */ /* 0x000fe40003000000 */
[----:B------:R-:W-:Y:S02]  /*115e0*/  ISETP.GT.AND P6, PT, R3, 0x30, PT ;  /* 0x000000300300780c */ /* 0x000fe40003fc4270 */
[----:B------:R-:W-:-:S02]  /*115f0*/  FSEL R45, R45, -INF , P1 ;  /* 0xff8000002d2d7808 */ /* 0x000fc40000800000 */
[----:B------:R-:W-:Y:S02]  /*11600*/  FMNMX.FTZ R0, R33, R0, !PT ;  /* 0x0000000021007209 */ /* 0x000fe40007810000 */
        /* <DEDUP_REMOVED lines=12> */
[----:B------:R-:W-:Y:S02]  /*116d0*/  FSEL R75, R52, -INF , P4 ;  /* 0xff800000344b7808 */ /* 0x000fe40002000000 */
        /* <DEDUP_REMOVED lines=41> */
[----:B------:R-:W-:Y:S01]  /*11970*/  FMNMX.FTZ R10, R107, R0, !PT ;  /* 0x000000006b0a7209 */ /* 0x000fe20007810000 */
[----:B------:R-:W-:Y:S01]  /*11980*/  IMAD.U32 R0, RZ, RZ, UR4 ;  /* 0x00000004ff007e24 */ /* 0x000fe2000f8e00ff */
[----:B------:R-:W-:-:S02]  /*11990*/  FSEL R71, R71, -INF , P1 ;  /* 0xff80000047477808 */ /* 0x000fc40000800000 */
[-C--:B------:R-:W-:Y:S01]  /*119a0*/  MOV R64, R87.reuse ;  /* 0x0000005700407202 */ /* 0x080fe20000000f00 */
[----:B------:R-:W0:Y:S01]  /*119b0*/  SHFL.BFLY PT, R3, R10, 0x2, 0x1f ;  /* 0x0c401f000a037f89 */ /* 0x000e2200000e0000 */
[-C--:B------:R-:W-:Y:S02]  /*119c0*/  MOV R58, R87.reuse ;  /* 0x00000057003a7202 */ /* 0x080fe40000000f00 */
[-C--:B------:R-:W-:Y:S02]  /*119d0*/  MOV R52, R87.reuse ;  /* 0x0000005700347202 */ /* 0x080fe40000000f00 */
[----:B------:R-:W-:Y:S02]  /*119e0*/  MOV R46, R87 ;  /* 0x00000057002e7202 */ /* 0x000fe40000000f00 */
[----:B0-----:R-:W-:-:S05]  /*119f0*/  FMNMX.FTZ R12, R10, R3, !PT ;  /* 0x000000030a0c7209 */ /* 0x001fca0007810000 */
        /* <DEDUP_REMOVED lines=10> */
[----:B------:R-:W-:Y:S01]  /*11aa0*/  FSEL R81, R62, -INF , P6 ;  /* 0xff8000003e517808 */ /* 0x000fe20003000000 */
[--C-:B------:R-:W-:Y:S01]  /*11ab0*/  FFMA.FTZ R65, R85, R0, -R14.reuse ;  /* 0x0000000055417223 */ /* 0x100fe2000001080e */
[----:B------:R-:W-:Y:S01]  /*11ac0*/  FMNMX.FTZ R6, R31, R6, !PT ;  /* 0x000000061f067209 */ /* 0x000fe20007810000 */
[-CC-:B------:R-:W-:Y:S01]  /*11ad0*/  FFMA.FTZ R140, R89, R0.reuse, -R14.reuse ;  /* 0x00000000598c7223 */ /* 0x180fe2000001080e */
[----:B------:R-:W-:Y:S01]  /*11ae0*/  FSEL R83, R63, -INF , P5 ;  /* 0xff8000003f537808 */ /* 0x000fe20002800000 */
[--C-:B------:R-:W-:Y:S01]  /*11af0*/  FFMA.FTZ R136, R93, R0, -R14.reuse ;  /* 0x000000005d887223 */ /* 0x100fe2000001080e */
[----:B------:R-:W-:Y:S01]  /*11b00*/  FMNMX.FTZ R6, R11, R6, !PT ;  /* 0x000000060b067209 */ /* 0x000fe20007810000 */
[--C-:B------:R-:W-:Y:S01]  /*11b10*/  FFMA.FTZ R61, R4, R0, -R14.reuse ;  /* 0x00000000043d7223 */ /* 0x100fe2000001080e */
[----:B------:R-:W-:Y:S01]  /*11b20*/  FSEL R85, R66, -INF , P4 ;  /* 0xff80000042557808 */ /* 0x000fe20002000000 */
[----:B------:R-:W-:Y:S01]  /*11b30*/  MUFU.EX2 R156, R156 ;  /* 0x0000009c009c7308 */ /* 0x000fe20000000800 */
[----:B------:R-:W-:Y:S01]  /*11b40*/  FMNMX.FTZ R6, R35, R6, !PT ;  /* 0x0000000623067209 */ /* 0x000fe20007810000 */
[-CC-:B------:R-:W-:Y:S01]  /*11b50*/  FFMA.FTZ R69, R95, R0.reuse, -R14.reuse ;  /* 0x000000005f457223 */ /* 0x180fe2000001080e */
[----:B------:R-:W-:Y:S01]  /*11b60*/  FSEL R89, R70, -INF , P2 ;  /* 0xff80000046597808 */ /* 0x000fe20001000000 */
        /* <DEDUP_REMOVED lines=10> */
[-CC-:B------:R-:W-:Y:S01]  /*11c10*/  FFMA.FTZ R45, R53, R0.reuse, -R14.reuse ;  /* 0x00000000352d7223 */ /* 0x180fe2000001080e */
[--C-:B------:R-:W-:Y:S01]  /*11c20*/  FFMA.FTZ R37, R73, R0, -R14.reuse ;  /* 0x0000000049257223 */ /* 0x100fe2000001080e */
[----:B------:R-:W1:Y:S01]  /*11c30*/  MUFU.EX2 R158, R158 ;  /* 0x0000009e009e7308 */ /* 0x000e620000000800 */
[----:B------:R-:W-:Y:S01]  /*11c40*/  FMNMX.FTZ R6, R43, R6, !PT ;  /* 0x000000062b067209 */ /* 0x000fe20007810000 */
[-CC-:B------:R-:W-:Y:S01]  /*11c50*/  FFMA.FTZ R146, R75, R0.reuse, -R14.reuse ;  /* 0x000000004b927223 */ /* 0x180fe2000001080e */
[-CC-:B------:R-:W-:Y:S01]  /*11c60*/  FFMA.FTZ R53, R57, R0.reuse, -R14.reuse ;  /* 0x0000000039357223 */ /* 0x180fe2000001080e */
[--C-:B------:R-:W-:Y:S01]  /*11c70*/  FFMA.FTZ R148, R77, R0, -R14.reuse ;  /* 0x000000004d947223 */ /* 0x100fe2000001080e */
[----:B------:R-:W-:Y:S01]  /*11c80*/  FMNMX.FTZ R6, R21, R6, !PT ;  /* 0x0000000615067209 */ /* 0x000fe20007810000 */
[-CC-:B------:R-:W-:Y:S01]  /*11c90*/  FFMA.FTZ R150, R79, R0.reuse, -R14.reuse ;  /* 0x000000004f967223 */ /* 0x180fe2000001080e */
[--C-:B------:R-:W-:Y:S01]  /*11ca0*/  FFMA.FTZ R57, R91, R0, -R14.reuse ;  /* 0x000000005b397223 */ /* 0x100fe2000001080e */
[----:B------:R-:W2:Y:S01]  /*11cb0*/  MUFU.EX2 R65, R65 ;  /* 0x0000004100417308 */ /* 0x000ea20000000800 */
[----:B------:R-:W-:Y:S01]  /*11cc0*/  FMNMX.FTZ R6, R47, R6, !PT ;  /* 0x000000062f067209 */ /* 0x000fe20007810000 */
[-CC-:B------:R-:W-:Y:S01]  /*11cd0*/  FFMA.FTZ R152, R101, R0.reuse, -R14.reuse ;  /* 0x0000000065987223 */ /* 0x180fe2000001080e */
[-CC-:B------:R-:W-:Y:S01]  /*11ce0*/  FFMA.FTZ R73, R103, R0.reuse, -R14.reuse ;  /* 0x0000000067497223 */ /* 0x180fe2000001080e */
[--C-:B------:R-:W-:Y:S01]  /*11cf0*/  FFMA.FTZ R154, R105, R0, -R14.reuse ;  /* 0x00000000699a7223 */ /* 0x100fe2000001080e */
[----:B------:R-:W-:Y:S01]  /*11d00*/  FMNMX.FTZ R6, R25, R6, !PT ;  /* 0x0000000619067209 */ /* 0x000fe20007810000 */
[----:B------:R-:W-:Y:S01]  /*11d10*/  FFMA.FTZ R75, R107, R0, -R14 ;  /* 0x000000006b4b7223 */ /* 0x000fe2000001080e */
[-C--:B------:R-:W-:Y:S01]  /*11d20*/  MOV R79, R87.reuse ;  /* 0x00000057004f7202 */ /* 0x080fe20000000f00 */
[----:B------:R-:W3:Y:S01]  /*11d30*/  MUFU.EX2 R136, R136 ;  /* 0x0000008800887308 */ /* 0x000ee20000000800 */
[----:B------:R-:W-:Y:S01]  /*11d40*/  FMNMX.FTZ R6, R51, R6, !PT ;  /* 0x0000000633067209 */ /* 0x000fe20007810000 */
[--C-:B------:R-:W-:Y:S01]  /*11d50*/  IMAD.MOV.U32 R77, RZ, RZ, R87.reuse ;  /* 0x000000ffff4d7224 */ /* 0x100fe200078e0057 */
[----:B------:R-:W-:Y:S01]  /*11d60*/  MOV R70, R87 ;  /* 0x0000005700467202 */ /* 0x000fe20000000f00 */
[--C-:B------:R-:W-:Y:S01]  /*11d70*/  IMAD.MOV.U32 R66, RZ, RZ, R87.reuse ;  /* 0x000000ffff427224 */ /* 0x100fe200078e0057 */
[----:B------:R-:W-:Y:S01]  /*11d80*/  FMNMX.FTZ R6, R29, R6, !PT ;  /* 0x000000061d067209 */ /* 0x000fe20007810000 */
[----:B------:R-:W-:-:S02]  /*11d90*/  IMAD.MOV.U32 R62, RZ, RZ, R87 ;  /* 0x000000ffff3e7224 */ /* 0x000fc400078e0057 */
[----:B------:R-:W4:Y:S01]  /*11da0*/  MUFU.EX2 R69, R69 ;  /* 0x0000004500457308 */ /* 0x000f220000000800 */
[----:B------:R-:W-:-:S04]  /*11db0*/  FMNMX.FTZ R6, R55, R6, !PT ;  /* 0x0000000637067209 */ /* 0x000fc80007810000 */
[----:B------:R-:W-:-:S03]  /*11dc0*/  FMNMX.FTZ R6, R49, R6, !PT ;  /* 0x0000000631067209 */ /* 0x000fc60007810000 */
[----:B------:R-:W4:Y:S01]  /*11dd0*/  MUFU.EX2 R138, R138 ;  /* 0x0000008a008a7308 */ /* 0x000f220000000800 */
[----:B------:R-:W-:-:S04]  /*11de0*/  FMNMX.FTZ R6, R59, R6, !PT ;  /* 0x000000063b067209 */ /* 0x000fc80007810000 */
[----:B------:R-:W-:-:S03]  /*11df0*/  FMNMX.FTZ R6, R81, R6, !PT ;  /* 0x0000000651067209 */ /* 0x000fc60007810000 */
[----:B------:R-:W4:Y:S01]  /*11e00*/  MUFU.EX2 R63, R99 ;  /* 0x00000063003f7308 */ /* 0x000f220000000800 */
[----:B------:R-:W-:-:S04]  /*11e10*/  FMNMX.FTZ R6, R83, R6, !PT ;  /* 0x0000000653067209 */ /* 0x000fc80007810000 */
[----:B------:R-:W-:-:S03]  /*11e20*/  FMNMX.FTZ R6, R85, R6, !PT ;  /* 0x0000000655067209 */ /* 0x000fc60007810000 */
[----:B------:R-:W-:Y:S01]  /*11e30*/  MUFU.EX2 R140, R140 ;  /* 0x0000008c008c7308 */ /* 0x000fe20000000800 */
[----:B------:R-:W-:-:S04]  /*11e40*/  FMNMX.FTZ R6, R67, R6, !PT ;  /* 0x0000000643067209 */ /* 0x000fc80007810000 */
[----:B------:R-:W-:-:S03]  /*11e50*/  FMNMX.FTZ R6, R89, R6, !PT ;  /* 0x0000000659067209 */ /* 0x000fc60007810000 */
[----:B------:R-:W-:Y:S01]  /*11e60*/  MUFU.EX2 R41, R41 ;  /* 0x0000002900297308 */ /* 0x000fe20000000800 */
[----:B------:R-:W-:-:S05]  /*11e70*/  FMNMX.FTZ R6, R71, R6, !PT ;  /* 0x0000000647067209 */ /* 0x000fca0007810000 */
[----:B------:R-:W0:Y:S02]  /*11e80*/  SHFL.BFLY PT, R93, R6, 0x2, 0x1f ;  /* 0x0c401f00065d7f89 */ /* 0x000e2400000e0000 */
[----:B------:R-:W-:Y:S08]  /*11e90*/  MUFU.EX2 R142, R142 ;  /* 0x0000008e008e7308 */ /* 0x000ff00000000800 */
[----:B------:R-:W-:Y:S08]  /*11ea0*/  MUFU.EX2 R33, R33 ;  /* 0x0000002100217308 */ /* 0x000ff00000000800 */
[----:B------:R-:W-:Y:S01]  /*11eb0*/  MUFU.EX2 R144, R144 ;  /* 0x0000009000907308 */ /* 0x000fe20000000800 */
[----:B0-----:R-:W-:-:S07]  /*11ec0*/  FMNMX.FTZ R93, R6, R93, !PT ;  /* 0x0000005d065d7209 */ /* 0x001fce0007810000 */
[----:B------:R-:W-:Y:S01]  /*11ed0*/  MUFU.EX2 R37, R37 ;  /* 0x0000002500257308 */ /* 0x000fe20000000800 */
[----:B------:R-:W0:Y:S07]  /*11ee0*/  SHFL.BFLY PT, R4, R93, 0x1, 0x1f ;  /* 0x0c201f005d047f89 */ /* 0x000e2e00000e0000 */
[----:B------:R-:W-:Y:S08]  /*11ef0*/  MUFU.EX2 R146, R146 ;  /* 0x0000009200927308 */ /* 0x000ff00000000800 */
[----:B------:R-:W-:Y:S08]  /*11f00*/  MUFU.EX2 R45, R45 ;  /* 0x0000002d002d7308 */ /* 0x000ff00000000800 */
[----:B------:R-:W-:Y:S01]  /*11f10*/  MUFU.EX2 R148, R148 ;  /* 0x0000009400947308 */ /* 0x000fe20000000800 */
[----:B0-----:R-:W-:-:S04]  /*11f20*/  FMNMX.FTZ R4, R93, R4, !PT ;  /* 0x000000045d047209 */ /* 0x001fc80007810000 */
        /* <DEDUP_REMOVED lines=10> */
[----:B------:R-:W-:Y:S01]  /*11fd0*/  FADD.FTZ R7, R156, R61 ;  /* 0x0000003d9c077221 */ /* 0x000fe20000010000 */
[-CC-:B------:R-:W-:Y:S01]  /*11fe0*/  FFMA.FTZ R137, R11, R0.reuse, -R26.reuse ;  /* 0x000000000b897223 */ /* 0x180fe2000001081a */
[-CC-:B------:R-:W-:Y:S01]  /*11ff0*/  FFMA.FTZ R12, R35, R0.reuse, -R26.reuse ;  /* 0x00000000230c7223 */ /* 0x180fe2000001081a */
[----:B------:R-:W-:Y:S01]  /*12000*/  MUFU.EX2 R157, R157 ;  /* 0x0000009d009d7308 */ /* 0x000fe20000000800 */
[----:B-1----:R-:W-:Y:S01]  /*12010*/  FADD.FTZ R24, R158, R7 ;  /* 0x000000079e187221 */ /* 0x002fe20000010000 */
[-CC-:B------:R-:W-:Y:S01]  /*12020*/  FFMA.FTZ R139, R13, R0.reuse, -R26.reuse ;  /* 0x000000000d8b7223 */ /* 0x180fe2000001081a */
[-CC-:B------:R-:W-:Y:S01]  /*12030*/  FFMA.FTZ R14, R39, R0.reuse, -R26.reuse ;  /* 0x00000000270e7223 */ /* 0x180fe2000001081a */
[-C--:B------:R-:W-:Y:S01]  /*12040*/  FFMA.FTZ R141, R15, R0.reuse, -R26 ;  /* 0x000000000f8d7223 */ /* 0x080fe2000001081a */
[----:B--2---:R-:W-:Y:S01]  /*12050*/  FADD.FTZ R7, R65, R24 ;  /* 0x0000001841077221 */ /* 0x004fe20000010000 */
[-CC-:B------:R-:W-:Y:S01]  /*12060*/  FFMA.FTZ R20, R43, R0.reuse, -R26.reuse ;  /* 0x000000002b147223 */ /* 0x180fe2000001081a */
[-CC-:B------:R-:W-:Y:S01]  /*12070*/  FFMA.FTZ R143, R21, R0.reuse, -R26.reuse ;  /* 0x00000000158f7223 */ /* 0x180fe2000001081a */
[----:B------:R-:W0:Y:S01]  /*12080*/  MUFU.EX2 R6, R6 ;  /* 0x0000000600067308 */ /* 0x000e220000000800 */
[----:B---3--:R-:W-:Y:S01]  /*12090*/  FADD.FTZ R32, R136, R7 ;  /* 0x0000000788207221 */ /* 0x008fe20000010000 */
[-CC-:B------:R-:W-:Y:S01]  /*120a0*/  FFMA.FTZ R47, R47, R0.reuse, -R26.reuse ;  /* 0x000000002f2f7223 */ /* 0x180fe2000001081a */
[-CC-:B------:R-:W-:Y:S01]  /*120b0*/  FFMA.FTZ R25, R25, R0.reuse, -R26.reuse ;  /* 0x0000000019197223 */ /* 0x180fe2000001081a */
[-C--:B------:R-:W-:Y:S01]  /*120c0*/  FFMA.FTZ R51, R51, R0.reuse, -R26 ;  /* 0x0000000033337223 */ /* 0x080fe2000001081a */
[----:B----4-:R-:W-:Y:S01]  /*120d0*/  FADD.FTZ R9, R69, R32 ;  /* 0x0000002045097221 */ /* 0x010fe20000010000 */
[-CC-:B------:R-:W-:Y:S01]  /*120e0*/  FFMA.FTZ R29, R29, R0.reuse, -R26.reuse ;  /* 0x000000001d1d7223 */ /* 0x180fe2000001081a */
[-CC-:B------:R-:W-:Y:S01]  /*120f0*/  FFMA.FTZ R55, R55, R0.reuse, -R26.reuse ;  /* 0x0000000037377223 */ /* 0x180fe2000001081a */
[----:B------:R-:W1:Y:S01]  /*12100*/  MUFU.EX2 R159, R159 ;  /* 0x0000009f009f7308 */ /* 0x000e620000000800 */
[----:B------:R-:W-:Y:S01]  /*12110*/  FADD.FTZ R34, R138, R9 ;  /* 0x000000098a227221 */ /* 0x000fe20000010000 */
[-CC-:B------:R-:W-:Y:S01]  /*12120*/  FFMA.FTZ R49, R49, R0.reuse, -R26.reuse ;  /* 0x0000000031317223 */ /* 0x180fe2000001081a */
[-CC-:B------:R-:W-:Y:S01]  /*12130*/  FFMA.FTZ R59, R59, R0.reuse, -R26.reuse ;  /* 0x000000003b3b7223 */ /* 0x180fe2000001081a */
[-C--:B------:R-:W-:Y:S01]  /*12140*/  FFMA.FTZ R81, R81, R0.reuse, -R26 ;  /* 0x0000000051517223 */ /* 0x080fe2000001081a */
[----:B------:R-:W-:Y:S01]  /*12150*/  FADD.FTZ R9, R63, R34 ;  /* 0x000000223f097221 */ /* 0x000fe20000010000 */
[-CC-:B------:R-:W-:Y:S01]  /*12160*/  FFMA.FTZ R83, R83, R0.reuse, -R26.reuse ;  /* 0x0000000053537223 */ /* 0x180fe2000001081a */
[-C--:B------:R-:W-:Y:S01]  /*12170*/  FFMA.FTZ R85, R85, R0.reuse, -R26 ;  /* 0x0000000055557223 */ /* 0x080fe2000001081a */
[----:B------:R-:W2:Y:S01]  /*12180*/  MUFU.EX2 R10, R10 ;  /* 0x0000000a000a7308 */ /* 0x000ea20000000800 */
[----:B0-----:R-:W-:Y:S01]  /*12190*/  FADD.FTZ R24, R157, R6 ;  /* 0x000000069d187221 */ /* 0x001fe20000010000 */
[-CC-:B------:R-:W-:Y:S01]  /*121a0*/  FFMA.FTZ R67, R67, R0.reuse, -R26.reuse ;  /* 0x0000000043437223 */ /* 0x180fe2000001081a */
[-CC-:B------:R-:W-:Y:S01]  /*121b0*/  FFMA.FTZ R89, R89, R0.reuse, -R26.reuse ;  /* 0x0000000059597223 */ /* 0x180fe2000001081a */
[----:B------:R-:W-:Y:S01]  /*121c0*/  FFMA.FTZ R71, R71, R0, -R26 ;  /* 0x0000000047477223 */ /* 0x000fe2000001081a */
[----:B------:R-:W-:Y:S01]  /*121d0*/  F2FP.F16.F32.PACK_AB R157, R6, R157 ;  /* 0x0000009d069d723e */ /* 0x000fe200000000ff */
[--C-:B------:R-:W-:Y:S01]  /*121e0*/  IMAD.MOV.U32 R39, RZ, RZ, R87.reuse ;  /* 0x000000ffff277224 */ /* 0x100fe200078e0057 */
[----:B------:R-:W-:Y:S01]  /*121f0*/  F2FP.F16.F32.PACK_AB R156, R61, R156 ;  /* 0x0000009c3d9c723e */ /* 0x000fe200000000ff */
[----:B------:R-:W0:Y:S01]  /*12200*/  MUFU.EX2 R137, R137 ;  /* 0x0000008900897308 */ /* 0x000e220000000800 */
[----:B-1----:R-:W-:Y:S01]  /*12210*/  FADD.FTZ R7, R159, R24 ;  /* 0x000000189f077221 */ /* 0x002fe20000010000 */
[----:B------:R-:W-:Y:S01]  /*12220*/  F2FP.F16.F32.PACK_AB R158, R65, R158 ;  /* 0x0000009e419e723e */ /* 0x000fe200000000ff */
[--C-:B------:R-:W-:Y:S01]  /*12230*/  IMAD.MOV.U32 R65, RZ, RZ, R87.reuse ;  /* 0x000000ffff417224 */ /* 0x100fe200078e0057 */
[----:B------:R-:W-:Y:S01]  /*12240*/  F2FP.F16.F32.PACK_AB R136, R69, R136 ;  /* 0x000000884588723e */ /* 0x000fe200000000ff */
[--C-:B------:R-:W-:Y:S01]  /*12250*/  IMAD.MOV.U32 R69, RZ, RZ, R87.reuse ;  /* 0x000000ffff457224 */ /* 0x100fe200078e0057 */
[----:B------:R-:W-:Y:S01]  /*12260*/  F2FP.F16.F32.PACK_AB R138, R63, R138 ;  /* 0x0000008a3f8a723e */ /* 0x000fe200000000ff */
[----:B------:R-:W-:Y:S01]  /*12270*/  IMAD.MOV.U32 R63, RZ, RZ, R87 ;  /* 0x000000ffff3f7224 */ /* 0x000fe200078e0057 */
[----:B------:R-:W1:Y:S01]  /*12280*/  MUFU.EX2 R12, R12 ;  /* 0x0000000c000c7308 */ /* 0x000e620000000800 */
[C---:B--2---:R-:W-:Y:S01]  /*12290*/  FADD.FTZ R24, R10.reuse, R7 ;  /* 0x000000070a187221 */ /* 0x044fe20000010000 */
[----:B------:R-:W-:Y:S01]  /*122a0*/  F2FP.F16.F32.PACK_AB R159, R10, R159 ;  /* 0x0000009f0a9f723e */ /* 0x000fe200000000ff */
[--C-:B------:R-:W-:Y:S01]  /*122b0*/  IMAD.MOV.U32 R35, RZ, RZ, R87.reuse ;  /* 0x000000ffff237224 */ /* 0x100fe200078e0057 */
[-C--:B------:R-:W-:Y:S01]  /*122c0*/  MOV R61, R87.reuse ;  /* 0x00000057003d7202 */ /* 0x080fe20000000f00 */
[----:B------:R-:W-:Y:S01]  /*122d0*/  IMAD.MOV.U32 R27, RZ, RZ, R87 ;  /* 0x000000ffff1b7224 */ /* 0x000fe200078e0057 */
[----:B------:R-:W-:-:S02]  /*122e0*/  MOV R43, R87 ;  /* 0x00000057002b7202 */ /* 0x000fc40000000f00 */
[----:B------:R-:W2:Y:S01]  /*122f0*/  MUFU.EX2 R139, R139 ;  /* 0x0000008b008b7308 */ /* 0x000ea20000000800 */
[----:B0-----:R-:W-:Y:S01]  /*12300*/  FADD.FTZ R7, R137, R24 ;  /* 0x0000001889077221 */ /* 0x001fe20000010000 */
[----:B------:R-:W-:Y:S01]  /*12310*/  FADD.FTZ R24, R140, R9 ;  /* 0x000000098c187221 */ /* 0x000fe20000010000 */
[----:B------:R-:W-:Y:S01]  /*12320*/  F2FP.F16.F32.PACK_AB R140, R41, R140 ;  /* 0x0000008c298c723e */ /* 0x000fe200000000ff */
[----:B------:R-:W-:Y:S01]  /*12330*/  IMAD.MOV.U32 R9, RZ, RZ, 0x3f800000 ;  /* 0x3f800000ff097424 */ /* 0x000fe200078e00ff */
[----:B------:R-:W-:-:S03]  /*12340*/  MOV R31, R87 ;  /* 0x00000057001f7202 */ /* 0x000fc60000000f00 */
[----:B------:R-:W0:Y:S01]  /*12350*/  MUFU.EX2 R14, R14 ;  /* 0x0000000e000e7308 */ /* 0x000e220000000800 */
[C---:B-1----:R-:W-:Y:S01]  /*12360*/  FADD.FTZ R34, R12.reuse, R7 ;  /* 0x000000070c227221 */ /* 0x042fe20000010000 */
[----:B------:R-:W-:Y:S01]  /*12370*/  FADD.FTZ R7, R41, R24 ;  /* 0x0000001829077221 */ /* 0x000fe20000010000 */
[----:B------:R-:W-:Y:S01]  /*12380*/  VIADD R24, R5, 0x2a840 ;  /* 0x0002a84005187836 */ /* 0x000fe20000000000 */
[----:B------:R-:W-:Y:S01]  /*12390*/  F2FP.F16.F32.PACK_AB R137, R12, R137 ;  /* 0x000000890c89723e */ /* 0x000fe200000000ff */
[----:B------:R-:W-:Y:S02]  /*123a0*/  IMAD.MOV.U32 R41, RZ, RZ, R87 ;  /* 0x000000ffff297224 */ /* 0x000fe400078e0057 */
[----:B------:R-:W-:Y:S01]  /*123b0*/  FADD.FTZ R38, R142, R7 ;  /* 0x000000078e267221 */ /* 0x000fe20000010000 */
[----:B------:R-:W-:Y:S01]  /*123c0*/  F2FP.F16.F32.PACK_AB R142, R33, R142 ;  /* 0x0000008e218e723e */ /* 0x000fe200000000ff */
[----:B------:R-:W1:Y:S01]  /*123d0*/  MUFU.EX2 R141, R141 ;  /* 0x0000008d008d7308 */ /* 0x000e620000000800 */
[----:B--2---:R-:W-:Y:S01]  /*123e0*/  FADD.FTZ R5, R139, R34 ;  /* 0x000000228b057221 */ /* 0x004fe20000010000 */
[----:B------:R-:W-:Y:S01]  /*123f0*/  PRMT R24, R181, 0x654, R24 ;  /* 0x00000654b5187816 */ /* 0x000fe20000000018 */
[----:B------:R-:W-:Y:S01]  /*12400*/  FADD.FTZ R7, R33, R38 ;  /* 0x0000002621077221 */ /* 0x000fe20000010000 */
[----:B------:R-:W-:-:S02]  /*12410*/  IMAD.MOV.U32 R33, RZ, RZ, R87 ;  /* 0x000000ffff217224 */ /* 0x000fc400078e0057 */
[----:B------:R2:W-:Y:S02]  /*12420*/  SYNCS.ARRIVE.TRANS64.RED.A1T0 RZ, [R24+URZ], RZ ;  /* 0x000000ff18ff79a7 */ /* 0x0005e4000810043f */
[----:B------:R-:W2:Y:S01]  /*12430*/  MUFU.EX2 R20, R20 ;  /* 0x0000001400147308 */ /* 0x000ea20000000800 */
[C---:B0-----:R-:W-:Y:S01]  /*12440*/  FADD.FTZ R36, R14.reuse, R5 ;  /* 0x000000050e247221 */ /* 0x041fe20000010000 */
[----:B------:R-:W-:-:S06]  /*12450*/  F2FP.F16.F32.PACK_AB R139, R14, R139 ;  /* 0x0000008b0e8b723e */ /* 0x000fcc00000000ff */
[----:B------:R-:W0:Y:S01]  /*12460*/  MUFU.EX2 R143, R143 ;  /* 0x0000008f008f7308 */ /* 0x000e220000000800 */
[----:B-1----:R-:W-:Y:S01]  /*12470*/  FADD.FTZ R5, R141, R36 ;  /* 0x000000248d057221 */ /* 0x002fe20000010000 */
[----:B------:R-:W-:Y:S01]  /*12480*/  FADD.FTZ R36, R144, R7 ;  /* 0x0000000790247221 */ /* 0x000fe20000010000 */
[----:B------:R-:W-:-:S03]  /*12490*/  F2FP.F16.F32.PACK_AB R144, R37, R144 ;  /* 0x000000902590723e */ /* 0x000fc600000000ff */
[----:B------:R-:W-:Y:S01]  /*124a0*/  FADD.FTZ R7, R37, R36 ;  /* 0x0000002425077221 */ /* 0x000fe20000010000 */
[----:B------:R-:W-:Y:S01]  /*124b0*/  MOV R37, R87 ;  /* 0x0000005700257202 */ /* 0x000fe20000000f00 */
[----:B------:R1:W3:Y:S01]  /*124c0*/  MUFU.EX2 R28, R47 ;  /* 0x0000002f001c7308 */ /* 0x0002e20000000800 */
[----:B--2---:R-:W-:Y:S01]  /*124d0*/  FADD.FTZ R24, R20, R5 ;  /* 0x0000000514187221 */ /* 0x004fe20000010000 */
[----:B------:R-:W-:Y:S01]  /*124e0*/  FADD.FTZ R38, R146, R7 ;  /* 0x0000000792267221 */ /* 0x000fe20000010000 */
[C---:B------:R-:W-:Y:S02]  /*124f0*/  F2FP.F16.F32.PACK_AB R146, R45.reuse, R146 ;  /* 0x000000922d92723e */ /* 0x040fe400000000ff */
[----:B------:R-:W-:Y:S01]  /*12500*/  F2FP.F16.F32.PACK_AB R141, R20, R141 ;  /* 0x0000008d148d723e */ /* 0x000fe200000000ff */
[----:B------:R-:W-:Y:S01]  /*12510*/  FADD.FTZ R7, R45, R38 ;  /* 0x000000262d077221 */ /* 0x000fe20000010000 */
[--C-:B------:R-:W-:Y:S01]  /*12520*/  IMAD.MOV.U32 R45, RZ, RZ, R87.reuse ;  /* 0x000000ffff2d7224 */ /* 0x100fe200078e0057 */
[----:B------:R-:W2:Y:S01]  /*12530*/  MUFU.EX2 R25, R25 ;  /* 0x0000001900197308 */ /* 0x000ea20000000800 */
[----:B0-----:R-:W-:Y:S01]  /*12540*/  FADD.FTZ R5, R143, R24 ;  /* 0x000000188f057221 */ /* 0x001fe20000010000 */
[----:B-1----:R-:W-:-:S06]  /*12550*/  IMAD.MOV.U32 R47, RZ, RZ, R87 ;  /* 0x000000ffff2f7224 */ /* 0x002fcc00078e0057 */
[----:B------:R0:W1:Y:S01]  /*12560*/  MUFU.EX2 R30, R51 ;  /* 0x00000033001e7308 */ /* 0x0000620000000800 */
[C---:B---3--:R-:W-:Y:S01]  /*12570*/  FADD.FTZ R36, R28.reuse, R5 ;  /* 0x000000051c247221 */ /* 0x048fe20000010000 */
[----:B------:R-:W-:Y:S02]  /*12580*/  F2FP.F16.F32.PACK_AB R143, R28, R143 ;  /* 0x0000008f1c8f723e */ /* 0x000fe400000000ff */
[----:B------:R-:W-:-:S04]  /*12590*/  MOV R28, R87 ;  /* 0x00000057001c7202 */ /* 0x000fc80000000f00 */
[----:B------:R-:W3:Y:S01]  /*125a0*/  MUFU.EX2 R29, R29 ;  /* 0x0000001d001d7308 */ /* 0x000ee20000000800 */
[----:B--2---:R-:W-:Y:S01]  /*125b0*/  FADD.FTZ R5, R25, R36 ;  /* 0x0000002419057221 */ /* 0x004fe20000010000 */
[----:B------:R-:W-:Y:S01]  /*125c0*/  FADD.FTZ R36, R148, R7 ;  /* 0x0000000794247221 */ /* 0x000fe20000010000 */
[C---:B------:R-:W-:Y:S01]  /*125d0*/  F2FP.F16.F32.PACK_AB R148, R53.reuse, R148 ;  /* 0x000000943594723e */ /* 0x040fe200000000ff */
[--C-:B0-----:R-:W-:Y:S02]  /*125e0*/  IMAD.MOV.U32 R51, RZ, RZ, R87.reuse ;  /* 0x000000ffff337224 */ /* 0x101fe400078e0057 */
[----:B------:R-:W-:Y:S01]  /*125f0*/  FADD.FTZ R7, R53, R36 ;  /* 0x0000002435077221 */ /* 0x000fe20000010000 */
[----:B------:R-:W-:Y:S01]  /*12600*/  IMAD.MOV.U32 R53, RZ, RZ, R87 ;  /* 0x000000ffff357224 */ /* 0x000fe200078e0057 */
[----:B------:R0:W2:Y:S01]  /*12610*/  MUFU.EX2 R32, R55 ;  /* 0x0000003700207308 */ /* 0x0000a20000000800 */
[----:B-1----:R-:W-:Y:S01]  /*12620*/  FADD.FTZ R26, R30, R5 ;  /* 0x000000051e1a7221 */ /* 0x002fe20000010000 */
[----:B------:R-:W-:Y:S01]  /*12630*/  FADD.FTZ R38, R150, R7 ;  /* 0x0000000796267221 */ /* 0x000fe20000010000 */
[----:B-----5:R-:W-:Y:S01]  /*12640*/  F2FP.F16.F32.PACK_AB R145, R30, R25 ;  /* 0x000000191e91723e */ /* 0x020fe200000000ff */
[----:B------:R-:W-:Y:S01]  /*12650*/  IMAD.MOV.U32 R30, RZ, RZ, R87 ;  /* 0x000000ffff1e7224 */ /* 0x000fe200078e0057 */
[----:B------:R-:W-:-:S03]  /*12660*/  MOV R25, R87 ;  /* 0x0000005700197202 */ /* 0x000fc60000000f00 */
[----:B------:R-:W1:Y:S01]  /*12670*/  MUFU.EX2 R49, R49 ;  /* 0x0000003100317308 */ /* 0x000e620000000800 */
[----:B---3--:R-:W-:Y:S01]  /*12680*/  FADD.FTZ R5, R29, R26 ;  /* 0x0000001a1d057221 */ /* 0x008fe20000010000 */
[----:B0-----:R-:W-:-:S06]  /*12690*/  MOV R55, R87 ;  /* 0x0000005700377202 */ /* 0x001fcc0000000f00 */
[----:B------:R-:W0:Y:S01]  /*126a0*/  MUFU.EX2 R57, R57 ;  /* 0x0000003900397308 */ /* 0x000e220000000800 */
[C---:B--2---:R-:W-:Y:S01]  /*126b0*/  FADD.FTZ R36, R32.reuse, R5 ;  /* 0x0000000520247221 */ /* 0x044fe20000010000 */
[----:B------:R-:W-:Y:S01]  /*126c0*/  F2FP.F16.F32.PACK_AB R147, R32, R29 ;  /* 0x0000001d2093723e */ /* 0x000fe200000000ff */
[--C-:B------:R-:W-:Y:S02]  /*126d0*/  IMAD.MOV.U32 R32, RZ, RZ, R87.reuse ;  /* 0x000000ffff207224 */ /* 0x100fe400078e0057 */
[----:B------:R-:W-:-:S03]  /*126e0*/  IMAD.MOV.U32 R29, RZ, RZ, R87 ;  /* 0x000000ffff1d7224 */ /* 0x000fc600078e0057 */
[----:B------:R2:W3:Y:S01]  /*126f0*/  MUFU.EX2 R34, R59 ;  /* 0x0000003b00227308 */ /* 0x0004e20000000800 */
[----:B-1----:R-:W-:-:S07]  /*12700*/  FADD.FTZ R5, R49, R36 ;  /* 0x0000002431057221 */ /* 0x002fce0000010000 */
[----:B------:R-:W1:Y:S01]  /*12710*/  MUFU.EX2 R152, R152 ;  /* 0x0000009800987308 */ /* 0x000e620000000800 */
[C---:B0-----:R-:W-:Y:S01]  /*12720*/  FADD.FTZ R7, R57.reuse, R38 ;  /* 0x0000002639077221 */ /* 0x041fe20000010000 */
[----:B------:R-:W-:Y:S01]  /*12730*/  F2FP.F16.F32.PACK_AB R150, R57, R150 ;  /* 0x000000963996723e */ /* 0x000fe200000000ff */
[--C-:B--2---:R-:W-:Y:S02]  /*12740*/  IMAD.MOV.U32 R59, RZ, RZ, R87.reuse ;  /* 0x000000ffff3b7224 */ /* 0x104fe400078e0057 */
[----:B------:R-:W-:-:S03]  /*12750*/  IMAD.MOV.U32 R57, RZ, RZ, R87 ;  /* 0x000000ffff397224 */ /* 0x000fc600078e0057 */
[----:B------:R-:W0:Y:S01]  /*12760*/  MUFU.EX2 R81, R81 ;  /* 0x0000005100517308 */ /* 0x000e220000000800 */
[C---:B---3--:R-:W-:Y:S01]  /*12770*/  FADD.FTZ R36, R34.reuse, R5 ;  /* 0x0000000522247221 */ /* 0x048fe20000010000 */
[----:B------:R-:W-:Y:S02]  /*12780*/  F2FP.F16.F32.PACK_AB R149, R34, R49 ;  /* 0x000000312295723e */ /* 0x000fe400000000ff */
[-C--:B------:R-:W-:Y:S02]  /*12790*/  MOV R49, R87.reuse ;  /* 0x0000005700317202 */ /* 0x080fe40000000f00 */
[----:B------:R-:W-:Y:S02]  /*127a0*/  MOV R34, R87 ;  /* 0x0000005700227202 */ /* 0x000fe40000000f00 */
[----:B------:R-:W2:Y:S01]  /*127b0*/  MUFU.EX2 R73, R73 ;  /* 0x0000004900497308 */ /* 0x000ea20000000800 */
[----:B-1----:R-:W-:-:S07]  /*127c0*/  FADD.FTZ R38, R152, R7 ;  /* 0x0000000798267221 */ /* 0x002fce0000010000 */
[----:B------:R1:W3:Y:S01]  /*127d0*/  MUFU.EX2 R24, R83 ;  /* 0x0000005300187308 */ /* 0x0002e20000000800 */
[----:B0-----:R-:W-:-:S07]  /*127e0*/  FADD.FTZ R5, R81, R36 ;  /* 0x0000002451057221 */ /* 0x001fce0000010000 */
[----:B------:R-:W0:Y:S01]  /*127f0*/  MUFU.EX2 R85, R85 ;  /* 0x0000005500557308 */ /* 0x000e220000000800 */
[C---:B--2---:R-:W-:Y:S01]  /*12800*/  FADD.FTZ R7, R73.reuse, R38 ;  /* 0x0000002649077221 */ /* 0x044fe20000010000 */
[----:B------:R-:W-:Y:S01]  /*12810*/  F2FP.F16.F32.PACK_AB R152, R73, R152 ;  /* 0x000000984998723e */ /* 0x000fe200000000ff */
[----:B-1----:R-:W-:Y:S01]  /*12820*/  IMAD.MOV.U32 R83, RZ, RZ, R87 ;  /* 0x000000ffff537224 */ /* 0x002fe200078e0057 */
[----:B------:R-:W-:-:S04]  /*12830*/  MOV R73, R87 ;  /* 0x0000005700497202 */ /* 0x000fc80000000f00 */
[----:B------:R1:W2:Y:S01]  /*12840*/  MUFU.EX2 R26, R67 ;  /* 0x00000043001a7308 */ /* 0x0002a20000000800 */
[C---:B---3--:R-:W-:Y:S01]  /*12850*/  FADD.FTZ R38, R24.reuse, R5 ;  /* 0x0000000518267221 */ /* 0x048fe20000010000 */
[----:B------:R-:W-:Y:S01]  /*12860*/  F2FP.F16.F32.PACK_AB R151, R24, R81 ;  /* 0x000000511897723e */ /* 0x000fe200000000ff */
[--C-:B------:R-:W-:Y:S02]  /*12870*/  IMAD.MOV.U32 R81, RZ, RZ, R87.reuse ;  /* 0x000000ffff517224 */ /* 0x100fe400078e0057 */
[----:B------:R-:W-:-:S03]  /*12880*/  IMAD.MOV.U32 R24, RZ, RZ, R87 ;  /* 0x000000ffff187224 */ /* 0x000fc600078e0057 */
[----:B------:R-:W3:Y:S01]  /*12890*/  MUFU.EX2 R154, R154 ;  /* 0x0000009a009a7308 */ /* 0x000ee20000000800 */
[----:B0-----:R-:W-:Y:S01]  /*128a0*/  FADD.FTZ R5, R85, R38 ;  /* 0x0000002655057221 */ /* 0x001fe20000010000 */
[----:B-1----:R-:W-:Y:S01]  /*128b0*/  MOV R67, R87 ;  /* 0x0000005700437202 */ /* 0x002fe20000000f00 */
[----:B------:R-:W-:-:S05]  /*128c0*/  IMAD.MOV.U32 R38, RZ, RZ, R87 ;  /* 0x000000ffff267224 */ /* 0x000fca00078e0057 */
[----:B------:R-:W0:Y:S01]  /*128d0*/  MUFU.EX2 R89, R89 ;  /* 0x0000005900597308 */ /* 0x000e220000000800 */
[C---:B--2---:R-:W-:Y:S01]  /*128e0*/  FADD.FTZ R6, R26.reuse, R5 ;  /* 0x000000051a067221 */ /* 0x044fe20000010000 */
[----:B------:R-:W-:Y:S01]  /*128f0*/  F2FP.F16.F32.PACK_AB R153, R26, R85 ;  /* 0x000000551a99723e */ /* 0x000fe200000000ff */
[----:B------:R-:W-:Y:S01]  /*12900*/  IMAD.MOV.U32 R26, RZ, RZ, R87 ;  /* 0x000000ffff1a7224 */ /* 0x000fe200078e0057 */
[----:B------:R-:W-:-:S04]  /*12910*/  MOV R85, R87 ;  /* 0x0000005700557202 */ /* 0x000fc80000000f00 */
[----:B------:R-:W1:Y:S01]  /*12920*/  MUFU.EX2 R75, R75 ;  /* 0x0000004b004b7308 */ /* 0x000e620000000800 */
[----:B---3--:R-:W-:-:S07]  /*12930*/  FADD.FTZ R40, R154, R7 ;  /* 0x000000079a287221 */ /* 0x008fce0000010000 */
[----:B------:R2:W3:Y:S01]  /*12940*/  MUFU.EX2 R36, R71 ;  /* 0x0000004700247308 */ /* 0x0004e20000000800 */
[----:B0-----:R-:W-:Y:S01]  /*12950*/  FADD.FTZ R5, R89, R6 ;  /* 0x0000000659057221 */ /* 0x001fe20000010000 */
[C---:B-1----:R-:W-:Y:S01]  /*12960*/  FADD.FTZ R7, R75.reuse, R40 ;  /* 0x000000284b077221 */ /* 0x042fe20000010000 */
[----:B------:R-:W-:Y:S01]  /*12970*/  F2FP.F16.F32.PACK_AB R154, R75, R154 ;  /* 0x0000009a4b9a723e */ /* 0x000fe200000000ff */
[--C-:B------:R-:W-:Y:S01]  /*12980*/  IMAD.MOV.U32 R75, RZ, RZ, R87.reuse ;  /* 0x000000ffff4b7224 */ /* 0x100fe200078e0057 */
[----:B------:R-:W-:Y:S01]  /*12990*/  MOV R40, R87 ;  /* 0x0000005700287202 */ /* 0x000fe20000000f00 */
[----:B--2---:R-:W-:Y:S02]  /*129a0*/  IMAD.MOV.U32 R71, RZ, RZ, R87 ;  /* 0x000000ffff477224 */ /* 0x004fe400078e0057 */
[C---:B---3--:R-:W-:Y:S01]  /*129b0*/  FADD.FTZ R6, R36.reuse, R5 ;  /* 0x0000000524067221 */ /* 0x048fe20000010000 */
[----:B------:R-:W-:Y:S01]  /*129c0*/  F2FP.F16.F32.PACK_AB R155, R36, R89 ;  /* 0x00000059249b723e */ /* 0x000fe200000000ff */
[----:B------:R-:W-:Y:S01]  /*129d0*/  IMAD.MOV.U32 R36, RZ, RZ, R87 ;  /* 0x000000ffff247224 */ /* 0x000fe200078e0057 */
[----:B------:R-:W-:Y:S01]  /*129e0*/  MOV R5, 0x3f800000 ;  /* 0x3f80000000057802 */ /* 0x000fe20000000f00 */
[----:B------:R-:W-:Y:S06]  /*129f0*/  @!P1 BRA `(.L_x_624) ;  /* 0x00000020007c9947 */ /* 0x000fec0003800000 */
[----:B------:R-:W-:Y:S01]  /*12a00*/  VIADD R14, R194, 0xfffffffe ;  /* 0xfffffffec20e7836 */ /* 0x000fe20000000000 */
[----:B------:R-:W-:Y:S01]  /*12a10*/  MOV R15, R4 ;  /* 0x00000004000f7202 */ /* 0x000fe20000000f00 */
[----:B------:R-:W-:Y:S01]  /*12a20*/  IMAD.MOV.U32 R20, RZ, RZ, R3 ;  /* 0x000000ffff147224 */ /* 0x000fe200078e0003 */
[----:B------:R-:W-:Y:S01]  /*12a30*/  MOV R196, R173 ;  /* 0x000000ad00c47202 */ /* 0x000fe20000000f00 */
        /* <DEDUP_REMOVED lines=33> */
[----:B------:R-:W-:-:S07]  /*12c50*/  CS2R R24, SRZ ;  /* 0x0000000000187805 */ /* 0x000fce000001ff00 */
.L_x_637:
[----:B------:R-:W-:-:S04]  /*12c60*/  ISETP.NE.AND P1, PT, R196, 0x1, PT ;  /* 0x00000001c400780c */ /* 0x000fc80003f25270 */
[----:B------:R-:W-:-:S04]  /*12c70*/  SEL R3, RZ, 0x1, P1 ;  /* 0x00000001ff037807 */ /* 0x000fc80000800000 */
[----:B------:R-:W-:Y:S01]  /*12c80*/  LOP3.LUT R180, R194, R3, RZ, 0x3c, !PT ;  /* 0x00000003c2b47212 */ /* 0x000fe200078e3cff */
[----:B------:R-:W-:Y:S06]  /*12c90*/  @!P0 BRA `(.L_x_625) ;  /* 0x0000000000048947 */ /* 0x000fec0003800000 */
[----:B------:R-:W-:Y:S01]  /*12ca0*/  BPT.TRAP 0x1 ;  /* 0x000000040000795c */ /* 0x000fe20000300000 */
.L_x_625:
[----:B------:R-:W-:Y:S01]  /*12cb0*/  VIADD R173, R196, 0x1 ;  /* 0x00000001c4ad7836 */ /* 0x000fe20000000000 */
[----:B------:R-:W-:-:S04]  /*12cc0*/  SHF.L.U32 R0, R180, 0x1f, RZ ;  /* 0x0000001fb4007819 */ /* 0x000fc800000006ff */
[----:B------:R-:W-:-:S04]  /*12cd0*/  ISETP.NE.AND P1, PT, R173, 0x2, PT ;  /* 0x00000002ad00780c */ /* 0x000fc80003f25270 */
[----:B------:R-:W-:-:S04]  /*12ce0*/  SEL R173, R173, RZ, P1 ;  /* 0x000000ffadad7207 */ /* 0x000fc80000800000 */
[----:B------:R-:W-:-:S04]  /*12cf0*/  LEA R21, R173, R2, 0x3 ;  /* 0x00000002ad157211 */ /* 0x000fc800078e18ff */
[----:B------:R0:W1:Y:S01]  /*12d00*/  SYNCS.PHASECHK.TRANS64.TRYWAIT P1, [R21+URZ+0x2a830], R0 ;  /* 0x02a83000150075a7 */ /* 0x000062000802017f */
[----:B------:R-:W-:Y:S05]  /*12d10*/  @!P0 BRA `(.L_x_626) ;  /* 0x0000000000048947 */ /* 0x000fea0003800000 */
[----:B------:R-:W-:Y:S01]  /*12d20*/  BPT.TRAP 0x1 ;  /* 0x000000040000795c */ /* 0x000fe20000300000 */
.L_x_626:
[----:B------:R-:W-:Y:S01]  /*12d30*/  BSSY B1, `(.L_x_627) ;  /* 0x0000006000017945 */ /* 0x000fe20003800000 */
[----:B------:R-:W-:Y:S02]  /*12d40*/  IMAD R10, R173, 0x900, R8 ;  /* 0x00000900ad0a7824 */ /* 0x000fe400078e0208 */
[----:B------:R-:W-:Y:S01]  /*12d50*/  IMAD.MOV.U32 R11, RZ, RZ, 0x40000040 ;  /* 0x40000040ff0b7424 */ /* 0x000fe200078e00ff */
[----:B-1----:R-:W-:Y:S06]  /*12d60*/  @P1 BRA `(.L_x_628) ;  /* 0x0000000000081947 */ /* 0x002fec0003800000 */
[----:B------:R-:W1:Y:S02]  /*12d70*/  SYNCS.PHASECHK.TRANS64.TRYWAIT P1, [R21+URZ+0x2a830], R0 ;  /* 0x02a83000150075a7 */ /* 0x000e64000802017f */
[----:B-1----:R-:W-:Y:S05]  /*12d80*/  @!P1 BRA `(.L_x_629) ;  /* 0x000000c000689947 */ /* 0x002fea0003800000 */
.L_x_628:
[----:B------:R-:W-:Y:S05]  /*12d90*/  BSYNC B1 ;  /* 0x0000000000017941 */ /* 0x000fea0003800000 */
.L_x_627:
[----:B------:R-:W2:Y:S04]  /*12da0*/  LDL.64 R88, [R1+0x28] ;  /* 0x0000280001587983 */ /* 0x000ea80000100a00 */
[----:B------:R-:W3:Y:S04]  /*12db0*/  LDL.64 R212, [R1+0x20] ;  /* 0x0000200001d47983 */ /* 0x000ee80000100a00 */
[----:B------:R-:W4:Y:S01]  /*12dc0*/  LDL.64 R210, [R1+0x18] ;  /* 0x0000180001d27983 */ /* 0x000f220000100a00 */
[C---:B------:R-:W-:Y:S02]  /*12dd0*/  R2UR UR6, R10.reuse ;  /* 0x000000000a0672ca */ /* 0x040fe400000e0000 */
[----:B------:R-:W-:Y:S01]  /*12de0*/  R2UR UR7, R11 ;  /* 0x000000000b0772ca */ /* 0x000fe200000e0000 */
[----:B------:R-:W5:Y:S01]  /*12df0*/  LDL.64 R208, [R1+0x10] ;  /* 0x0000100001d07983 */ /* 0x000f620000100a00 */
[----:B------:R-:W-:Y:S01]  /*12e00*/  VIADD R12, R10, 0x2 ;  /* 0x000000020a0c7836 */ /* 0x000fe20000000000 */
[----:B------:R-:W-:-:S02]  /*12e10*/  MOV R13, 0x40000040 ;  /* 0x40000040000d7802 */ /* 0x000fc40000000f00 */
[----:B------:R-:W5:Y:S04]  /*12e20*/  LDL.64 R206, [R1+0x8] ;  /* 0x0000080001ce7983 */ /* 0x000f680000100a00 */
[----:B------:R-:W5:Y:S01]  /*12e30*/  LDL.64 R204, [R1] ;  /* 0x0000000001cc7983 */ /* 0x000f620000100a00 */
[----:B--2---:R-:W-:Y:S02]  /*12e40*/  R2UR UR4, R88 ;  /* 0x00000000580472ca */ /* 0x004fe400000e0000 */
[----:B------:R-:W-:Y:S02]  /*12e50*/  R2UR UR5, R89 ;  /* 0x00000000590572ca */ /* 0x000fe400000e0000 */
[----:B------:R-:W-:-:S11]  /*12e60*/  WARPGROUP.ARRIVE ;  /* 0x00000000000079c5 */ /* 0x000fd60000000000 */
[----:B------:R-:W-:Y:S01]  /*12e70*/  HGMMA.64x96x16.F32 R88, gdesc[UR4], RZ, !UPT, gsb0 ;  /* 0x01600000045879f0 */ /* 0x000fe2000c0008ff */
[----:B------:R-:W-:Y:S02]  /*12e80*/  R2UR UR6, R12 ;  /* 0x000000000c0672ca */ /* 0x000fe400000e0000 */
[----:B------:R-:W-:Y:S02]  /*12e90*/  R2UR UR7, R13 ;  /* 0x000000000d0772ca */ /* 0x000fe400000e0000 */
[----:B---3--:R-:W-:Y:S02]  /*12ea0*/  R2UR UR4, R212 ;  /* 0x00000000d40472ca */ /* 0x008fe400000e0000 */
[----:B------:R-:W-:Y:S01]  /*12eb0*/  R2UR UR5, R213 ;  /* 0x00000000d50572ca */ /* 0x000fe200000e0000 */
[----:B------:R-:W-:Y:S02]  /*12ec0*/  VIADD R12, R10, 0x4 ;  /* 0x000000040a0c7836 */ /* 0x000fe40000000000 */
[----:B------:R-:W-:Y:S01]  /*12ed0*/  IMAD.MOV.U32 R13, RZ, RZ, 0x40000040 ;  /* 0x40000040ff0d7424 */ /* 0x000fe200078e00ff */
[----:B------:R-:W-:-:S02]  /*12ee0*/  WARPGROUP.DEPBAR.LE gsb0, 0x0 ;  /* 0x00008000000079c5 */ /* 0x000fc40000010000 */
[----:B------:R-:W-:-:S07]  /*12ef0*/  WARPGROUP.ARRIVE ;  /* 0x00000000000079c5 */ /* 0x000fce0000000000 */
[----:B------:R-:W-:Y:S01]  /*12f00*/  HGMMA.64x96x16.F32 R88, gdesc[UR4], R88, gsb0 ;  /* 0x01600000045879f0 */ /* 0x000fe20008000858 */
[----:B------:R-:W-:Y:S02]  /*12f10*/  R2UR UR6, R12 ;  /* 0x000000000c0672ca */ /* 0x000fe400000e0000 */
[----:B------:R-:W-:Y:S02]  /*12f20*/  R2UR UR7, R13 ;  /* 0x000000000d0772ca */ /* 0x000fe400000e0000 */
[----:B----4-:R-:W-:Y:S02]  /*12f30*/  R2UR UR4, R210 ;  /* 0x00000000d20472ca */ /* 0x010fe400000e0000 */
[----:B------:R-:W-:Y:S01]  /*12f40*/  R2UR UR5, R211 ;  /* 0x00000000d30572ca */ /* 0x000fe200000e0000 */
[----:B------:R-:W-:Y:S01]  /*12f50*/  IMAD.MOV.U32 R13, RZ, RZ, 0x40000040 ;  /* 0x40000040ff0d7424 */ /* 0x000fe200078e00ff */
[----:B------:R-:W-:Y:S01]  /*12f60*/  IADD3 R12, R10, 0x6, RZ ;  /* 0x000000060a0c7810 */ /* 0x000fe20007ffe0ff */
[----:B------:R-:W-:-:S02]  /*12f70*/  WARPGROUP.DEPBAR.LE gsb0, 0x0 ;  /* 0x00008000000079c5 */ /* 0x000fc40000010000 */
[----:B------:R-:W-:-:S08]  /*12f80*/  WARPGROUP.ARRIVE ;  /* 0x00000000000079c5 */ /* 0x000fd00000000000 */
[----:B------:R-:W-:Y:S01]  /*12f90*/  HGMMA.64x96x16.F32 R88, gdesc[UR4], R88, gsb0 ;  /* 0x01600000045879f0 */ /* 0x000fe20008000858 */
[----:B------:R-:W-:Y:S02]  /*12fa0*/  R2UR UR6, R12 ;  /* 0x000000000c0672ca */ /* 0x000fe400000e0000 */
[----:B------:R-:W-:Y:S02]  /*12fb0*/  R2UR UR7, R13 ;  /* 0x000000000d0772ca */ /* 0x000fe400000e0000 */
[----:B-----5:R-:W-:Y:S02]  /*12fc0*/  R2UR UR4, R208 ;  /* 0x00000000d00472ca */ /* 0x020fe400000e0000 */
[----:B------:R-:W-:Y:S01]  /*12fd0*/  R2UR UR5, R209 ;  /* 0x00000000d10572ca */ /* 0x000fe200000e0000 */
[----:B------:R-:W-:Y:S01]  /*12fe0*/  VIADD R12, R10, 0x300 ;  /* 0x000003000a0c7836 */ /* 0x000fe20000000000 */
[----:B------:R-:W-:Y:S01]  /*12ff0*/  MOV R13, 0x40000040 ;  /* 0x40000040000d7802 */ /* 0x000fe20000000f00 */
[----:B------:R-:W-:-:S02]  /*13000*/  WARPGROUP.DEPBAR.LE gsb0, 0x0 ;  /* 0x00008000000079c5 */ /* 0x000fc40000010000 */
[----:B------:R-:W-:-:S08]  /*13010*/  WARPGROUP.ARRIVE ;  /* 0x00000000000079c5 */ /* 0x000fd00000000000 */
[----:B------:R-:W-:Y:S01]  /*13020*/  HGMMA.64x96x16.F32 R88, gdesc[UR4], R88, gsb0 ;  /* 0x01600000045879f0 */ /* 0x000fe20008000858 */
[----:B------:R-:W-:Y:S02]  /*13030*/  R2UR UR6, R12 ;  /* 0x000000000c0672ca */ /* 0x000fe400000e0000 */
[----:B------:R-:W-:Y:S02]  /*13040*/  R2UR UR7, R13 ;  /* 0x000000000d0772ca */ /* 0x000fe400000e0000 */
[----:B------:R-:W-:Y:S02]  /*13050*/  R2UR UR4, R206 ;  /* 0x00000000ce0472ca */ /* 0x000fe400000e0000 */
        /* <DEDUP_REMOVED lines=8> */
[----:B------:R-:W-:Y:S02]  /*130e0*/  R2UR UR4, R204 ;  /* 0x00000000cc0472ca */ /* 0x000fe400000e0000 */
[----:B------:R-:W-:Y:S01]  /*130f0*/  R2UR UR5, R205 ;  /* 0x00000000cd0572ca */ /* 0x000fe200000e0000 */
[----:B------:R-:W-:Y:S01]  /*13100*/  IMAD.MOV.U32 R13, RZ, RZ, 0x40000040 ;  /* 0x40000040ff0d7424 */ /* 0x000fe200078e00ff */
[----:B------:R-:W-:Y:S01]  /*13110*/  IADD3 R12, R10, 0x304, RZ ;  /* 0x000003040a0c7810 */ /* 0x000fe20007ffe0ff */
[----:B------:R-:W-:-:S02]  /*13120*/  WARPGROUP.DEPBAR.LE gsb0, 0x0 ;  /* 0x00008000000079c5 */ /* 0x000fc40000010000 */
[----:B------:R-:W-:-:S08]  /*13130*/  WARPGROUP.ARRIVE ;  /* 0x00000000000079c5 */ /* 0x000fd00000000000 */
[----:B------:R-:W-:Y:S01]  /*13140*/  HGMMA.64x96x16.F32 R88, gdesc[UR4], R88, gsb0 ;  /* 0x01600000045879f0 */ /* 0x000fe20008000858 */
[----:B------:R-:W-:Y:S02]  /*13150*/  R2UR UR6, R12 ;  /* 0x000000000c0672ca */ /* 0x000fe400000e0000 */
[----:B------:R-:W-:Y:S01]  /*13160*/  R2UR UR7, R13 ;  /* 0x000000000d0772ca */ /* 0x000fe200000e0000 */
[----:B------:R-:W-:Y:S01]  /*13170*/  UMOV UR4, UR56 ;  /* 0x0000003800047c82 */ /* 0x000fe20008000000 */
[----:B------:R-:W-:Y:S01]  /*13180*/  UMOV UR5, UR57 ;  /* 0x0000003900057c82 */ /* 0x000fe20008000000 */
[----:B------:R-:W-:Y:S01]  /*13190*/  VIADD R12, R10, 0x306 ;  /* 0x000003060a0c7836 */ /* 0x000fe20000000000 */
[----:B------:R-:W-:Y:S01]  /*131a0*/  MOV R13, 0x40000040 ;  /* 0x40000040000d7802 */ /* 0x000fe20000000f00 */
[----:B------:R-:W-:Y:S02]  /*131b0*/  WARPGROUP.DEPBAR.LE gsb0, 0x0 ;  /* 0x00008000000079c5 */ /* 0x000fe40000010000 */
[----:B------:R-:W-:-:S06]  /*131c0*/  WARPGROUP.ARRIVE ;  /* 0x00000000000079c5 */ /* 0x000fcc0000000000 */
[----:B------:R-:W-:Y:S01]  /*131d0*/  HGMMA.64x96x16.F32 R88, gdesc[UR4], R88, gsb0 ;  /* 0x01600000045879f0 */ /* 0x000fe20008000858 */
[----:B------:R-:W-:Y:S02]  /*131e0*/  R2UR UR6, R12 ;  /* 0x000000000c0672ca */ /* 0x000fe400000e0000 */
[----:B------:R-:W-:Y:S01]  /*131f0*/  R2UR UR7, R13 ;  /* 0x000000000d0772ca */ /* 0x000fe200000e0000 */
[----:B------:R-:W-:Y:S01]  /*13200*/  UMOV UR4, UR52 ;  /* 0x0000003400047c82 */ /* 0x000fe20008000000 */
[----:B------:R-:W-:Y:S01]  /*13210*/  UMOV UR5, UR53 ;  /* 0x0000003500057c82 */ /* 0x000fe20008000000 */
[----:B------:R-:W-:Y:S02]  /*13220*/  VIADD R12, R10, 0x600 ;  /* 0x000006000a0c7836 */ /* 0x000fe40000000000 */
[----:B------:R-:W-:Y:S01]  /*13230*/  IMAD.MOV.U32 R13, RZ, RZ, 0x40000040 ;  /* 0x40000040ff0d7424 */ /* 0x000fe200078e00ff */
[----:B------:R-:W-:Y:S02]  /*13240*/  WARPGROUP.DEPBAR.LE gsb0, 0x0 ;  /* 0x00008000000079c5 */ /* 0x000fe40000010000 */
[----:B------:R-:W-:-:S06]  /*13250*/  WARPGROUP.ARRIVE ;  /* 0x00000000000079c5 */ /* 0x000fcc0000000000 */
[----:B------:R-:W-:Y:S01]  /*13260*/  HGMMA.64x96x16.F32 R88, gdesc[UR4], R88, gsb0 ;  /* 0x01600000045879f0 */ /* 0x000fe20008000858 */
[----:B------:R-:W-:Y:S02]  /*13270*/  R2UR UR6, R12 ;  /* 0x000000000c0672ca */ /* 0x000fe400000e0000 */
[----:B------:R-:W-:Y:S01]  /*13280*/  R2UR UR7, R13 ;  /* 0x000000000d0772ca */ /* 0x000fe200000e0000 */
[----:B------:R-:W-:Y:S01]  /*13290*/  UMOV UR4, UR48 ;  /* 0x0000003000047c82 */ /* 0x000fe20008000000 */
[----:B------:R-:W-:Y:S01]  /*132a0*/  UMOV UR5, UR49 ;  /* 0x0000003100057c82 */ /* 0x000fe20008000000 */
[----:B------:R-:W-:Y:S01]  /*132b0*/  IMAD.MOV.U32 R13, RZ, RZ, 0x40000040 ;  /* 0x40000040ff0d7424 */ /* 0x000fe200078e00ff */
[----:B------:R-:W-:Y:S01]  /*132c0*/  IADD3 R12, R10, 0x602, RZ ;  /* 0x000006020a0c7810 */ /* 0x000fe20007ffe0ff */
[----:B------:R-:W-:Y:S02]  /*132d0*/  WARPGROUP.DEPBAR.LE gsb0, 0x0 ;  /* 0x00008000000079c5 */ /* 0x000fe40000010000 */
[----:B------:R-:W-:-:S06]  /*132e0*/  WARPGROUP.ARRIVE ;  /* 0x00000000000079c5 */ /* 0x000fcc0000000000 */
        /* <DEDUP_REMOVED lines=23> */
[----:B------:R-:W-:Y:S02]  /*13460*/  WARPGROUP.DEPBAR.LE gsb0, 0x0 ;  /* 0x00008000000079c5 */ /* 0x000fe40000010000 */
[----:B------:R-:W-:-:S08]  /*13470*/  WARPGROUP.ARRIVE ;  /* 0x00000000000079c5 */ /* 0x000fd00000000000 */
[----:B------:R-:W-:Y:S01]  /*13480*/  HGMMA.64x96x16.F32 R88, gdesc[UR4], R88, gsb0 ;  /* 0x01600000045879f0 */ /* 0x000fe20008000858 */
        /* <DEDUP_REMOVED lines=65> */
[----:B------:R-:W-:Y:S05]  /*138a0*/  @!P0 BRA `(.L_x_630) ;  /* 0x0000000000048947 */ /* 0x000fea0003800000 */
[----:B------:R-:W-:Y:S01]  /*138b0*/  BPT.TRAP 0x1 ;  /* 0x000000040000795c */ /* 0x000fe20000300000 */
.L_x_630:
[----:B------:R-:W-:Y:S02]  /*138c0*/  SHF.L.U32 R3, R194, 0x1f, RZ ;  /* 0x0000001fc2037819 */ /* 0x000fe400000006ff */
[----:B------:R-:W-:-:S04]  /*138d0*/  LEA R10, R196, R2, 0x3 ;  /* 0x00000002c40a7211 */ /* 0x000fc800078e18ff */
[----:B------:R2:W3:Y:S01]  /*138e0*/  SYNCS.PHASECHK.TRANS64.TRYWAIT P1, [R10+URZ+0x2a850], R3 ;  /* 0x02a850030a0075a7 */ /* 0x0004e2000802017f */
[----:B------:R-:W-:Y:S05]  /*138f0*/  @!P0 BRA `(.L_x_631) ;  /* 0x0000000000048947 */ /* 0x000fea0003800000 */
[----:B------:R-:W-:Y:S01]  /*13900*/  BPT.TRAP 0x1 ;  /* 0x000000040000795c */ /* 0x000fe20000300000 */
.L_x_631:
[----:B01----:R-:W-:Y:S01]  /*13910*/  VIADD R0, R2, 0x400 ;  /* 0x0000040002007836 */ /* 0x003fe20000000000 */
[----:B------:R-:W-:Y:S04]  /*13920*/  BSSY B1, `(.L_x_632) ;  /* 0x0000008000017945 */ /* 0x000fe80003800000 */
[----:B------:R-:W-:-:S04]  /*13930*/  SHF.R.U32.HI R0, RZ, 0x4, R0 ;  /* 0x00000004ff007819 */ /* 0x000fc80000011600 */
[----:B------:R-:W-:-:S04]  /*13940*/  LOP3.LUT R0, R0, 0x3fff, RZ, 0xc0, !PT ;  /* 0x00003fff00007812 */ /* 0x000fc800078ec0ff */
[----:B------:R-:W-:-:S05]  /*13950*/  LOP3.LUT R0, R0, 0x3000000, RZ, 0xfc, !PT ;  /* 0x0300000000007812 */ /* 0x000fca00078efcff */
[----:B------:R-:W-:Y:S01]  /*13960*/  IMAD R0, R196, 0x600, R0 ;  /* 0x00000600c4007824 */ /* 0x000fe200078e0200 */
[----:B---3--:R-:W-:Y:S06]  /*13970*/  @P1 BRA `(.L_x_633) ;  /* 0x0000000000081947 */ /* 0x008fec0003800000 */
[----:B------:R-:W0:Y:S02]  /*13980*/  SYNCS.PHASECHK.TRANS64.TRYWAIT P1, [R10+URZ+0x2a850], R3 ;  /* 0x02a850030a0075a7 */ /* 0x000e24000802017f */
[----:B0-----:R-:W-:Y:S05]  /*13990*/  @!P1 BRA `(.L_x_634) ;  /* 0x000000b400789947 */ /* 0x001fea0003800000 */
.L_x_633:
[----:B------:R-:W-:Y:S05]  /*139a0*/  BSYNC B1 ;  /* 0x0000000000017941 */ /* 0x000fea0003800000 */
.L_x_632:
[----:B------:R-:W-:Y:S01]  /*139b0*/  IMAD.MOV.U32 R4, RZ, RZ, R0 ;  /* 0x000000ffff047224 */ /* 0x000fe200078e0000 */
[----:B------:R-:W-:Y:S01]  /*139c0*/  MOV R5, 0x40000040 ;  /* 0x4000004000057802 */ /* 0x000fe20000000f00 */
[----:B------:R-:W-:-:S03]  /*139d0*/  WARPGROUP.ARRIVE ;  /* 0x00000000000079c5 */ /* 0x000fc60000000000 */
[----:B------:R-:W-:Y:S01]  /*139e0*/  R2UR UR6, R4 ;  /* 0x00000000040672ca */ /* 0x000fe200000e0000 */
[----:B------:R-:W-:Y:S01]  /*139f0*/  VIADD R4, R0, 0x80 ;  /* 0x0000008000047836 */ /* 0x000fe20000000000 */
[----:B------:R-:W-:Y:S01]  /*13a00*/  R2UR UR7, R5 ;  /* 0x00000000050772ca */ /* 0x000fe200000e0000 */
[----:B------:R-:W-:-:S12]  /*13a10*/  IMAD.MOV.U32 R5, RZ, RZ, 0x40000040 ;  /* 0x40000040ff057424 */ /* 0x000fd800078e00ff */
[----:B------:R-:W-:Y:S01]  /*13a20*/  HGMMA.64x128x16.F32 R24, R156, gdesc[UR4].tnspB, R24, gsb0 ;  /* 0x41e000049c187df0 */ /* 0x000fe20008000818 */
[----:B------:R-:W-:Y:S02]  /*13a30*/  R2UR UR6, R4 ;  /* 0x00000000040672ca */ /* 0x000fe400000e0000 */
[----:B------:R-:W-:Y:S01]  /*13a40*/  R2UR UR7, R5 ;  /* 0x00000000050772ca */ /* 0x000fe200000e0000 */
[----:B------:R-:W-:Y:S01]  /*13a50*/  IMAD.MOV.U32 R5, RZ, RZ, 0x40000040 ;  /* 0x40000040ff057424 */ /* 0x000fe200078e00ff */
[----:B------:R-:W-:Y:S01]  /*13a60*/  IADD3 R4, R0, 0x100, RZ ;  /* 0x0000010000047810 */ /* 0x000fe20007ffe0ff */
[----:B------:R-:W-:Y:S02]  /*13a70*/  WARPGROUP.DEPBAR.LE gsb0, 0x0 ;  /* 0x00008000000079c5 */ /* 0x000fe40000010000 */
[----:B------:R-:W-:-:S08]  /*13a80*/  WARPGROUP.ARRIVE ;  /* 0x00000000000079c5 */ /* 0x000fd00000000000 */
[----:B------:R-:W-:Y:S01]  /*13a90*/  HGMMA.64x128x16.F32 R24, R136, gdesc[UR4].tnspB, R24, gsb0 ;  /* 0x41e0000488187df0 */ /* 0x000fe20008000818 */
[----:B------:R-:W-:Y:S01]  /*13aa0*/  R2UR UR6, R4 ;  /* 0x00000000040672ca */ /* 0x000fe200000e0000 */
[----:B------:R-:W-:Y:S01]  /*13ab0*/  VIADD R4, R0, 0x180 ;  /* 0x0000018000047836 */ /* 0x000fe20000000000 */
[----:B------:R-:W-:Y:S02]  /*13ac0*/  R2UR UR7, R5 ;  /* 0x00000000050772ca */ /* 0x000fe400000e0000 */
[----:B------:R-:W-:Y:S01]  /*13ad0*/  MOV R5, 0x40000040 ;  /* 0x4000004000057802 */ /* 0x000fe20000000f00 */
[----:B------:R-:W-:Y:S02]  /*13ae0*/  WARPGROUP.DEPBAR.LE gsb0, 0x0 ;  /* 0x00008000000079c5 */ /* 0x000fe40000010000 */
[----:B------:R-:W-:-:S08]  /*13af0*/  WARPGROUP.ARRIVE ;  /* 0x00000000000079c5 */ /* 0x000fd00000000000 */
[----:B------:R-:W-:Y:S01]  /*13b00*/  HGMMA.64x128x16.F32 R24, R140, gdesc[UR4].tnspB, R24, gsb0 ;  /* 0x41e000048c187df0 */ /* 0x000fe20008000818 */
[----:B------:R-:W-:Y:S01]  /*13b10*/  R2UR UR6, R4 ;  /* 0x00000000040672ca */ /* 0x000fe200000e0000 */
[----:B------:R-:W-:Y:S01]  /*13b20*/  VIADD R4, R0, 0x200 ;  /* 0x0000020000047836 */ /* 0x000fe20000000000 */
[----:B------:R-:W-:Y:S01]  /*13b30*/  R2UR UR7, R5 ;  /* 0x00000000050772ca */ /* 0x000fe200000e0000 */
[----:B------:R-:W-:Y:S01]  /*13b40*/  IMAD.MOV.U32 R5, RZ, RZ, 0x40000040 ;  /* 0x40000040ff057424 */ /* 0x000fe200078e00ff */
[----:B------:R-:W-:Y:S02]  /*13b50*/  WARPGROUP.DEPBAR.LE gsb0, 0x0 ;  /* 0x00008000000079c5 */ /* 0x000fe40000010000 */
[----:B------:R-:W-:-:S09]  /*13b60*/  WARPGROUP.ARRIVE ;  /* 0x00000000000079c5 */ /* 0x000fd20000000000 */
        /* <DEDUP_REMOVED lines=8> */
[----:B------:R-:W-:Y:S02]  /*13bf0*/  R2UR UR6, R4 ;  /* 0x00000000040672ca */ /* 0x000fe400000e0000 */
[----:B------:R-:W-:Y:S01]  /*13c00*/  R2UR UR7, R5 ;  /* 0x00000000050772ca */ /* 0x000fe200000e0000 */
[----:B------:R-:W-:Y:S02]  /*13c10*/  WARPGROUP.DEPBAR.LE gsb0, 0x0 ;  /* 0x00008000000079c5 */ /* 0x000fe40000010000 */
[----:B------:R-:W-:-:S10]  /*13c20*/  WARPGROUP.ARRIVE ;  /* 0x00000000000079c5 */ /* 0x000fd40000000000 */
[----:B------:R-:W-:Y:S03]  /*13c30*/  HGMMA.64x128x16.F32 R24, R152, gdesc[UR4].tnspB, R24, gsb0 ;  /* 0x41e0000498187df0 */ /* 0x000fe60008000818 */
[----:B------:R-:W-:Y:S02]  /*13c40*/  WARPGROUP.DEPBAR.LE gsb0, 0x0 ;  /* 0x00008000000079c5 */ /* 0x000fe40000010000 */
[----:B------:R-:W-:Y:S05]  /*13c50*/  @!P0 BRA `(.L_x_635) ;  /* 0x0000000000048947 */ /* 0x000fea0003800000 */
[----:B------:R-:W-:Y:S01]  /*13c60*/  BPT.TRAP 0x1 ;  /* 0x000000040000795c */ /* 0x000fe20000300000 */
.L_x_635:
[----:B------:R-:W-:Y:S02]  /*13c70*/  FMNMX.FTZ R0, R88, R20, !PT ;  /* 0x0000001458007209 */ /* 0x000fe40007810000 */
[----:B------:R-:W-:Y:S02]  /*13c80*/  FMNMX.FTZ R4, R90, R15, !PT ;  /* 0x0000000f5a047209 */ /* 0x000fe40007810000 */
[----:B0-2---:R-:W-:Y:S02]  /*13c90*/  FMNMX.FTZ R3, R89, R0, !PT ;  /* 0x0000000059037209 */ /* 0x005fe40007810000 */
        /* <DEDUP_REMOVED lines=47> */
[----:B0-----:R-:W-:Y:S01]  /*13f90*/  FMNMX.FTZ R12, R5, R0, !PT ;  /* 0x00000000050c7209 */ /* 0x001fe20007810000 */
[----:B------:R-:W-:Y:S01]  /*13fa0*/  IMAD.U32 R0, RZ, RZ, UR38 ;  /* 0x00000026ff007e24 */ /* 0x000fe2000f8e00ff */
[----:B-1----:R-:W-:-:S03]  /*13fb0*/  FMNMX.FTZ R13, R9, R4, !PT ;  /* 0x00000004090d7209 */ /* 0x002fc60007810000 */
[----:B------:R-:W0:Y:S04]  /*13fc0*/  SHFL.BFLY PT, R3, R12, 0x1, 0x1f ;  /* 0x0c201f000c037f89 */ /* 0x000e2800000e0000 */
[----:B------:R-:W1:Y:S01]  /*13fd0*/  SHFL.BFLY PT, R4, R13, 0x1, 0x1f ;  /* 0x0c201f000d047f89 */ /* 0x000e6200000e0000 */
[----:B0-----:R-:W-:Y:S02]  /*13fe0*/  FMNMX.FTZ R3, R12, R3, !PT ;  /* 0x000000030c037209 */ /* 0x001fe40007810000 */
[----:B-1----:R-:W-:-:S03]  /*13ff0*/  FMNMX.FTZ R4, R13, R4, !PT ;  /* 0x000000040d047209 */ /* 0x002fc60007810000 */
[----:B------:R-:W-:-:S04]  /*14000*/  FADD.FTZ R11, -R3, R20 ;  /* 0x00000014030b7221 */ /* 0x000fc80000010100 */
[-C--:B------:R-:W-:Y:S01]  /*14010*/  FMUL.FTZ R20, R11, R0.reuse ;  /* 0x000000000b147220 */ /* 0x080fe20000410000 */
[-C--:B------:R-:W-:Y:S01]  /*14020*/  FMUL.FTZ R11, R3, R0.reuse ;  /* 0x00000000030b7220 */ /* 0x080fe20000410000 */
[C---:B------:R-:W-:Y:S02]  /*14030*/  FADD.FTZ R5, -R4.reuse, R15 ;  /* 0x0000000f04057221 */ /* 0x040fe40000010100 */
[----:B------:R-:W-:Y:S01]  /*14040*/  MUFU.EX2 R9, R20 ;  /* 0x0000001400097308 */ /* 0x000fe20000000800 */
[-CC-:B------:R-:W-:Y:S01]  /*14050*/  FFMA.FTZ R139, R89, R0.reuse, -R11.reuse ;  /* 0x00000000598b7223 */ /* 0x180fe2000001080b */
[-CC-:B------:R-:W-:Y:S01]  /*14060*/  FFMA.FTZ R89, R109, R0.reuse, -R11.reuse ;  /* 0x000000006d597223 */ /* 0x180fe2000001080b */
[-C--:B------:R-:W-:Y:S01]  /*14070*/  FMUL.FTZ R109, R4, R0.reuse ;  /* 0x00000000046d7220 */ /* 0x080fe20000410000 */
[-CC-:B------:R-:W-:Y:S01]  /*14080*/  FFMA.FTZ R156, R88, R0.reuse, -R11.reuse ;  /* 0x00000000589c7223 */ /* 0x180fe2000001080b */
[-C--:B------:R-:W-:Y:S01]  /*14090*/  FFMA.FTZ R142, R108, R0.reuse, -R11 ;  /* 0x000000006c8e7223 */ /* 0x080fe2000001080b */
[-C--:B------:R-:W-:Y:S01]  /*140a0*/  FMUL.FTZ R5, R5, R0.reuse ;  /* 0x0000000005057220 */ /* 0x080fe20000410000 */
[-CC-:B------:R-:W-:Y:S01]  /*140b0*/  FFMA.FTZ R108, R90, R0.reuse, -R109.reuse ;  /* 0x000000005a6c7223 */ /* 0x180fe2000001086d */
[-C--:B------:R-:W-:Y:S01]  /*140c0*/  FFMA.FTZ R157, R91, R0.reuse, -R109 ;  /* 0x000000005b9d7223 */ /* 0x080fe2000001086d */
[-CC-:B------:R-:W-:Y:S01]  /*140d0*/  FFMA.FTZ R158, R92, R0.reuse, -R11.reuse ;  /* 0x000000005c9e7223 */ /* 0x180fe2000001080b */
[----:B------:R-:W0:Y:S01]  /*140e0*/  MUFU.EX2 R156, R156 ;  /* 0x0000009c009c7308 */ /* 0x000e220000000800 */
[-C--:B------:R-:W-:Y:S01]  /*140f0*/  FFMA.FTZ R92, R105, R0.reuse, -R11 ;  /* 0x00000000695c7223 */ /* 0x080fe2000001080b */
[-C--:B------:R-:W-:Y:S01]  /*14100*/  FFMA.FTZ R105, R94, R0.reuse, -R109 ;  /* 0x000000005e697223 */ /* 0x080fe2000001086d */
[-C--:B------:R-:W-:Y:S01]  /*14110*/  FFMA.FTZ R137, R93, R0.reuse, -R11 ;  /* 0x000000005d897223 */ /* 0x080fe2000001080b */
[-C--:B------:R-:W-:Y:S01]  /*14120*/  FFMA.FTZ R159, R95, R0.reuse, -R109 ;  /* 0x000000005f9f7223 */ /* 0x080fe2000001086d */
[-CC-:B------:R-:W-:Y:S01]  /*14130*/  FFMA.FTZ R136, R96, R0.reuse, -R11.reuse ;  /* 0x0000000060887223 */ /* 0x180fe2000001080b */
[-C--:B------:R-:W-:Y:S01]  /*14140*/  FFMA.FTZ R140, R104, R0.reuse, -R11 ;  /* 0x00000000688c7223 */ /* 0x080fe2000001080b */
[-C--:B------:R-:W-:Y:S01]  /*14150*/  FFMA.FTZ R104, R98, R0.reuse, -R109 ;  /* 0x0000000062687223 */ /* 0x080fe2000001086d */
[----:B------:R-:W-:Y:S01]  /*14160*/  MUFU.EX2 R5, R5 ;  /* 0x0000000500057308 */ /* 0x000fe20000000800 */
[-C--:B------:R-:W-:Y:S01]  /*14170*/  FFMA.FTZ R96, R97, R0.reuse, -R11 ;  /* 0x0000000061607223 */ /* 0x080fe2000001080b */
[-C--:B------:R-:W-:Y:S01]  /*14180*/  FFMA.FTZ R90, R99, R0.reuse, -R109 ;  /* 0x00000000635a7223 */ /* 0x080fe2000001086d */
[-C--:B------:R-:W-:Y:S01]  /*14190*/  FFMA.FTZ R138, R100, R0.reuse, -R11 ;  /* 0x00000000648a7223 */ /* 0x080fe2000001080b */
[-C--:B------:R-:W-:Y:S01]  /*141a0*/  FFMA.FTZ R102, R102, R0.reuse, -R109 ;  /* 0x0000000066667223 */ /* 0x080fe2000001086d */
[-C--:B------:R-:W-:Y:S01]  /*141b0*/  FFMA.FTZ R93, R101, R0.reuse, -R11 ;  /* 0x00000000655d7223 */ /* 0x080fe2000001080b */
[-CC-:B------:R-:W-:Y:S01]  /*141c0*/  FFMA.FTZ R91, R103, R0.reuse, -R109.reuse ;  /* 0x00000000675b7223 */ /* 0x180fe2000001086d */
[-CC-:B------:R-:W-:Y:S01]  /*141d0*/  FFMA.FTZ R101, R106, R0.reuse, -R109.reuse ;  /* 0x000000006a657223 */ /* 0x180fe2000001086d */
[----:B------:R-:W1:Y:S01]  /*141e0*/  MUFU.EX2 R108, R108 ;  /* 0x0000006c006c7308 */ /* 0x000e620000000800 */
[----:B0-----:R-:W-:Y:S01]  /*141f0*/  FFMA.FTZ R94, R9, R7, R156 ;  /* 0x00000007095e7223 */ /* 0x001fe2000001009c */
[-CC-:B------:R-:W-:Y:S01]  /*14200*/  FFMA.FTZ R141, R107, R0.reuse, -R109.reuse ;  /* 0x000000006b8d7223 */ /* 0x180fe2000001086d */
[-CC-:B------:R-:W-:Y:S01]  /*14210*/  FFMA.FTZ R100, R110, R0.reuse, -R109.reuse ;  /* 0x000000006e647223 */ /* 0x180fe2000001086d */
[-C--:B------:R-:W-:Y:S01]  /*14220*/  FFMA.FTZ R143, R111, R0.reuse, -R109 ;  /* 0x000000006f8f7223 */ /* 0x080fe2000001086d */
[-C--:B------:R-:W-:Y:S01]  /*14230*/  FFMA.FTZ R144, R112, R0.reuse, -R11 ;  /* 0x0000000070907223 */ /* 0x080fe2000001080b */
[-C--:B------:R-:W-:Y:S01]  /*14240*/  FFMA.FTZ R99, R114, R0.reuse, -R109 ;  /* 0x0000000072637223 */ /* 0x080fe2000001086d */
[-C--:B------:R-:W-:Y:S01]  /*14250*/  FFMA.FTZ R88, R113, R0.reuse, -R11 ;  /* 0x0000000071587223 */ /* 0x080fe2000001080b */
[----:B------:R-:W0:Y:S01]  /*14260*/  MUFU.EX2 R139, R139 ;  /* 0x0000008b008b7308 */ /* 0x000e220000000800 */
[-C--:B------:R-:W-:Y:S01]  /*14270*/  FFMA.FTZ R145, R115, R0.reuse, -R109 ;  /* 0x0000000073917223 */ /* 0x080fe2000001086d */
[-C--:B------:R-:W-:Y:S01]  /*14280*/  FFMA.FTZ R146, R116, R0.reuse, -R11 ;  /* 0x0000000074927223 */ /* 0x080fe2000001080b */
[-C--:B------:R-:W-:Y:S01]  /*14290*/  FFMA.FTZ R98, R118, R0.reuse, -R109 ;  /* 0x0000000076627223 */ /* 0x080fe2000001086d */
[-C--:B------:R-:W-:Y:S01]  /*142a0*/  FFMA.FTZ R20, R117, R0.reuse, -R11 ;  /* 0x0000000075147223 */ /* 0x080fe2000001080b */
[-C--:B------:R-:W-:Y:S01]  /*142b0*/  FFMA.FTZ R147, R119, R0.reuse, -R109 ;  /* 0x0000000077937223 */ /* 0x080fe2000001086d */
[-C--:B------:R-:W-:Y:S01]  /*142c0*/  FFMA.FTZ R148, R120, R0.reuse, -R11 ;  /* 0x0000000078947223 */ /* 0x080fe2000001080b */
[----:B------:R-:W-:Y:S01]  /*142d0*/  FFMA.FTZ R97, R122, R0, -R109 ;  /* 0x000000007a617223 */ /* 0x000fe2000001086d */
[----:B------:R-:W2:Y:S01]  /*142e0*/  MUFU.EX2 R157, R157 ;  /* 0x0000009d009d7308 */ /* 0x000ea20000000800 */
[----:B-1----:R-:W-:Y:S01]  /*142f0*/  FFMA.FTZ R6, R5, R6, R108 ;  /* 0x0000000605067223 */ /* 0x002fe2000001006c */
[-C--:B------:R-:W-:Y:S01]  /*14300*/  FFMA.FTZ R15, R121, R0.reuse, -R11 ;  /* 0x00000000790f7223 */ /* 0x080fe2000001080b */
[-C--:B------:R-:W-:Y:S01]  /*14310*/  FFMA.FTZ R149, R123, R0.reuse, -R109 ;  /* 0x000000007b957223 */ /* 0x080fe2000001086d */
[-CC-:B------:R-:W-:Y:S01]  /*14320*/  FFMA.FTZ R150, R124, R0.reuse, -R11.reuse ;  /* 0x000000007c967223 */ /* 0x180fe2000001080b */
[-C--:B------:R-:W-:Y:S01]  /*14330*/  FFMA.FTZ R13, R125, R0.reuse, -R11 ;  /* 0x000000007d0d7223 */ /* 0x080fe2000001080b */
[-C--:B------:R-:W-:Y:S01]  /*14340*/  FFMA.FTZ R151, R127, R0.reuse, -R109 ;  /* 0x000000007f977223 */ /* 0x080fe2000001086d */
[-CC-:B------:R-:W-:Y:S01]  /*14350*/  FFMA.FTZ R152, R128, R0.reuse, -R11.reuse ;  /* 0x0000000080987223 */ /* 0x180fe2000001080b */
[----:B------:R-:W1:Y:S01]  /*14360*/  MUFU.EX2 R158, R158 ;  /* 0x0000009e009e7308 */ /* 0x000e620000000800 */
[----:B0-----:R-:W-:Y:S01]  /*14370*/  FADD.FTZ R7, R139, R94 ;  /* 0x0000005e8b077221 */ /* 0x001fe20000010000 */
[-C--:B------:R-:W-:Y:S01]  /*14380*/  FFMA.FTZ R12, R129, R0.reuse, -R11 ;  /* 0x00000000810c7223 */ /* 0x080fe2000001080b */
[-C--:B------:R-:W-:Y:S01]  /*14390*/  FFMA.FTZ R153, R131, R0.reuse, -R109 ;  /* 0x0000000083997223 */ /* 0x080fe2000001086d */
[-C--:B------:R-:W-:Y:S01]  /*143a0*/  FFMA.FTZ R154, R132, R0.reuse, -R11 ;  /* 0x00000000849a7223 */ /* 0x080fe2000001080b */
[-C--:B------:R-:W-:Y:S01]  /*143b0*/  FFMA.FTZ R155, R134, R0.reuse, -R109 ;  /* 0x00000000869b7223 */ /* 0x080fe2000001086d */
[----:B------:R-:W-:-:S02]  /*143c0*/  FFMA.FTZ R11, R133, R0, -R11 ;  /* 0x00000000850b7223 */ /* 0x000fc4000001080b */
        /* <DEDUP_REMOVED lines=21> */
[----:B-1----:R-:W-:Y:S01]  /*14520*/  FADD.FTZ R94, R102, R95 ;  /* 0x0000005f665e7221 */ /* 0x002fe20000010000 */
[----:B------:R-:W-:-:S06]  /*14530*/  FFMA.FTZ R95, R126, R0, -R109 ;  /* 0x000000007e5f7223 */ /* 0x000fcc000001086d */
        /* <DEDUP_REMOVED lines=19> */
[----:B0-----:R-:W-:Y:S01]  /*14670*/  FADD.FTZ R6, R143, R94 ;  /* 0x0000005e8f067221 */ /* 0x001fe20000010000 */
[----:B------:R-:W-:-:S06]  /*14680*/  FFMA.FTZ R94, R130, R0, -R109 ;  /* 0x00000000825e7223 */ /* 0x000fcc000001086d */
        /* <DEDUP_REMOVED lines=20> */
[----:B------:R-:W-:-:S04]  /*147d0*/  IADD3 R6, R21, 0x2a840, RZ ;  /* 0x0002a84015067810 */ /* 0x000fc80007ffe0ff */
[----:B------:R-:W-:Y:S02]  /*147e0*/  PRMT R6, R181, 0x654, R6 ;  /* 0x00000654b5067816 */ /* 0x000fe40000000006 */
[----:B------:R-:W2:Y:S01]  /*147f0*/  MUFU.EX2 R150, R150 ;  /* 0x0000009600967308 */ /* 0x000ea20000000800 */
[----:B-1----:R-:W-:Y:S01]  /*14800*/  FADD.FTZ R7, R15, R106 ;  /* 0x0000006a0f077221 */ /* 0x002fe20000010000 */
[----:B------:R-:W-:Y:S01]  /*14810*/  FFMA.FTZ R106, R135, R0, -R109 ;  /* 0x00000000876a7223 */ /* 0x000fe2000001086d */
[----:B------:R1:W-:Y:S05]  /*14820*/  SYNCS.ARRIVE.TRANS64.RED.A1T0 RZ, [R6+URZ], RZ ;  /* 0x000000ff06ff79a7 */ /* 0x0003ea000810043f */
[----:B------:R-:W3:Y:S01]  /*14830*/  MUFU.EX2 R95, R95 ;  /* 0x0000005f005f7308 */ /* 0x000ee20000000800 */
[----:B0-----:R-:W-:-:S07]  /*14840*/  FADD.FTZ R110, R149, R110 ;  /* 0x0000006e956e7221 */ /* 0x001fce0000010000 */
[----:B------:R-:W0:Y:S01]  /*14850*/  MUFU.EX2 R13, R13 ;  /* 0x0000000d000d7308 */ /* 0x000e220000000800 */
[----:B--2---:R-:W-:-:S07]  /*14860*/  FADD.FTZ R112, R150, R7 ;  /* 0x0000000796707221 */ /* 0x004fce0000010000 */
[----:B------:R-:W2:Y:S01]  /*14870*/  MUFU.EX2 R151, R151 ;  /* 0x0000009700977308 */ /* 0x000ea20000000800 */
[----:B---3--:R-:W-:-:S07]  /*14880*/  FADD.FTZ R110, R95, R110 ;  /* 0x0000006e5f6e7221 */ /* 0x008fce0000010000 */
[----:B------:R-:W3:Y:S01]  /*14890*/  MUFU.EX2 R152, R152 ;  /* 0x0000009800987308 */ /* 0x000ee20000000800 */
[----:B0-----:R-:W-:-:S07]  /*148a0*/  FADD.FTZ R7, R13, R112 ;  /* 0x000000700d077221 */ /* 0x001fce0000010000 */
[----:B------:R-:W1:Y:S01]  /*148b0*/  MUFU.EX2 R94, R94 ;  /* 0x0000005e005e7308 */ /* 0x000e620000000800 */
[----:B--2---:R-:W-:-:S07]  /*148c0*/  FADD.FTZ R21, R151, R110 ;  /* 0x0000006e97157221 */ /* 0x004fce0000010000 */
[----:B------:R-:W0:Y:S01]  /*148d0*/  MUFU.EX2 R12, R12 ;  /* 0x0000000c000c7308 */ /* 0x000e220000000800 */
[----:B---3--:R-:W-:-:S07]  /*148e0*/  FADD.FTZ R7, R152, R7 ;  /* 0x0000000798077221 */ /* 0x008fce0000010000 */
        /* <DEDUP_REMOVED lines=10> */
[----:B--2---:R-:W-:-:S03]  /*14990*/  FADD.FTZ R7, R11, R110 ;  /* 0x0000006e0b077221 */ /* 0x004fc60000010000 */
[----:B-1----:R-:W-:Y:S01]  /*149a0*/  FADD.FTZ R6, R106, R21 ;  /* 0x000000156a067221 */ /* 0x002fe20000010000 */
[----:B------:R-:W-:Y:S06]  /*149b0*/  @!P0 BRA `(.L_x_636) ;  /* 0x0000000000048947 */ /* 0x000fec0003800000 */
[----:B------:R-:W-:Y:S01]  /*149c0*/  BPT.TRAP 0x1 ;  /* 0x000000040000795c */ /* 0x000fe20000300000 */
.L_x_636:
[----:B------:R-:W-:Y:S01]  /*149d0*/  ISETP.GT.AND P1, PT, R14, RZ, PT ;  /* 0x000000ff0e00720c */ /* 0x000fe20003f24270 */
[----:B------:R-:W-:Y:S01]  /*149e0*/  VIADD R10, R10, 0x2a860 ;  /* 0x0002a8600a0a7836 */ /* 0x000fe20000000000 */
[----:B------:R-:W-:Y:S01]  /*149f0*/  F2FP.F16.F32.PACK_AB R156, R139, R156 ;  /* 0x0000009c8b9c723e */ /* 0x000fe200000000ff */
[----:B------:R-:W-:Y:S01]  /*14a00*/  VIADD R14, R14, 0xffffffff ;  /* 0xffffffff0e0e7836 */ /* 0x000fe20000000000 */
[----:B------:R-:W-:Y:S01]  /*14a10*/  F2FP.F16.F32.PACK_AB R158, R137, R158 ;  /* 0x0000009e899e723e */ /* 0x000fe200000000ff */
[----:B------:R-:W-:Y:S01]  /*14a20*/  IMAD.MOV.U32 R194, RZ, RZ, R180 ;  /* 0x000000ffffc27224 */ /* 0x000fe200078e00b4 */
[----:B------:R-:W-:Y:S02]  /*14a30*/  PRMT R10, R181, 0x654, R10 ;  /* 0x00000654b50a7816 */ /* 0x000fe4000000000a */
[----:B------:R-:W-:Y:S01]  /*14a40*/  F2FP.F16.F32.PACK_AB R146, R20, R146 ;  /* 0x000000921492723e */ /* 0x000fe200000000ff */
[----:B------:R-:W-:Y:S01]  /*14a50*/  IMAD.MOV.U32 R20, RZ, RZ, R3 ;  /* 0x000000ffff147224 */ /* 0x000fe200078e0003 */
[----:B------:R0:W-:Y:S01]  /*14a60*/  SYNCS.ARRIVE.TRANS64.RED.A1T0 RZ, [R10+URZ], RZ ;  /* 0x000000ff0aff79a7 */ /* 0x0001e2000810043f */
        /* <DEDUP_REMOVED lines=21> */
[----:B------:R-:W-:Y:S02]  /*14bc0*/  MOV R15, R4 ;  /* 0x00000004000f7202 */ /* 0x000fe40000000f00 */
[----:B------:R-:W-:Y:S01]  /*14bd0*/  MOV R196, R173 ;  /* 0x000000ad00c47202 */ /* 0x000fe20000000f00 */
[----:B0-----:R-:W-:Y:S06]  /*14be0*/  @P1 BRA `(.L_x_637) ;  /* 0xffffffe0001c1947 */ /* 0x001fec000383ffff */
.L_x_624:
[----:B------:R-:W-:Y:S05]  /*14bf0*/  BSYNC B0 ;  /* 0x0000000000007941 */ /* 0x000fea0003800000 */
.L_x_623:
        /* <DEDUP_REMOVED lines=67> */
.L_x_638:
[----:B------:R-:W-:Y:S01]  /*15030*/  IMAD R10, R173, 0x8, R2 ;  /* 0x00000008ad0a7824 */ /* 0x000fe200078e0202 */
[----:B------:R-:W-:-:S04]  /*15040*/  SHF.L.U32 R5, R180, 0x1f, RZ ;  /* 0x0000001fb4057819 */ /* 0x000fc800000006ff */
[----:B------:R0:W1:Y:S01]  /*15050*/  SYNCS.PHASECHK.TRANS64.TRYWAIT P1, [R10+URZ+0x2a850], R5 ;  /* 0x02a850050a0075a7 */ /* 0x000062000802017f */
[----:B------:R-:W-:Y:S05]  /*15060*/  @!P0 BRA `(.L_x_639) ;  /* 0x0000000000048947 */ /* 0x000fea0003800000 */
[----:B------:R-:W-:Y:S01]  /*15070*/  BPT.TRAP 0x1 ;  /* 0x000000040000795c */ /* 0x000fe20000300000 */
.L_x_639:
[----:B------:R-:W-:Y:S01]  /*15080*/  VIADD R2, R2, 0x400 ;  /* 0x0000040002027836 */ /* 0x000fe20000000000 */
[----:B------:R-:W-:Y:S04]  /*15090*/  BSSY B0, `(.L_x_640) ;  /* 0x0000008000007945 */ /* 0x000fe80003800000 */
[----:B------:R-:W-:-:S04]  /*150a0*/  SHF.R.U32.HI R2, RZ, 0x4, R2 ;  /* 0x00000004ff027819 */ /* 0x000fc80000011602 */
[----:B------:R-:W-:-:S04]  /*150b0*/  LOP3.LUT R2, R2, 0x3fff, RZ, 0xc0, !PT ;  /* 0x00003fff02027812 */ /* 0x000fc800078ec0ff */
[----:B------:R-:W-:-:S05]  /*150c0*/  LOP3.LUT R2, R2, 0x3000000, RZ, 0xfc, !PT ;  /* 0x0300000002027812 */ /* 0x000fca00078efcff */
[----:B------:R-:W-:Y:S01]  /*150d0*/  IMAD R2, R173, 0x600, R2 ;  /* 0x00000600ad027824 */ /* 0x000fe200078e0202 */
[----:B-1----:R-:W-:Y:S06]  /*150e0*/  @P1 BRA `(.L_x_641) ;  /* 0x0000000000081947 */ /* 0x002fec0003800000 */
[----:B------:R-:W1:Y:S02]  /*150f0*/  SYNCS.PHASECHK.TRANS64.TRYWAIT P1, [R10+URZ+0x2a850], R5 ;  /* 0x02a850050a0075a7 */ /* 0x000e64000802017f */
[----:B-1----:R-:W-:Y:S05]  /*15100*/  @!P1 BRA `(.L_x_642) ;  /* 0x0000009c00b09947 */ /* 0x002fea0003800000 */
.L_x_641:
[----:B------:R-:W-:Y:S05]  /*15110*/  BSYNC B0 ;  /* 0x0000000000007941 */ /* 0x000fea0003800000 */
.L_x_640:
[----:B------:R-:W-:Y:S01]  /*15120*/  IMAD.MOV.U32 R9, RZ, RZ, 0x40000040 ;  /* 0x40000040ff097424 */ /* 0x000fe200078e00ff */
[----:B------:R-:W-:Y:S01]  /*15130*/  MOV R8, R2 ;  /* 0x0000000200087202 */ /* 0x000fe20000000f00 */
[----:B------:R-:W-:Y:S01]  /*15140*/  WARPGROUP.ARRIVE ;  /* 0x00000000000079c5 */ /* 0x000fe20000000000 */
[----:B01----:R-:W-:Y:S01]  /*15150*/  SHFL.BFLY PT, R5, R6, 0x2, 0x1f ;  /* 0x0c401f0006057f89 */ /* 0x003fe200000e0000 */
[----:B------:R-:W-:Y:S01]  /*15160*/  MOV R88, 0xff800000 ;  /* 0xff80000000587802 */ /* 0x000fe20000000f00 */
[----:B------:R-:W-:Y:S01]  /*15170*/  IMAD.MOV.U32 R89, RZ, RZ, -0x800000 ;  /* 0xff800000ff597424 */ /* 0x000fe200078e00ff */
[----:B------:R-:W-:Y:S01]  /*15180*/  R2UR UR6, R8 ;  /* 0x00000000080672ca */ /* 0x000fe200000e0000 */
[----:B------:R-:W-:Y:S01]  /*15190*/  VIADD R8, R2, 0x80 ;  /* 0x0000008002087836 */ /* 0x000fe20000000000 */
[----:B------:R-:W-:Y:S02]  /*151a0*/  R2UR UR7, R9 ;  /* 0x00000000090772ca */ /* 0x000fe400000e0000 */
[----:B------:R-:W-:-:S11]  /*151b0*/  MOV R9, 0x40000040 ;  /* 0x4000004000097802 */ /* 0x000fd60000000f00 */
        /* <DEDUP_REMOVED lines=25> */
[----:B------:R-:W-:Y:S02]  /*15350*/  IADD3 R8, R2, 0x280, RZ ;  /* 0x0000028002087810 */ /* 0x000fe40007ffe0ff */
[----:B------:R-:W0:Y:S02]  /*15360*/  SHFL.BFLY PT, R2, R7, 0x2, 0x1f ;  /* 0x0c401f0007027f89 */ /* 0x000e2400000e0000 */
[----:B0-----:R-:W-:Y:S01]  /*15370*/  FADD.FTZ R2, R2, R7 ;  /* 0x0000000702027221 */ /* 0x001fe20000010000 */
[----:B------:R-:W-:-:S02]  /*15380*/  WARPGROUP.DEPBAR.LE gsb0, 0x0 ;  /* 0x00008000000079c5 */ /* 0x000fc40000010000 */
[----:B------:R-:W-:-:S06]  /*15390*/  WARPGROUP.ARRIVE ;  /* 0x00000000000079c5 */ /* 0x000fcc0000000000 */
[----:B------:R-:W-:Y:S01]  /*153a0*/  HGMMA.64x128x16.F32 R24, R148, gdesc[UR4].tnspB, R24, gsb0 ;  /* 0x41e0000494187df0 */ /* 0x000fe20008000818 */
[----:B------:R-:W-:Y:S01]  /*153b0*/  R2UR UR6, R8 ;  /* 0x00000000080672ca */ /* 0x000fe200000e0000 */
[----:B------:R-:W-:Y:S01]  /*153c0*/  FADD.FTZ R8, R5, R6 ;  /* 0x0000000605087221 */ /* 0x000fe20000010000 */
[----:B------:R-:W-:Y:S01]  /*153d0*/  R2UR UR7, R9 ;  /* 0x00000000090772ca */ /* 0x000fe200000e0000 */
[----:B------:R-:W0:Y:S01]  /*153e0*/  SHFL.BFLY PT, R5, R2, 0x1, 0x1f ;  /* 0x0c201f0002057f89 */ /* 0x000e2200000e0000 */
[----:B------:R-:W-:-:S03]  /*153f0*/  IMAD.MOV.U32 R6, RZ, RZ, RZ ;  /* 0x000000ffff067224 */ /* 0x000fc600078e00ff */
[----:B------:R-:W1:Y:S01]  /*15400*/  SHFL.BFLY PT, R9, R8, 0x1, 0x1f ;  /* 0x0c201f0008097f89 */ /* 0x000e6200000e0000 */
[----:B0-----:R-:W-:Y:S01]  /*15410*/  FADD.FTZ R11, R2, R5 ;  /* 0x00000005020b7221 */ /* 0x001fe20000010000 */
[----:B------:R-:W-:Y:S01]  /*15420*/  MOV R5, RZ ;  /* 0x000000ff00057202 */ /* 0x000fe20000000f00 */
[----:B-1----:R-:W-:-:S03]  /*15430*/  FADD.FTZ R12, R8, R9 ;  /* 0x00000009080c7221 */ /* 0x002fc60000010000 */
        /* <DEDUP_REMOVED lines=14> */
[----:B------:R-:W-:Y:S03]  /*15520*/  HGMMA.64x128x16.F32 R24, R152, gdesc[UR4].tnspB, R24, gsb0 ;  /* 0x41e0000498187df0 */ /* 0x000fe60008000818 */
[----:B------:R-:W-:Y:S02]  /*15530*/  WARPGROUP.DEPBAR.LE gsb0, 0x0 ;  /* 0x00008000000079c5 */ /* 0x000fe40000010000 */
[----:B--23--:R-:W-:Y:S05]  /*15540*/  @!P0 BRA `(.L_x_643) ;  /* 0x0000000000048947 */ /* 0x00cfea0003800000 */
[----:B------:R-:W-:Y:S01]  /*15550*/  BPT.TRAP 0x1 ;  /* 0x000000040000795c */ /* 0x000fe20000300000 */
.L_x_643:
[----:B------:R-:W-:Y:S01]  /*15560*/  IADD3 R0, R10, 0x2a860, RZ ;  /* 0x0002a8600a007810 */ /* 0x000fe20007ffe0ff */
[----:B------:R-:W-:Y:S02]  /*15570*/  VIADD R173, R173, 0x1 ;  /* 0x00000001adad7836 */ /* 0x000fe40000000000 */
[-C--:B------:R-:W-:Y:S01]  /*15580*/  FMUL.FTZ R24, R24, R5.reuse ;  /* 0x0000000518187220 */ /* 0x080fe20000410000 */
[-C--:B------:R-:W-:Y:S01]  /*15590*/  FMUL.FTZ R91, R25, R5.reuse ;  /* 0x00000005195b7220 */ /* 0x080fe20000410000 */
[----:B------:R-:W-:Y:S01]  /*155a0*/  PRMT R181, R181, 0x654, R0 ;  /* 0x00000654b5b57816 */ /* 0x000fe20000000000 */
[-C--:B------:R-:W-:Y:S01]  /*155b0*/  FMUL.FTZ R0, R36, R5.reuse ;  /* 0x0000000524007220 */ /* 0x080fe20000410000 */
[----:B------:R-:W-:Y:S01]  /*155c0*/  ISETP.NE.AND P0, PT, R173, 0x2, PT ;  /* 0x00000002ad00780c */ /* 0x000fe20003f05270 */
[-C--:B------:R-:W-:Y:S01]  /*155d0*/  FMUL.FTZ R10, R28, R5.reuse ;  /* 0x000000051c0a7220 */ /* 0x080fe20000410000 */
[----:B------:R1:W-:Y:S01]  /*155e0*/  SYNCS.ARRIVE.TRANS64.RED.A1T0 RZ, [R181+URZ], RZ ;  /* 0x000000ffb5ff79a7 */ /* 0x0003e2000810043f */
        /* <DEDUP_REMOVED lines=28> */
[----:B------:R-:W-:Y:S01]  /*157b0*/  SEL R5, RZ, 0x1, P0 ;  /* 0x00000001ff057807 */ /* 0x000fe20000000000 */
[-C--:B0-----:R-:W-:Y:S01]  /*157c0*/  FMUL.FTZ R92, R34, R6.reuse ;  /* 0x00000006225c7220 */ /* 0x081fe20000410000 */
        /* <DEDUP_REMOVED lines=31> */
[----:B------:R-:W-:Y:S01]  /*159c0*/  FMUL.FTZ R87, R87, R6 ;  /* 0x0000000657577220 */ /* 0x000fe20000410000 */
[----:B------:R-:W-:-:S02]  /*159d0*/  LOP3.LUT R180, R180, R5, RZ, 0x3c, !PT ;  /* 0x00000005b4b47212 */ /* 0x000fc400078e3cff */
[----:B------:R-:W-:Y:S02]  /*159e0*/  IADD3 R189, R189, 0x1, RZ ;  /* 0x00000001bdbd7810 */ /* 0x000fe40007ffe0ff */
[----:B-1----:R-:W-:-:S07]  /*159f0*/  SEL R173, R173, RZ, P0 ;  /* 0x000000ffadad7207 */ /* 0x002fce0000000000 */
.L_x_565:
[----:B------:R-:W0:Y:S08]  /*15a00*/  S2UR UR4, SR_CgaCtaId ;  /* 0x00000000000479c3 */ /* 0x000e300000008800 */
[----:B------:R-:W-:Y:S01]  /*15a10*/  BAR.SYNC.DEFER_BLOCKING 0x5, 0x180 ;  /* 0x0146000000007b1d */ /* 0x000fe20000010000 */
[----:B------:R-:W-:-:S05]  /*15a20*/  MOV R2, 0x400 ;  /* 0x0000040000027802 */ /* 0x000fca0000000f00 */
[----:B------:R-:W-:Y:S01]  /*15a30*/  BSSY B0, `(.L_x_644) ;  /* 0x00001f8000007945 */ /* 0x000fe20003800000 */
[----:B0-----:R-:W-:-:S05]  /*15a40*/  IMAD.U32 R181, RZ, RZ, UR4 ;  /* 0x00000004ffb57e24 */ /* 0x001fca000f8e00ff */
[----:B------:R-:W-:-:S05]  /*15a50*/  LEA R2, R181, R2, 0x18 ;  /* 0x00000002b5027211 */ /* 0x000fca00078ec0ff */
[----:B------:R0:W1:Y:S01]  /*15a60*/  LDS.128 R28, [R2+0x2a8d0] ;  /* 0x02a8d000021c7984 */ /* 0x0000620000000c00 */
[----:B------:R-:W-:Y:S06]  /*15a70*/  BAR.ARV 0x4, 0x180 ;  /* 0x0106000000007b1d */ /* 0x000fec0000002000 */
[----:B------:R-:W-:Y:S05]  /*15a80*/  @P1 BRA `(.L_x_645) ;  /* 0x0000001400081947 */ /* 0x000fea0003800000 */
[----:B------:R-:W2:Y:S01]  /*15a90*/  LDL R4, [R1+0x38] ;  /* 0x0000380001047983 */ /* 0x000ea20000100800 */
[----:B------:R-:W-:Y:S01]  /*15aa0*/  F2FP.F16.F32.PACK_AB R10, R11, R10 ;  /* 0x0000000a0b0a723e */ /* 0x000fe200000000ff */
[----:B------:R-:W-:Y:S01]  /*15ab0*/  ULDC.64 UR4, c[0x0][0xc00] ;  /* 0x0003000000047ab9 */ /* 0x000fe20000000a00 */
[----:B------:R-:W-:Y:S01]  /*15ac0*/  F2FP.F16.F32.PACK_AB R11, R97, R26 ;  /* 0x0000001a610b723e */ /* 0x000fe200000000ff */
[----:B------:R-:W3:Y:S01]  /*15ad0*/  S2R R5, SR_SWINHI ;  /* 0x0000000000057919 */ /* 0x000ee20000002f00 */
[----:B------:R-:W-:Y:S02]  /*15ae0*/  F2FP.F16.F32.PACK_AB R35, R38, R35 ;  /* 0x000000232623723e */ /* 0x000fe400000000ff */
[----:B------:R-:W-:Y:S02]  /*15af0*/  F2FP.F16.F32.PACK_AB R36, R73, R36 ;  /* 0x000000244924723e */ /* 0x000fe400000000ff */
[----:B------:R-:W-:Y:S02]  /*15b00*/  F2FP.F16.F32.PACK_AB R38, R77, R76 ;  /* 0x0000004c4d26723e */ /* 0x000fe400000000ff */
[----:B------:R-:W-:-:S02]  /*15b10*/  F2FP.F16.F32.PACK_AB R39, R42, R39 ;  /* 0x000000272a27723e */ /* 0x000fc400000000ff */
[----:B------:R-:W-:Y:S02]  /*15b20*/  MOV R20, R2 ;  /* 0x0000000200147202 */ /* 0x000fe40000000f00 */
[----:B---3--:R-:W-:Y:S01]  /*15b30*/  MOV R21, R5 ;  /* 0x0000000500157202 */ /* 0x008fe20000000f00 */
[----:B------:R-:W-:Y:S02]  /*15b40*/  BAR.SYNC.DEFER_BLOCKING 0x1, 0x100 ;  /* 0x0044000000007b1d */ /* 0x000fe40000010000 */
[----:B--2---:R-:W-:-:S03]  /*15b50*/  IMAD.WIDE R8, R4, 0x2, R20 ;  /* 0x0000000204087825 */ /* 0x004fc600078e0214 */
[C---:B------:R-:W-:Y:S02]  /*15b60*/  LOP3.LUT R15, R8.reuse, 0x380, RZ, 0xc0, !PT ;  /* 0x00000380080f7812 */ /* 0x040fe400078ec0ff */
[C---:B------:R-:W-:Y:S02]  /*15b70*/  IADD3 R71, P6, R8.reuse, 0x20, RZ ;  /* 0x0000002008477810 */ /* 0x040fe40007fde0ff */
[C---:B------:R-:W-:Y:S02]  /*15b80*/  IADD3 R79, P5, R8.reuse, 0x40, RZ ;  /* 0x00000040084f7810 */ /* 0x040fe40007fbe0ff */
[----:B------:R-:W-:Y:S02]  /*15b90*/  SHF.R.U64 R15, R15, 0x3, RZ ;  /* 0x000000030f0f7819 */ /* 0x000fe400000012ff */
[C---:B------:R-:W-:Y:S01]  /*15ba0*/  IADD3 R101, P4, R8.reuse, 0x60, RZ ;  /* 0x0000006008657810 */ /* 0x040fe20007f9e0ff */
[----:B------:R-:W-:Y:S01]  /*15bb0*/  IMAD.X R7, RZ, RZ, R9, P5 ;  /* 0x000000ffff077224 */ /* 0x000fe200028e0609 */
[----:B------:R-:W-:-:S02]  /*15bc0*/  IADD3 R103, P3, R8, 0x4000, RZ ;  /* 0x0000400008677810 */ /* 0x000fc40007f7e0ff */
[C---:B------:R-:W-:Y:S02]  /*15bd0*/  IADD3 R105, P2, R8.reuse, 0x4020, RZ ;  /* 0x0000402008697810 */ /* 0x040fe40007f5e0ff */
[C---:B------:R-:W-:Y:S02]  /*15be0*/  IADD3 R107, P1, R8.reuse, 0x4040, RZ ;  /* 0x00004040086b7810 */ /* 0x040fe40007f3e0ff */
[----:B------:R-:W-:Y:S02]  /*15bf0*/  IADD3 R109, P0, R8, 0x4060, RZ ;  /* 0x00004060086d7810 */ /* 0x000fe40007f1e0ff */
[----:B------:R-:W-:Y:S01]  /*15c00*/  LOP3.LUT R4, R71, 0x380, RZ, 0xc0, !PT ;  /* 0x0000038047047812 */ /* 0x000fe200078ec0ff */
[--C-:B------:R-:W-:Y:S01]  /*15c10*/  IMAD.X R27, RZ, RZ, R9.reuse, P1 ;  /* 0x000000ffff1b7224 */ /* 0x100fe200008e0609 */
[----:B------:R-:W-:Y:S02]  /*15c20*/  LOP3.LUT R6, R79, 0x380, RZ, 0xc0, !PT ;  /* 0x000003804f067812 */ /* 0x000fe400078ec0ff */
[----:B------:R-:W-:Y:S01]  /*15c30*/  LOP3.LUT R8, R15, R8, RZ, 0x3c, !PT ;  /* 0x000000080f087212 */ /* 0x000fe200078e3cff */
[----:B------:R-:W-:Y:S01]  /*15c40*/  IMAD.X R15, RZ, RZ, R9, P3 ;  /* 0x000000ffff0f7224 */ /* 0x000fe200018e0609 */
[----:B------:R-:W-:-:S02]  /*15c50*/  SHF.R.U64 R4, R4, 0x3, RZ ;  /* 0x0000000304047819 */ /* 0x000fc400000012ff */
[----:B------:R-:W-:Y:S02]  /*15c60*/  SHF.R.U64 R6, R6, 0x3, RZ ;  /* 0x0000000306067819 */ /* 0x000fe400000012ff */
[----:B------:R-:W-:Y:S02]  /*15c70*/  MOV R94, R8 ;  /* 0x00000008005e7202 */ /* 0x000fe40000000f00 */
[-C--:B------:R-:W-:Y:S02]  /*15c80*/  IADD3.X R5, RZ, R9.reuse, RZ, P6, !PT ;  /* 0x00000009ff057210 */ /* 0x080fe400037fe4ff */
[-C--:B------:R-:W-:Y:S02]  /*15c90*/  IADD3.X R13, RZ, R9.reuse, RZ, P4, !PT ;  /* 0x00000009ff0d7210 */ /* 0x080fe400027fe4ff */
[-C--:B------:R-:W-:Y:S02]  /*15ca0*/  IADD3.X R25, RZ, R9.reuse, RZ, P2, !PT ;  /* 0x00000009ff197210 */ /* 0x080fe400017fe4ff */
[----:B----4-:R-:W-:-:S02]  /*15cb0*/  IADD3.X R33, RZ, R9, RZ, P0, !PT ;  /* 0x00000009ff217210 */ /* 0x010fc400007fe4ff */
[----:B------:R-:W-:Y:S02]  /*15cc0*/  LOP3.LUT R12, R101, 0x380, RZ, 0xc0, !PT ;  /* 0x00000380650c7812 */ /* 0x000fe400078ec0ff */
[----:B------:R-:W-:Y:S02]  /*15cd0*/  LOP3.LUT R14, R103, 0x380, RZ, 0xc0, !PT ;  /* 0x00000380670e7812 */ /* 0x000fe400078ec0ff */
[----:B------:R-:W-:Y:S02]  /*15ce0*/  F2FP.F16.F32.PACK_AB R8, R91, R24 ;  /* 0x000000185b08723e */ /* 0x000fe400000000ff */
[----:B------:R-:W-:Y:S02]  /*15cf0*/  F2FP.F16.F32.PACK_AB R9, R99, R32 ;  /* 0x000000206309723e */ /* 0x000fe400000000ff */
[----:B------:R-:W-:Y:S02]  /*15d00*/  LOP3.LUT R24, R105, 0x380, RZ, 0xc0, !PT ;  /* 0x0000038069187812 */ /* 0x000fe400078ec0ff */
[----:B-1----:R-:W-:Y:S01]  /*15d10*/  LOP3.LUT R28, R107, 0x380, RZ, 0xc0, !PT ;  /* 0x000003806b1c7812 */ /* 0x002fe200078ec0ff */
[----:B------:R1:W-:Y:S01]  /*15d20*/  STSM.16.M88.4 [R94], R8 ;  /* 0x000000085e007844 */ /* 0x0003e20000000200 */
[----:B------:R-:W-:-:S02]  /*15d30*/  LOP3.LUT R4, R4, R71, RZ, 0x3c, !PT ;  /* 0x0000004704047212 */ /* 0x000fc400078e3cff */
[----:B------:R-:W-:Y:S02]  /*15d40*/  LOP3.LUT R6, R6, R79, RZ, 0x3c, !PT ;  /* 0x0000004f06067212 */ /* 0x000fe400078e3cff */
[----:B------:R-:W-:Y:S02]  /*15d50*/  LOP3.LUT R32, R109, 0x380, RZ, 0xc0, !PT ;  /* 0x000003806d207812 */ /* 0x000fe400078ec0ff */
[----:B------:R-:W-:Y:S02]  /*15d60*/  SHF.R.U64 R12, R12, 0x3, RZ ;  /* 0x000000030c0c7819 */ /* 0x000fe400000012ff */
[----:B------:R-:W-:Y:S02]  /*15d70*/  SHF.R.U64 R14, R14, 0x3, RZ ;  /* 0x000000030e0e7819 */ /* 0x000fe400000012ff */
[----:B------:R-:W-:Y:S02]  /*15d80*/  SHF.R.U64 R24, R24, 0x3, RZ ;  /* 0x0000000318187819 */ /* 0x000fe400000012ff */
[----:B------:R-:W-:-:S02]  /*15d90*/  SHF.R.U64 R28, R28, 0x3, RZ ;  /* 0x000000031c1c7819 */ /* 0x000fc400000012ff */
[----:B------:R-:W-:Y:S02]  /*15da0*/  SHF.R.U64 R32, R32, 0x3, RZ ;  /* 0x0000000320207819 */ /* 0x000fe400000012ff */
[----:B------:R-:W-:Y:S02]  /*15db0*/  MOV R91, R4 ;  /* 0x00000004005b7202 */ /* 0x000fe40000000f00 */
[----:B------:R-:W-:Y:S02]  /*15dc0*/  MOV R79, R6 ;  /* 0x00000006004f7202 */ /* 0x000fe40000000f00 */
[----:B------:R-:W-:Y:S02]  /*15dd0*/  F2FP.F16.F32.PACK_AB R4, R90, R3 ;  /* 0x000000035a04723e */ /* 0x000fe400000000ff */
[----:B------:R-:W-:Y:S02]  /*15de0*/  F2FP.F16.F32.PACK_AB R5, R93, R92 ;  /* 0x0000005c5d05723e */ /* 0x000fe400000000ff */
[----:B------:R-:W-:-:S02]  /*15df0*/  F2FP.F16.F32.PACK_AB R6, R37, R0 ;  /* 0x000000002506723e */ /* 0x000fc400000000ff */
[----:B------:R-:W-:Y:S01]  /*15e00*/  F2FP.F16.F32.PACK_AB R7, R95, R72 ;  /* 0x000000485f07723e */ /* 0x000fe200000000ff */
[----:B------:R-:W2:Y:S01]  /*15e10*/  LDC R0, c[0x0][0xbe8] ;  /* 0x0002fa00ff007b82 */ /* 0x000ea20000000800 */
[----:B------:R-:W-:Y:S02]  /*15e20*/  LOP3.LUT R12, R12, R101, RZ, 0x3c, !PT ;  /* 0x000000650c0c7212 */ /* 0x000fe400078e3cff */
[----:B------:R-:W-:Y:S01]  /*15e30*/  LOP3.LUT R14, R14, R103, RZ, 0x3c, !PT ;  /* 0x000000670e0e7212 */ /* 0x000fe200078e3cff */
[----:B------:R-:W-:Y:S01]  /*15e40*/  STSM.16.M88.4 [R91], R4 ;  /* 0x000000045b007844 */ /* 0x000fe20000000200 */
[----:B-1----:R-:W-:Y:S02]  /*15e50*/  F2FP.F16.F32.PACK_AB R8, R41, R40 ;  /* 0x000000282908723e */ /* 0x002fe400000000ff */
[----:B------:R-:W-:Y:S02]  /*15e60*/  F2FP.F16.F32.PACK_AB R9, R43, R34 ;  /* 0x000000222b09723e */ /* 0x000fe400000000ff */
[----:B------:R-:W-:-:S02]  /*15e70*/  F2FP.F16.F32.PACK_AB R10, R45, R44 ;  /* 0x0000002c2d0a723e */ /* 0x000fc400000000ff */
[----:B------:R-:W-:Y:S02]  /*15e80*/  F2FP.F16.F32.PACK_AB R11, R47, R46 ;  /* 0x0000002e2f0b723e */ /* 0x000fe400000000ff */
[----:B------:R-:W-:Y:S02]  /*15e90*/  LOP3.LUT R24, R24, R105, RZ, 0x3c, !PT ;  /* 0x0000006918187212 */ /* 0x000fe400078e3cff */
[----:B------:R-:W-:Y:S01]  /*15ea0*/  LOP3.LUT R26, R28, R107, RZ, 0x3c, !PT ;  /* 0x0000006b1c1a7212 */ /* 0x000fe200078e3cff */
[----:B------:R1:W-:Y:S01]  /*15eb0*/  STSM.16.M88.4 [R79], R8 ;  /* 0x000000084f007844 */ /* 0x0003e20000000200 */
[----:B------:R-:W-:Y:S02]  /*15ec0*/  LOP3.LUT R32, R32, R109, RZ, 0x3c, !PT ;  /* 0x0000006d20207212 */ /* 0x000fe400078e3cff */
[----:B------:R-:W-:Y:S02]  /*15ed0*/  MOV R78, R12 ;  /* 0x0000000c004e7202 */ /* 0x000fe40000000f00 */
[----:B------:R-:W-:-:S02]  /*15ee0*/  MOV R71, R14 ;  /* 0x0000000e00477202 */ /* 0x000fc40000000f00 */
[----:B------:R-:W-:Y:S02]  /*15ef0*/  MOV R70, R24 ;  /* 0x0000001800467202 */ /* 0x000fe40000000f00 */
[----:B------:R-:W-:Y:S02]  /*15f00*/  MOV R28, R26 ;  /* 0x0000001a001c7202 */ /* 0x000fe40000000f00 */
[----:B------:R-:W-:Y:S01]  /*15f10*/  F2FP.F16.F32.PACK_AB R12, R49, R48 ;  /* 0x00000030310c723e */ /* 0x000fe200000000ff */
[----:B------:R-:W-:Y:S01]  /*15f20*/  IMAD.MOV.U32 R48, RZ, RZ, RZ ;  /* 0x000000ffff307224 */ /* 0x000fe200078e00ff */
[----:B------:R-:W-:Y:S02]  /*15f30*/  F2FP.F16.F32.PACK_AB R13, R51, R50 ;  /* 0x00000032330d723e */ /* 0x000fe400000000ff */
[----:B------:R-:W-:Y:S02]  /*15f40*/  F2FP.F16.F32.PACK_AB R14, R53, R52 ;  /* 0x00000034350e723e */ /* 0x000fe400000000ff */
[----:B------:R-:W-:-:S02]  /*15f50*/  F2FP.F16.F32.PACK_AB R15, R55, R54 ;  /* 0x00000036370f723e */ /* 0x000fc400000000ff */
[----:B------:R-:W-:Y:S02]  /*15f60*/  F2FP.F16.F32.PACK_AB R24, R57, R56 ;  /* 0x000000383918723e */ /* 0x000fe400000000ff */
[----:B------:R-:W-:Y:S01]  /*15f70*/  F2FP.F16.F32.PACK_AB R25, R59, R58 ;  /* 0x0000003a3b19723e */ /* 0x000fe200000000ff */
[----:B------:R-:W-:Y:S01]  /*15f80*/  STSM.16.M88.4 [R78], R12 ;  /* 0x0000000c4e007844 */ /* 0x000fe20000000200 */
[----:B------:R-:W-:Y:S02]  /*15f90*/  F2FP.F16.F32.PACK_AB R26, R61, R60 ;  /* 0x0000003c3d1a723e */ /* 0x000fe400000000ff */
[----:B------:R-:W-:Y:S02]  /*15fa0*/  F2FP.F16.F32.PACK_AB R27, R63, R62 ;  /* 0x0000003e3f1b723e */ /* 0x000fe400000000ff */
[----:B------:R-:W-:Y:S02]  /*15fb0*/  MOV R3, R32 ;  /* 0x0000002000037202 */ /* 0x000fe40000000f00 */
[----:B------:R-:W-:Y:S01]  /*15fc0*/  ISETP.NE.U32.AND P0, PT, RZ, UR4, PT ;  /* 0x00000004ff007c0c */ /* 0x000fe2000bf05070 */
[----:B------:R-:W-:Y:S01]  /*15fd0*/  STSM.16.M88.4 [R71], R24 ;  /* 0x0000001847007844 */ /* 0x000fe20000000200 */
[----:B-1----:R-:W-:-:S02]  /*15fe0*/  IADD3 R8, P1, R186, UR4, RZ ;  /* 0x00000004ba087c10 */ /* 0x002fc4000ff3e0ff */
[----:B------:R-:W-:Y:S02]  /*15ff0*/  F2FP.F16.F32.PACK_AB R32, R65, R64 ;  /* 0x000000404120723e */ /* 0x000fe400000000ff */
[----:B------:R-:W-:Y:S02]  /*16000*/  F2FP.F16.F32.PACK_AB R33, R67, R66 ;  /* 0x000000424321723e */ /* 0x000fe400000000ff */
[----:B------:R-:W-:Y:S02]  /*16010*/  F2FP.F16.F32.PACK_AB R34, R69, R68 ;  /* 0x000000444522723e */ /* 0x000fe400000000ff */
[----:B------:R-:W-:Y:S02]  /*16020*/  F2FP.F16.F32.PACK_AB R37, R75, R74 ;  /* 0x0000004a4b25723e */ /* 0x000fe400000000ff */
[----:B------:R-:W-:Y:S01]  /*16030*/  F2FP.F16.F32.PACK_AB R4, R81, R80 ;  /* 0x000000505104723e */ /* 0x000fe200000000ff */
[----:B------:R-:W-:Y:S01]  /*16040*/  STSM.16.M88.4 [R70], R32 ;  /* 0x0000002046007844 */ /* 0x000fe20000000200 */
[----:B------:R-:W-:-:S02]  /*16050*/  F2FP.F16.F32.PACK_AB R5, R83, R82 ;  /* 0x000000525305723e */ /* 0x000fc400000000ff */
[----:B------:R-:W-:Y:S01]  /*16060*/  F2FP.F16.F32.PACK_AB R6, R85, R84 ;  /* 0x000000545506723e */ /* 0x000fe200000000ff */
[----:B------:R-:W-:Y:S01]  /*16070*/  STSM.16.M88.4 [R28], R36 ;  /* 0x000000241c007844 */ /* 0x000fe20000000200 */
[----:B------:R-:W-:Y:S02]  /*16080*/  F2FP.F16.F32.PACK_AB R7, R87, R86 ;  /* 0x000000565707723e */ /* 0x000fe400000000ff */
[----:B------:R-:W-:Y:S02]  /*16090*/  ISETP.NE.AND.EX P0, PT, RZ, UR5, PT, P0 ;  /* 0x00000005ff007c0c */ /* 0x000fe4000bf05300 */
[----:B------:R-:W-:Y:S01]  /*160a0*/  IADD3.X R9, R187, UR5, RZ, P1, !PT ;  /* 0x00000005bb097c10 */ /* 0x000fe20008ffe4ff */
[----:B------:R-:W-:Y:S01]  /*160b0*/  ULDC.64 UR4, c[0x0][0xc08] ;  /* 0x0003020000047ab9 */ /* 0x000fe20000000a00 */
[----:B------:R1:W-:Y:S01]  /*160c0*/  STSM.16.M88.4 [R3], R4 ;  /* 0x0000000403007844 */ /* 0x0003e20000000200 */
[----:B------:R-:W-:Y:S01]  /*160d0*/  BAR.SYNC.DEFER_BLOCKING 0x1, 0x100 ;  /* 0x0044000000007b1d */ /* 0x000fe20000010000 */
[----:B------:R-:W-:-:S04]  /*160e0*/  ISETP.NE.U32.AND P2, PT, RZ, UR4, PT ;  /* 0x00000004ff007c0c */ /* 0x000fc8000bf45070 */
[----:B------:R-:W-:-:S13]  /*160f0*/  ISETP.NE.AND.EX P2, PT, RZ, UR5, PT, P2 ;  /* 0x00000005ff007c0c */ /* 0x000fda000bf45320 */
[----:B------:R-:W-:Y:S01]  /*16100*/  @P2 IADD3 R186, P3, R186, UR4, RZ ;  /* 0x00000004baba2c10 */ /* 0x000fe2000ff7e0ff */
[----:B------:R-:W-:Y:S02]  /*16110*/  ULDC UR4, c[0x0][0xa88] ;  /* 0x0002a20000047ab9 */ /* 0x000fe40000000800 */
[----:B-1----:R-:W-:Y:S02]  /*16120*/  MOV R3, UR4 ;  /* 0x0000000400037c02 */ /* 0x002fe40008000f00 */
[----:B------:R-:W-:Y:S01]  /*16130*/  @P2 IADD3.X R187, R187, UR5, RZ, P3, !PT ;  /* 0x00000005bbbb2c10 */ /* 0x000fe20009ffe4ff */
[----:B------:R1:W5:Y:S01]  /*16140*/  @P0 LDG.E R48, desc[UR60][R8.64] ;  /* 0x0000003c08300981 */ /* 0x000362000c1e1900 */
[----:B--2---:R-:W-:-:S03]  /*16150*/  ISETP.NE.AND P1, PT, R0, 0x1, PT ;  /* 0x000000010000780c */ /* 0x004fc60003f25270 */
[----:B------:R1:W5:Y:S10]  /*16160*/  @P2 LDG.E R3, desc[UR60][R186.64] ;  /* 0x0000003cba032981 */ /* 0x000374000c1e1900 */
[----:B------:R-:W2:Y:S08]  /*16170*/  @P1 LDC R10, c[0x0][0xbec] ;  /* 0x0002fb00ff0a1b82 */ /* 0x000eb00000000800 */
[----:B------:R-:W3:Y:S01]  /*16180*/  @P1 LDC R13, c[0x0][0xbf0] ;  /* 0x0002fc00ff0d1b82 */ /* 0x000ee20000000800 */
[----:B-1----:R-:W-:Y:S05]  /*16190*/  @P2 BRA `(.L_x_646) ;  /* 0x0000000000102947 */ /* 0x002fea0003800000 */
[----:B------:R-:W-:Y:S05]  /*161a0*/  @!P0 BRA `(.L_x_646) ;  /* 0x00000000000c8947 */ /* 0x000fea0003800000 */
[----:B------:R-:W4:Y:S04]  /*161b0*/  LDG.E R4, desc[UR60][R8.64] ;  /* 0x0000003c08047981 */ /* 0x000f28000c1e1900 */
[----:B-----5:R-:W4:Y:S02]  /*161c0*/  LDG.E R3, desc[UR60][R8.64+0x4] ;  /* 0x0000043c08037981 */ /* 0x020f24000c1e1900 */
[----:B----4-:R-:W-:-:S07]  /*161d0*/  IMAD.IADD R3, R3, 0x1, -R4 ;  /* 0x0000000103037824 */ /* 0x010fce00078e0a04 */
.L_x_646:
[----:B------:R-:W-:Y:S01]  /*161e0*/  SHF.R.S32.HI R28, RZ, 0x1f, R185 ;  /* 0x0000001fff1c7819 */ /* 0x000fe200000114b9 */
[----:B------:R-:W-:Y:S01]  /*161f0*/  ULDC.64 UR4, c[0x0][0xb90] ;  /* 0x0002e40000047ab9 */ /* 0x000fe20000000a00 */
[----:B------:R-:W-:Y:S01]  /*16200*/  LEA R15, R190, R229, 0x7 ;  /* 0x000000e5be0f7211 */ /* 0x000fe200078e38ff */
[----:B-----5:R-:W-:Y:S01]  /*16210*/  IMAD R57, R3, R0, RZ ;  /* 0x0000000003397224 */ /* 0x020fe200078e02ff */
[----:B------:R-:W-:Y:S01]  /*16220*/  SHF.R.S32.HI R49, RZ, 0x1f, R48 ;  /* 0x0000001fff317819 */ /* 0x000fe20000011430 */
[----:B------:R-:W-:Y:S01]  /*16230*/  IMAD R4, R28, UR4, RZ ;  /* 0x000000041c047c24 */ /* 0x000fe2000f8e02ff */
[----:B------:R-:W-:Y:S01]  /*16240*/  LEA R9, R192, R182, 0x6 ;  /* 0x000000b6c0097211 */ /* 0x000fe200078e30ff */
[----:B--2---:R-:W-:Y:S01]  /*16250*/  @P1 IMAD.HI.U32 R6, R15, R10, RZ ;  /* 0x0000000a0f061227 */ /* 0x004fe200078e00ff */
[----:B------:R-:W-:Y:S02]  /*16260*/  SEL R193, R193, RZ, !P0 ;  /* 0x000000ffc1c17207 */ /* 0x000fe40004000000 */
[----:B------:R-:W-:Y:S01]  /*16270*/  SEL R55, R188, RZ, !P0 ;  /* 0x000000ffbc377207 */ /* 0x000fe20004000000 */
[C---:B------:R-:W-:Y:S01]  /*16280*/  IMAD R11, R185.reuse, UR5, R4 ;  /* 0x00000005b90b7c24 */ /* 0x040fe2000f8e0204 */
[----:B------:R-:W-:Y:S01]  /*16290*/  LEA R14, R190, R227, 0x7 ;  /* 0x000000e3be0e7211 */ /* 0x000fe200078e38ff */
[----:B------:R-:W-:Y:S01]  /*162a0*/  IMAD.MOV.U32 R7, RZ, RZ, R15 ;  /* 0x000000ffff077224 */ /* 0x000fe200078e000f */
[----:B---3--:R-:W-:Y:S01]  /*162b0*/  @P1 SHF.R.U32.HI R7, RZ, R13, R6 ;  /* 0x0000000dff071219 */ /* 0x008fe20000011606 */
[----:B------:R-:W-:Y:S01]  /*162c0*/  IMAD.WIDE.U32 R4, R185, UR4, R48 ;  /* 0x00000004b9047c25 */ /* 0x000fe2000f8e0030 */
[----:B------:R-:W-:-:S03]  /*162d0*/  ULDC.64 UR4, c[0x0][0xb98] ;  /* 0x0002e60000047ab9 */ /* 0x000fc60000000a00 */
[----:B------:R-:W-:Y:S01]  /*162e0*/  IMAD.IADD R5, R5, 0x1, R11 ;  /* 0x0000000105057824 */ /* 0x000fe200078e020b */
[----:B------:R-:W-:Y:S01]  /*162f0*/  IADD3 R11, -R7, RZ, RZ ;  /* 0x000000ff070b7210 */ /* 0x000fe20007ffe1ff */
        /* <DEDUP_REMOVED lines=11> */
[----:B------:R-:W-:-:S02]  /*163b0*/  SHF.R.S32.HI R6, RZ, 0x1f, R9 ;  /* 0x0000001fff067819 */ /* 0x000fc40000011409 */
[----:B------:R-:W-:Y:S02]  /*163c0*/  IADD3 R7, P0, R20, 0x1000, RZ ;  /* 0x0000100014077810 */ /* 0x000fe40007f1e0ff */
[----:B------:R-:W-:Y:S01]  /*163d0*/  IADD3.X R5, R11, R5, R8, P2, !PT ;  /* 0x000000050b057210 */ /* 0x000fe200017fe408 */
[----:B------:R-:W-:Y:S01]  /*163e0*/  IMAD R6, R6, UR4, RZ ;  /* 0x0000000406067c24 */ /* 0x000fe2000f8e02ff */
[----:B------:R-:W-:Y:S02]  /*163f0*/  LOP3.LUT R8, R7, 0x380, RZ, 0xc0, !PT ;  /* 0x0000038007087812 */ /* 0x000fe400078ec0ff */
[----:B------:R-:W-:Y:S01]  /*16400*/  IADD3 R25, P2, R20, 0x3000, RZ ;  /* 0x0000300014197810 */ /* 0x000fe20007f5e0ff */
[C---:B------:R-:W-:Y:S01]  /*16410*/  IMAD R11, R9.reuse, UR5, R6 ;  /* 0x00000005090b7c24 */ /* 0x040fe2000f8e0206 */
[----:B------:R-:W-:Y:S01]  /*16420*/  SHF.R.U64 R8, R8, 0x3, RZ ;  /* 0x0000000308087819 */ /* 0x000fe200000012ff */
[----:B------:R-:W-:Y:S01]  /*16430*/  IMAD.WIDE.U32 R4, R9, UR4, R4 ;  /* 0x0000000409047c25 */ /* 0x000fe2000f8e0004 */
[----:B------:R-:W-:Y:S01]  /*16440*/  ULDC.64 UR4, c[0x0][0xb50] ;  /* 0x0002d40000047ab9 */ /* 0x000fe20000000a00 */
[----:B------:R-:W-:-:S02]  /*16450*/  LOP3.LUT R24, R25, 0x380, RZ, 0xc0, !PT ;  /* 0x0000038019187812 */ /* 0x000fc400078ec0ff */
[----:B------:R-:W-:Y:S01]  /*16460*/  LOP3.LUT R8, R8, R7, RZ, 0x3c, !PT ;  /* 0x0000000708087212 */ /* 0x000fe200078e3cff */
[----:B------:R-:W-:Y:S01]  /*16470*/  IMAD.IADD R5, R5, 0x1, R11 ;  /* 0x0000000105057824 */ /* 0x000fe200078e020b */
[----:B------:R-:W-:Y:S01]  /*16480*/  LEA R7, P4, R4, UR4, 0x2 ;  /* 0x0000000404077c11 */ /* 0x000fe2000f8810ff */
[----:B------:R-:W-:Y:S01]  /*16490*/  IMAD.X R9, RZ, RZ, R21, P0 ;  /* 0x000000ffff097224 */ /* 0x000fe200000e0615 */
[----:B------:R-:W-:Y:S02]  /*164a0*/  SHF.R.U64 R24, R24, 0x3, RZ ;  /* 0x0000000318187819 */ /* 0x000fe400000012ff */
[----:B------:R-:W-:Y:S01]  /*164b0*/  LEA.HI.X R10, R4, UR5, R5, 0x2, P4 ;  /* 0x00000005040a7c11 */ /* 0x000fe2000a0f1405 */
[----:B------:R-:W-:Y:S01]  /*164c0*/  SHFL.IDX PT, R50, R7, RZ, 0x1c1f ;  /* 0x001c1fff07327589 */ /* 0x000fe200000e0000 */
[----:B------:R-:W-:Y:S01]  /*164d0*/  LOP3.LUT P0, RZ, R197, 0x3, RZ, 0xc0, !PT ;  /* 0x00000003c5ff7812 */ /* 0x000fe2000780c0ff */
[----:B------:R-:W-:Y:S01]  /*164e0*/  ULDC.64 UR4, c[0x0][0xaa0] ;  /* 0x0002a80000047ab9 */ /* 0x000fe20000000a00 */
[----:B------:R-:W-:Y:S01]  /*164f0*/  LOP3.LUT R24, R24, R25, RZ, 0x3c, !PT ;  /* 0x0000001918187212 */ /* 0x000fe200078e3cff */
[----:B------:R-:W1:Y:S01]  /*16500*/  SHFL.IDX PT, R51, R10, RZ, 0x1c1f ;  /* 0x001c1fff0a337589 */ /* 0x000e6200000e0000 */
[----:B------:R-:W-:-:S02]  /*16510*/  SHF.R.U64 R12, R12, 0x3, RZ ;  /* 0x000000030c0c7819 */ /* 0x000fc400000012ff */
[----:B------:R-:W-:Y:S01]  /*16520*/  IADD3.X R25, RZ, R21, RZ, P2, !PT ;  /* 0x00000015ff197210 */ /* 0x000fe200017fe4ff */
[----:B------:R-:W-:Y:S01]  /*16530*/  SHFL.IDX PT, R52, R7, 0x1, 0x1c1f ;  /* 0x003c1f0007347f89 */ /* 0x000fe200000e0000 */
[----:B------:R-:W-:Y:S02]  /*16540*/  ISETP.GE.OR P2, PT, R14, R57, P0 ;  /* 0x000000390e00720c */ /* 0x000fe40000746670 */
[----:B------:R-:W-:Y:S01]  /*16550*/  LOP3.LUT R12, R12, R13, RZ, 0x3c, !PT ;  /* 0x0000000d0c0c7212 */ /* 0x000fe200078e3cff */
[----:B------:R-:W2:Y:S01]  /*16560*/  SHFL.IDX PT, R53, R10, 0x1, 0x1c1f ;  /* 0x003c1f000a357f89 */ /* 0x000ea200000e0000 */
[----:B------:R-:W-:Y:S01]  /*16570*/  IMAD.X R13, RZ, RZ, R21, P3 ;  /* 0x000000ffff0d7224 */ /* 0x000fe200018e0615 */
[----:B------:R-:W-:Y:S02]  /*16580*/  IADD3 R4, R14, 0x8, RZ ;  /* 0x000000080e047810 */ /* 0x000fe40007ffe0ff */
[----:B------:R-:W-:Y:S02]  /*16590*/  IADD3 R6, P3, R20, 0x7000, RZ ;  /* 0x0000700014067810 */ /* 0x000fe40007f7e0ff */
[----:B------:R-:W-:-:S02]  /*165a0*/  ISETP.GE.OR P0, PT, R4, R57, P0 ;  /* 0x000000390400720c */ /* 0x000fc40000706670 */
[----:B------:R-:W-:Y:S02]  /*165b0*/  LOP3.LUT R3, R6, 0x380, RZ, 0xc0, !PT ;  /* 0x0000038006037812 */ /* 0x000fe400078ec0ff */
[C---:B------:R-:W-:Y:S02]  /*165c0*/  IADD3 R37, P5, R20.reuse, 0x5000, RZ ;  /* 0x0000500014257810 */ /* 0x040fe40007fbe0ff */
[C---:B------:R-:W-:Y:S02]  /*165d0*/  IADD3 R41, P4, R20.reuse, 0x6000, RZ ;  /* 0x0000600014297810 */ /* 0x040fe40007f9e0ff */
[----:B------:R-:W-:Y:S02]  /*165e0*/  LOP3.LUT R5, R20, 0x380, RZ, 0xc0, !PT ;  /* 0x0000038014057812 */ /* 0x000fe400078ec0ff */
[----:B------:R-:W-:Y:S01]  /*165f0*/  SHF.R.U64 R3, R3, 0x3, RZ ;  /* 0x0000000303037819 */ /* 0x000fe200000012ff */
[----:B-1----:R1:W-:Y:S01]  /*16600*/  @!P2 ST.E desc[UR60][R50.64], R88 ;  /* 0x000000583200a985 */ /* 0x0023e2000c10193c */
[----:B------:R-:W-:-:S02]  /*16610*/  LOP3.LUT R32, R33, 0x380, RZ, 0xc0, !PT ;  /* 0x0000038021207812 */ /* 0x000fc400078ec0ff */
[----:B------:R-:W-:Y:S02]  /*16620*/  LOP3.LUT R36, R37, 0x380, RZ, 0xc0, !PT ;  /* 0x0000038025247812 */ /* 0x000fe400078ec0ff */
[----:B------:R-:W-:Y:S02]  /*16630*/  LOP3.LUT R40, R41, 0x380, RZ, 0xc0, !PT ;  /* 0x0000038029287812 */ /* 0x000fe400078ec0ff */
[----:B------:R-:W-:Y:S01]  /*16640*/  SHF.R.U64 R5, R5, 0x3, RZ ;  /* 0x0000000305057819 */ /* 0x000fe200000012ff */
[----:B--2---:R2:W-:Y:S01]  /*16650*/  @!P0 ST.E desc[UR60][R52.64], R89 ;  /* 0x0000005934008985 */ /* 0x0045e2000c10193c */
[----:B------:R-:W-:Y:S02]  /*16660*/  LOP3.LUT R44, R3, R6, RZ, 0x3c, !PT ;  /* 0x00000006032c7212 */ /* 0x000fe400078e3cff */
[----:B------:R-:W-:Y:S01]  /*16670*/  IADD3.X R45, RZ, R21, RZ, P3, !PT ;  /* 0x00000015ff2d7210 */ /* 0x000fe20001ffe4ff */
[----:B-1----:R-:W1:Y:S01]  /*16680*/  @P1 LDC R51, c[0x0][0xbec] ;  /* 0x0002fb00ff331b82 */ /* 0x002e620000000800 */
[----:B------:R-:W-:Y:S01]  /*16690*/  SHF.R.U64 R32, R32, 0x3, RZ ;  /* 0x0000000320207819 */ /* 0x000fe200000012ff */
[----:B------:R-:W-:Y:S01]  /*166a0*/  IMAD R3, R49, UR4, RZ ;  /* 0x0000000431037c24 */ /* 0x000fe2000f8e02ff */
[----:B------:R-:W-:Y:S01]  /*166b0*/  SHF.R.U64 R36, R36, 0x3, RZ ;  /* 0x0000000324247819 */ /* 0x000fe200000012ff */
[----:B------:R-:W5:Y:S01]  /*166c0*/  LD.E.128 R8, desc[UR60][R8.64] ;  /* 0x0000003c08087980 */ /* 0x000f62000c101d00 */
[----:B------:R-:W-:-:S02]  /*166d0*/  SHF.R.U64 R40, R40, 0x3, RZ ;  /* 0x0000000328287819 */ /* 0x000fc400000012ff */
[----:B------:R-:W-:Y:S01]  /*166e0*/  LOP3.LUT R20, R5, R20, RZ, 0x3c, !PT ;  /* 0x0000001405147212 */ /* 0x000fe200078e3cff */
[----:B------:R-:W3:Y:S01]  /*166f0*/  @P1 LDC R49, c[0x0][0xbf0] ;  /* 0x0002fc00ff311b82 */ /* 0x000ee20000000800 */
[----:B------:R-:W-:Y:S01]  /*16700*/  LOP3.LUT R32, R32, R33, RZ, 0x3c, !PT ;  /* 0x0000002120207212 */ /* 0x000fe200078e3cff */
[--C-:B------:R-:W-:Y:S01]  /*16710*/  IMAD.X R33, RZ, RZ, R21.reuse, P6 ;  /* 0x000000ffff217224 */ /* 0x100fe200030e0615 */
[----:B------:R-:W-:Y:S01]  /*16720*/  LOP3.LUT R36, R36, R37, RZ, 0x3c, !PT ;  /* 0x0000002524247212 */ /* 0x000fe200078e3cff */
[----:B------:R4:W5:Y:S01]  /*16730*/  LD.E.128 R4, desc[UR60][R20.64] ;  /* 0x0000003c14047980 */ /* 0x000962000c101d00 */
[----:B------:R-:W-:Y:S01]  /*16740*/  LOP3.LUT R40, R40, R41, RZ, 0x3c, !PT ;  /* 0x0000002928287212 */ /* 0x000fe200078e3cff */
[----:B------:R-:W-:Y:S01]  /*16750*/  IMAD.X R41, RZ, RZ, R21, P4 ;  /* 0x000000ffff297224 */ /* 0x000fe200020e0615 */
[----:B------:R-:W-:Y:S01]  /*16760*/  IADD3.X R37, RZ, R21, RZ, P5, !PT ;  /* 0x00000015ff257210 */ /* 0x000fe20002ffe4ff */
[C---:B------:R-:W-:Y:S01]  /*16770*/  IMAD R3, R48.reuse, UR5, R3 ;  /* 0x0000000530037c24 */ /* 0x040fe2000f8e0203 */
[----:B------:R-:W5:Y:S04]  /*16780*/  LD.E.128 R12, desc[UR60][R12.64] ;  /* 0x0000003c0c0c7980 */ /* 0x000f68000c101d00 */
[----:B------:R-:W5:Y:S01]  /*16790*/  LD.E.128 R24, desc[UR60][R24.64] ;  /* 0x0000003c18187980 */ /* 0x000f62000c101d00 */
[----:B----4-:R-:W-:Y:S01]  /*167a0*/  IMAD.WIDE.U32 R20, R48, UR4, RZ ;  /* 0x0000000430147c25 */ /* 0x010fe2000f8e00ff */
[----:B------:R-:W-:-:S02]  /*167b0*/  ULDC.64 UR4, c[0x0][0xae8] ;  /* 0x0002ba0000047ab9 */ /* 0x000fc40000000a00 */
[----:B------:R-:W5:Y:S01]  /*167c0*/  LD.E.128 R32, desc[UR60][R32.64] ;  /* 0x0000003c20207980 */ /* 0x000f62000c101d00 */
[----:B------:R-:W-:Y:S01]  /*167d0*/  IMAD.IADD R21, R21, 0x1, R3 ;  /* 0x0000000115157824 */ /* 0x000fe200078e0203 */
[----:B------:R-:W-:Y:S01]  /*167e0*/  LEA R3, R184, R192, 0x5 ;  /* 0x000000c0b8037211 */ /* 0x000fe200078e28ff */
[----:B------:R-:W-:Y:S01]  /*167f0*/  IMAD R28, R28, UR4, RZ ;  /* 0x000000041c1c7c24 */ /* 0x000fe2000f8e02ff */
[----:B------:R-:W5:Y:S01]  /*16800*/  LD.E.128 R36, desc[UR60][R36.64] ;  /* 0x0000003c24247980 */ /* 0x000f62000c101d00 */
[----:B------:R-:W-:-:S03]  /*16810*/  IMAD.WIDE.U32 R20, R185, UR4, R20 ;  /* 0x00000004b9147c25 */ /* 0x000fc6000f8e0014 */
[----:B------:R-:W5:Y:S01]  /*16820*/  LD.E.128 R40, desc[UR60][R40.64] ;  /* 0x0000003c28287980 */ /* 0x000f62000c101d00 */
[----:B------:R-:W-:Y:S02]  /*16830*/  IMAD R50, R190, 0x80, R3 ;  /* 0x00000080be327824 */ /* 0x000fe400078e0203 */
[----:B------:R-:W-:Y:S01]  /*16840*/  IMAD R3, R185, UR5, R28 ;  /* 0x00000005b9037c24 */ /* 0x000fe2000f8e021c */
[----:B------:R-:W-:Y:S01]  /*16850*/  ULDC.64 UR4, c[0x0][0xaf0] ;  /* 0x0002bc0000047ab9 */ /* 0x000fe20000000a00 */
[----:B-1----:R-:W-:Y:S01]  /*16860*/  @P1 IMAD.HI.U32 R28, R50, R51, RZ ;  /* 0x00000033321c1227 */ /* 0x002fe200078e00ff */
[----:B------:R-:W5:Y:S02]  /*16870*/  LD.E.128 R44, desc[UR60][R44.64] ;  /* 0x0000003c2c2c7980 */ /* 0x000f64000c101d00 */
[----:B------:R-:W-:Y:S01]  /*16880*/  IADD3 R21, R21, R3, RZ ;  /* 0x0000000315157210 */ /* 0x000fe20007ffe0ff */
[----:B------:R-:W-:Y:S01]  /*16890*/  IMAD.MOV.U32 R3, RZ, RZ, R50 ;  /* 0x000000ffff037224 */ /* 0x000fe200078e0032 */
[----:B---3--:R-:W-:Y:S01]  /*168a0*/  @P1 SHF.R.U32.HI R3, RZ, R49, R28 ;  /* 0x00000031ff031219 */ /* 0x008fe2000001161c */
[----:B------:R-:W-:Y:S01]  /*168b0*/  IMAD R48, R193, UR4, RZ ;  /* 0x00000004c1307c24 */ /* 0x000fe2000f8e02ff */
[----:B------:R-:W-:Y:S01]  /*168c0*/  @!PT LDS RZ, [RZ] ;  /* 0x00000000fffff984 */ /* 0x000fe20000000800 */
[----:B------:R-:W-:Y:S01]  /*168d0*/  @!PT LDS RZ, [RZ] ;  /* 0x00000000fffff984 */ /* 0x000fe20000000800 */
[----:B------:R-:W-:Y:S01]  /*168e0*/  @!PT LDS RZ, [RZ] ;  /* 0x00000000fffff984 */ /* 0x000fe20000000800 */
[----:B------:R-:W-:Y:S01]  /*168f0*/  @!PT LDS RZ, [RZ] ;  /* 0x00000000fffff984 */ /* 0x000fe20000000800 */
[----:B------:R1:W-:Y:S06]  /*16900*/  MEMBAR.ALL.CTA ;  /* 0x0000000000007992 */ /* 0x0003ec0000008000 */
[----:B-1----:R-:W1:Y:S01]  /*16910*/  FENCE.VIEW.ASYNC.S ;  /* 0x00000000000073c6 */ /* 0x002e620000000000 */
[----:B------:R-:W-:Y:S01]  /*16920*/  IMAD.WIDE.U32 R20, R55, UR4, R20 ;  /* 0x0000000437147c25 */ /* 0x000fe2000f8e0014 */
[----:B------:R-:W-:-:S03]  /*16930*/  IADD3 R51, -R3, RZ, RZ ;  /* 0x000000ff03337210 */ /* 0x000fc60007ffe1ff */
[----:B------:R-:W-:Y:S01]  /*16940*/  IMAD R49, R55, UR5, R48 ;  /* 0x0000000537317c24 */ /* 0x000fe2000f8e0230 */
[----:B------:R-:W-:Y:S01]  /*16950*/  SHF.R.S32.HI R28, RZ, 0x1f, R3 ;  /* 0x0000001fff1c7819 */ /* 0x000fe20000011403 */
[----:B------:R-:W-:Y:S02]  /*16960*/  ULDC.64 UR4, c[0x0][0xae0] ;  /* 0x0002b80000047ab9 */ /* 0x000fe40000000a00 */
[----:B------:R-:W-:Y:S02]  /*16970*/  IMAD.IADD R21, R21, 0x1, R49 ;  /* 0x0000000115157824 */ /* 0x000fe400078e0231 */
[----:B------:R-:W-:Y:S02]  /*16980*/  IMAD R49, R0, R51, R50 ;  /* 0x0000003300317224 */ /* 0x000fe400078e0232 */
[----:B------:R-:W-:Y:S02]  /*16990*/  IMAD R28, R28, UR4, RZ ;  /* 0x000000041c1c7c24 */ /* 0x000fe4000f8e02ff */
[----:B------:R-:W-:Y:S01]  /*169a0*/  IMAD.WIDE.U32 R20, R3, UR4, R20 ;  /* 0x0000000403147c25 */ /* 0x000fe2000f8e0014 */
[----:B------:R-:W-:-:S03]  /*169b0*/  SHF.R.S32.HI R0, RZ, 0x1f, R49 ;  /* 0x0000001fff007819 */ /* 0x000fc60000011431 */
[----:B------:R-:W-:Y:S01]  /*169c0*/  IMAD R51, R3, UR5, R28 ;  /* 0x0000000503337c24 */ /* 0x000fe2000f8e021c */
[----:B------:R-:W-:Y:S01]  /*169d0*/  LEA R50, R190, R192, 0x7 ;  /* 0x000000c0be327211 */ /* 0x000fe200078e38ff */
[----:B------:R-:W-:Y:S02]  /*169e0*/  ULDC.64 UR4, c[0x0][0xad8] ;  /* 0x0002b60000047ab9 */ /* 0x000fe40000000a00 */
[----:B------:R-:W-:Y:S02]  /*169f0*/  IMAD.IADD R21, R21, 0x1, R51 ;  /* 0x0000000115157824 */ /* 0x000fe400078e0233 */
[----:B------:R-:W-:Y:S01]  /*16a00*/  IMAD R28, R0, UR4, RZ ;  /* 0x00000004001c7c24 */ /* 0x000fe2000f8e02ff */
[C---:B------:R-:W-:Y:S01]  /*16a10*/  IADD3 R0, R50.reuse, 0x20, RZ ;  /* 0x0000002032007810 */ /* 0x040fe20007ffe0ff */
[----:B------:R-:W-:Y:S01]  /*16a20*/  IMAD.WIDE.U32 R20, R49, UR4, R20 ;  /* 0x0000000431147c25 */ /* 0x000fe2000f8e0014 */
[----:B------:R-:W-:-:S03]  /*16a30*/  ISETP.GE.AND P2, PT, R50, R57, PT ;  /* 0x000000393200720c */ /* 0x000fc60003f46270 */
[----:B------:R-:W-:Y:S01]  /*16a40*/  IMAD R51, R49, UR5, R28 ;  /* 0x0000000531337c24 */ /* 0x000fe2000f8e021c */
[-C--:B------:R-:W-:Y:S01]  /*16a50*/  ISETP.GE.AND P0, PT, R0, R57.reuse, PT ;  /* 0x000000390000720c */ /* 0x080fe20003f06270 */
[----:B------:R-:W-:Y:S01]  /*16a60*/  VIADD R0, R2, 0x2a820 ;  /* 0x0002a82002007836 */ /* 0x000fe20000000000 */
[----:B------:R-:W-:Y:S01]  /*16a70*/  ULDC.64 UR4, c[0x0][0xa80] ;  /* 0x0002a00000047ab9 */ /* 0x000fe20000000a00 */
[----:B------:R-:W-:Y:S01]  /*16a80*/  IADD3 R3, R50, 0x40, RZ ;  /* 0x0000004032037810 */ /* 0x000fe20007ffe0ff */
[----:B------:R-:W-:Y:S01]  /*16a90*/  IMAD.IADD R21, R21, 0x1, R51 ;  /* 0x0000000115157824 */ /* 0x000fe200078e0233 */
[----:B------:R-:W-:Y:S02]  /*16aa0*/  LEA R28, P3, R20, UR4, 0x1 ;  /* 0x00000004141c7c11 */ /* 0x000fe4000f8608ff */
[----:B------:R-:W-:Y:S02]  /*16ab0*/  ISETP.GE.AND P1, PT, R3, R57, PT ;  /* 0x000000390300720c */ /* 0x000fe40003f26270 */
[----:B------:R-:W-:-:S02]  /*16ac0*/  PRMT R0, RZ, 0x654, R0 ;  /* 0x00000654ff007816 */ /* 0x000fc40000000000 */
[----:B------:R-:W-:Y:S01]  /*16ad0*/  LEA.HI.X R3, R20, UR5, R21, 0x1, P3 ;  /* 0x0000000514037c11 */ /* 0x000fe200098f0c15 */
[----:B-1----:R2:W1:Y:S01]  /*16ae0*/  SHFL.IDX PT, R48, R28, RZ, 0x181f ;  /* 0x00181fff1c307589 */ /* 0x00246200000e0000 */
[----:B------:R3:W-:Y:S01]  /*16af0*/  SYNCS.ARRIVE.TRANS64.RED.A1T0 RZ, [R0+URZ], RZ ;  /* 0x000000ff00ff79a7 */ /* 0x0007e2000810043f */
[----:B------:R-:W-:Y:S01]  /*16b00*/  BSSY B1, `(.L_x_647) ;  /* 0x000000e000017945 */ /* 0x000fe20003800000 */
[----:B------:R-:W-:Y:S02]  /*16b10*/  SHF.R.S32.HI R54, RZ, 0x1f, R183 ;  /* 0x0000001fff367819 */ /* 0x000fe400000114b7 */
[----:B------:R-:W-:Y:S01]  /*16b20*/  SHF.R.S32.HI R56, RZ, 0x1f, R182 ;  /* 0x0000001fff387819 */ /* 0x000fe200000114b6 */
[----:B---3--:R2:W3:Y:S01]  /*16b30*/  SHFL.IDX PT, R0, R3, RZ, 0x181f ;  /* 0x00181fff03007589 */ /* 0x0084e200000e0000 */
[----:B------:R-:W-:Y:S05]  /*16b40*/  @P2 BRA `(.L_x_648) ;  /* 0x0000000000242947 */ /* 0x000fea0003800000 */
[----:B------:R-:W-:Y:S02]  /*16b50*/  ULDC UR4, c[0x0][0xac8] ;  /* 0x0002b20000047ab9 */ /* 0x000fe40000000800 */
[----:B------:R-:W-:Y:S02]  /*16b60*/  ISETP.GE.AND P2, PT, R182, UR4, PT ;  /* 0x00000004b6007c0c */ /* 0x000fe4000bf46270 */
[----:B------:R-:W-:-:S11]  /*16b70*/  ISETP.GE.AND P3, PT, R183, UR4, PT ;  /* 0x00000004b7007c0c */ /* 0x000fd6000bf66270 */
[CC--:B-1----:R-:W-:Y:S02]  /*16b80*/  @!P2 LEA R20, P4, R182.reuse, R48.reuse, 0x1 ;  /* 0x00000030b614a211 */ /* 0x0c2fe400078808ff */
[C---:B------:R-:W-:Y:S02]  /*16b90*/  @!P3 LEA R48, P5, R183.reuse, R48, 0x1 ;  /* 0x00000030b730b211 */ /* 0x040fe400078a08ff */
[-C--:B---3--:R-:W-:Y:S02]  /*16ba0*/  @!P2 LEA.HI.X R21, R182, R0.reuse, R56, 0x1, P4 ;  /* 0x00000000b615a211 */ /* 0x088fe400020f0c38 */
[----:B------:R-:W-:-:S03]  /*16bb0*/  @!P3 LEA.HI.X R49, R183, R0, R54, 0x1, P5 ;  /* 0x00000000b731b211 */ /* 0x000fc600028f0c36 */
[----:B-----5:R4:W-:Y:S04]  /*16bc0*/  @!P2 ST.E.128 desc[UR60][R20.64], R4 ;  /* 0x000000041400a985 */ /* 0x0209e8000c101d3c */
[----:B------:R4:W-:Y:S02]  /*16bd0*/  @!P3 ST.E.128 desc[UR60][R48.64], R32 ;  /* 0x000000203000b985 */ /* 0x0009e4000c101d3c */
.L_x_648:
[----:B------:R-:W-:Y:S05]  /*16be0*/  BSYNC B1 ;  /* 0x0000000000017941 */ /* 0x000fea0003800000 */
.L_x_647:
[----:B---3--:R3:W0:Y:S01]  /*16bf0*/  SHFL.IDX PT, R0, R3, 0x1, 0x181f ;  /* 0x00381f0003007f89 */ /* 0x00862200000e0000 */
[----:B------:R-:W-:Y:S03]  /*16c00*/  BSSY B1, `(.L_x_649) ;  /* 0x000000c000017945 */ /* 0x000fe60003800000 */
[----:B----45:R3:W4:Y:S01]  /*16c10*/  SHFL.IDX PT, R6, R28, 0x1, 0x181f ;  /* 0x00381f001c067f89 */ /* 0x03072200000e0000 */
        /* <DEDUP_REMOVED lines=8> */
[----:B------:R0:W-:Y:S04]  /*16ca0*/  @!P3 ST.E.128 desc[UR60][R4.64], R8 ;  /* 0x000000080400b985 */ /* 0x0001e8000c101d3c */
[----:B------:R0:W-:Y:S02]  /*16cb0*/  @!P4 ST.E.128 desc[UR60][R6.64], R36 ;  /* 0x000000240600c985 */ /* 0x0001e4000c101d3c */
.L_x_650:
[----:B------:R-:W-:Y:S05]  /*16cc0*/  BSYNC B1 ;  /* 0x0000000000017941 */ /* 0x000fea0003800000 */
.L_x_649:
[----:B0-----:R0:W0:Y:S01]  /*16cd0*/  SHFL.IDX PT, R0, R3, 0x2, 0x181f ;  /* 0x00581f0003007f89 */ /* 0x00102200000e0000 */
[----:B------:R-:W-:Y:S03]  /*16ce0*/  BSSY B1, `(.L_x_651) ;  /* 0x000000c000017945 */ /* 0x000fe60003800000 */
[----:B----4-:R4:W0:Y:S01]  /*16cf0*/  SHFL.IDX PT, R6, R28, 0x2, 0x181f ;  /* 0x00581f001c067f89 */ /* 0x01082200000e0000 */
[----:B------:R-:W-:Y:S05]  /*16d00*/  @P1 BRA `(.L_x_652) ;  /* 0x0000000000241947 */ /* 0x000fea0003800000 */
[----:B------:R-:W-:Y:S02]  /*16d10*/  ULDC UR4, c[0x0][0xac8] ;  /* 0x0002b20000047ab9 */ /* 0x000fe40000000800 */
[----:B------:R-:W-:Y:S02]  /*16d20*/  ISETP.GE.AND P2, PT, R182, UR4, PT ;  /* 0x00000004b6007c0c */ /* 0x000fe4000bf46270 */
[----:B------:R-:W-:-:S11]  /*16d30*/  ISETP.GE.AND P3, PT, R183, UR4, PT ;  /* 0x00000004b7007c0c */ /* 0x000fd6000bf66270 */
[CC--:B0-----:R-:W-:Y:S02]  /*16d40*/  @!P2 LEA R4, P0, R182.reuse, R6.reuse, 0x1 ;  /* 0x00000006b604a211 */ /* 0x0c1fe400078008ff */
[C---:B------:R-:W-:Y:S02]  /*16d50*/  @!P3 LEA R6, P1, R183.reuse, R6, 0x1 ;  /* 0x00000006b706b211 */ /* 0x040fe400078208ff */
[-C--:B------:R-:W-:Y:S02]  /*16d60*/  @!P2 LEA.HI.X R5, R182, R0.reuse, R56, 0x1, P0 ;  /* 0x00000000b605a211 */ /* 0x080fe400000f0c38 */
[----:B------:R-:W-:-:S03]  /*16d70*/  @!P3 LEA.HI.X R7, R183, R0, R54, 0x1, P1 ;  /* 0x00000000b707b211 */ /* 0x000fc600008f0c36 */
[----:B------:R0:W-:Y:S04]  /*16d80*/  @!P2 ST.E.128 desc[UR60][R4.64], R12 ;  /* 0x0000000c0400a985 */ /* 0x0001e8000c101d3c */
[----:B------:R0:W-:Y:S02]  /*16d90*/  @!P3 ST.E.128 desc[UR60][R6.64], R40 ;  /* 0x000000280600b985 */ /* 0x0001e4000c101d3c */
.L_x_652:
[----:B------:R-:W-:Y:S05]  /*16da0*/  BSYNC B1 ;  /* 0x0000000000017941 */ /* 0x000fea0003800000 */
.L_x_651:
[----:B0-----:R-:W-:Y:S01]  /*16db0*/  IADD3 R0, R50, 0x60, RZ ;  /* 0x0000006032007810 */ /* 0x001fe20007ffe0ff */
[----:B--23--:R-:W0:Y:S03]  /*16dc0*/  SHFL.IDX PT, R3, R3, 0x3, 0x181f ;  /* 0x00781f0003037f89 */ /* 0x00ce2600000e0000 */
[----:B------:R-:W-:Y:S01]  /*16dd0*/  ISETP.GE.AND P0, PT, R0, R57, PT ;  /* 0x000000390000720c */ /* 0x000fe20003f06270 */
[----:B----4-:R-:W2:-:S12]  /*16de0*/  SHFL.IDX PT, R28, R28, 0x3, 0x181f ;  /* 0x00781f001c1c7f89 */ /* 0x010e9800000e0000 */
        /* <DEDUP_REMOVED lines=12> */
.L_x_645:
[----:B------:R-:W-:Y:S01]  /*16eb0*/  ULDC.64 UR4, c[0x0][0xc00] ;  /* 0x0003000000047ab9 */ /* 0x000fe20000000a00 */
[----:B------:R-:W-:Y:S01]  /*16ec0*/  IMAD.MOV.U32 R3, RZ, RZ, RZ ;  /* 0x000000ffff037224 */ /* 0x000fe200078e00ff */
[----:B------:R-:W-:Y:S01]  /*16ed0*/  ISETP.NE.U32.AND P0, PT, RZ, UR4, PT ;  /* 0x00000004ff007c0c */ /* 0x000fe2000bf05070 */
[----:B------:R-:W2:Y:S01]  /*16ee0*/  LDC R25, c[0x0][0xbe8] ;  /* 0x0002fa00ff197b82 */ /* 0x000ea20000000800 */
[----:B------:R-:W-:Y:S02]  /*16ef0*/  IADD3 R4, P1, R186, UR4, RZ ;  /* 0x00000004ba047c10 */ /* 0x000fe4000ff3e0ff */
[----:B------:R-:W-:Y:S02]  /*16f00*/  ISETP.NE.AND.EX P0, PT, RZ, UR5, PT, P0 ;  /* 0x00000005ff007c0c */ /* 0x000fe4000bf05300 */
[----:B------:R-:W-:Y:S01]  /*16f10*/  IADD3.X R5, R187, UR5, RZ, P1, !PT ;  /* 0x00000005bb057c10 */ /* 0x000fe20008ffe4ff */
[----:B------:R-:W-:Y:S02]  /*16f20*/  ULDC.64 UR4, c[0x0][0xc08] ;  /* 0x0003020000047ab9 */ /* 0x000fe40000000a00 */
[----:B------:R-:W-:-:S04]  /*16f30*/  ISETP.NE.U32.AND P1, PT, RZ, UR4, PT ;  /* 0x00000004ff007c0c */ /* 0x000fc8000bf25070 */
[----:B------:R-:W-:-:S04]  /*16f40*/  ISETP.NE.AND.EX P1, PT, RZ, UR5, PT, P1 ;  /* 0x00000005ff007c0c */ /* 0x000fc8000bf25310 */
[----:B------:R3:W5:Y:S09]  /*16f50*/  @P0 LDG.E R3, desc[UR60][R4.64] ;  /* 0x0000003c04030981 */ /* 0x000772000c1e1900 */
[----:B------:R-:W-:Y:S01]  /*16f60*/  @P1 IADD3 R186, P2, R186, UR4, RZ ;  /* 0x00000004baba1c10 */ /* 0x000fe2000ff5e0ff */
[----:B------:R-:W-:-:S02]  /*16f70*/  ULDC UR4, c[0x0][0xa88] ;  /* 0x0002a20000047ab9 */ /* 0x000fc40000000800 */
[----:B------:R-:W-:Y:S02]  /*16f80*/  MOV R0, UR4 ;  /* 0x0000000400007c02 */ /* 0x000fe40008000f00 */
[----:B------:R-:W-:-:S05]  /*16f90*/  @P1 IADD3.X R187, R187, UR5, RZ, P2, !PT ;  /* 0x00000005bbbb1c10 */ /* 0x000fca00097fe4ff */
[----:B------:R3:W5:Y:S01]  /*16fa0*/  @P1 LDG.E R0, desc[UR60][R186.64] ;  /* 0x0000003cba001981 */ /* 0x000762000c1e1900 */
[----:B--2---:R-:W-:Y:S01]  /*16fb0*/  ISETP.NE.AND P2, PT, R25, 0x1, PT ;  /* 0x000000011900780c */ /* 0x004fe20003f45270 */
[----:B------:R-:W2:-:S12]  /*16fc0*/  S2R R6, SR_TID.X ;  /* 0x0000000000067919 */ /* 0x000e980000002100 */
[----:B------:R-:W0:Y:S08]  /*16fd0*/  @P2 LDC R14, c[0x0][0xbec] ;  /* 0x0002fb00ff0e2b82 */ /* 0x000e300000000800 */
[----:B------:R-:W0:Y:S01]  /*16fe0*/  @P2 LDC R27, c[0x0][0xbf0] ;  /* 0x0002fc00ff1b2b82 */ /* 0x000e220000000800 */
[----:B--2---:R-:W-:-:S05]  /*16ff0*/  VIADD R6, R6, 0xffffff80 ;  /* 0xffffff8006067836 */ /* 0x004fca0000000000 */
[----:B------:R-:W-:Y:S01]  /*17000*/  ISETP.GE.AND P3, PT, R6, 0x80, PT ;  /* 0x000000800600780c */ /* 0x000fe20003f66270 */
[----:B---3--:R-:W-:-:S12]  /*17010*/  @P1 BRA `(.L_x_654) ;  /* 0x0000000000101947 */ /* 0x008fd80003800000 */
[----:B------:R-:W-:Y:S05]  /*17020*/  @!P0 BRA `(.L_x_654) ;  /* 0x00000000000c8947 */ /* 0x000fea0003800000 */
[----:B------:R-:W2:Y:S04]  /*17030*/  LDG.E R7, desc[UR60][R4.64] ;  /* 0x0000003c04077981 */ /* 0x000ea8000c1e1900 */
[----:B-----5:R-:W2:Y:S02]  /*17040*/  LDG.E R0, desc[UR60][R4.64+0x4] ;  /* 0x0000043c04007981 */ /* 0x020ea4000c1e1900 */
[----:B--2---:R-:W-:-:S07]  /*17050*/  IADD3 R0, -R7, R0, RZ ;  /* 0x0000000007007210 */ /* 0x004fce0007ffe1ff */
.L_x_654:
[----:B------:R-:W-:Y:S01]  /*17060*/  BSSY B1, `(.L_x_655) ;  /* 0x000002e000017945 */ /* 0x000fe20003800000 */
[----:B------:R-:W-:Y:S02]  /*17070*/  SHF.R.S32.HI R13, RZ, 0x1f, R185 ;  /* 0x0000001fff0d7819 */ /* 0x000fe400000114b9 */
[----:B------:R-:W-:Y:S02]  /*17080*/  SEL R15, R188, RZ, !P0 ;  /* 0x000000ffbc0f7207 */ /* 0x000fe40004000000 */
[----:B------:R-:W-:Y:S02]  /*17090*/  SEL R193, R193, RZ, !P0 ;  /* 0x000000ffc1c17207 */ /* 0x000fe40004000000 */
[----:B-----5:R-:W-:Y:S01]  /*170a0*/  SHF.R.S32.HI R10, RZ, 0x1f, R3 ;  /* 0x0000001fff0a7819 */ /* 0x020fe20000011403 */
[----:B------:R-:W-:Y:S06]  /*170b0*/  @P3 BRA `(.L_x_656) ;  /* 0x0000000000a03947 */ /* 0x000fec0003800000 */
[----:B------:R-:W2:Y:S01]  /*170c0*/  S2R R5, SR_TID.X ;  /* 0x0000000000057919 */ /* 0x000ea20000002100 */
[----:B------:R-:W3:Y:S01]  /*170d0*/  LDC R11, c[0x0][0xbe8] ;  /* 0x0002fa00ff0b7b82 */ /* 0x000ee20000000800 */
[----:B--2---:R-:W-:Y:S02]  /*170e0*/  IMAD R4, R190, 0x80, R5 ;  /* 0x00000080be047824 */ /* 0x004fe400078e0205 */
[----:B---3--:R-:W-:-:S03]  /*170f0*/  IMAD R5, R0, R11, RZ ;  /* 0x0000000b00057224 */ /* 0x008fc600078e02ff */
[----:B------:R-:W-:-:S04]  /*17100*/  IADD3 R12, R4, -0x80, RZ ;  /* 0xffffff80040c7810 */ /* 0x000fc80007ffe0ff */
[----:B------:R-:W-:-:S13]  /*17110*/  ISETP.GE.AND P0, PT, R12, R5, PT ;  /* 0x000000050c00720c */ /* 0x000fda0003f06270 */
[----:B------:R-:W-:Y:S05]  /*17120*/  @P0 BRA `(.L_x_656) ;  /* 0x0000000000840947 */ /* 0x000fea0003800000 */
[----:B------:R-:W-:Y:S01]  /*17130*/  ISETP.NE.AND P0, PT, R11, 0x1, PT ;  /* 0x000000010b00780c */ /* 0x000fe20003f05270 */
[----:B------:R-:W-:Y:S01]  /*17140*/  ULDC.64 UR4, c[0x0][0xb90] ;  /* 0x0002e40000047ab9 */ /* 0x000fe20000000a00 */
[----:B------:R-:W-:Y:S01]  /*17150*/  MOV R4, R3 ;  /* 0x0000000300047202 */ /* 0x000fe20000000f00 */
[----:B------:R-:W-:Y:S02]  /*17160*/  IMAD R8, R13, UR4, RZ ;  /* 0x000000040d087c24 */ /* 0x000fe4000f8e02ff */
[----:B------:R-:W-:Y:S02]  /*17170*/  IMAD.MOV.U32 R5, RZ, RZ, R10 ;  /* 0x000000ffff057224 */ /* 0x000fe400078e000a */
[----:B------:R-:W-:Y:S02]  /*17180*/  IMAD.MOV.U32 R7, RZ, RZ, R12 ;  /* 0x000000ffff077224 */ /* 0x000fe400078e000c */
[----:B------:R-:W-:-:S04]  /*17190*/  IMAD.WIDE.U32 R4, R185, UR4, R4 ;  /* 0x00000004b9047c25 */ /* 0x000fc8000f8e0004 */
[----:B------:R-:W2:Y:S08]  /*171a0*/  @P0 LDC R9, c[0x0][0xbec] ;  /* 0x0002fb00ff090b82 */ /* 0x000eb00000000800 */
[----:B------:R-:W3:Y:S01]  /*171b0*/  @P0 LDC R21, c[0x0][0xbf0] ;  /* 0x0002fc00ff150b82 */ /* 0x000ee20000000800 */
[----:B--2---:R-:W-:-:S04]  /*171c0*/  @P0 IMAD.HI.U32 R6, R12, R9, RZ ;  /* 0x000000090c060227 */ /* 0x004fc800078e00ff */
[----:B------:R-:W-:Y:S01]  /*171d0*/  IMAD R9, R185, UR5, R8 ;  /* 0x00000005b9097c24 */ /* 0x000fe2000f8e0208 */
[----:B------:R-:W-:Y:S01]  /*171e0*/  ULDC.64 UR4, c[0x0][0xb98] ;  /* 0x0002e60000047ab9 */ /* 0x000fe20000000a00 */
[----:B---3--:R-:W-:Y:S01]  /*171f0*/  @P0 SHF.R.U32.HI R7, RZ, R21, R6 ;  /* 0x00000015ff070219 */ /* 0x008fe20000011606 */
[----:B------:R-:W-:Y:S02]  /*17200*/  IMAD R6, R193, UR4, RZ ;  /* 0x00000004c1067c24 */ /* 0x000fe4000f8e02ff */
[----:B------:R-:W-:Y:S02]  /*17210*/  IADD3 R5, R5, R9, RZ ;  /* 0x0000000905057210 */ /* 0x000fe40007ffe0ff */
[----:B------:R-:W-:Y:S02]  /*17220*/  IMAD.MOV R9, RZ, RZ, -R7 ;  /* 0x000000ffff097224 */ /* 0x000fe400078e0a07 */
[----:B------:R-:W-:-:S04]  /*17230*/  IMAD.WIDE.U32 R4, R15, UR4, R4 ;  /* 0x000000040f047c25 */ /* 0x000fc8000f8e0004 */
[----:B------:R-:W-:Y:S01]  /*17240*/  IMAD R9, R11, R9, R12 ;  /* 0x000000090b097224 */ /* 0x000fe200078e020c */
[----:B------:R-:W-:Y:S01]  /*17250*/  SHF.R.S32.HI R11, RZ, 0x1f, R7 ;  /* 0x0000001fff0b7819 */ /* 0x000fe20000011407 */
[----:B------:R-:W-:Y:S01]  /*17260*/  IMAD R8, R15, UR5, R6 ;  /* 0x000000050f087c24 */ /* 0x000fe2000f8e0206 */
[----:B------:R-:W-:Y:S01]  /*17270*/  IADD3 R4, P0, R7, R4, RZ ;  /* 0x0000000407047210 */ /* 0x000fe20007f1e0ff */
[----:B------:R-:W-:Y:S01]  /*17280*/  ULDC.64 UR4, c[0x0][0xb88] ;  /* 0x0002e20000047ab9 */ /* 0x000fe20000000a00 */
[----:B------:R-:W-:Y:S02]  /*17290*/  SHF.R.S32.HI R6, RZ, 0x1f, R9 ;  /* 0x0000001fff067819 */ /* 0x000fe40000011409 */
[----:B------:R-:W-:-:S03]  /*172a0*/  IADD3.X R5, R11, R5, R8, P0, !PT ;  /* 0x000000050b057210 */ /* 0x000fc600007fe408 */
[----:B------:R-:W-:Y:S02]  /*172b0*/  IMAD R6, R6, UR4, RZ ;  /* 0x0000000406067c24 */ /* 0x000fe4000f8e02ff */
[----:B------:R-:W-:-:S04]  /*172c0*/  IMAD.WIDE.U32 R4, R9, UR4, R4 ;  /* 0x0000000409047c25 */ /* 0x000fc8000f8e0004 */
[----:B------:R-:W-:Y:S01]  /*172d0*/  IMAD R7, R9, UR5, R6 ;  /* 0x0000000509077c24 */ /* 0x000fe2000f8e0206 */
[----:B------:R-:W-:Y:S02]  /*172e0*/  ULDC.64 UR4, c[0x0][0xb50] ;  /* 0x0002d40000047ab9 */ /* 0x000fe40000000a00 */
[----:B------:R-:W-:Y:S02]  /*172f0*/  LEA R6, P0, R4, UR4, 0x2 ;  /* 0x0000000404067c11 */ /* 0x000fe4000f8010ff */
[----:B------:R-:W-:-:S04]  /*17300*/  IADD3 R5, R5, R7, RZ ;  /* 0x0000000705057210 */ /* 0x000fc80007ffe0ff */
[----:B------:R-:W-:Y:S01]  /*17310*/  LEA.HI.X R7, R4, UR5, R5, 0x2, P0 ;  /* 0x0000000504077c11 */ /* 0x000fe200080f1405 */
[----:B------:R-:W-:-:S05]  /*17320*/  IMAD.MOV.U32 R5, RZ, RZ, -0x800000 ;  /* 0xff800000ff057424 */ /* 0x000fca00078e00ff */
[----:B------:R2:W-:Y:S02]  /*17330*/  STG.E desc[UR60][R6.64], R5 ;  /* 0x0000000506007986 */ /* 0x0005e4000c10193c */
.L_x_656:
[----:B------:R-:W-:Y:S05]  /*17340*/  BSYNC B1 ;  /* 0x0000000000017941 */ /* 0x000fea0003800000 */
.L_x_655:
[----:B------:R-:W-:Y:S01]  /*17350*/  ULDC.64 UR4, c[0x0][0xaa0] ;  /* 0x0002a80000047ab9 */ /* 0x000fe20000000a00 */
[----:B------:R-:W-:Y:S01]  /*17360*/  BSSY B1, `(.L_x_657) ;  /* 0x000003a000017945 */ /* 0x000fe20003800000 */
[----:B------:R-:W-:Y:S01]  /*17370*/  IMAD R4, R10, UR4, RZ ;  /* 0x000000040a047c24 */ /* 0x000fe2000f8e02ff */
[----:B------:R-:W-:Y:S02]  /*17380*/  SHF.R.S32.HI R12, RZ, 0x1f, R183 ;  /* 0x0000001fff0c7819 */ /* 0x000fe400000114b7 */
[----:B------:R-:W-:Y:S01]  /*17390*/  SHF.R.S32.HI R20, RZ, 0x1f, R182 ;  /* 0x0000001fff147819 */ /* 0x000fe200000114b6 */
[C---:B--2---:R-:W-:Y:S02]  /*173a0*/  IMAD R7, R3.reuse, UR5, R4 ;  /* 0x0000000503077c24 */ /* 0x044fe4000f8e0204 */
[----:B------:R-:W-:Y:S01]  /*173b0*/  IMAD.WIDE.U32 R4, R3, UR4, RZ ;  /* 0x0000000403047c25 */ /* 0x000fe2000f8e00ff */
[----:B------:R-:W-:Y:S01]  /*173c0*/  LEA R3, R184, R192, 0x5 ;  /* 0x000000c0b8037211 */ /* 0x000fe200078e28ff */
[----:B------:R-:W-:-:S02]  /*173d0*/  ULDC.64 UR4, c[0x0][0xae8] ;  /* 0x0002ba0000047ab9 */ /* 0x000fc40000000a00 */
[----:B------:R-:W-:Y:S01]  /*173e0*/  IMAD.IADD R5, R5, 0x1, R7 ;  /* 0x0000000105057824 */ /* 0x000fe200078e0207 */
[----:B------:R-:W-:Y:S01]  /*173f0*/  LEA R9, R190, R3, 0x7 ;  /* 0x00000003be097211 */ /* 0x000fe200078e38ff */
[----:B------:R-:W-:Y:S02]  /*17400*/  IMAD R8, R13, UR4, RZ ;  /* 0x000000040d087c24 */ /* 0x000fe4000f8e02ff */
[----:B------:R-:W-:-:S04]  /*17410*/  IMAD.WIDE.U32 R4, R185, UR4, R4 ;  /* 0x00000004b9047c25 */ /* 0x000fc8000f8e0004 */
[----:B------:R-:W-:Y:S01]  /*17420*/  IMAD R7, R185, UR5, R8 ;  /* 0x00000005b9077c24 */ /* 0x000fe2000f8e0208 */
[----:B------:R-:W-:Y:S01]  /*17430*/  ULDC.64 UR4, c[0x0][0xaf0] ;  /* 0x0002bc0000047ab9 */ /* 0x000fe20000000a00 */
[----:B0-----:R-:W-:-:S03]  /*17440*/  @P2 IMAD.HI.U32 R6, R9, R14, RZ ;  /* 0x0000000e09062227 */ /* 0x001fc600078e00ff */
[----:B------:R-:W-:Y:S01]  /*17450*/  IADD3 R5, R5, R7, RZ ;  /* 0x0000000705057210 */ /* 0x000fe20007ffe0ff */
[----:B------:R-:W-:Y:S01]  /*17460*/  IMAD.MOV.U32 R3, RZ, RZ, R9 ;  /* 0x000000ffff037224 */ /* 0x000fe200078e0009 */
[----:B------:R-:W-:Y:S01]  /*17470*/  @P2 SHF.R.U32.HI R3, RZ, R27, R6 ;  /* 0x0000001bff032219 */ /* 0x000fe20000011606 */
[----:B------:R-:W-:Y:S02]  /*17480*/  IMAD R8, R193, UR4, RZ ;  /* 0x00000004c1087c24 */ /* 0x000fe4000f8e02ff */
[----:B------:R-:W-:Y:S01]  /*17490*/  IMAD.WIDE.U32 R4, R15, UR4, R4 ;  /* 0x000000040f047c25 */ /* 0x000fe2000f8e0004 */
[----:B------:R-:W-:-:S03]  /*174a0*/  SHF.R.S32.HI R6, RZ, 0x1f, R3 ;  /* 0x0000001fff067819 */ /* 0x000fc60000011403 */
[----:B------:R-:W-:Y:S01]  /*174b0*/  IMAD R7, R15, UR5, R8 ;  /* 0x000000050f077c24 */ /* 0x000fe2000f8e0208 */
[----:B------:R-:W-:Y:S01]  /*174c0*/  ULDC.64 UR4, c[0x0][0xae0] ;  /* 0x0002b80000047ab9 */ /* 0x000fe20000000a00 */
[----:B------:R-:W-:Y:S02]  /*174d0*/  IMAD.MOV R8, RZ, RZ, -R3 ;  /* 0x000000ffff087224 */ /* 0x000fe400078e0a03 */
[----:B------:R-:W-:Y:S01]  /*174e0*/  IMAD R6, R6, UR4, RZ ;  /* 0x0000000406067c24 */ /* 0x000fe2000f8e02ff */
[----:B------:R-:W-:Y:S01]  /*174f0*/  IADD3 R5, R5, R7, RZ ;  /* 0x0000000705057210 */ /* 0x000fe20007ffe0ff */
[----:B------:R-:W-:Y:S01]  /*17500*/  IMAD R7, R25, R8, R9 ;  /* 0x0000000819077224 */ /* 0x000fe200078e0209 */
[----:B------:R-:W-:Y:S01]  /*17510*/  LEA R8, R190, R192, 0x7 ;  /* 0x000000c0be087211 */ /* 0x000fe200078e38ff */
[C---:B------:R-:W-:Y:S02]  /*17520*/  IMAD R9, R3.reuse, UR5, R6 ;  /* 0x0000000503097c24 */ /* 0x040fe4000f8e0206 */
[----:B------:R-:W-:Y:S01]  /*17530*/  IMAD.WIDE.U32 R4, R3, UR4, R4 ;  /* 0x0000000403047c25 */ /* 0x000fe2000f8e0004 */
[----:B------:R-:W-:Y:S01]  /*17540*/  SHF.R.S32.HI R3, RZ, 0x1f, R7 ;  /* 0x0000001fff037819 */ /* 0x000fe20000011407 */
[----:B------:R-:W-:-:S02]  /*17550*/  ULDC.64 UR4, c[0x0][0xad8] ;  /* 0x0002b60000047ab9 */ /* 0x000fc40000000a00 */
[----:B------:R-:W-:Y:S02]  /*17560*/  IMAD.IADD R5, R5, 0x1, R9 ;  /* 0x0000000105057824 */ /* 0x000fe400078e0209 */
[----:B------:R-:W-:Y:S02]  /*17570*/  IMAD R6, R3, UR4, RZ ;  /* 0x0000000403067c24 */ /* 0x000fe4000f8e02ff */
[----:B------:R-:W-:Y:S02]  /*17580*/  IMAD R25, R0, R25, RZ ;  /* 0x0000001900197224 */ /* 0x000fe400078e02ff */
[C---:B------:R-:W-:Y:S02]  /*17590*/  IMAD R3, R7.reuse, UR5, R6 ;  /* 0x0000000507037c24 */ /* 0x040fe4000f8e0206 */
[----:B------:R-:W-:Y:S01]  /*175a0*/  IMAD.WIDE.U32 R4, R7, UR4, R4 ;  /* 0x0000000407047c25 */ /* 0x000fe2000f8e0004 */
[----:B------:R-:W-:Y:S01]  /*175b0*/  ISETP.GE.AND P2, PT, R8, R25, PT ;  /* 0x000000190800720c */ /* 0x000fe20003f46270 */
[----:B------:R-:W-:-:S02]  /*175c0*/  ULDC.64 UR4, c[0x0][0xa80] ;  /* 0x0002a00000047ab9 */ /* 0x000fc40000000a00 */
[----:B------:R-:W-:Y:S01]  /*175d0*/  VIADD R0, R8, 0x20 ;  /* 0x0000002008007836 */ /* 0x000fe20000000000 */
[----:B------:R-:W-:Y:S01]  /*175e0*/  LEA R6, P3, R4, UR4, 0x1 ;  /* 0x0000000404067c11 */ /* 0x000fe2000f8608ff */
[----:B------:R-:W-:-:S03]  /*175f0*/  IMAD.IADD R3, R5, 0x1, R3 ;  /* 0x0000000105037824 */ /* 0x000fc600078e0203 */
[-C--:B------:R-:W-:Y:S02]  /*17600*/  ISETP.GE.AND P1, PT, R0, R25.reuse, PT ;  /* 0x000000190000720c */ /* 0x080fe40003f26270 */
[----:B------:R-:W-:Y:S02]  /*17610*/  IADD3 R0, R8, 0x40, RZ ;  /* 0x0000004008007810 */ /* 0x000fe40007ffe0ff */
        /* <DEDUP_REMOVED lines=14> */
.L_x_658:
[----:B------:R-:W-:Y:S05]  /*17700*/  BSYNC B1 ;  /* 0x0000000000017941 */ /* 0x000fea0003800000 */
.L_x_657:
[----:B---3--:R3:W0:Y:S01]  /*17710*/  SHFL.IDX PT, R0, R3, 0x1, 0x181f ;  /* 0x00381f0003007f89 */ /* 0x00862200000e0000 */
[----:B------:R-:W-:Y:S03]  /*17720*/  BSSY B1, `(.L_x_659) ;  /* 0x000000c000017945 */ /* 0x000fe60003800000 */
[----:B--2---:R3:W2:Y:S01]  /*17730*/  SHFL.IDX PT, R4, R6, 0x1, 0x181f ;  /* 0x00381f0006047f89 */ /* 0x0046a200000e0000 */
        /* <DEDUP_REMOVED lines=10> */
.L_x_660:
[----:B------:R-:W-:Y:S05]  /*177e0*/  BSYNC B1 ;  /* 0x0000000000017941 */ /* 0x000fea0003800000 */
.L_x_659:
[----:B0-----:R0:W0:Y:S01]  /*177f0*/  SHFL.IDX PT, R0, R3, 0x2, 0x181f ;  /* 0x00581f0003007f89 */ /* 0x00102200000e0000 */
[----:B------:R-:W-:Y:S03]  /*17800*/  BSSY B1, `(.L_x_661) ;  /* 0x000000c000017945 */ /* 0x000fe60003800000 */
[----:B--2---:R2:W0:Y:S01]  /*17810*/  SHFL.IDX PT, R4, R6, 0x2, 0x181f ;  /* 0x00581f0006047f89 */ /* 0x00442200000e0000 */
        /* <DEDUP_REMOVED lines=8> */
[----:B------:R0:W-:Y:S04]  /*178a0*/  @!P2 ST.E.128 desc[UR60][R10.64], RZ ;  /* 0x000000ff0a00a985 */ /* 0x0001e8000c101d3c */
[----:B------:R0:W-:Y:S02]  /*178b0*/  @!P3 ST.E.128 desc[UR60][R4.64], RZ ;  /* 0x000000ff0400b985 */ /* 0x0001e4000c101d3c */
.L_x_662:
[----:B------:R-:W-:Y:S05]  /*178c0*/  BSYNC B1 ;  /* 0x0000000000017941 */ /* 0x000fea0003800000 */
.L_x_661:
[----:B0-----:R-:W-:Y:S01]  /*178d0*/  IADD3 R0, R8, 0x60, RZ ;  /* 0x0000006008007810 */ /* 0x001fe20007ffe0ff */
[----:B---3--:R-:W0:Y:S03]  /*178e0*/  SHFL.IDX PT, R3, R3, 0x3, 0x181f ;  /* 0x00781f0003037f89 */ /* 0x008e2600000e0000 */
[----:B------:R-:W-:Y:S01]  /*178f0*/  ISETP.GE.AND P0, PT, R0, R25, PT ;  /* 0x000000190000720c */ /* 0x000fe20003f06270 */
[----:B------:R3:W0:-:S12]  /*17900*/  SHFL.IDX PT, R4, R6, 0x3, 0x181f ;  /* 0x00781f0006047f89 */ /* 0x00061800000e0000 */
[----:B---3--:R-:W-:Y:S05]  /*17910*/  @P0 BRA `(.L_x_653) ;  /* 0x0000000000240947 */ /* 0x008fea0003800000 */
[----:B------:R-:W-:Y:S02]  /*17920*/  ULDC UR4, c[0x0][0xac8] ;  /* 0x0002b20000047ab9 */ /* 0x000fe40000000800 */
[----:B------:R-:W-:Y:S02]  /*17930*/  ISETP.GE.AND P2, PT, R182, UR4, PT ;  /* 0x00000004b6007c0c */ /* 0x000fe4000bf46270 */
[----:B------:R-:W-:-:S11]  /*17940*/  ISETP.GE.AND P3, PT, R183, UR4, PT ;  /* 0x00000004b7007c0c */ /* 0x000fd6000bf66270 */
[CC--:B0-2---:R-:W-:Y:S02]  /*17950*/  @!P2 LEA R6, P0, R182.reuse, R4.reuse, 0x1 ;  /* 0x00000004b606a211 */ /* 0x0c5fe400078008ff */
[C---:B------:R-:W-:Y:S02]  /*17960*/  @!P3 LEA R4, P1, R183.reuse, R4, 0x1 ;  /* 0x00000004b704b211 */ /* 0x040fe400078208ff */
[-C--:B------:R-:W-:Y:S02]  /*17970*/  @!P2 LEA.HI.X R7, R182, R3.reuse, R20, 0x1, P0 ;  /* 0x00000003b607a211 */ /* 0x080fe400000f0c14 */
[----:B------:R-:W-:-:S03]  /*17980*/  @!P3 LEA.HI.X R5, R183, R3, R12, 0x1, P1 ;  /* 0x00000003b705b211 */ /* 0x000fc600008f0c0c */
[----:B------:R3:W-:Y:S04]  /*17990*/  @!P2 ST.E.128 desc[UR60][R6.64], RZ ;  /* 0x000000ff0600a985 */ /* 0x0007e8000c101d3c */
[----:B------:R3:W-:Y:S02]  /*179a0*/  @!P3 ST.E.128 desc[UR60][R4.64], RZ ;  /* 0x000000ff0400b985 */ /* 0x0007e4000c101d3c */
.L_x_653:
[----:B------:R-:W-:Y:S05]  /*179b0*/  BSYNC B0 ;  /* 0x0000000000007941 */ /* 0x000fea0003800000 */
.L_x_644:
[----:B------:R-:W-:Y:S02]  /*179c0*/  ULDC UR4, c[0x0][0xc3c] ;  /* 0x00030f0000047ab9 */ /* 0x000fe40000000800 */
[----:B-1----:R-:W-:-:S13]  /*179d0*/  ISETP.GE.AND P0, PT, R31, UR4, PT ;  /* 0x000000041f007c0c */ /* 0x002fda000bf06270 */
[----:B------:R-:W-:Y:S05]  /*179e0*/  @!P0 BRA `(.L_x_663) ;  /* 0xfffffe98006c8947 */ /* 0x000fea000383ffff */
[----:B------:R-:W-:Y:S05]  /*179f0*/  BRA `(.L_x_448) ;  /* 0x00000068000c7947 */ /* 0x000fea0003800000 */
.L_x_446:
[----:B------:R-:W-:-:S08]  /*17a00*/  NOP ;  /* 0x0000000000007918 */ /* 0x000fd00000000000 */
[----:B0-----:R-:W0:-:S00]  /*17a10*/  USETMAXREG.DEALLOC.CTAPOOL 0x28 ;  /* 0x00000028000079c8 */ /* 0x001e0000080e0500 */
[----:B0-----:R-:W-:Y:S01]  /*17a20*/  LOP3.LUT R2, R2, 0x3, RZ, 0xc0, !PT ;  /* 0x0000000302027812 */ /* 0x001fe200078ec0ff */
[----:B------:R-:W-:Y:S01]  /*17a30*/  IMAD.MOV.U32 R4, RZ, RZ, RZ ;  /* 0x000000ffff047224 */ /* 0x000fe200078e00ff */
[----:B------:R-:W-:-:S04]  /*17a40*/  LOP3.LUT R23, R23, 0xffffffdf, RZ, 0xc0, !PT ;  /* 0xffffffdf17177812 */ /* 0x000fc800078ec0ff */
[----:B------:R-:W0:Y:S02]  /*17a50*/  SHFL.IDX PT, R2, R2, RZ, 0x1f ;  /* 0x00001fff02027589 */ /* 0x000e2400000e0000 */
[----:B0-----:R-:W-:-:S13]  /*17a60*/  ISETP.NE.AND P0, PT, R2, RZ, PT ;  /* 0x000000ff0200720c */ /* 0x001fda0003f05270 */
[----:B------:R-:W-:Y:S01]  /*17a70*/  @P0 LOP3.LUT R23, R23, 0x20, RZ, 0xfc, !PT ;  /* 0x0000002017170812 */ /* 0x000fe200078efcff */
[----:B------:R-:W-:Y:S06]  /*17a80*/  @!P0 BRA `(.L_x_664) ;  /* 0x00000000001c8947 */ /* 0x000fec0003800000 */
[----:B------:R-:W0:Y:S08]  /*17a90*/  S2UR UR5, SR_CgaCtaId ;  /* 0x00000000000579c3 */ /* 0x000e300000008800 */
[----:B------:R-:W-:Y:S06]  /*17aa0*/  BAR.SYNC.DEFER_BLOCKING 0x5, 0x180 ;  /* 0x0146000000007b1d */ /* 0x000fec0000010000 */
[----:B------:R-:W-:-:S02]  /*17ab0*/  UMOV UR4, 0x400 ;  /* 0x0000040000047882 */ /* 0x000fc40000000000 */
[----:B0-----:R-:W-:-:S09]  /*17ac0*/  ULEA UR4, UR5, UR4, 0x18 ;  /* 0x0000000405047291 */ /* 0x001fd2000f8ec03f */
[----:B------:R-:W0:Y:S01]  /*17ad0*/  LDS.128 R16, [UR4+0x2a8d0] ;  /* 0x02a8d004ff107984 */ /* 0x000e220008000c00 */
[----:B------:R-:W-:Y:S06]  /*17ae0*/  BAR.ARV 0x4, 0x180 ;  /* 0x0106000000007b1d */ /* 0x000fec0000002000 */
[----:B------:R-:W-:Y:S05]  /*17af0*/  BRA `(.L_x_665) ;  /* 0x0000000400fc7947 */ /* 0x000fea0003800000 */
.L_x_664:
[----:B------:R-:W-:Y:S01]  /*17b00*/  LOP3.LUT R5, R0, 0x1f, RZ, 0xc0, !PT ;  /* 0x0000001f00057812 */ /* 0x000fe200078ec0ff */
[----:B------:R-:W-:Y:S01]  /*17b10*/  ULDC UR4, c[0x0][0xc3c] ;  /* 0x00030f0000047ab9 */ /* 0x000fe20000000800 */
[----:B------:R-:W0:Y:S01]  /*17b20*/  S2UR UR6, SR_CTAID.X ;  /* 0x00000000000679c3 */ /* 0x000e220000002500 */
[----:B------:R-:W-:Y:S01]  /*17b30*/  ULDC UR5, c[0x0][0xc38] ;  /* 0x00030e0000057ab9 */ /* 0x000fe20000000800 */
[----:B------:R-:W-:-:S04]  /*17b40*/  ISETP.NE.AND P0, PT, R5, 0x1f, PT ;  /* 0x0000001f0500780c */ /* 0x000fc80003f05270 */
[----:B------:R-:W-:-:S13]  /*17b50*/  ISETP.GE.OR P1, PT, R5, UR4, !P0 ;  /* 0x0000000405007c0c */ /* 0x000fda000c726670 */
[----:B------:R-:W1:Y:S02]  /*17b60*/  @!P1 LDC.64 R2, c[0x0][0xc80] ;  /* 0x00032000ff029b82 */ /* 0x000e640000000a00 */
[----:B-1----:R-:W-:-:S05]  /*17b70*/  @!P1 IMAD.WIDE.U32 R2, R5, 0x4, R2 ;  /* 0x0000000405029825 */ /* 0x002fca00078e0002 */
        /* <DEDUP_REMOVED lines=8> */
[----:B--2---:R-:W1:Y:S02]  /*17c00*/  SHFL.UP PT, R6, R4, 0x1, RZ ;  /* 0x0420000004067989 */ /* 0x004e6400000e00ff */
[----:B-1----:R-:W-:-:S04]  /*17c10*/  SEL R7, R6, RZ, P1 ;  /* 0x000000ff06077207 */ /* 0x002fc80000800000 */
[----:B------:R-:W-:-:S05]  /*17c20*/  IADD3 R7, R4, R7, RZ ;  /* 0x0000000704077210 */ /* 0x000fca0007ffe0ff */
        /* <DEDUP_REMOVED lines=12> */
[----:B------:R-:W1:Y:S02]  /*17cf0*/  SHFL.IDX PT, R6, R7, 0x1f, 0x1f ;  /* 0x03e01f0007067f89 */ /* 0x000e6400000e0000 */
[----:B-1----:R-:W-:-:S05]  /*17d00*/  IMAD R6, R6, UR5, RZ ;  /* 0x0000000506067c24 */ /* 0x002fca000f8e02ff */
[----:B0-----:R-:W-:Y:S02]  /*17d10*/  ISETP.GT.AND P6, PT, R6, UR6, PT ;  /* 0x0000000606007c0c */ /* 0x001fe4000bfc4270 */
[----:B------:R-:W-:-:S11]  /*17d20*/  MOV R3, R6 ;  /* 0x0000000600037202 */ /* 0x000fd60000000f00 */
[----:B------:R-:W-:Y:S05]  /*17d30*/  @P6 BRA `(.L_x_666) ;  /* 0x00000000009c6947 */ /* 0x000fea0003800000 */
[----:B------:R-:W0:Y:S01]  /*17d40*/  LDC R10, c[0x0][0xc3c] ;  /* 0x00030f00ff0a7b82 */ /* 0x000e220000000800 */
[----:B------:R-:W-:Y:S01]  /*17d50*/  IMAD.MOV.U32 R6, RZ, RZ, R3 ;  /* 0x000000ffff067224 */ /* 0x000fe200078e0003 */
[----:B------:R-:W-:Y:S01]  /*17d60*/  UMOV UR4, URZ ;  /* 0x0000003f00047c82 */ /* 0x000fe20008000000 */
[----:B------:R-:W-:Y:S01]  /*17d70*/  ULDC UR7, c[0x0][0xc3c] ;  /* 0x00030f0000077ab9 */ /* 0x000fe20000000800 */
[----:B------:R-:W-:-:S05]  /*17d80*/  ULDC UR5, c[0x0][0xc38] ;  /* 0x00030e0000057ab9 */ /* 0x000fca0000000800 */
.L_x_670:
[----:B------:R-:W-:Y:S01]  /*17d90*/  UIADD3 UR4, UR4, 0x1f, URZ ;  /* 0x0000001f04047890 */ /* 0x000fe2000fffe03f */
[----:B------:R-:W-:-:S05]  /*17da0*/  MOV R19, UR7 ;  /* 0x0000000700137c02 */ /* 0x000fca0008000f00 */
[----:B0-----:R-:W-:-:S13]  /*17db0*/  ISETP.LE.AND P6, PT, R10, UR4, PT ;  /* 0x000000040a007c0c */ /* 0x001fda000bfc3270 */
[----:B------:R-:W-:Y:S05]  /*17dc0*/  @P6 BRA `(.L_x_667) ;  /* 0x0000000400246947 */ /* 0x000fea0003800000 */
[----:B------:R-:W-:Y:S01]  /*17dd0*/  VIADD R7, R5, UR4 ;  /* 0x0000000405077c36 */ /* 0x000fe20008000000 */
[----:B------:R-:W-:Y:S01]  /*17de0*/  BSSY B0, `(.L_x_668) ;  /* 0x0000007000007945 */ /* 0x000fe20003800000 */
[----:B------:R-:W-:-:S03]  /*17df0*/  MOV R4, RZ ;  /* 0x000000ff00047202 */ /* 0x000fc60000000f00 */
[----:B------:R-:W-:-:S13]  /*17e00*/  ISETP.GE.OR P6, PT, R7, R10, !P0 ;  /* 0x0000000a0700720c */ /* 0x000fda00047c6670 */
[----:B------:R-:W-:Y:S05]  /*17e10*/  @P6 BRA `(.L_x_669) ;  /* 0x00000000000c6947 */ /* 0x000fea0003800000 */
[----:B------:R-:W0:Y:S02]  /*17e20*/  LDC.64 R2, c[0x0][0xc80] ;  /* 0x00032000ff027b82 */ /* 0x000e240000000a00 */
[----:B0-----:R-:W-:-:S05]  /*17e30*/  IMAD.WIDE R2, R7, 0x4, R2 ;  /* 0x0000000407027825 */ /* 0x001fca00078e0202 */
[----:B------:R0:W5:Y:S02]  /*17e40*/  LDG.E R4, desc[UR60][R2.64] ;  /* 0x0000003c02047981 */ /* 0x000164000c1e1900 */
.L_x_669:
[----:B------:R-:W-:Y:S05]  /*17e50*/  BSYNC B0 ;  /* 0x0000000000007941 */ /* 0x000fea0003800000 */
.L_x_668:
[----:B0----5:R-:W0:Y:S02]  /*17e60*/  SHFL.UP PT, R2, R4, 0x1, RZ ;  /* 0x0420000004027989 */ /* 0x021e2400000e00ff */
        /* <DEDUP_REMOVED lines=15> */
[----:B0-----:R-:W-:-:S05]  /*17f60*/  IMAD R3, R3, UR5, RZ ;  /* 0x0000000503037c24 */ /* 0x001fca000f8e02ff */
[----:B------:R-:W-:-:S04]  /*17f70*/  IADD3 R6, R3, R6, RZ ;  /* 0x0000000603067210 */ /* 0x000fc80007ffe0ff */
[----:B------:R-:W-:-:S13]  /*17f80*/  ISETP.GT.AND P6, PT, R6, UR6, PT ;  /* 0x0000000606007c0c */ /* 0x000fda000bfc4270 */
[----:B------:R-:W-:Y:S05]  /*17f90*/  @!P6 BRA `(.L_x_670) ;  /* 0xfffffffc007ce947 */ /* 0x000fea000383ffff */
[----:B------:R-:W-:-:S07]  /*17fa0*/  IMAD.MOV.U32 R7, RZ, RZ, R9 ;  /* 0x000000ffff077224 */ /* 0x000fce00078e0009 */
.L_x_666:
[----:B------:R-:W-:-:S05]  /*17fb0*/  IADD3 R9, -R3, R6, RZ ;  /* 0x0000000603097210 */ /* 0x000fca0007ffe1ff */
        /* <DEDUP_REMOVED lines=14> */
.L_x_671:
[----:B---3--:R-:W-:Y:S01]  /*180a0*/  IMAD R16, R16, UR5, R9 ;  /* 0x0000000510107c24 */ /* 0x008fe2000f8e0209 */
[----:B0-----:R-:W-:Y:S01]  /*180b0*/  IABS R2, R4 ;  /* 0x0000000400027213 */ /* 0x001fe20000000000 */
[----:B-12---:R-:W-:Y:S02]  /*180c0*/  IMAD.MOV R7, RZ, RZ, -R3 ;  /* 0x000000ffff077224 */ /* 0x006fe400078e0a03 */
[----:B------:R-:W-:Y:S01]  /*180d0*/  VIADD R19, R19, UR4 ;  /* 0x0000000413137c36 */ /* 0x000fe20008000000 */
[----:B------:R-:W-:Y:S01]  /*180e0*/  IADD3 R9, -R16, UR6, RZ ;  /* 0x0000000610097c10 */ /* 0x000fe2000fffe1ff */
[----:B------:R-:W-:Y:S01]  /*180f0*/  IMAD R7, R7, R10, RZ ;  /* 0x0000000a07077224 */ /* 0x000fe200078e02ff */
[----:B------:R-:W-:Y:S01]  /*18100*/  IADD3 R8, RZ, -R2, RZ ;  /* 0x80000002ff087210 */ /* 0x000fe20007ffe0ff */
[----:B------:R-:W-:Y:S01]  /*18110*/  IMAD.MOV.U32 R2, RZ, RZ, RZ ;  /* 0x000000ffff027224 */ /* 0x000fe200078e00ff */
[----:B------:R-:W-:-:S03]  /*18120*/  IABS R6, R9 ;  /* 0x0000000900067213 */ /* 0x000fc60000000000 */
[----:B------:R-:W-:Y:S01]  /*18130*/  IMAD.HI.U32 R2, R3, R7, R2 ;  /* 0x0000000703027227 */ /* 0x000fe200078e0002 */
[----:B------:R-:W-:-:S03]  /*18140*/  MOV R3, R6 ;  /* 0x0000000600037202 */ /* 0x000fc60000000f00 */
        /* <DEDUP_REMOVED lines=10> */
[----:B------:R-:W-:-:S06]  /*181f0*/  @P0 IADD3 R2, R2, 0x1, RZ ;  /* 0x0000000102020810 */ /* 0x000fcc0007ffe0ff */
[----:B------:R-:W-:Y:S01]  /*18200*/  @!P2 IMAD.MOV R2, RZ, RZ, -R2 ;  /* 0x000000ffff02a224 */ /* 0x000fe200078e0a02 */
[----:B------:R-:W-:-:S04]  /*18210*/  @!P1 LOP3.LUT R2, RZ, R4, RZ, 0x33, !PT ;  /* 0x00000004ff029212 */ /* 0x000fc800078e33ff */
[----:B------:R-:W-:Y:S02]  /*18220*/  IADD3 R17, -R2, RZ, RZ ;  /* 0x000000ff02117210 */ /* 0x000fe40007ffe1ff */
[----:B------:R-:W-:-:S03]  /*18230*/  MOV R18, R2 ;  /* 0x0000000200127202 */ /* 0x000fc60000000f00 */
[----:B------:R-:W-:Y:S01]  /*18240*/  IMAD R17, R4, R17, R9 ;  /* 0x0000001104117224 */ /* 0x000fe200078e0209 */
[----:B------:R-:W-:Y:S06]  /*18250*/  BRA `(.L_x_672) ;  /* 0x00000000000c7947 */ /* 0x000fec0003800000 */
.L_x_667:
[----:B------:R-:W-:Y:S01]  /*18260*/  IMAD.MOV.U32 R17, RZ, RZ, RZ ;  /* 0x000000ffff117224 */ /* 0x000fe200078e00ff */
[----:B------:R-:W-:Y:S01]  /*18270*/  MOV R16, UR6 ;  /* 0x0000000600107c02 */ /* 0x000fe20008000f00 */
[----:B------:R-:W-:-:S07]  /*18280*/  IMAD.MOV.U32 R18, RZ, RZ, RZ ;  /* 0x000000ffff127224 */ /* 0x000fce00078e00ff */
.L_x_672:
[----:B------:R-:W-:-:S13]  /*18290*/  ISETP.NE.AND P0, PT, R5, RZ, PT ;  /* 0x000000ff0500720c */ /* 0x000fda0003f05270 */
[----:B------:R-:W0:Y:S01]  /*182a0*/  @!P0 S2R R3, SR_CgaCtaId ;  /* 0x0000000000038919 */ /* 0x000e220000008800 */
[----:B------:R-:W-:-:S04]  /*182b0*/  @!P0 MOV R2, 0x400 ;  /* 0x0000040000028802 */ /* 0x000fc80000000f00 */
[----:B0-----:R-:W-:-:S05]  /*182c0*/  @!P0 LEA R2, R3, R2, 0x18 ;  /* 0x0000000203028211 */ /* 0x001fca00078ec0ff */
[----:B------:R1:W-:Y:S01]  /*182d0*/  @!P0 STS.128 [R2+0x2a8d0], R16 ;  /* 0x02a8d01002008388 */ /* 0x0003e20000000c00 */
[----:B------:R-:W-:Y:S06]  /*182e0*/  BAR.ARV 0x5, 0x180 ;  /* 0x0146000000007b1d */ /* 0x000fec0000002000 */
.L_x_665:
[----:B------:R2:W-:Y:S01]  /*182f0*/  STL [R1+0x28], RZ ;  /* 0x000028ff01007387 */ /* 0x0005e20000100800 */
[----:B------:R-:W-:Y:S01]  /*18300*/  ULDC UR4, c[0x0][0xc3c] ;  /* 0x00030f0000047ab9 */ /* 0x000fe20000000800 */
[----:B------:R-:W-:Y:S01]  /*18310*/  MOV R29, 0x1 ;  /* 0x00000001001d7802 */ /* 0x000fe20000000f00 */
[----:B------:R-:W-:Y:S01]  /*18320*/  IMAD.MOV.U32 R28, RZ, RZ, RZ ;  /* 0x000000ffff1c7224 */ /* 0x000fe200078e00ff */
[----:B0-----:R-:W-:-:S13]  /*18330*/  ISETP.GE.AND P0, PT, R19, UR4, PT ;  /* 0x0000000413007c0c */ /* 0x001fda000bf06270 */
[----:B--2---:R-:W-:Y:S05]  /*18340*/  @P0 BRA `(.L_x_673) ;  /* 0x0000005800d40947 */ /* 0x004fea0003800000 */
[----:B-1----:R-:W2:Y:S01]  /*18350*/  LDL R2, [R1+0x40] ;  /* 0x0000400001027983 */ /* 0x002ea20000100800 */
[----:B------:R-:W0:Y:S01]  /*18360*/  S2UR UR5, SR_CgaCtaId ;  /* 0x00000000000579c3 */ /* 0x000e220000008800 */
[----:B------:R-:W-:Y:S01]  /*18370*/  LOP3.LUT R4, R0, 0x7f, RZ, 0xc0, !PT ;  /* 0x0000007f00047812 */ /* 0x000fe200078ec0ff */
[----:B------:R-:W-:Y:S01]  /*18380*/  BSSY B8, `(.L_x_673) ;  /* 0x00005b1000087945 */ /* 0x000fe20003800000 */
[----:B------:R1:W-:Y:S01]  /*18390*/  STL [R1+0x28], RZ ;  /* 0x000028ff01007387 */ /* 0x0003e20000100800 */
[----:B------:R-:W-:Y:S01]  /*183a0*/  IMAD.MOV.U32 R29, RZ, RZ, 0x1 ;  /* 0x00000001ff1d7424 */ /* 0x000fe200078e00ff */
[----:B------:R-:W-:Y:S01]  /*183b0*/  MOV R28, RZ ;  /* 0x000000ff001c7202 */ /* 0x000fe20000000f00 */
[----:B------:R-:W-:Y:S01]  /*183c0*/  IMAD.SHL.U32 R36, R4, 0x8, RZ ;  /* 0x0000000804247824 */ /* 0x000fe200078e00ff */
[----:B------:R-:W-:Y:S01]  /*183d0*/  MOV R26, RZ ;  /* 0x000000ff001a7202 */ /* 0x000fe20000000f00 */
[----:B------:R-:W-:Y:S01]  /*183e0*/  IMAD.MOV.U32 R31, RZ, RZ, 0x1 ;  /* 0x00000001ff1f7424 */ /* 0x000fe200078e00ff */
[----:B------:R-:W-:Y:S01]  /*183f0*/  ULDC.64 UR36, c[0x0][0x198] ;  /* 0x0000660000247ab9 */ /* 0x000fe20000000a00 */
[----:B------:R-:W-:Y:S01]  /*18400*/  ULDC UR38, c[0x0][0xc] ;  /* 0x0000030000267ab9 */ /* 0x000fe20000000800 */
[----:B--2---:R-:W-:-:S02]  /*18410*/  R2UR UR4, R2 ;  /* 0x00000000020472ca */ /* 0x004fc400000e0000 */
[----:B------:R-:W-:-:S04]  /*18420*/  SHF.L.U32 R2, R0, 0x3, RZ ;  /* 0x0000000300027819 */ /* 0x000fc800000006ff */
[C---:B------:R-:W-:Y:S02]  /*18430*/  LOP3.LUT R3, R2.reuse, 0x1f8, RZ, 0xc0, !PT ;  /* 0x000001f802037812 */ /* 0x040fe400078ec0ff */
[----:B------:R-:W-:Y:S02]  /*18440*/  LOP3.LUT R2, R2, 0x38, RZ, 0xc0, !PT ;  /* 0x0000003802027812 */ /* 0x000fe400078ec0ff */
[----:B------:R-:W-:Y:S02]  /*18450*/  LOP3.LUT R3, R3, 0x38, R0, 0x78, !PT ;  /* 0x0000003803037812 */ /* 0x000fe400078e7800 */
[----:B------:R-:W-:Y:S01]  /*18460*/  SHF.L.U32 R0, R0, 0x4, RZ ;  /* 0x0000000400007819 */ /* 0x000fe200000006ff */
[----:B------:R-:W-:Y:S01]  /*18470*/  ULOP3.LUT UR39, UR4, 0x2, URZ, 0xfc, !UPT ;  /* 0x0000000204277892 */ /* 0x000fe2000f8efc3f */
[----:B------:R-:W-:Y:S02]  /*18480*/  LOP3.LUT R36, R3, 0x200, R36, 0xf8, !PT ;  /* 0x0000020003247812 */ /* 0x000fe400078ef824 */
[----:B------:R-:W-:Y:S01]  /*18490*/  UMOV UR4, 0x400 ;  /* 0x0000040000047882 */ /* 0x000fe20000000000 */
[----:B------:R-:W-:Y:S01]  /*184a0*/  SHF.R.U32.HI R3, RZ, 0x3, R4 ;  /* 0x00000003ff037819 */ /* 0x000fe20000011604 */
[----:B0-----:R-:W-:-:S03]  /*184b0*/  ULEA UR4, UR5, UR4, 0x18 ;  /* 0x0000000405047291 */ /* 0x001fc6000f8ec03f */
[----:B------:R-:W-:Y:S02]  /*184c0*/  LOP3.LUT R4, R3, 0x70, R0, 0xf8, !PT ;  /* 0x0000007003047812 */ /* 0x000fe400078ef800 */
[C---:B------:R-:W-:Y:S01]  /*184d0*/  LOP3.LUT R3, R2.reuse, 0x40, RZ, 0xfc, !PT ;  /* 0x0000004002037812 */ /* 0x040fe200078efcff */
[----:B------:R-:W-:Y:S01]  /*184e0*/  IMAD.U32 R22, RZ, RZ, UR4 ;  /* 0x00000004ff167e24 */ /* 0x000fe2000f8e00ff */
[----:B------:R-:W-:-:S04]  /*184f0*/  LOP3.LUT R0, R2, 0x80, RZ, 0xfc, !PT ;  /* 0x0000008002007812 */ /* 0x000fc800078efcff */
[----:B-1----:R-:W-:-:S07]  /*18500*/  LEA R37, R36, R22, 0x1 ;  /* 0x0000001624257211 */ /* 0x002fce00078e08ff */
.L_x_774:
[----:B0-----:R-:W0:Y:S02]  /*18510*/  LDC.64 R32, c[0x0][0xc88] ;  /* 0x00032200ff207b82 */ /* 0x001e240000000a00 */
[----:B0-----:R-:W-:-:S06]  /*18520*/  IMAD.WIDE R32, R19, 0x4, R32 ;  /* 0x0000000413207825 */ /* 0x001fcc00078e0220 */
[----:B--2---:R-:W2:Y:S01]  /*18530*/  LDG.E R32, desc[UR60][R32.64] ;  /* 0x0000003c20207981 */ /* 0x004ea2000c1e1900 */
[----:B------:R-:W-:Y:S05]  /*18540*/  YIELD ;  /* 0x0000000000007946 */ /* 0x000fea0003800000 */
[----:B------:R-:W-:Y:S01]  /*18550*/  ULDC.64 UR4, c[0x0][0xa28] ;  /* 0x00028a0000047ab9 */ /* 0x000fe20000000a00 */
[----:B------:R-:W-:Y:S01]  /*18560*/  ULDC.64 UR8, c[0x0][0xa18] ;  /* 0x0002860000087ab9 */ /* 0x000fe20000000a00 */
[----:B------:R-:W-:Y:S01]  /*18570*/  ISETP.NE.U32.AND P0, PT, RZ, UR4, PT ;  /* 0x00000004ff007c0c */ /* 0x000fe2000bf05070 */
[----:B------:R-:W-:Y:S01]  /*18580*/  IMAD.MOV.U32 R9, RZ, RZ, RZ ;  /* 0x000000ffff097224 */ /* 0x000fe200078e00ff */
[----:B------:R-:W-:-:S02]  /*18590*/  ULDC.64 UR6, c[0x0][0xa10] ;  /* 0x0002840000067ab9 */ /* 0x000fc40000000a00 */
[----:B------:R-:W-:Y:S02]  /*185a0*/  ISETP.NE.AND.EX P0, PT, RZ, UR5, PT, P0 ;  /* 0x00000005ff007c0c */ /* 0x000fe4000bf05300 */
[----:B------:R-:W-:-:S04]  /*185b0*/  ISETP.NE.U32.AND P2, PT, RZ, UR8, PT ;  /* 0x00000008ff007c0c */ /* 0x000fc8000bf45070 */
[----:B------:R-:W-:Y:S01]  /*185c0*/  ISETP.NE.AND.EX P2, PT, RZ, UR9, PT, P2 ;  /* 0x00000009ff007c0c */ /* 0x000fe2000bf45320 */
[----:B------:R-:W-:Y:S01]  /*185d0*/  IMAD.MOV.U32 R35, RZ, RZ, RZ ;  /* 0x000000ffff237224 */ /* 0x000fe200078e00ff */
[----:B--2---:R-:W-:-:S05]  /*185e0*/  SHF.R.S32.HI R0, RZ, 0x1f, R32 ;  /* 0x0000001fff007819 */ /* 0x004fca0000011420 */
[C---:B------:R-:W-:Y:S02]  /*185f0*/  @P0 LEA R2, P1, R32.reuse, UR4, 0x2 ;  /* 0x0000000420020c11 */ /* 0x040fe4000f8210ff */
[C---:B------:R-:W-:Y:S01]  /*18600*/  SHF.L.U32 R24, R32.reuse, 0x2, RZ ;  /* 0x0000000220187819 */ /* 0x040fe200000006ff */
[----:B------:R0:W-:Y:S01]  /*18610*/  STL [R1+0x14], R0 ;  /* 0x0000140001007387 */ /* 0x0001e20000100800 */
[C-C-:B------:R-:W-:Y:S01]  /*18620*/  @P0 LEA.HI.X R3, R32.reuse, UR5, R0.reuse, 0x2, P1 ;  /* 0x0000000520030c11 */ /* 0x140fe200088f1400 */
[----:B------:R-:W-:Y:S01]  /*18630*/  ULDC.64 UR4, c[0x0][0xa00] ;  /* 0x0002800000047ab9 */ /* 0x000fe20000000a00 */
[----:B------:R-:W-:-:S03]  /*18640*/  SHF.L.U64.HI R25, R32, 0x2, R0 ;  /* 0x0000000220197819 */ /* 0x000fc60000010200 */
[----:B-1----:R1:W2:Y:S01]  /*18650*/  @P0 LDG.E R9, desc[UR60][R2.64] ;  /* 0x0000003c02090981 */ /* 0x0022a2000c1e1900 */
[----:B------:R-:W-:Y:S02]  /*18660*/  ISETP.NE.U32.AND P0, PT, RZ, UR4, PT ;  /* 0x00000004ff007c0c */ /* 0x000fe4000bf05070 */
[----:B------:R-:W-:Y:S02]  /*18670*/  ISETP.NE.U32.AND P1, PT, RZ, UR6, PT ;  /* 0x00000006ff007c0c */ /* 0x000fe4000bf25070 */
[----:B------:R-:W-:Y:S02]  /*18680*/  ISETP.NE.AND.EX P0, PT, RZ, UR5, PT, P0 ;  /* 0x00000005ff007c0c */ /* 0x000fe4000bf05300 */
[----:B------:R-:W-:Y:S02]  /*18690*/  ISETP.NE.AND.EX P1, PT, RZ, UR7, PT, P1 ;  /* 0x00000007ff007c0c */ /* 0x000fe4000bf25310 */
[C---:B------:R-:W-:Y:S02]  /*186a0*/  IADD3 R4, P4, R24.reuse, UR6, RZ ;  /* 0x0000000618047c10 */ /* 0x040fe4000ff9e0ff */
[----:B-1----:R-:W-:Y:S01]  /*186b0*/  IADD3 R2, P3, R24, UR4, RZ ;  /* 0x0000000418027c10 */ /* 0x002fe2000ff7e0ff */
[----:B------:R-:W-:Y:S01]  /*186c0*/  ULDC UR4, c[0x0][0x288] ;  /* 0x0000a20000047ab9 */ /* 0x000fe20000000800 */
[----:B0-----:R-:W-:-:S02]  /*186d0*/  MOV R0, RZ ;  /* 0x000000ff00007202 */ /* 0x001fc40000000f00 */
[C---:B------:R-:W-:Y:S02]  /*186e0*/  IADD3.X R3, R25.reuse, UR5, RZ, P3, !PT ;  /* 0x0000000519037c10 */ /* 0x040fe40009ffe4ff */
[----:B------:R-:W-:Y:S01]  /*186f0*/  @P2 IADD3 R6, P3, R24, UR8, RZ ;  /* 0x0000000818062c10 */ /* 0x000fe2000ff7e0ff */
[----:B------:R-:W-:Y:S01]  /*18700*/  IMAD.U32 R8, RZ, RZ, UR4 ;  /* 0x00000004ff087e24 */ /* 0x000fe2000f8e00ff */
[C---:B------:R-:W-:Y:S01]  /*18710*/  IADD3.X R5, R25.reuse, UR7, RZ, P4, !PT ;  /* 0x0000000719057c10 */ /* 0x040fe2000a7fe4ff */
[----:B------:R-:W5:Y:S01]  /*18720*/  @P0 LDG.E R35, desc[UR60][R2.64] ;  /* 0x0000003c02230981 */ /* 0x000f62000c1e1900 */
[----:B------:R-:W-:Y:S01]  /*18730*/  @P2 IADD3.X R7, R25, UR9, RZ, P3, !PT ;  /* 0x0000000919072c10 */ /* 0x000fe20009ffe4ff */
[----:B------:R-:W-:Y:S02]  /*18740*/  ULDC.64 UR4, c[0x0][0x418] ;  /* 0x0001060000047ab9 */ /* 0x000fe40000000a00 */
[----:B------:R-:W5:Y:S04]  /*18750*/  @P1 LDG.E R0, desc[UR60][R4.64] ;  /* 0x0000003c04001981 */ /* 0x000f68000c1e1900 */
[----:B------:R0:W3:Y:S01]  /*18760*/  @P2 LDG.E R8, desc[UR60][R6.64] ;  /* 0x0000003c06082981 */ /* 0x0000e2000c1e1900 */
[----:B------:R-:W-:-:S03]  /*18770*/  UISETP.NE.U32.AND UP0, UPT, UR4, URZ, UPT ;  /* 0x0000003f0400728c */ /* 0x000fc6000bf05070 */
[----:B------:R-:W-:Y:S01]  /*18780*/  ULDC UR4, c[0x0][0x424] ;  /* 0x0001090000047ab9 */ /* 0x000fe20000000800 */
[----:B------:R-:W-:-:S03]  /*18790*/  UISETP.NE.AND.EX UP0, UPT, UR5, URZ, UPT, UP0 ;  /* 0x0000003f0500728c */ /* 0x000fc6000bf05300 */
[----:B------:R-:W-:Y:S01]  /*187a0*/  ULDC UR5, c[0x0][0x2f0] ;  /* 0x0000bc0000057ab9 */ /* 0x000fe20000000800 */
[----:B------:R-:W-:-:S04]  /*187b0*/  USEL UR4, UR4, 0x1, UP0 ;  /* 0x0000000104047887 */ /* 0x000fc80008000000 */
[----:B------:R-:W-:-:S03]  /*187c0*/  UIMAD UR4, UR4, UR5, URZ ;  /* 0x00000005040472a4 */ /* 0x000fc6000f8e023f */
[----:B------:R-:W-:Y:S02]  /*187d0*/  ULDC UR5, c[0x0][0x348] ;  /* 0x0000d20000057ab9 */ /* 0x000fe40000000800 */
[----:B0-----:R-:W-:Y:S01]  /*187e0*/  MOV R6, UR5 ;  /* 0x0000000500067c02 */ /* 0x001fe20008000f00 */
[----:B--2---:R-:W-:Y:S04]  /*187f0*/  STL [R1+0x4], R9 ;  /* 0x0000040901007387 */ /* 0x004fe80000100800 */
[----:B---3--:R0:W-:Y:S02]  /*18800*/  STL [R1+0x20], R8 ;  /* 0x0000200801007387 */ /* 0x0081e40000100800 */
[----:B0-----:R-:W-:Y:S01]  /*18810*/  IMAD.U32 R8, RZ, RZ, UR4 ;  /* 0x00000004ff087e24 */ /* 0x001fe2000f8e00ff */
[----:B------:R-:W-:Y:S06]  /*18820*/  @P2 BRA `(.L_x_674) ;  /* 0x0000000000142947 */ /* 0x000fec0003800000 */
[----:B------:R-:W-:Y:S05]  /*18830*/  @!P0 BRA `(.L_x_674) ;  /* 0x0000000000108947 */ /* 0x000fea0003800000 */
[----:B------:R-:W2:Y:S04]  /*18840*/  LDG.E R10, desc[UR60][R2.64] ;  /* 0x0000003c020a7981 */ /* 0x000ea8000c1e1900 */
[----:B------:R-:W2:Y:S02]  /*18850*/  LDG.E R7, desc[UR60][R2.64+0x4] ;  /* 0x0000043c02077981 */ /* 0x000ea4000c1e1900 */
[----:B--2---:R-:W-:-:S05]  /*18860*/  IADD3 R2, -R10, R7, RZ ;  /* 0x000000070a027210 */ /* 0x004fca0007ffe1ff */
[----:B------:R0:W-:Y:S02]  /*18870*/  STL [R1+0x20], R2 ;  /* 0x0000200201007387 */ /* 0x0001e40000100800 */
.L_x_674:
[----:B------:R-:W-:Y:S01]  /*18880*/  ULDC.64 UR4, c[0x0][0xa20] ;  /* 0x0002880000047ab9 */ /* 0x000fe20000000a00 */
[----:B------:R-:W-:Y:S01]  /*18890*/  IMAD.MOV.U32 R33, RZ, RZ, R32 ;  /* 0x000000ffff217224 */ /* 0x000fe200078e0020 */
[----:B------:R-:W-:-:S04]  /*188a0*/  ISETP.NE.U32.AND P0, PT, RZ, UR4, PT ;  /* 0x00000004ff007c0c */ /* 0x000fc8000bf05070 */
[----:B------:R-:W-:-:S13]  /*188b0*/  ISETP.NE.AND.EX P0, PT, RZ, UR5, PT, P0 ;  /* 0x00000005ff007c0c */ /* 0x000fda000bf05300 */
[----:B------:R-:W-:Y:S05]  /*188c0*/  @!P0 BRA `(.L_x_675) ;  /* 0x0000000000108947 */ /* 0x000fea0003800000 */
[----:B0-----:R-:W-:-:S04]  /*188d0*/  IADD3 R2, P0, R24, UR4, RZ ;  /* 0x0000000418027c10 */ /* 0x001fc8000ff1e0ff */
[----:B------:R-:W-:-:S05]  /*188e0*/  IADD3.X R3, R25, UR5, RZ, P0, !PT ;  /* 0x0000000519037c10 */ /* 0x000fca00087fe4ff */
[----:B------:R0:W5:Y:S01]  /*188f0*/  LDG.E R8, desc[UR60][R2.64] ;  /* 0x0000003c02087981 */ /* 0x000162000c1e1900 */
[----:B------:R-:W-:Y:S05]  /*18900*/  BRA `(.L_x_676) ;  /* 0x0000000000247947 */ /* 0x000fea0003800000 */
.L_x_675:
[----:B------:R-:W-:Y:S02]  /*18910*/  ULDC.64 UR4, c[0x0][0xa08] ;  /* 0x0002820000047ab9 */ /* 0x000fe40000000a00 */
[----:B------:R-:W-:-:S04]  /*18920*/  ISETP.NE.U32.AND P0, PT, RZ, UR4, PT ;  /* 0x00000004ff007c0c */ /* 0x000fc8000bf05070 */
[----:B------:R-:W-:-:S13]  /*18930*/  ISETP.NE.AND.EX P0, PT, RZ, UR5, PT, P0 ;  /* 0x00000005ff007c0c */ /* 0x000fda000bf05300 */
[----:B------:R-:W-:Y:S05]  /*18940*/  @!P0 BRA `(.L_x_676) ;  /* 0x0000000000148947 */ /* 0x000fea0003800000 */
[----:B0-----:R-:W0:Y:S02]  /*18950*/  LDC.64 R2, c[0x0][0xa08] ;  /* 0x00028200ff027b82 */ /* 0x001e240000000a00 */
[----:B0-----:R-:W-:-:S05]  /*18960*/  IMAD.WIDE R2, R33, 0x4, R2 ;  /* 0x0000000421027825 */ /* 0x001fca00078e0202 */
[----:B------:R-:W2:Y:S04]  /*18970*/  LDG.E R8, desc[UR60][R2.64] ;  /* 0x0000003c02087981 */ /* 0x000ea8000c1e1900 */
[----:B------:R-:W2:Y:S02]  /*18980*/  LDG.E R7, desc[UR60][R2.64+0x4] ;  /* 0x0000043c02077981 */ /* 0x000ea4000c1e1900 */
[----:B--2---:R-:W-:-:S07]  /*18990*/  IADD3 R8, -R8, R7, RZ ;  /* 0x0000000708087210 */ /* 0x004fce0007ffe1ff */
.L_x_676:
[----:B0-----:R-:W2:Y:S04]  /*189a0*/  @P1 LDG.E R3, desc[UR60][R4.64] ;  /* 0x0000003c04031981 */ /* 0x001ea8000c1e1900 */
[----:B------:R-:W2:Y:S01]  /*189b0*/  @P1 LDG.E R2, desc[UR60][R4.64+0x4] ;  /* 0x0000043c04021981 */ /* 0x000ea2000c1e1900 */
[----:B------:R-:W-:Y:S01]  /*189c0*/  BSSY B0, `(.L_x_677) ;  /* 0x000013b000007945 */ /* 0x000fe20003800000 */
[----:B--2---:R-:W-:Y:S01]  /*189d0*/  @P1 IMAD.IADD R6, R2, 0x1, -R3 ;  /* 0x0000000102061824 */ /* 0x004fe200078e0a03 */
[----:B-----5:R-:W-:-:S05]  /*189e0*/  IADD3 R3, -R9, R8, RZ ;  /* 0x0000000809037210 */ /* 0x020fca0007ffe1ff */
[----:B------:R-:W-:-:S05]  /*189f0*/  IMAD.IADD R2, R3, 0x1, R6 ;  /* 0x0000000103027824 */ /* 0x000fca00078e0206 */
[----:B------:R0:W-:Y:S02]  /*18a00*/  STL [R1], R2 ;  /* 0x0000000201007387 */ /* 0x0001e40000100800 */
[----:B0-----:R-:W-:-:S05]  /*18a10*/  IADD3 R2, R2, 0x5f, RZ ;  /* 0x0000005f02027810 */ /* 0x001fca0007ffe0ff */
[----:B------:R-:W-:-:S05]  /*18a20*/  IMAD.HI R2, R2, 0x2aaaaaab, RZ ;  /* 0x2aaaaaab02027827 */ /* 0x000fca00078e02ff */
[----:B------:R-:W-:-:S04]  /*18a30*/  SHF.R.U32.HI R7, RZ, 0x1f, R2 ;  /* 0x0000001fff077819 */ /* 0x000fc80000011602 */
[----:B------:R-:W-:Y:S01]  /*18a40*/  LEA.HI.SX32 R4, R2, R7, 0x1c ;  /* 0x0000000702047211 */ /* 0x000fe200078fe2ff */
[----:B------:R-:W-:-:S04]  /*18a50*/  IMAD.MOV R2, RZ, RZ, -R3 ;  /* 0x000000ffff027224 */ /* 0x000fc800078e0a03 */
[----:B------:R-:W-:Y:S01]  /*18a60*/  IMAD R7, R4, 0x60, -R3 ;  /* 0x0000006004077824 */ /* 0x000fe200078e0a03 */
[----:B------:R-:W-:Y:S01]  /*18a70*/  VIMNMX R2, RZ, R2, !PT ;  /* 0x00000002ff027248 */ /* 0x000fe20007fe0100 */
[----:B------:R0:W-:Y:S03]  /*18a80*/  STL [R1+0x24], R4 ;  /* 0x0000240401007387 */ /* 0x0001e60000100800 */
[----:B------:R-:W-:-:S04]  /*18a90*/  VIMNMX R7, R7, R6, PT ;  /* 0x0000000607077248 */ /* 0x000fc80003fe0100 */
[----:B------:R-:W-:Y:S01]  /*18aa0*/  ISETP.GT.AND P0, PT, R7, R2, PT ;  /* 0x000000020700720c */ /* 0x000fe20003f04270 */
[----:B------:R-:W-:-:S05]  /*18ab0*/  IMAD.WIDE.U32 R2, R2, -0x55555555, RZ ;  /* 0xaaaaaaab02027825 */ /* 0x000fca00078e00ff */
[----:B------:R-:W-:-:S05]  /*18ac0*/  SHF.R.U32.HI R5, RZ, 0x6, R3 ;  /* 0x00000006ff057819 */ /* 0x000fca0000011603 */
[----:B------:R-:W-:Y:S02]  /*18ad0*/  IMAD.MOV.U32 R2, RZ, RZ, R5 ;  /* 0x000000ffff027224 */ /* 0x000fe400078e0005 */
[----:B0-----:R-:W-:-:S05]  /*18ae0*/  @P0 IADD3 R4, R7, 0x5f, RZ ;  /* 0x0000005f07040810 */ /* 0x001fca0007ffe0ff */
[----:B------:R-:W-:-:S05]  /*18af0*/  @P0 IMAD.HI R4, R4, 0x2aaaaaab, RZ ;  /* 0x2aaaaaab04040827 */ /* 0x000fca00078e02ff */
[----:B------:R-:W-:-:S04]  /*18b00*/  @P0 SHF.R.U32.HI R3, RZ, 0x1f, R4 ;  /* 0x0000001fff030819 */ /* 0x000fc80000011604 */
[----:B------:R-:W-:Y:S02]  /*18b10*/  @P0 LEA.HI.SX32 R2, R4, R3, 0x1c ;  /* 0x0000000304020211 */ /* 0x000fe400078fe2ff */
[----:B------:R-:W-:Y:S02]  /*18b20*/  PLOP3.LUT P0, PT, PT, PT, PT, 0x80, 0x0 ;  /* 0x000000000000781c */ /* 0x000fe40003f0f070 */
[----:B------:R-:W-:-:S13]  /*18b30*/  ISETP.GT.AND P2, PT, R2, R5, PT ;  /* 0x000000050200720c */ /* 0x000fda0003f44270 */
[----:B------:R-:W-:Y:S05]  /*18b40*/  @!P2 BRA `(.L_x_678) ;  /* 0x000000100088a947 */ /* 0x000fea0003800000 */
[----:B------:R-:W-:Y:S01]  /*18b50*/  UMOV UR4, 0xffffffff ;  /* 0xffffffff00047882 */ /* 0x000fe20000000000 */
[----:B------:R-:W-:Y:S02]  /*18b60*/  SEL R4, R33, RZ, !P1 ;  /* 0x000000ff21047207 */ /* 0x000fe40004800000 */
[----:B------:R-:W-:Y:S05]  /*18b70*/  BRA.DIV UR4, `(.L_x_679) ;  /* 0x0000006604287947 */ /* 0x000fea000b800000 */
[----:B------:R-:W0:Y:S02]  /*18b80*/  S2R R3, SR_TID.X ;  /* 0x0000000000037919 */ /* 0x000e240000002100 */
[----:B0-----:R-:W-:-:S04]  /*18b90*/  SHF.R.U32.HI R3, RZ, 0x5, R3 ;  /* 0x00000005ff037819 */ /* 0x001fc80000011603 */
[----:B------:R-:W-:-:S05]  /*18ba0*/  LOP3.LUT R3, R3, 0x3, RZ, 0xc0, !PT ;  /* 0x0000000303037812 */ /* 0x000fca00078ec0ff */
[----:B------:R0:W1:Y:S02]  /*18bb0*/  SHFL.IDX PT, R14, R3, RZ, 0x1f ;  /* 0x00001fff030e7589 */ /* 0x00006400000e0000 */
.L_x_830:
[----:B-1----:R-:W-:Y:S02]  /*18bc0*/  ISETP.NE.AND P0, PT, R14, RZ, PT ;  /* 0x000000ff0e00720c */ /* 0x002fe40003f05270 */
[----:B------:R-:W-:-:S11]  /*18bd0*/  PLOP3.LUT P6, PT, PT, PT, PT, 0x8, 0x0 ;  /* 0x000000000000781c */ /* 0x000fd60003fce170 */
[----:B------:R-:W-:Y:S05]  /*18be0*/  @P0 BRA `(.L_x_680) ;  /* 0x00000000000c0947 */ /* 0x000fea0003800000 */
[----:B------:R-:W-:-:S03]  /*18bf0*/  UMOV UR4, 0xffffffff ;  /* 0xffffffff00047882 */ /* 0x000fc60000000000 */
[----:B------:R-:W-:Y:S05]  /*18c00*/  BRA.DIV UR4, `(.L_x_681) ;  /* 0x0000006604387947 */ /* 0x000fea000b800000 */
[----:B------:R-:W-:-:S13]  /*18c10*/  ELECT P6, URZ, PT ;  /* 0x00000000003f782f */ /* 0x000fda00038c0000 */
.L_x_680:
[----:B0-----:R-:W2:Y:S01]  /*18c20*/  LDL R3, [R1+0x28] ;  /* 0x0000280001037983 */ /* 0x001ea20000100800 */
[----:B------:R-:W-:Y:S01]  /*18c30*/  BSSY B1, `(.L_x_682) ;  /* 0x0000008000017945 */ /* 0x000fe20003800000 */
[----:B--2---:R-:W-:-:S04]  /*18c40*/  IADD3 R6, R3, 0x1, RZ ;  /* 0x0000000103067810 */ /* 0x004fc80007ffe0ff */
[----:B------:R-:W-:-:S04]  /*18c50*/  LEA.HI R3, R6, R6, RZ, 0x1 ;  /* 0x0000000606037211 */ /* 0x000fc800078f08ff */
[----:B------:R-:W-:-:S05]  /*18c60*/  LOP3.LUT R3, R3, 0xfffffffe, RZ, 0xc0, !PT ;  /* 0xfffffffe03037812 */ /* 0x000fca00078ec0ff */
[----:B------:R-:W-:-:S05]  /*18c70*/  IMAD.IADD R3, R6, 0x1, -R3 ;  /* 0x0000000106037824 */ /* 0x000fca00078e0a03 */
[----:B------:R-:W-:-:S04]  /*18c80*/  SHF.L.U32 R3, R3, 0x1f, RZ ;  /* 0x0000001f03037819 */ /* 0x000fc800000006ff */
[----:B------:R-:W0:Y:S02]  /*18c90*/  SYNCS.PHASECHK.TRANS64.TRYWAIT P0, [R22+URZ+0x2a820], R3 ;  /* 0x02a82003160075a7 */ /* 0x000e24000800017f */
[----:B0-----:R-:W-:Y:S05]  /*18ca0*/  @!P0 BRA `(.L_x_683) ;  /* 0x0000006400308947 */ /* 0x001fea0003800000 */
.L_x_833:
[----:B------:R-:W-:Y:S05]  /*18cb0*/  BSYNC B1 ;  /* 0x0000000000017941 */ /* 0x000fea0003800000 */
.L_x_682:
[----:B------:R-:W-:Y:S04]  /*18cc0*/  BSSY B1, `(.L_x_684) ;  /* 0x000007c000017945 */ /* 0x000fe80003800000 */
[----:B------:R-:W-:Y:S05]  /*18cd0*/  @!P6 BRA `(.L_x_685) ;  /* 0x0000000400e8e947 */ /* 0x000fea0003800000 */
[----:B------:R-:W-:Y:S01]  /*18ce0*/  LEA R9, R26, R22, 0x3 ;  /* 0x000000161a097211 */ /* 0x000fe200078e18ff */
[----:B------:R-:W1:Y:S01]  /*18cf0*/  S2R R6, SR_TID.X ;  /* 0x0000000000067919 */ /* 0x000e620000002100 */
[----:B------:R-:W-:Y:S01]  /*18d00*/  SHF.L.U32 R8, R31, 0x1f, RZ ;  /* 0x0000001f1f087819 */ /* 0x000fe200000006ff */
[----:B------:R-:W-:Y:S03]  /*18d10*/  BSSY B2, `(.L_x_686) ;  /* 0x0000005000027945 */ /* 0x000fe60003800000 */
[----:B------:R-:W2:Y:S01]  /*18d20*/  SYNCS.PHASECHK.TRANS64.TRYWAIT P0, [R9+URZ+0x2a8a0], R8 ;  /* 0x02a8a008090075a7 */ /* 0x000ea2000800017f */
[----:B-1----:R-:W-:-:S04]  /*18d30*/  LOP3.LUT R6, R6, 0x7f, RZ, 0xc0, !PT ;  /* 0x0000007f06067812 */ /* 0x002fc800078ec0ff */
[----:B------:R-:W-:Y:S01]  /*18d40*/  ISETP.NE.AND P1, PT, R6, RZ, PT ;  /* 0x000000ff0600720c */ /* 0x000fe20003f25270 */
[----:B--2---:R-:W-:-:S12]  /*18d50*/  @!P0 BRA `(.L_x_687) ;  /* 0x0000006400188947 */ /* 0x004fd80003800000 */
.L_x_834:
[----:B------:R-:W-:Y:S05]  /*18d60*/  BSYNC B2 ;  /* 0x0000000000027941 */ /* 0x000fea0003800000 */
.L_x_686:
[----:B------:R-:W-:Y:S04]  /*18d70*/  BSSY B2, `(.L_x_688) ;  /* 0x0000009000027945 */ /* 0x000fe80003800000 */
[----:B------:R-:W-:Y:S05]  /*18d80*/  @P1 BRA `(.L_x_689) ;  /* 0x00000000001c1947 */ /* 0x000fea0003800000 */
[----:B------:R-:W2:Y:S01]  /*18d90*/  S2R R6, SR_TID.X ;  /* 0x0000000000067919 */ /* 0x000ea20000002100 */
[----:B0-----:R-:W-:-:S04]  /*18da0*/  IMAD.MOV.U32 R3, RZ, RZ, 0x9000 ;  /* 0x00009000ff037424 */ /* 0x001fc800078e00ff */
[----:B------:R3:W-:Y:S01]  /*18db0*/  SYNCS.ARRIVE.TRANS64 RZ, [R9+URZ+0x2a890], R3 ;  /* 0x02a8900309ff79a7 */ /* 0x0007e2000800003f */
[----:B--2---:R-:W-:-:S04]  /*18dc0*/  LOP3.LUT R6, R6, 0x1f, RZ, 0xc0, !PT ;  /* 0x0000001f06067812 */ /* 0x004fc800078ec0ff */
[----:B------:R-:W-:-:S13]  /*18dd0*/  ISETP.NE.AND P0, PT, R6, RZ, PT ;  /* 0x000000ff0600720c */ /* 0x000fda0003f05270 */
[----:B---3--:R-:W-:Y:S05]  /*18de0*/  @!P0 BRA `(.L_x_689) ;  /* 0x0000000000048947 */ /* 0x008fea0003800000 */
[----:B------:R-:W-:Y:S01]  /*18df0*/  BPT.TRAP 0x1 ;  /* 0x000000040000795c */ /* 0x000fe20000300000 */
.L_x_689:
[----:B------:R-:W-:Y:S05]  /*18e00*/  BSYNC B2 ;  /* 0x0000000000027941 */ /* 0x000fea0003800000 */
.L_x_688:
[----:B------:R-:W-:Y:S01]  /*18e10*/  MOV R12, RZ ;  /* 0x000000ff000c7202 */ /* 0x000fe20000000f00 */
[----:B------:R-:W-:Y:S01]  /*18e20*/  IMAD R6, R2, 0x60, R0 ;  /* 0x0000006002067824 */ /* 0x000fe200078e0200 */
[----:B------:R-:W-:Y:S01]  /*18e30*/  UIADD3 UR4, UP0, UR36, 0x570, URZ ;  /* 0x0000057024047890 */ /* 0x000fe2000ff1e03f */
[----:B------:R-:W-:Y:S01]  /*18e40*/  IMAD R7, R26, 0x9000, R22 ;  /* 0x000090001a077824 */ /* 0x000fe200078e0216 */
[----:B------:R-:W-:Y:S01]  /*18e50*/  R2UR UR10, R12 ;  /* 0x000000000c0a72ca */ /* 0x000fe200000e0000 */
[----:B------:R-:W-:Y:S01]  /*18e60*/  VIADD R6, R6, 0xffffffa0 ;  /* 0xffffffa006067836 */ /* 0x000fe20000000000 */
[----:B------:R-:W-:Y:S01]  /*18e70*/  PLOP3.LUT P0, PT, PT, PT, PT, 0x80, 0x0 ;  /* 0x000000000000781c */ /* 0x000fe20003f0f070 */
[----:B------:R-:W-:Y:S01]  /*18e80*/  VIADD R10, R7, 0x18400 ;  /* 0x00018400070a7836 */ /* 0x000fe20000000000 */
[----:B0-----:R-:W-:Y:S01]  /*18e90*/  IADD3 R3, R9, 0x2a890, RZ ;  /* 0x0002a89009037810 */ /* 0x001fe20007ffe0ff */
[----:B------:R-:W-:Y:S01]  /*18ea0*/  UIADD3.X UR5, URZ, UR37, URZ, UP0, !UPT ;  /* 0x000000253f057290 */ /* 0x000fe200087fe43f */
[----:B------:R-:W-:Y:S01]  /*18eb0*/  UMOV UR6, 0x0 ;  /* 0x0000000000067882 */ /* 0x000fe20000000000 */
[----:B------:R-:W-:-:S10]  /*18ec0*/  UMOV UR7, 0x12f00000 ;  /* 0x12f0000000077882 */ /* 0x000fd40000000000 */
.L_x_690:
[----:B------:R-:W-:-:S13]  /*18ed0*/  @P0 ELECT P2, URZ, PT ;  /* 0x00000000003f082f */ /* 0x000fda0003840000 */
[----:B------:R-:W-:Y:S02]  /*18ee0*/  @P2 R2UR UR13, R4 ;  /* 0x00000000040d22ca */ /* 0x000fe400000e0000 */
[----:B------:R-:W-:Y:S02]  /*18ef0*/  @P2 R2UR UR12, R18 ;  /* 0x00000000120c22ca */ /* 0x000fe400000e0000 */
[----:B------:R-:W-:Y:S02]  /*18f00*/  @P2 R2UR UR11, R6 ;  /* 0x00000000060b22ca */ /* 0x000fe400000e0000 */
[----:B------:R-:W-:Y:S02]  /*18f10*/  @P2 R2UR UR9, R3 ;  /* 0x00000000030922ca */ /* 0x000fe400000e0000 */
[----:B------:R-:W-:Y:S02]  /*18f20*/  @P2 R2UR UR8, R10 ;  /* 0x000000000a0822ca */ /* 0x000fe400000e0000 */
[----:B------:R-:W-:-:S02]  /*18f30*/  @P2 PLOP3.LUT P0, PT, P2, PT, PT, 0x8, 0x0 ;  /* 0x000000000000281c */ /* 0x000fc4000170e170 */
[----:B------:R-:W-:-:S09]  /*18f40*/  PLOP3.LUT P2, PT, PT, PT, PT, 0x8, 0x0 ;  /* 0x000000000000781c */ /* 0x000fd20003f4e170 */
[----:B------:R0:W-:Y:S02]  /*18f50*/  UTMALDG.4D [UR8], [UR4], desc[UR6] ;  /* 0x00000608040075b4 */ /* 0x0001e40008019000 */
[----:B0-----:R-:W-:Y:S05]  /*18f60*/  @P0 BRA.U.ANY `(.L_x_690) ;  /* 0xfffffffd00d80947 */ /* 0x001fea000393ffff */
[----:B------:R-:W-:Y:S01]  /*18f70*/  MOV R13, 0x40 ;  /* 0x00000040000d7802 */ /* 0x000fe20000000f00 */
[----:B------:R-:W-:Y:S01]  /*18f80*/  VIADD R10, R7, 0x1b400 ;  /* 0x0001b400070a7836 */ /* 0x000fe20000000000 */
[----:B------:R-:W-:Y:S01]  /*18f90*/  PLOP3.LUT P0, PT, PT, PT, PT, 0x80, 0x0 ;  /* 0x000000000000781c */ /* 0x000fe20003f0f070 */
[----:B------:R-:W-:Y:S01]  /*18fa0*/  UMOV UR6, 0x0 ;  /* 0x0000000000067882 */ /* 0x000fe20000000000 */
[----:B------:R-:W-:Y:S01]  /*18fb0*/  R2UR UR10, R13 ;  /* 0x000000000d0a72ca */ /* 0x000fe200000e0000 */
[----:B------:R-:W-:-:S14]  /*18fc0*/  UMOV UR7, 0x12f00000 ;  /* 0x12f0000000077882 */ /* 0x000fdc0000000000 */
.L_x_691:
        /* <DEDUP_REMOVED lines=10> */
[----:B------:R-:W-:Y:S01]  /*19070*/  PLOP3.LUT P0, PT, PT, PT, PT, 0x80, 0x0 ;  /* 0x000000000000781c */ /* 0x000fe20003f0f070 */
[----:B------:R-:W-:Y:S01]  /*19080*/  UMOV UR6, 0x0 ;  /* 0x0000000000067882 */ /* 0x000fe20000000000 */
[----:B------:R-:W-:Y:S01]  /*19090*/  IADD3 R7, R7, 0x1e400, RZ ;  /* 0x0001e40007077810 */ /* 0x000fe20007ffe0ff */
[----:B------:R-:W-:Y:S01]  /*190a0*/  UMOV UR7, 0x12f00000 ;  /* 0x12f0000000077882 */ /* 0x000fe20000000000 */
[----:B------:R-:W-:-:S09]  /*190b0*/  UMOV UR10, 0x80 ;  /* 0x00000080000a7882 */ /* 0x000fd20000000000 */
.L_x_692:
        /* <DEDUP_REMOVED lines=10> */
[----:B------:R-:W0:Y:S01]  /*19160*/  SYNCS.PHASECHK.TRANS64.TRYWAIT P0, [R9+URZ+0x2a8c0], R8 ;  /* 0x02a8c008090075a7 */ /* 0x000e22000800017f */
[----:B------:R-:W-:Y:S04]  /*19170*/  BSSY B2, `(.L_x_693) ;  /* 0x0000002000027945 */ /* 0x000fe80003800000 */
[----:B0-----:R-:W-:Y:S05]  /*19180*/  @!P0 BRA `(.L_x_694) ;  /* 0x0000006000208947 */ /* 0x001fea0003800000 */
.L_x_835:
[----:B------:R-:W-:Y:S05]  /*19190*/  BSYNC B2 ;  /* 0x0000000000027941 */ /* 0x000fea0003800000 */
.L_x_693:
[----:B------:R-:W-:Y:S01]  /*191a0*/  BSSY B2, `(.L_x_695) ;  /* 0x000000b000027945 */ /* 0x000fe20003800000 */
[----:B------:R-:W-:Y:S01]  /*191b0*/  IMAD.MOV.U32 R10, RZ, RZ, 0x0 ;  /* 0x00000000ff0a7424 */ /* 0x000fe200078e00ff */
[----:B------:R-:W-:Y:S02]  /*191c0*/  MOV R11, 0x12f00000 ;  /* 0x12f00000000b7802 */ /* 0x000fe40000000f00 */
[----:B------:R-:W-:Y:S05]  /*191d0*/  @P1 BRA `(.L_x_696) ;  /* 0x00000000001c1947 */ /* 0x000fea0003800000 */
[----:B------:R-:W2:Y:S01]  /*191e0*/  S2R R7, SR_TID.X ;  /* 0x0000000000077919 */ /* 0x000ea20000002100 */
[----:B------:R-:W-:-:S04]  /*191f0*/  IMAD.MOV.U32 R3, RZ, RZ, 0x6000 ;  /* 0x00006000ff037424 */ /* 0x000fc800078e00ff */
[----:B------:R3:W-:Y:S01]  /*19200*/  SYNCS.ARRIVE.TRANS64 RZ, [R9+URZ+0x2a8b0], R3 ;  /* 0x02a8b00309ff79a7 */ /* 0x0007e2000800003f */
[----:B--2---:R-:W-:-:S04]  /*19210*/  LOP3.LUT R7, R7, 0x1f, RZ, 0xc0, !PT ;  /* 0x0000001f07077812 */ /* 0x004fc800078ec0ff */
[----:B------:R-:W-:-:S13]  /*19220*/  ISETP.NE.AND P0, PT, R7, RZ, PT ;  /* 0x000000ff0700720c */ /* 0x000fda0003f05270 */
[----:B---3--:R-:W-:Y:S05]  /*19230*/  @!P0 BRA `(.L_x_696) ;  /* 0x0000000000048947 */ /* 0x008fea0003800000 */
[----:B------:R-:W-:Y:S01]  /*19240*/  BPT.TRAP 0x1 ;  /* 0x000000040000795c */ /* 0x000fe20000300000 */
.L_x_696:
[----:B------:R-:W-:Y:S05]  /*19250*/  BSYNC B2 ;  /* 0x0000000000027941 */ /* 0x000fea0003800000 */
.L_x_695:
[----:B------:R-:W-:Y:S01]  /*19260*/  R2UR UR10, R12 ;  /* 0x000000000c0a72ca */ /* 0x000fe200000e0000 */
[----:B------:R-:W-:Y:S01]  /*19270*/  IMAD R3, R26, 0x6000, R22 ;  /* 0x000060001a037824 */ /* 0x000fe200078e0216 */
[----:B------:R-:W-:Y:S01]  /*19280*/  R2UR UR6, R10 ;  /* 0x000000000a0672ca */ /* 0x000fe200000e0000 */
[----:B------:R-:W-:Y:S01]  /*19290*/  UIADD3 UR4, UP0, UR36, 0x670, URZ ;  /* 0x0000067024047890 */ /* 0x000fe2000ff1e03f */
[----:B------:R-:W-:Y:S01]  /*192a0*/  R2UR UR7, R11 ;  /* 0x000000000b0772ca */ /* 0x000fe200000e0000 */
[----:B------:R-:W-:Y:S01]  /*192b0*/  VIADD R7, R3, 0x400 ;  /* 0x0000040003077836 */ /* 0x000fe20000000000 */
[----:B------:R-:W-:Y:S01]  /*192c0*/  PLOP3.LUT P0, PT, PT, PT, PT, 0x80, 0x0 ;  /* 0x000000000000781c */ /* 0x000fe20003f0f070 */
[----:B------:R-:W-:Y:S01]  /*192d0*/  UIADD3.X UR5, URZ, UR37, URZ, UP0, !UPT ;  /* 0x000000253f057290 */ /* 0x000fe200087fe43f */
[----:B01----:R-:W-:-:S11]  /*192e0*/  IADD3 R9, R9, 0x2a8b0, RZ ;  /* 0x0002a8b009097810 */ /* 0x003fd60007ffe0ff */
.L_x_697:
        /* <DEDUP_REMOVED lines=10> */
[----:B------:R-:W-:Y:S02]  /*19390*/  R2UR UR10, R13 ;  /* 0x000000000d0a72ca */ /* 0x000fe400000e0000 */
[----:B------:R-:W-:Y:S02]  /*193a0*/  R2UR UR6, R10 ;  /* 0x000000000a0672ca */ /* 0x000fe400000e0000 */
[----:B------:R-:W-:Y:S02]  /*193b0*/  R2UR UR7, R11 ;  /* 0x000000000b0772ca */ /* 0x000fe400000e0000 */
[----:B------:R-:W-:Y:S02]  /*193c0*/  PLOP3.LUT P0, PT, PT, PT, PT, 0x80, 0x0 ;  /* 0x000000000000781c */ /* 0x000fe40003f0f070 */
[----:B------:R-:W-:-:S11]  /*193d0*/  IADD3 R3, R3, 0x3400, RZ ;  /* 0x0000340003037810 */ /* 0x000fd60007ffe0ff */
.L_x_698:
        /* <DEDUP_REMOVED lines=9> */
[----:B-1----:R-:W-:Y:S05]  /*19470*/  @P0 BRA.U.ANY `(.L_x_698) ;  /* 0xfffffffd00d80947 */ /* 0x002fea000393ffff */
.L_x_685:
[----:B------:R-:W-:Y:S05]  /*19480*/  BSYNC B1 ;  /* 0x0000000000017941 */ /* 0x000fea0003800000 */
.L_x_684:
[----:B------:R-:W-:Y:S01]  /*19490*/  IADD3 R7, R2, -0x2, RZ ;  /* 0xfffffffe02077810 */ /* 0x000fe20007ffe0ff */
[----:B------:R-:W-:Y:S01]  /*194a0*/  VIADD R26, R26, 0x1 ;  /* 0x000000011a1a7836 */ /* 0x000fe20000000000 */
[----:B------:R-:W-:Y:S02]  /*194b0*/  PLOP3.LUT P0, PT, PT, PT, PT, 0x8, 0x0 ;  /* 0x000000000000781c */ /* 0x000fe40003f0e170 */
[----:B------:R-:W-:Y:S02]  /*194c0*/  ISETP.GE.AND P2, PT, R7, R5, PT ;  /* 0x000000050700720c */ /* 0x000fe40003f46270 */
[----:B------:R-:W-:-:S04]  /*194d0*/  ISETP.NE.AND P1, PT, R26, 0x2, PT ;  /* 0x000000021a00780c */ /* 0x000fc80003f25270 */
[----:B------:R-:W-:Y:S02]  /*194e0*/  SEL R2, RZ, 0x1, P1 ;  /* 0x00000001ff027807 */ /* 0x000fe40000800000 */
[----:B------:R-:W-:Y:S02]  /*194f0*/  SEL R26, R26, RZ, P1 ;  /* 0x000000ff1a1a7207 */ /* 0x000fe40000800000 */
[----:B------:R-:W-:-:S03]  /*19500*/  LOP3.LUT R31, R31, R2, RZ, 0x3c, !PT ;  /* 0x000000021f1f7212 */ /* 0x000fc600078e3cff */
[----:B------:R-:W-:Y:S05]  /*19510*/  @!P2 BRA `(.L_x_678) ;  /* 0x000000080014a947 */ /* 0x000fea0003800000 */
.L_x_714:
[----:B------:R-:W-:Y:S05]  /*19520*/  YIELD ;  /* 0x0000000000007946 */ /* 0x000fea0003800000 */
[----:B------:R-:W-:Y:S04]  /*19530*/  BSSY B1, `(.L_x_699) ;  /* 0x000007b000017945 */ /* 0x000fe80003800000 */
[----:B------:R-:W-:Y:S05]  /*19540*/  @!P6 BRA `(.L_x_700) ;  /* 0x0000000400e4e947 */ /* 0x000fea0003800000 */
[----:B------:R-:W-:Y:S01]  /*19550*/  IMAD R6, R26, 0x8, R22 ;  /* 0x000000081a067824 */ /* 0x000fe200078e0216 */
[----:B------:R-:W-:Y:S01]  /*19560*/  SHF.L.U32 R9, R31, 0x1f, RZ ;  /* 0x0000001f1f097819 */ /* 0x000fe200000006ff */
[----:B------:R-:W1:Y:S01]  /*19570*/  S2R R2, SR_TID.X ;  /* 0x0000000000027919 */ /* 0x000e620000002100 */
[----:B------:R-:W-:Y:S02]  /*19580*/  BSSY B2, `(.L_x_701) ;  /* 0x0000005000027945 */ /* 0x000fe40003800000 */
[----:B------:R-:W2:Y:S01]  /*19590*/  SYNCS.PHASECHK.TRANS64.TRYWAIT P1, [R6+URZ+0x2a8a0], R9 ;  /* 0x02a8a009060075a7 */ /* 0x000ea2000802017f */
[----:B-1----:R-:W-:-:S04]  /*195a0*/  LOP3.LUT R2, R2, 0x7f, RZ, 0xc0, !PT ;  /* 0x0000007f02027812 */ /* 0x002fc800078ec0ff */
[----:B------:R-:W-:Y:S01]  /*195b0*/  ISETP.NE.AND P2, PT, R2, RZ, PT ;  /* 0x000000ff0200720c */ /* 0x000fe20003f45270 */
[----:B--2---:R-:W-:-:S12]  /*195c0*/  @!P1 BRA `(.L_x_702) ;  /* 0x0000005c00249947 */ /* 0x004fd80003800000 */
.L_x_836:
[----:B------:R-:W-:Y:S05]  /*195d0*/  BSYNC B2 ;  /* 0x0000000000027941 */ /* 0x000fea0003800000 */
.L_x_701:
[----:B------:R-:W-:Y:S04]  /*195e0*/  BSSY B2, `(.L_x_703) ;  /* 0x0000009000027945 */ /* 0x000fe80003800000 */
[----:B------:R-:W-:Y:S05]  /*195f0*/  @P2 BRA `(.L_x_704) ;  /* 0x00000000001c2947 */ /* 0x000fea0003800000 */
[----:B0-----:R-:W0:Y:S01]  /*19600*/  S2R R3, SR_TID.X ;  /* 0x0000000000037919 */ /* 0x001e220000002100 */
[----:B------:R-:W-:-:S04]  /*19610*/  MOV R2, 0x9000 ;  /* 0x0000900000027802 */ /* 0x000fc80000000f00 */
[----:B------:R2:W-:Y:S01]  /*19620*/  SYNCS.ARRIVE.TRANS64 RZ, [R6+URZ+0x2a890], R2 ;  /* 0x02a8900206ff79a7 */ /* 0x0005e2000800003f */
[----:B0-----:R-:W-:-:S04]  /*19630*/  LOP3.LUT R3, R3, 0x1f, RZ, 0xc0, !PT ;  /* 0x0000001f03037812 */ /* 0x001fc800078ec0ff */
[----:B------:R-:W-:-:S13]  /*19640*/  ISETP.NE.AND P1, PT, R3, RZ, PT ;  /* 0x000000ff0300720c */ /* 0x000fda0003f25270 */
[----:B--2---:R-:W-:Y:S05]  /*19650*/  @!P1 BRA `(.L_x_704) ;  /* 0x0000000000049947 */ /* 0x004fea0003800000 */
[----:B------:R-:W-:Y:S01]  /*19660*/  BPT.TRAP 0x1 ;  /* 0x000000040000795c */ /* 0x000fe20000300000 */
.L_x_704:
[----:B------:R-:W-:Y:S05]  /*19670*/  BSYNC B2 ;  /* 0x0000000000027941 */ /* 0x000fea0003800000 */
.L_x_703:
[----:B------:R-:W-:Y:S01]  /*19680*/  IMAD.MOV.U32 R11, RZ, RZ, RZ ;  /* 0x000000ffff0b7224 */ /* 0x000fe200078e00ff */
[----:B------:R-:W-:Y:S01]  /*19690*/  UIADD3 UR4, UP0, UR36, 0x570, URZ ;  /* 0x0000057024047890 */ /* 0x000fe2000ff1e03f */
[----:B0-----:R-:W-:Y:S01]  /*196a0*/  IMAD R3, R26, 0x9000, R22 ;  /* 0x000090001a037824 */ /* 0x001fe200078e0216 */
[----:B------:R-:W-:Y:S01]  /*196b0*/  PLOP3.LUT P1, PT, PT, PT, PT, 0x80, 0x0 ;  /* 0x000000000000781c */ /* 0x000fe20003f2f070 */
[----:B------:R-:W-:Y:S01]  /*196c0*/  IMAD R8, R7, 0x60, R0 ;  /* 0x0000006007087824 */ /* 0x000fe200078e0200 */
[----:B------:R-:W-:Y:S01]  /*196d0*/  R2UR UR10, R11 ;  /* 0x000000000b0a72ca */ /* 0x000fe200000e0000 */
[----:B------:R-:W-:Y:S01]  /*196e0*/  VIADD R10, R3, 0x18400 ;  /* 0x00018400030a7836 */ /* 0x000fe20000000000 */
[----:B------:R-:W-:Y:S01]  /*196f0*/  IADD3 R2, R6, 0x2a890, RZ ;  /* 0x0002a89006027810 */ /* 0x000fe20007ffe0ff */
[----:B------:R-:W-:Y:S01]  /*19700*/  UIADD3.X UR5, URZ, UR37, URZ, UP0, !UPT ;  /* 0x000000253f057290 */ /* 0x000fe200087fe43f */
[----:B------:R-:W-:Y:S01]  /*19710*/  UMOV UR6, 0x0 ;  /* 0x0000000000067882 */ /* 0x000fe20000000000 */
[----:B------:R-:W-:-:S10]  /*19720*/  UMOV UR7, 0x12f00000 ;  /* 0x12f0000000077882 */ /* 0x000fd40000000000 */
.L_x_705:
        /* <DEDUP_REMOVED lines=16> */
.L_x_706:
        /* <DEDUP_REMOVED lines=15> */
.L_x_707:
        /* <DEDUP_REMOVED lines=13> */
.L_x_837:
[----:B------:R-:W-:Y:S05]  /*199f0*/  BSYNC B2 ;  /* 0x0000000000027941 */ /* 0x000fea0003800000 */
.L_x_708:
[----:B------:R-:W-:Y:S01]  /*19a00*/  BSSY B2, `(.L_x_710) ;  /* 0x000000b000027945 */ /* 0x000fe20003800000 */
[----:B------:R-:W-:Y:S01]  /*19a10*/  IMAD.MOV.U32 R2, RZ, RZ, 0x0 ;  /* 0x00000000ff027424 */ /* 0x000fe200078e00ff */
[----:B------:R-:W-:Y:S02]  /*19a20*/  MOV R3, 0x12f00000 ;  /* 0x12f0000000037802 */ /* 0x000fe40000000f00 */
[----:B------:R-:W-:Y:S05]  /*19a30*/  @P2 BRA `(.L_x_711) ;  /* 0x00000000001c2947 */ /* 0x000fea0003800000 */
[----:B------:R-:W2:Y:S01]  /*19a40*/  S2R R10, SR_TID.X ;  /* 0x00000000000a7919 */ /* 0x000ea20000002100 */
[----:B01----:R-:W-:-:S04]  /*19a50*/  IMAD.MOV.U32 R9, RZ, RZ, 0x6000 ;  /* 0x00006000ff097424 */ /* 0x003fc800078e00ff */
[----:B------:R3:W-:Y:S01]  /*19a60*/  SYNCS.ARRIVE.TRANS64 RZ, [R6+URZ+0x2a8b0], R9 ;  /* 0x02a8b00906ff79a7 */ /* 0x0007e2000800003f */
[----:B--2---:R-:W-:-:S04]  /*19a70*/  LOP3.LUT R10, R10, 0x1f, RZ, 0xc0, !PT ;  /* 0x0000001f0a0a7812 */ /* 0x004fc800078ec0ff */
[----:B------:R-:W-:-:S13]  /*19a80*/  ISETP.NE.AND P1, PT, R10, RZ, PT ;  /* 0x000000ff0a00720c */ /* 0x000fda0003f25270 */
[----:B---3--:R-:W-:Y:S05]  /*19a90*/  @!P1 BRA `(.L_x_711) ;  /* 0x0000000000049947 */ /* 0x008fea0003800000 */
[----:B------:R-:W-:Y:S01]  /*19aa0*/  BPT.TRAP 0x1 ;  /* 0x000000040000795c */ /* 0x000fe20000300000 */
.L_x_711:
[----:B------:R-:W-:Y:S05]  /*19ab0*/  BSYNC B2 ;  /* 0x0000000000027941 */ /* 0x000fea0003800000 */
.L_x_710:
[----:B------:R-:W-:Y:S01]  /*19ac0*/  R2UR UR10, R11 ;  /* 0x000000000b0a72ca */ /* 0x000fe200000e0000 */
[----:B01----:R-:W-:Y:S01]  /*19ad0*/  IMAD R9, R26, 0x6000, R22 ;  /* 0x000060001a097824 */ /* 0x003fe200078e0216 */
[----:B------:R-:W-:Y:S01]  /*19ae0*/  R2UR UR6, R2 ;  /* 0x00000000020672ca */ /* 0x000fe200000e0000 */
[----:B------:R-:W-:Y:S01]  /*19af0*/  UIADD3 UR4, UP0, UR36, 0x670, URZ ;  /* 0x0000067024047890 */ /* 0x000fe2000ff1e03f */
[----:B------:R-:W-:Y:S01]  /*19b00*/  R2UR UR7, R3 ;  /* 0x00000000030772ca */ /* 0x000fe200000e0000 */
[----:B------:R-:W-:Y:S01]  /*19b10*/  VIADD R10, R9, 0x400 ;  /* 0x00000400090a7836 */ /* 0x000fe20000000000 */
[----:B------:R-:W-:Y:S01]  /*19b20*/  PLOP3.LUT P1, PT, PT, PT, PT, 0x80, 0x0 ;  /* 0x000000000000781c */ /* 0x000fe20003f2f070 */
[----:B------:R-:W-:Y:S01]  /*19b30*/  UIADD3.X UR5, URZ, UR37, URZ, UP0, !UPT ;  /* 0x000000253f057290 */ /* 0x000fe200087fe43f */
[----:B------:R-:W-:-:S11]  /*19b40*/  IADD3 R6, R6, 0x2a8b0, RZ ;  /* 0x0002a8b006067810 */ /* 0x000fd60007ffe0ff */
.L_x_712:
        /* <DEDUP_REMOVED lines=15> */
.L_x_713:
        /* <DEDUP_REMOVED lines=10> */
.L_x_700:
[----:B------:R-:W-:Y:S05]  /*19ce0*/  BSYNC B1 ;  /* 0x0000000000017941 */ /* 0x000fea0003800000 */
.L_x_699:
[C---:B------:R-:W-:Y:S01]  /*19cf0*/  ISETP.GT.AND P2, PT, R7.reuse, R5, PT ;  /* 0x000000050700720c */ /* 0x040fe20003f44270 */
[----:B------:R-:W-:Y:S01]  /*19d00*/  VIADD R26, R26, 0x1 ;  /* 0x000000011a1a7836 */ /* 0x000fe20000000000 */
[----:B------:R-:W-:-:S04]  /*19d10*/  IADD3 R7, R7, -0x1, RZ ;  /* 0xffffffff07077810 */ /* 0x000fc80007ffe0ff */
[----:B------:R-:W-:-:S04]  /*19d20*/  ISETP.NE.AND P1, PT, R26, 0x2, PT ;  /* 0x000000021a00780c */ /* 0x000fc80003f25270 */
[----:B------:R-:W-:Y:S02]  /*19d30*/  SEL R2, RZ, 0x1, P1 ;  /* 0x00000001ff027807 */ /* 0x000fe40000800000 */
[----:B------:R-:W-:Y:S02]  /*19d40*/  SEL R26, R26, RZ, P1 ;  /* 0x000000ff1a1a7207 */ /* 0x000fe40000800000 */
[----:B------:R-:W-:Y:S01]  /*19d50*/  LOP3.LUT R31, R31, R2, RZ, 0x3c, !PT ;  /* 0x000000021f1f7212 */ /* 0x000fe200078e3cff */
[----:B------:R-:W-:Y:S06]  /*19d60*/  @P2 BRA `(.L_x_714) ;  /* 0xfffffff400ec2947 */ /* 0x000fec000383ffff */
.L_x_678:
[----:B------:R-:W-:Y:S05]  /*19d70*/  BSYNC B0 ;  /* 0x0000000000007941 */ /* 0x000fea0003800000 */
.L_x_677:
[----:B------:R-:W2:Y:S01]  /*19d80*/  LDL R30, [R1] ;  /* 0x00000000011e7983 */ /* 0x000ea20000100800 */
[----:B------:R-:W-:Y:S05]  /*19d90*/  @!P0 WARPSYNC.ALL ;  /* 0x0000000000008948 */ /* 0x000fea0003800000 */
[----:B------:R-:W-:Y:S06]  /*19da0*/  @!P0 BAR.SYNC.DEFER_BLOCKING 0xc, 0x180 ;  /* 0x0306000000008b1d */ /* 0x000fec0000010000 */
[----:B------:R-:W-:Y:S01]  /*19db0*/  BSSY B7, `(.L_x_715) ;  /* 0x000036f000077945 */ /* 0x000fe20003800000 */
[----:B--2---:R-:W-:-:S13]  /*19dc0*/  ISETP.GT.AND P0, PT, R30, RZ, PT ;  /* 0x000000ff1e00720c */ /* 0x004fda0003f04270 */
[----:B------:R-:W-:Y:S05]  /*19dd0*/  @P0 BRA `(.L_x_716) ;  /* 0x0000000000440947 */ /* 0x000fea0003800000 */
[----:B------:R-:W1:Y:S02]  /*19de0*/  S2R R2, SR_TID.X ;  /* 0x0000000000027919 */ /* 0x000e640000002100 */
        /* <DEDUP_REMOVED lines=14> */
[----:B0-----:R-:W-:Y:S01]  /*19ed0*/  IADD3 R16, R0, UR38, R7 ;  /* 0x0000002600107c10 */ /* 0x001fe2000fffe007 */
[----:B------:R-:W-:Y:S06]  /*19ee0*/  BRA `(.L_x_717) ;  /* 0x00000034006c7947 */ /* 0x000fec0003800000 */
.L_x_716:
        /* <DEDUP_REMOVED lines=10> */
[----:B0-----:R-:W0:Y:S01]  /*19f90*/  LDC.64 R2, c[0x4][R2] ;  /* 0x0100000002027b82 */ /* 0x001e220000000a00 */
[----:B------:R-:W-:Y:S01]  /*19fa0*/  MOV R6, UR8 ;  /* 0x0000000800067c02 */ /* 0x000fe20008000f00 */
[----:B------:R-:W-:Y:S01]  /*19fb0*/  IMAD.U32 R7, RZ, RZ, UR9 ;  /* 0x00000009ff077e24 */ /* 0x000fe2000f8e00ff */
[----:B------:R-:W-:Y:S01]  /*19fc0*/  MOV R10, UR4 ;  /* 0x00000004000a7c02 */ /* 0x000fe20008000f00 */
[----:B------:R-:W-:Y:S01]  /*19fd0*/  IMAD.U32 R11, RZ, RZ, UR5 ;  /* 0x00000005ff0b7e24 */ /* 0x000fe2000f8e00ff */
[----:B------:R-:W-:Y:S01]  /*19fe0*/  MOV R8, 0x70 ;  /* 0x0000007000087802 */ /* 0x000fe20000000f00 */
[----:B------:R-:W-:Y:S01]  /*19ff0*/  IMAD.MOV.U32 R12, RZ, RZ, 0x1 ;  /* 0x00000001ff0c7424 */ /* 0x000fe200078e00ff */
[----:B------:R-:W-:-:S07]  /*1a000*/  MOV R13, RZ ;  /* 0x000000ff000d7202 */ /* 0x000fce0000000f00 */
[----:B------:R-:W-:-:S07]  /*1a010*/  LEPC R20, `(.L_x_719) ;  /* 0x000000001014794e */ /* 0x000fce0000000000 */
[----:B0-----:R-:W-:Y:S05]  /*1a020*/  CALL.ABS.NOINC R2 ;  /* 0x0000000002007343 */ /* 0x001fea0003c00000 */
.L_x_719:
[----:B------:R-:W-:Y:S05]  /*1a030*/  BSYNC B6 ;  /* 0x0000000000067941 */ /* 0x000fea0003800000 */
.L_x_718:
        /* <DEDUP_REMOVED lines=8> */
[----:B0-----:R0:W1:Y:S01]  /*1a0c0*/  LDC.64 R2, c[0x4][R27] ;  /* 0x010000001b027b82 */ /* 0x0010620000000a00 */
[----:B------:R-:W-:Y:S01]  /*1a0d0*/  MOV R4, UR6 ;  /* 0x0000000600047c02 */ /* 0x000fe20008000f00 */
[----:B------:R-:W-:Y:S01]  /*1a0e0*/  IMAD.U32 R5, RZ, RZ, UR7 ;  /* 0x00000007ff057e24 */ /* 0x000fe2000f8e00ff */
[----:B------:R-:W-:Y:S01]  /*1a0f0*/  MOV R6, UR8 ;  /* 0x0000000800067c02 */ /* 0x000fe20008000f00 */
[----:B------:R-:W-:Y:S01]  /*1a100*/  IMAD.U32 R7, RZ, RZ, UR9 ;  /* 0x00000009ff077e24 */ /* 0x000fe2000f8e00ff */
[----:B------:R-:W-:Y:S01]  /*1a110*/  MOV R10, UR4 ;  /* 0x00000004000a7c02 */ /* 0x000fe20008000f00 */
[----:B------:R-:W-:Y:S01]  /*1a120*/  IMAD.U32 R11, RZ, RZ, UR5 ;  /* 0x00000005ff0b7e24 */ /* 0x000fe2000f8e00ff */
[----:B------:R-:W-:Y:S01]  /*1a130*/  MOV R8, 0x70 ;  /* 0x0000007000087802 */ /* 0x000fe20000000f00 */
[----:B------:R-:W-:Y:S01]  /*1a140*/  IMAD.MOV.U32 R12, RZ, RZ, 0x1 ;  /* 0x00000001ff0c7424 */ /* 0x000fe200078e00ff */
[----:B0-----:R-:W-:-:S07]  /*1a150*/  MOV R13, RZ ;  /* 0x000000ff000d7202 */ /* 0x001fce0000000f00 */
[----:B------:R-:W-:-:S07]  /*1a160*/  LEPC R20, `(.L_x_722) ;  /* 0x000000001014794e */ /* 0x000fce0000000000 */
[----:B-1----:R-:W-:Y:S05]  /*1a170*/  CALL.ABS.NOINC R2 ;  /* 0x0000000002007343 */ /* 0x002fea0003c00000 */
.L_x_722:
[----:B------:R0:W1:Y:S01]  /*1a180*/  LDC.64 R2, c[0x4][R27] ;  /* 0x010000001b027b82 */ /* 0x0000620000000a00 */
[----:B------:R-:W-:Y:S01]  /*1a190*/  ULDC.64 UR4, c[0x4][0x90] ;  /* 0x0100240000047ab9 */ /* 0x000fe20000000a00 */
[----:B------:R-:W-:Y:S01]  /*1a1a0*/  ULDC.64 UR6, c[0x4][0x98] ;  /* 0x0100260000067ab9 */ /* 0x000fe20000000a00 */
[----:B------:R-:W-:Y:S01]  /*1a1b0*/  ULDC.64 UR8, c[0x4][0x18] ;  /* 0x0100060000087ab9 */ /* 0x000fe20000000a00 */
[----:B------:R-:W-:Y:S01]  /*1a1c0*/  IMAD.U32 R4, RZ, RZ, UR4 ;  /* 0x00000004ff047e24 */ /* 0x000fe2000f8e00ff */
[----:B------:R-:W-:Y:S01]  /*1a1d0*/  MOV R5, UR5 ;  /* 0x0000000500057c02 */ /* 0x000fe20008000f00 */
[----:B------:R-:W-:Y:S01]  /*1a1e0*/  IMAD.U32 R6, RZ, RZ, UR6 ;  /* 0x00000006ff067e24 */ /* 0x000fe2000f8e00ff */
[----:B------:R-:W-:Y:S01]  /*1a1f0*/  MOV R7, UR7 ;  /* 0x0000000700077c02 */ /* 0x000fe20008000f00 */
[----:B------:R-:W-:Y:S01]  /*1a200*/  IMAD.U32 R10, RZ, RZ, UR8 ;  /* 0x00000008ff0a7e24 */ /* 0x000fe2000f8e00ff */
[----:B------:R-:W-:Y:S01]  /*1a210*/  MOV R11, UR9 ;  /* 0x00000009000b7c02 */ /* 0x000fe20008000f00 */
[----:B------:R-:W-:Y:S01]  /*1a220*/  IMAD.MOV.U32 R8, RZ, RZ, 0x70 ;  /* 0x00000070ff087424 */ /* 0x000fe200078e00ff */
[----:B------:R-:W-:Y:S01]  /*1a230*/  MOV R12, 0x1 ;  /* 0x00000001000c7802 */ /* 0x000fe20000000f00 */
[----:B0-----:R-:W-:-:S07]  /*1a240*/  IMAD.MOV.U32 R13, RZ, RZ, RZ ;  /* 0x000000ffff0d7224 */ /* 0x001fce00078e00ff */
[----:B------:R-:W-:-:S07]  /*1a250*/  LEPC R20, `(.L_x_721) ;  /* 0x000000001014794e */ /* 0x000fce0000000000 */
[----:B-1----:R-:W-:Y:S05]  /*1a260*/  CALL.ABS.NOINC R2 ;  /* 0x0000000002007343 */ /* 0x002fea0003c00000 */
.L_x_721:
[----:B------:R-:W-:Y:S05]  /*1a270*/  BSYNC B6 ;  /* 0x0000000000067941 */ /* 0x000fea0003800000 */
.L_x_720:
[----:B------:R-:W2:Y:S01]  /*1a280*/  LDL R20, [R1+0x24] ;  /* 0x0000240001147983 */ /* 0x000ea20000100800 */
[----:B------:R-:W-:Y:S01]  /*1a290*/  ULDC.64 UR4, c[0x0][0x9f8] ;  /* 0x00027e0000047ab9 */ /* 0x000fe20000000a00 */
[----:B------:R-:W1:Y:S01]  /*1a2a0*/  LDC R0, c[0x0][0x430] ;  /* 0x00010c00ff007b82 */ /* 0x000e620000000800 */
[----:B------:R-:W-:Y:S01]  /*1a2b0*/  ISETP.NE.U32.AND P0, PT, RZ, UR4, PT ;  /* 0x00000004ff007c0c */ /* 0x000fe2000bf05070 */
[----:B------:R-:W3:Y:S03]  /*1a2c0*/  LDL R2, [R1+0x4] ;  /* 0x0000040001027983 */ /* 0x000ee60000100800 */
[----:B------:R-:W-:Y:S01]  /*1a2d0*/  ISETP.NE.AND.EX P0, PT, RZ, UR5, PT, P0 ;  /* 0x00000005ff007c0c */ /* 0x000fe2000bf05300 */
[----:B------:R-:W4:-:S12]  /*1a2e0*/  S2R R21, SR_TID.X ;  /* 0x0000000000157919 */ /* 0x000f180000002100 */
[----:B------:R-:W-:Y:S01]  /*1a2f0*/  @P0 IADD3 R24, P1, R24, UR4, RZ ;  /* 0x0000000418180c10 */ /* 0x000fe2000ff3e0ff */
[----:B------:R-:W0:Y:S01]  /*1a300*/  S2R R34, SR_TID.X ;  /* 0x0000000000227919 */ /* 0x000e220000002100 */
[----:B------:R-:W-:Y:S02]  /*1a310*/  ULDC UR4, c[0x0][0x320] ;  /* 0x0000c80000047ab9 */ /* 0x000fe40000000800 */
[----:B------:R-:W-:-:S05]  /*1a320*/  @P0 IADD3.X R25, R25, UR5, RZ, P1, !PT ;  /* 0x0000000519190c10 */ /* 0x000fca0008ffe4ff */
[----:B------:R-:W3:Y:S01]  /*1a330*/  @P0 LDG.E R33, desc[UR60][R24.64] ;  /* 0x0000003c18210981 */ /* 0x000ee2000c1e1900 */
[----:B-1----:R-:W-:Y:S02]  /*1a340*/  ISETP.NE.AND P1, PT, R0, 0x1, PT ;  /* 0x000000010000780c */ /* 0x002fe40003f25270 */
[----:B----4-:R-:W-:-:S11]  /*1a350*/  LOP3.LUT R21, R21, 0x7f, RZ, 0xc0, !PT ;  /* 0x0000007f15157812 */ /* 0x010fd600078ec0ff */
[----:B------:R-:W1:Y:S01]  /*1a360*/  @P1 LDC R7, c[0x0][0x434] ;  /* 0x00010d00ff071b82 */ /* 0x000e620000000800 */
[----:B------:R-:W-:-:S07]  /*1a370*/  SHF.R.U32.HI R21, RZ, 0x3, R21 ;  /* 0x00000003ff157819 */ /* 0x000fce0000011615 */
[----:B------:R-:W4:Y:S01]  /*1a380*/  @P1 LDC R5, c[0x0][0x438] ;  /* 0x00010e00ff051b82 */ /* 0x000f220000000800 */
[----:B0-----:R-:W-:-:S04]  /*1a390*/  SHF.L.U32 R34, R34, 0x4, RZ ;  /* 0x0000000422227819 */ /* 0x001fc800000006ff */
[----:B------:R-:W-:Y:S02]  /*1a3a0*/  LOP3.LUT R34, R21, 0x70, R34, 0xf8, !PT ;  /* 0x0000007015227812 */ /* 0x000fe400078ef822 */
[----:B------:R-:W0:Y:S02]  /*1a3b0*/  S2R R21, SR_TID.X ;  /* 0x0000000000157919 */ /* 0x000e240000002100 */
[----:B0-----:R-:W-:-:S05]  /*1a3c0*/  IMAD.SHL.U32 R21, R21, 0x8, RZ ;  /* 0x0000000815157824 */ /* 0x001fca00078e00ff */
[----:B------:R-:W-:Y:S02]  /*1a3d0*/  LOP3.LUT R21, R21, 0x38, RZ, 0xc0, !PT ;  /* 0x0000003815157812 */ /* 0x000fe400078ec0ff */
[----:B------:R-:W-:Y:S01]  /*1a3e0*/  LOP3.LUT R23, R23, 0xfffffff7, RZ, 0xc0, !PT ;  /* 0xfffffff717177812 */ /* 0x000fe200078ec0ff */
[----:B------:R-:W-:Y:S01]  /*1a3f0*/  UMOV UR5, 0xffffffff ;  /* 0xffffffff00057882 */ /* 0x000fe20000000000 */
[----:B--2---:R-:W-:-:S04]  /*1a400*/  VIADD R27, R20, 0xffffffff ;  /* 0xffffffff141b7836 */ /* 0x004fc80000000000 */
[----:B------:R-:W-:-:S05]  /*1a410*/  IMAD R6, R27, 0x60, R34 ;  /* 0x000000601b067824 */ /* 0x000fca00078e0222 */
[----:B------:R-:W-:-:S04]  /*1a420*/  ISETP.GE.AND P0, PT, R6, R30, PT ;  /* 0x0000001e0600720c */ /* 0x000fc80003f06270 */
[----:B------:R-:W-:Y:S02]  /*1a430*/  ISETP.GT.U32.OR P0, PT, R34, 0x5f, P0 ;  /* 0x0000005f2200780c */ /* 0x000fe40000704470 */
[----:B---3--:R-:W-:-:S05]  /*1a440*/  IADD3 R6, R6, R2, RZ ;  /* 0x0000000206067210 */ /* 0x008fca0007ffe0ff */
[----:B-1----:R-:W-:-:S06]  /*1a450*/  @P1 IMAD.HI.U32 R7, R6, R7, RZ ;  /* 0x0000000706071227 */ /* 0x002fcc00078e00ff */
[----:B------:R-:W0:Y:S01]  /*1a460*/  @!P0 LDC.64 R2, c[0x0][0x428] ;  /* 0x00010a00ff028b82 */ /* 0x000e220000000a00 */
[--C-:B------:R-:W-:Y:S01]  /*1a470*/  IMAD.MOV.U32 R4, RZ, RZ, R6.reuse ;  /* 0x000000ffff047224 */ /* 0x100fe200078e0006 */
[----:B----4-:R-:W-:Y:S02]  /*1a480*/  @P1 SHF.R.U32.HI R4, RZ, R5, R7 ;  /* 0x00000005ff041219 */ /* 0x010fe40000011607 */
[----:B------:R-:W-:Y:S02]  /*1a490*/  LOP3.LUT R20, R21, 0x40, RZ, 0xfc, !PT ;  /* 0x0000004015147812 */ /* 0x000fe400078efcff */
[----:B------:R-:W-:Y:S02]  /*1a4a0*/  IADD3 R5, -R4, RZ, RZ ;  /* 0x000000ff04057210 */ /* 0x000fe40007ffe1ff */
[----:B------:R-:W-:Y:S02]  /*1a4b0*/  ISETP.GE.AND P2, PT, R20, UR4, PT ;  /* 0x0000000414007c0c */ /* 0x000fe4000bf46270 */
[----:B------:R-:W-:Y:S01]  /*1a4c0*/  SHF.R.S32.HI R8, RZ, 0x1f, R33 ;  /* 0x0000001fff087819 */ /* 0x000fe20000011421 */
[----:B------:R-:W-:Y:S01]  /*1a4d0*/  IMAD R0, R0, R5, R6 ;  /* 0x0000000500007224 */ /* 0x000fe200078e0206 */
[----:B------:R-:W-:-:S02]  /*1a4e0*/  @!P0 SHF.R.S32.HI R5, RZ, 0x1f, R4 ;  /* 0x0000001fff058819 */ /* 0x000fc40000011404 */
[----:B------:R-:W-:Y:S01]  /*1a4f0*/  ISETP.GE.AND P1, PT, R21, UR4, PT ;  /* 0x0000000415007c0c */ /* 0x000fe2000bf26270 */
[----:B------:R-:W-:Y:S01]  /*1a500*/  ULDC UR4, c[0x0][0x2f4] ;  /* 0x0000bd0000047ab9 */ /* 0x000fe20000000800 */
[----:B------:R-:W-:-:S04]  /*1a510*/  SEL R30, RZ, 0xffffffff, P2 ;  /* 0xffffffffff1e7807 */ /* 0x000fc80001000000 */
[----:B------:R-:W-:Y:S01]  /*1a520*/  SHF.L.U32 R30, R30, 0x1, RZ ;  /* 0x000000011e1e7819 */ /* 0x000fe200000006ff */
[-C--:B0-----:R-:W-:Y:S02]  /*1a530*/  @!P0 IMAD R6, R8, R2.reuse, RZ ;  /* 0x0000000208068224 */ /* 0x081fe400078e02ff */
[----:B------:R-:W-:Y:S01]  /*1a540*/  @!P0 IMAD.WIDE.U32 R4, R33, R2, R4 ;  /* 0x0000000221048225 */ /* 0x000fe200078e0004 */
[----:B------:R-:W-:-:S03]  /*1a550*/  SEL R2, RZ, 0x1, P1 ;  /* 0x00000001ff027807 */ /* 0x000fc60000800000 */
[----:B------:R-:W-:Y:S01]  /*1a560*/  @!P0 IMAD R6, R33, R3, R6 ;  /* 0x0000000321068224 */ /* 0x000fe200078e0206 */
[----:B------:R-:W-:Y:S02]  /*1a570*/  LOP3.LUT R30, R30, 0x2, R2, 0xe2, !PT ;  /* 0x000000021e1e7812 */ /* 0x000fe400078ee202 */
[----:B------:R-:W0:Y:S01]  /*1a580*/  @!P0 LDC.64 R2, c[0x0][0x418] ;  /* 0x00010600ff028b82 */ /* 0x000e220000000a00 */
[----:B------:R-:W-:Y:S02]  /*1a590*/  @!P0 IMAD.IADD R6, R5, 0x1, R6 ;  /* 0x0000000105068824 */ /* 0x000fe400078e0206 */
[----:B------:R-:W-:Y:S01]  /*1a5a0*/  IMAD.U32 R5, RZ, RZ, UR39 ;  /* 0x00000027ff057e24 */ /* 0x000fe2000f8e00ff */
[----:B0-----:R-:W-:-:S04]  /*1a5b0*/  @!P0 LEA R2, P1, R4, R2, 0x2 ;  /* 0x0000000204028211 */ /* 0x001fc800078210ff */
[----:B------:R-:W-:Y:S02]  /*1a5c0*/  @!P0 LEA.HI.X R3, R4, R3, R6, 0x2, P1 ;  /* 0x0000000304038211 */ /* 0x000fe400008f1406 */
[----:B------:R-:W-:-:S06]  /*1a5d0*/  MOV R4, RZ ;  /* 0x000000ff00047202 */ /* 0x000fcc0000000f00 */
[----:B------:R0:W5:Y:S01]  /*1a5e0*/  @!P0 LDG.E R4, desc[UR60][R2.64] ;  /* 0x0000003c02048981 */ /* 0x000162000c1e1900 */
[----:B------:R-:W-:Y:S02]  /*1a5f0*/  ISETP.GT.U32.AND P0, PT, R34, 0x5f, PT ;  /* 0x0000005f2200780c */ /* 0x000fe40003f04070 */
[----:B------:R-:W-:Y:S02]  /*1a600*/  ISETP.NE.AND P3, PT, R5, 0x3, PT ;  /* 0x000000030500780c */ /* 0x000fe40003f65270 */
[----:B------:R-:W-:-:S09]  /*1a610*/  ISETP.GE.AND P2, PT, R21, UR4, PT ;  /* 0x0000000415007c0c */ /* 0x000fd2000bf46270 */
[----:B------:R-:W-:-:S04]  /*1a620*/  @P0 LOP3.LUT R23, R23, 0x8, RZ, 0xfc, !PT ;  /* 0x0000000817170812 */ /* 0x000fc800078efcff */
[----:B------:R-:W-:-:S04]  /*1a630*/  LOP3.LUT R23, R23, 0xffffffef, RZ, 0xc0, !PT ;  /* 0xffffffef17177812 */ /* 0x000fc800078ec0ff */
[----:B------:R-:W-:Y:S01]  /*1a640*/  @P3 LOP3.LUT R23, R23, 0x10, RZ, 0xfc, !PT ;  /* 0x0000001017173812 */ /* 0x000fe200078efcff */
[----:B------:R1:W-:Y:S03]  /*1a650*/  STL [R1+0x8], R8 ;  /* 0x0000080801007387 */ /* 0x0003e60000100800 */
[----:B------:R-:W-:Y:S02]  /*1a660*/  LOP3.LUT R23, R23, 0xfffffffb, RZ, 0xc0, !PT ;  /* 0xfffffffb17177812 */ /* 0x000fe400078ec0ff */
[----:B------:R-:W-:Y:S02]  /*1a670*/  ISETP.GE.AND P1, PT, R20, UR4, PT ;  /* 0x0000000414007c0c */ /* 0x000fe4000bf26270 */
[----:B------:R-:W-:Y:S02]  /*1a680*/  @P2 LOP3.LUT R23, R23, 0x4, RZ, 0xfc, !PT ;  /* 0x0000000417172812 */ /* 0x000fe400078efcff */
[----:B-1----:R-:W-:-:S02]  /*1a690*/  LOP3.LUT R8, R21, 0x80, RZ, 0xfc, !PT ;  /* 0x0000008015087812 */ /* 0x002fc400078efcff */
[----:B------:R-:W-:Y:S02]  /*1a6a0*/  LOP3.LUT R23, R23, 0xfffffffe, RZ, 0xc0, !PT ;  /* 0xfffffffe17177812 */ /* 0x000fe400078ec0ff */
[----:B------:R-:W-:Y:S02]  /*1a6b0*/  ISETP.GE.AND P0, PT, R8, UR4, PT ;  /* 0x0000000408007c0c */ /* 0x000fe4000bf06270 */
[----:B------:R-:W-:-:S04]  /*1a6c0*/  LOP3.LUT R23, R23, 0xfffffffd, RZ, 0xc0, !PT ;  /* 0xfffffffd17177812 */ /* 0x000fc800078ec0ff */
[----:B------:R-:W-:-:S07]  /*1a6d0*/  @P1 LOP3.LUT R23, R23, 0x2, RZ, 0xfc, !PT ;  /* 0x0000000217171812 */ /* 0x000fce00078efcff */
[----:B------:R-:W-:Y:S01]  /*1a6e0*/  @P0 LOP3.LUT R23, R23, 0x1, RZ, 0xfc, !PT ;  /* 0x0000000117170812 */ /* 0x000fe200078efcff */
[----:B0-----:R-:W-:Y:S06]  /*1a6f0*/  BRA.DIV UR5, `(.L_x_723) ;  /* 0x0000004e05007947 */ /* 0x001fec000b800000 */
.L_x_840:
[----:B------:R-:W-:Y:S01]  /*1a700*/  SHF.R.S32.HI R34, RZ, 0x1f, R18 ;  /* 0x0000001fff227819 */ /* 0x000fe20000011412 */
[----:B------:R-:W-:Y:S06]  /*1a710*/  @!P3 BRA `(.L_x_724) ;  /* 0x000000000004b947 */ /* 0x000fec0003800000 */
[----:B------:R-:W-:Y:S01]  /*1a720*/  BPT.TRAP 0x1 ;  /* 0x000000040000795c */ /* 0x000fe20000300000 */
.L_x_724:
[----:B------:R-:W-:Y:S01]  /*1a730*/  SHF.R.S32.HI R5, RZ, 0x1f, R0 ;  /* 0x0000001fff057819 */ /* 0x000fe20000011400 */
[----:B------:R-:W-:Y:S01]  /*1a740*/  ULDC.64 UR4, c[0x0][0x328] ;  /* 0x0000ca0000047ab9 */ /* 0x000fe20000000a00 */
[----:B------:R-:W-:Y:S01]  /*1a750*/  BSSY B0, `(.L_x_725) ;  /* 0x0000017000007945 */ /* 0x000fe20003800000 */
[----:B------:R-:W-:-:S04]  /*1a760*/  IMAD.WIDE.U32 R2, R0, UR4, RZ ;  /* 0x0000000400027c25 */ /* 0x000fc8000f8e00ff */
[----:B------:R-:W-:-:S04]  /*1a770*/  IMAD R6, R5, UR4, RZ ;  /* 0x0000000405067c24 */ /* 0x000fc8000f8e02ff */
[----:B------:R-:W-:Y:S01]  /*1a780*/  IMAD R6, R0, UR5, R6 ;  /* 0x0000000500067c24 */ /* 0x000fe2000f8e0206 */
[----:B------:R-:W-:-:S04]  /*1a790*/  ULDC.64 UR4, c[0x0][0x338] ;  /* 0x0000ce0000047ab9 */ /* 0x000fc80000000a00 */
[----:B------:R-:W-:Y:S02]  /*1a7a0*/  IADD3 R3, R3, R6, RZ ;  /* 0x0000000603037210 */ /* 0x000fe40007ffe0ff */
        /* <DEDUP_REMOVED lines=10> */
[----:B------:R-:W-:Y:S02]  /*1a850*/  LEA R24, P0, R2, UR4, 0x1 ;  /* 0x0000000402187c11 */ /* 0x000fe4000f8008ff */
[----:B------:R-:W-:-:S04]  /*1a860*/  IADD3 R7, R3, R7, RZ ;  /* 0x0000000703077210 */ /* 0x000fc80007ffe0ff */
[----:B------:R-:W-:Y:S01]  /*1a870*/  LEA.HI.X R25, R2, UR5, R7, 0x1, P0 ;  /* 0x0000000502197c11 */ /* 0x000fe200080f0c07 */
[----:B------:R-:W-:Y:S01]  /*1a880*/  IMAD R7, R28, 0x8, R22 ;  /* 0x000000081c077824 */ /* 0x000fe200078e0216 */
[----:B------:R-:W-:-:S04]  /*1a890*/  SHF.L.U32 R2, R29, 0x1f, RZ ;  /* 0x0000001f1d027819 */ /* 0x000fc800000006ff */
[----:B------:R-:W0:Y:S02]  /*1a8a0*/  SYNCS.PHASECHK.TRANS64.TRYWAIT P0, [R7+URZ+0x2a840], R2 ;  /* 0x02a84002070075a7 */ /* 0x000e24000800017f */
[----:B0-----:R-:W-:Y:S05]  /*1a8b0*/  @!P0 BRA `(.L_x_726) ;  /* 0x0000004800c48947 */ /* 0x001fea0003800000 */
.L_x_841:
[----:B------:R-:W-:Y:S05]  /*1a8c0*/  BSYNC B0 ;  /* 0x0000000000007941 */ /* 0x000fea0003800000 */
.L_x_725:
[----:B------:R-:W2:Y:S01]  /*1a8d0*/  LDL R9, [R1] ;  /* 0x0000000001097983 */ /* 0x000ea20000100800 */
[----:B------:R-:W-:Y:S01]  /*1a8e0*/  ULDC.64 UR4, c[0x0][0x300] ;  /* 0x0000c00000047ab9 */ /* 0x000fe20000000a00 */
[----:B------:R-:W-:Y:S01]  /*1a8f0*/  LOP3.LUT P4, RZ, R23, 0x4, RZ, 0xc0, !PT ;  /* 0x0000000417ff7812 */ /* 0x000fe2000788c0ff */
[----:B------:R-:W-:Y:S01]  /*1a900*/  IMAD R5, R5, UR4, RZ ;  /* 0x0000000405057c24 */ /* 0x000fe2000f8e02ff */
[----:B------:R-:W1:Y:S01]  /*1a910*/  S2R R8, SR_TID.X ;  /* 0x0000000000087919 */ /* 0x000e620000002100 */
[C---:B0-----:R-:W-:Y:S01]  /*1a920*/  IMAD.WIDE.U32 R2, R0.reuse, UR4, RZ ;  /* 0x0000000400027c25 */ /* 0x041fe2000f8e00ff */
[C---:B------:R-:W-:Y:S02]  /*1a930*/  LOP3.LUT P3, RZ, R23.reuse, 0x2, RZ, 0xc0, !PT ;  /* 0x0000000217ff7812 */ /* 0x040fe4000786c0ff */
[----:B------:R-:W-:Y:S01]  /*1a940*/  LOP3.LUT P2, RZ, R23, 0x1, RZ, 0xc0, !PT ;  /* 0x0000000117ff7812 */ /* 0x000fe2000784c0ff */
[----:B------:R-:W-:Y:S01]  /*1a950*/  IMAD R5, R0, UR5, R5 ;  /* 0x0000000500057c24 */ /* 0x000fe2000f8e0205 */
[----:B------:R-:W-:-:S02]  /*1a960*/  ULDC.64 UR4, c[0x0][0x310] ;  /* 0x0000c40000047ab9 */ /* 0x000fc40000000a00 */
[----:B------:R-:W-:Y:S02]  /*1a970*/  IMAD R6, R6, UR4, RZ ;  /* 0x0000000406067c24 */ /* 0x000fe4000f8e02ff */
[----:B------:R-:W-:Y:S01]  /*1a980*/  IADD3 R3, R3, R5, RZ ;  /* 0x0000000503037210 */ /* 0x000fe20007ffe0ff */
[----:B------:R-:W-:Y:S02]  /*1a990*/  IMAD R5, R28, 0x4800, R36 ;  /* 0x000048001c057824 */ /* 0x000fe400078e0224 */
        /* <DEDUP_REMOVED lines=9> */
[----:B------:R-:W-:Y:S01]  /*1aa30*/  UMOV UR4, 0xffffffff ;  /* 0xffffffff00047882 */ /* 0x000fe20000000000 */
[----:B-1----:R-:W-:Y:S02]  /*1aa40*/  LOP3.LUT R8, R8, 0x7f, RZ, 0xc0, !PT ;  /* 0x0000007f08087812 */ /* 0x002fe400078ec0ff */
[----:B------:R-:W-:Y:S02]  /*1aa50*/  IADD3 R0, R3, R0, RZ ;  /* 0x0000000003007210 */ /* 0x000fe40007ffe0ff */
[----:B------:R-:W-:Y:S02]  /*1aa60*/  SHF.R.U32.HI R8, RZ, 0x3, R8 ;  /* 0x00000003ff087819 */ /* 0x000fe40000011608 */
[----:B------:R-:W-:Y:S01]  /*1aa70*/  LEA.HI.X R0, R2, UR5, R0, 0x1, P0 ;  /* 0x0000000502007c11 */ /* 0x000fe200080f0c00 */
[----:B--2---:R-:W-:-:S02]  /*1aa80*/  IMAD R6, R27, -0x60, R9 ;  /* 0xffffffa01b067824 */ /* 0x004fc400078e0209 */
[----:B------:R-:W0:Y:S02]  /*1aa90*/  S2R R9, SR_TID.X ;  /* 0x0000000000097919 */ /* 0x000e240000002100 */
[----:B------:R-:W-:-:S05]  /*1aaa0*/  IMAD.IADD R6, R6, 0x1, -R8 ;  /* 0x0000000106067824 */ /* 0x000fca00078e0a08 */
[----:B------:R-:W-:Y:S02]  /*1aab0*/  ISETP.GE.AND P0, PT, R6, 0x1, PT ;  /* 0x000000010600780c */ /* 0x000fe40003f06270 */
[----:B0-----:R-:W-:-:S04]  /*1aac0*/  SHF.L.U32 R9, R9, 0x3, RZ ;  /* 0x0000000309097819 */ /* 0x001fc800000006ff */
[----:B------:R-:W-:Y:S01]  /*1aad0*/  LOP3.LUT R9, R9, 0x38, RZ, 0xc0, !PT ;  /* 0x0000003809097812 */ /* 0x000fe200078ec0ff */
[----:B------:R-:W-:Y:S06]  /*1aae0*/  BRA.DIV UR4, `(.L_x_727) ;  /* 0x0000004a044c7947 */ /* 0x000fec000b800000 */
[----:B------:R-:W0:Y:S01]  /*1aaf0*/  SHFL.IDX PT, R3, R4, RZ, 0x181f ;  /* 0x00181fff04037589 */ /* 0x000e2200000e0000 */
[----:B------:R-:W-:-:S03]  /*1ab00*/  @P0 LEA R8, R5, R22, 0x1 ;  /* 0x0000001605080211 */ /* 0x000fc600078e08ff */
        /* <DEDUP_REMOVED lines=12> */
[----:B------:R-:W-:-:S03]  /*1abd0*/  @P1 LEA R8, R5, R22, 0x1 ;  /* 0x0000001605081211 */ /* 0x000fc600078e08ff */
        /* <DEDUP_REMOVED lines=11> */
[----:B------:R-:W-:Y:S01]  /*1ac90*/  @P1 LEA R8, R5, R22, 0x1 ;  /* 0x0000001605081211 */ /* 0x000fe200078e08ff */
        /* <DEDUP_REMOVED lines=24> */
[----:B------:R-:W1:Y:S04]  /*1ae20*/  SHFL.IDX PT, R2, R0, 0x4, 0x181f ;  /* 0x00981f0000027f89 */ /* 0x000e6800000e0000 */
[----:B------:R-:W2:Y:S01]  /*1ae30*/  SHFL.IDX PT, R0, R0, 0x5, 0x181f ;  /* 0x00b81f0000007f89 */ /* 0x000ea200000e0000 */
[----:B0-----:R-:W-:-:S05]  /*1ae40*/  @P1 LEA R3, P0, R9, R3, 0x1 ;  /* 0x0000000309031211 */ /* 0x001fca00078008ff */
[----:B-1----:R-:W-:-:S05]  /*1ae50*/  @P1 IMAD.X R2, RZ, RZ, R2, P0 ;  /* 0x000000ffff021224 */ /* 0x002fca00000e0602 */
[----:B------:R-:W-:-:S04]  /*1ae60*/  @P1 LOP3.LUT R3, R3, R2, RZ, 0x3c, !PT ;  /* 0x0000000203031212 */ /* 0x000fc800078e3cff */
[----:B------:R-:W-:-:S04]  /*1ae70*/  @P1 LOP3.LUT R2, R3, R2, RZ, 0x3c, !PT ;  /* 0x0000000203021212 */ /* 0x000fc800078e3cff */
[----:B------:R-:W-:-:S05]  /*1ae80*/  @P1 LOP3.LUT R3, R3, R2, RZ, 0x3c, !PT ;  /* 0x0000000203031212 */ /* 0x000fca00078e3cff */
[----:B------:R-:W-:Y:S04]  /*1ae90*/  @P1 LDGSTS.E.BYPASS.LTC128B.128 [R8+0x1a400], desc[UR60][R2.64], !P4 ;  /* 0x1a40000002081fae */ /* 0x000fe8000e101d7c */
[----:B------:R-:W-:Y:S04]  /*1aea0*/  @P1 LDGSTS.E.BYPASS.LTC128B.128 [R8+0x1d400], desc[UR60][R2.64+0x80], !P3 ;  /* 0x1d40008002081fae */ /* 0x000fe8000d901d7c */
[----:B------:R0:W-:Y:S04]  /*1aeb0*/  @P1 LDGSTS.E.BYPASS.LTC128B.128 [R8+0x20400], desc[UR60][R2.64+0x100], !P2 ;  /* 0x2040010002081fae */ /* 0x0001e8000d101d7c */
[----:B0-2---:R0:W1:Y:S02]  /*1aec0*/  SHFL.IDX PT, R2, R4, 0x5, 0x181f ;  /* 0x00b81f0004027f89 */ /* 0x00506400000e0000 */
.L_x_855:
[----:B------:R-:W-:-:S13]  /*1aed0*/  ISETP.GE.AND P0, PT, R6, 0x51, PT ;  /* 0x000000510600780c */ /* 0x000fda0003f06270 */
[----:B-1----:R-:W-:Y:S02]  /*1aee0*/  @P0 LEA R2, P1, R9, R2, 0x1 ;  /* 0x0000000209020211 */ /* 0x002fe400078208ff */
[----:B------:R-:W-:-:S03]  /*1aef0*/  @P0 LEA R5, R5, R22, 0x1 ;  /* 0x0000001605050211 */ /* 0x000fc600078e08ff */
        /* <DEDUP_REMOVED lines=9> */
.L_x_728:
        /* <DEDUP_REMOVED lines=10> */
.L_x_729:
[----:B-1----:R1:W5:Y:S01]  /*1b030*/  LDL.LU R3, [R1+0x14] ;  /* 0x0000140001037983 */ /* 0x0023620000300800 */
[----:B------:R1:W-:Y:S02]  /*1b040*/  SYNCS.ARRIVE.TRANS64.A1T0 RZ, [R7+URZ+0x2a830], RZ ;  /* 0x02a830ff07ff79a7 */ /* 0x0003e4000810003f */
[----:B------:R-:W-:Y:S05]  /*1b050*/  WARPSYNC.ALL ;  /* 0x0000000000007948 */ /* 0x000fea0003800000 */
[----:B------:R-:W-:Y:S01]  /*1b060*/  ULDC.64 UR6, c[0x0][0xa00] ;  /* 0x0002800000067ab9 */ /* 0x000fe20000000a00 */
[----:B------:R-:W-:Y:S01]  /*1b070*/  ULDC.64 UR4, c[0x0][0x298] ;  /* 0x0000a60000047ab9 */ /* 0x000fe20000000a00 */
[----:B------:R-:W-:Y:S01]  /*1b080*/  BAR.SYNC.DEFER_BLOCKING 0x8, 0x180 ;  /* 0x0206000000007b1d */ /* 0x000fe20000010000 */
[----:B------:R-:W-:Y:S01]  /*1b090*/  ISETP.NE.U32.AND P0, PT, RZ, UR6, PT ;  /* 0x00000006ff007c0c */ /* 0x000fe2000bf05070 */
[----:B0-----:R-:W-:Y:S01]  /*1b0a0*/  IMAD.WIDE.U32 R4, R35, UR4, RZ ;  /* 0x0000000423047c25 */ /* 0x001fe2000f8e00ff */
[----:B------:R-:W-:-:S02]  /*1b0b0*/  SHF.R.S32.HI R0, RZ, 0x1f, R35 ;  /* 0x0000001fff007819 */ /* 0x000fc40000011423 */
[----:B------:R-:W-:Y:S01]  /*1b0c0*/  ISETP.NE.AND.EX P0, PT, RZ, UR7, PT, P0 ;  /* 0x00000007ff007c0c */ /* 0x000fe2000bf05300 */
[----:B------:R-:W-:Y:S01]  /*1b0d0*/  VIADD R2, R22, 0xc400 ;  /* 0x0000c40016027836 */ /* 0x000fe20000000000 */
[----:B------:R-:W-:Y:S01]  /*1b0e0*/  BSSY B6, `(.L_x_730) ;  /* 0x000001a000067945 */ /* 0x000fe20003800000 */
[----:B------:R-:W-:Y:S01]  /*1b0f0*/  IMAD R0, R0, UR4, RZ ;  /* 0x0000000400007c24 */ /* 0x000fe2000f8e02ff */
[----:B------:R-:W-:-:S03]  /*1b100*/  SEL R32, R32, RZ, !P0 ;  /* 0x000000ff20207207 */ /* 0x000fc60004000000 */
[----:B------:R-:W-:-:S05]  /*1b110*/  IMAD R0, R35, UR5, R0 ;  /* 0x0000000523007c24 */ /* 0x000fca000f8e0200 */
[----:B------:R-:W-:Y:S02]  /*1b120*/  IADD3 R35, R5, R0, RZ ;  /* 0x0000000005237210 */ /* 0x000fe40007ffe0ff */
[----:B-----5:R-:W-:Y:S02]  /*1b130*/  SEL R3, R3, RZ, !P0 ;  /* 0x000000ff03037207 */ /* 0x020fe40004000000 */
[----:B------:R-:W-:-:S03]  /*1b140*/  LOP3.LUT P0, RZ, R2, 0x3ff, RZ, 0xc0, !PT ;  /* 0x000003ff02ff7812 */ /* 0x000fc6000780c0ff */
[----:B------:R0:W-:Y:S04]  /*1b150*/  STL [R1+0x14], R3 ;  /* 0x0000140301007387 */ /* 0x0001e80000100800 */
[----:B------:R0:W-:Y:S06]  /*1b160*/  STL.64 [R1+0x18], R4 ;  /* 0x0000180401007387 */ /* 0x0001ec0000100a00 */
[----:B------:R-:W-:Y:S05]  /*1b170*/  @!P0 BRA `(.L_x_731) ;  /* 0x0000000000408947 */ /* 0x000fea0003800000 */
[----:B------:R-:W-:Y:S01]  /*1b180*/  MOV R2, 0x0 ;  /* 0x0000000000027802 */ /* 0x000fe20000000f00 */
[----:B------:R-:W-:Y:S01]  /*1b190*/  ULDC.64 UR4, c[0x4][0x90] ;  /* 0x0100240000047ab9 */ /* 0x000fe20000000a00 */
[----:B------:R-:W-:Y:S01]  /*1b1a0*/  ULDC.64 UR6, c[0x4][0x98] ;  /* 0x0100260000067ab9 */ /* 0x000fe20000000a00 */
[----:B------:R-:W-:Y:S01]  /*1b1b0*/  ULDC.64 UR8, c[0x4][0x20] ;  /* 0x0100080000087ab9 */ /* 0x000fe20000000a00 */
[----:B0-----:R-:W-:Y:S01]  /*1b1c0*/  IMAD.U32 R4, RZ, RZ, UR4 ;  /* 0x00000004ff047e24 */ /* 0x001fe2000f8e00ff */
[----:B------:R-:W-:Y:S01]  /*1b1d0*/  MOV R5, UR5 ;  /* 0x0000000500057c02 */ /* 0x000fe20008000f00 */
[----:B------:R-:W0:Y:S01]  /*1b1e0*/  LDC.64 R2, c[0x4][R2] ;  /* 0x0100000002027b82 */ /* 0x000e220000000a00 */
[----:B------:R-:W-:Y:S01]  /*1b1f0*/  IMAD.U32 R6, RZ, RZ, UR6 ;  /* 0x00000006ff067e24 */ /* 0x000fe2000f8e00ff */
[----:B-1----:R-:W-:Y:S01]  /*1b200*/  MOV R7, UR7 ;  /* 0x0000000700077c02 */ /* 0x002fe20008000f00 */
[----:B------:R-:W-:Y:S01]  /*1b210*/  IMAD.U32 R10, RZ, RZ, UR8 ;  /* 0x00000008ff0a7e24 */ /* 0x000fe2000f8e00ff */
[----:B------:R-:W-:Y:S01]  /*1b220*/  MOV R11, UR9 ;  /* 0x00000009000b7c02 */ /* 0x000fe20008000f00 */
[----:B------:R-:W-:Y:S01]  /*1b230*/  IMAD.MOV.U32 R8, RZ, RZ, 0x70 ;  /* 0x00000070ff087424 */ /* 0x000fe200078e00ff */
[----:B------:R-:W-:Y:S01]  /*1b240*/  MOV R12, 0x1 ;  /* 0x00000001000c7802 */ /* 0x000fe20000000f00 */
[----:B------:R-:W-:-:S07]  /*1b250*/  IMAD.MOV.U32 R13, RZ, RZ, RZ ;  /* 0x000000ffff0d7224 */ /* 0x000fce00078e00ff */
[----:B------:R-:W-:-:S07]  /*1b260*/  LEPC R20, `(.L_x_731) ;  /* 0x000000001014794e */ /* 0x000fce0000000000 */
[----:B0-----:R-:W-:Y:S05]  /*1b270*/  CALL.ABS.NOINC R2 ;  /* 0x0000000002007343 */ /* 0x001fea0003c00000 */
.L_x_731:
[----:B------:R-:W-:Y:S05]  /*1b280*/  BSYNC B6 ;  /* 0x0000000000067941 */ /* 0x000fea0003800000 */
.L_x_730:
[----:B------:R-:W2:Y:S01]  /*1b290*/  LDL.LU R20, [R1+0x14] ;  /* 0x0000140001147983 */ /* 0x000ea20000300800 */
[----:B------:R-:W-:Y:S01]  /*1b2a0*/  ULDC.64 UR4, c[0x0][0x2d8] ;  /* 0x0000b60000047ab9 */ /* 0x000fe20000000a00 */
[----:B------:R-:W3:Y:S02]  /*1b2b0*/  LDC R8, c[0x0][0x448] ;  /* 0x00011200ff087b82 */ /* 0x000ee40000000800 */
[----:B0-----:R-:W4:Y:S01]  /*1b2c0*/  LDL.LU.64 R2, [R1+0x18] ;  /* 0x0000180001027983 */ /* 0x001f220000300a00 */
[----:B------:R-:W-:Y:S01]  /*1b2d0*/  SHF.L.U32 R4, R17, 0x7, RZ ;  /* 0x0000000711047819 */ /* 0x000fe200000006ff */
[----:B------:R-:W-:Y:S02]  /*1b2e0*/  IMAD R0, R34, UR4, RZ ;  /* 0x0000000422007c24 */ /* 0x000fe4000f8e02ff */
[----:B------:R0:W5:Y:S02]  /*1b2f0*/  LDL R17, [R1+0x20] ;  /* 0x0000200001117983 */ /* 0x0001640000100800 */
[----:B------:R-:W-:Y:S01]  /*1b300*/  IMAD R0, R18, UR5, R0 ;  /* 0x0000000512007c24 */ /* 0x000fe2000f8e0200 */
[----:B---3--:R-:W-:Y:S01]  /*1b310*/  ISETP.NE.AND P0, PT, R8, 0x1, PT ;  /* 0x000000010800780c */ /* 0x008fe20003f05270 */
[----:B------:R-:W3:Y:S02]  /*1b320*/  S2R R9, SR_TID.X ;  /* 0x0000000000097919 */ /* 0x000ee40000002100 */
[----:B---3--:R-:W-:-:S05]  /*1b330*/  IMAD.SHL.U32 R9, R9, 0x8, RZ ;  /* 0x0000000809097824 */ /* 0x008fca00078e00ff */
[----:B------:R-:W-:Y:S02]  /*1b340*/  LOP3.LUT R9, R9, 0x38, RZ, 0xc0, !PT ;  /* 0x0000003809097812 */ /* 0x000fe400078ec0ff */
[----:B----4-:R-:W-:-:S03]  /*1b350*/  MOV R3, R35 ;  /* 0x0000002300037202 */ /* 0x010fc60000000f00 */
[----:B------:R-:W-:Y:S01]  /*1b360*/  IMAD.WIDE.U32 R2, R18, UR4, R2 ;  /* 0x0000000412027c25 */ /* 0x000fe2000f8e0002 */
[----:B------:R-:W-:-:S03]  /*1b370*/  ULDC.64 UR4, c[0x0][0x2e0] ;  /* 0x0000b80000047ab9 */ /* 0x000fc60000000a00 */
[----:B--2---:R-:W-:Y:S02]  /*1b380*/  IMAD R5, R20, UR4, RZ ;  /* 0x0000000414057c24 */ /* 0x004fe4000f8e02ff */
[----:B------:R-:W2:Y:S01]  /*1b390*/  S2R R20, SR_TID.X ;  /* 0x0000000000147919 */ /* 0x000ea20000002100 */
[----:B------:R-:W-:Y:S02]  /*1b3a0*/  IMAD.IADD R3, R3, 0x1, R0 ;  /* 0x0000000103037824 */ /* 0x000fe400078e0200 */
[C---:B------:R-:W-:Y:S02]  /*1b3b0*/  IMAD R0, R32.reuse, UR5, R5 ;  /* 0x0000000520007c24 */ /* 0x040fe4000f8e0205 */
[----:B------:R-:W-:Y:S01]  /*1b3c0*/  IMAD.WIDE.U32 R2, R32, UR4, R2 ;  /* 0x0000000420027c25 */ /* 0x000fe2000f8e0002 */
[----:B------:R-:W1:Y:S01]  /*1b3d0*/  @P0 LDC R5, c[0x0][0x44c] ;  /* 0x00011300ff050b82 */ /* 0x000e620000000800 */
[----:B------:R-:W-:-:S03]  /*1b3e0*/  ULDC.64 UR4, c[0x0][0x2d0] ;  /* 0x0000b40000047ab9 */ /* 0x000fc60000000a00 */
[----:B------:R-:W-:-:S04]  /*1b3f0*/  IADD3 R3, R3, R0, RZ ;  /* 0x0000000003037210 */ /* 0x000fc80007ffe0ff */
[----:B------:R-:W3:Y:S01]  /*1b400*/  @P0 LDC R0, c[0x0][0x450] ;  /* 0x00011400ff000b82 */ /* 0x000ee20000000800 */
[----:B--2---:R-:W-:-:S04]  /*1b410*/  LOP3.LUT R20, R20, 0x7f, RZ, 0xc0, !PT ;  /* 0x0000007f14147812 */ /* 0x004fc800078ec0ff */
[----:B------:R-:W-:Y:S02]  /*1b420*/  SHF.R.U32.HI R21, RZ, 0x3, R20 ;  /* 0x00000003ff157819 */ /* 0x000fe40000011614 */
[----:B------:R-:W2:Y:S02]  /*1b430*/  S2R R20, SR_TID.X ;  /* 0x0000000000147919 */ /* 0x000ea40000002100 */
[----:B--2---:R-:W-:-:S05]  /*1b440*/  IMAD.SHL.U32 R20, R20, 0x10, RZ ;  /* 0x0000001014147824 */ /* 0x004fca00078e00ff */
[----:B------:R-:W-:-:S04]  /*1b450*/  LOP3.LUT R20, R21, 0x70, R20, 0xf8, !PT ;  /* 0x0000007015147812 */ /* 0x000fc800078ef814 */
[----:B------:R-:W-:Y:S01]  /*1b460*/  LOP3.LUT R6, R20, R4, RZ, 0xfc, !PT ;  /* 0x0000000414067212 */ /* 0x000fe200078efcff */
[----:B------:R-:W2:Y:S04]  /*1b470*/  S2R R21, SR_TID.X ;  /* 0x0000000000157919 */ /* 0x000ea80000002100 */
[----:B-1----:R-:W-:-:S04]  /*1b480*/  @P0 IMAD.HI.U32 R7, R6, R5, RZ ;  /* 0x0000000506070227 */ /* 0x002fc800078e00ff */
[----:B------:R-:W-:Y:S01]  /*1b490*/  IMAD.MOV.U32 R5, RZ, RZ, R6 ;  /* 0x000000ffff057224 */ /* 0x000fe200078e0006 */
[----:B---3--:R-:W-:-:S04]  /*1b4a0*/  @P0 SHF.R.U32.HI R5, RZ, R0, R7 ;  /* 0x00000000ff050219 */ /* 0x008fc80000011607 */
[C---:B------:R-:W-:Y:S01]  /*1b4b0*/  IADD3 R0, -R5.reuse, RZ, RZ ;  /* 0x000000ff05007210 */ /* 0x040fe20007ffe1ff */
[----:B------:R-:W1:Y:S04]  /*1b4c0*/  S2R R20, SR_TID.X ;  /* 0x0000000000147919 */ /* 0x000e680000002100 */
        /* <DEDUP_REMOVED lines=8> */
[----:B------:R-:W-:Y:S01]  /*1b550*/  IMAD R5, R5, UR4, RZ ;  /* 0x0000000405057c24 */ /* 0x000fe2000f8e02ff */
[----:B--2---:R-:W-:Y:S01]  /*1b560*/  SHF.L.U32 R21, R21, 0x3, RZ ;  /* 0x0000000315157819 */ /* 0x004fe200000006ff */
[----:B------:R-:W-:-:S04]  /*1b570*/  IMAD.WIDE.U32 R2, R0, UR4, R2 ;  /* 0x0000000400027c25 */ /* 0x000fc8000f8e0002 */
[----:B------:R-:W-:Y:S01]  /*1b580*/  IMAD R5, R0, UR5, R5 ;  /* 0x0000000500057c24 */ /* 0x000fe2000f8e0205 */
[----:B------:R-:W-:Y:S01]  /*1b590*/  ULDC.64 UR4, c[0x0][0x280] ;  /* 0x0000a00000047ab9 */ /* 0x000fe20000000a00 */
[----:B------:R-:W-:Y:S02]  /*1b5a0*/  LOP3.LUT R21, R21, 0x38, RZ, 0xc0, !PT ;  /* 0x0000003815157812 */ /* 0x000fe400078ec0ff */
[----:B------:R-:W-:Y:S01]  /*1b5b0*/  LEA R0, P0, R2, UR4, 0x1 ;  /* 0x0000000402007c11 */ /* 0x000fe2000f8008ff */
[----:B------:R-:W-:Y:S01]  /*1b5c0*/  ULDC UR4, c[0x0][0x2b8] ;  /* 0x0000ae0000047ab9 */ /* 0x000fe20000000800 */
[----:B------:R-:W-:Y:S02]  /*1b5d0*/  IADD3 R5, R3, R5, RZ ;  /* 0x0000000503057210 */ /* 0x000fe40007ffe0ff */
[C---:B------:R-:W-:Y:S02]  /*1b5e0*/  LOP3.LUT R10, R21.reuse, 0x40, RZ, 0xfc, !PT ;  /* 0x00000040150a7812 */ /* 0x040fe400078efcff */
[----:B------:R-:W-:-:S02]  /*1b5f0*/  LOP3.LUT R11, R21, 0x80, RZ, 0xfc, !PT ;  /* 0x00000080150b7812 */ /* 0x000fc400078efcff */
[----:B------:R-:W-:Y:S01]  /*1b600*/  LEA.HI.X R5, R2, UR5, R5, 0x1, P0 ;  /* 0x0000000502057c11 */ /* 0x000fe200080f0c05 */
[----:B------:R-:W-:Y:S01]  /*1b610*/  UMOV UR5, 0xffffffff ;  /* 0xffffffff00057882 */ /* 0x000fe20000000000 */
[----:B-1----:R-:W-:Y:S02]  /*1b620*/  LOP3.LUT R20, R20, 0x7f, RZ, 0xc0, !PT ;  /* 0x0000007f14147812 */ /* 0x002fe400078ec0ff */
[----:B------:R-:W-:Y:S02]  /*1b630*/  ISETP.GE.AND P3, PT, R9, UR4, PT ;  /* 0x0000000409007c0c */ /* 0x000fe4000bf66270 */
[----:B------:R-:W-:Y:S02]  /*1b640*/  ISETP.GE.AND P2, PT, R10, UR4, PT ;  /* 0x000000040a007c0c */ /* 0x000fe4000bf46270 */
[----:B------:R-:W-:Y:S02]  /*1b650*/  ISETP.GE.AND P0, PT, R11, UR4, PT ;  /* 0x000000040b007c0c */ /* 0x000fe4000bf06270 */
[----:B------:R-:W-:Y:S01]  /*1b660*/  SHF.R.U32.HI R10, RZ, 0x3, R20 ;  /* 0x00000003ff0a7819 */ /* 0x000fe20000011614 */
[----:B0-----:R-:W-:Y:S10]  /*1b670*/  BRA.DIV UR5, `(.L_x_732) ;  /* 0x00000046059c7947 */ /* 0x001ff4000b800000 */
[----:B------:R-:W0:Y:S01]  /*1b680*/  SHFL.IDX PT, R3, R0, RZ, 0x181f ;  /* 0x00181fff00037589 */ /* 0x000e2200000e0000 */
[----:B-----5:R-:W-:Y:S02]  /*1b690*/  IMAD R6, R17, R8, RZ ;  /* 0x0000000811067224 */ /* 0x020fe400078e02ff */
[----:B------:R-:W-:Y:S01]  /*1b6a0*/  IMAD.IADD R4, R10, 0x1, R4 ;  /* 0x000000010a047824 */ /* 0x000fe200078e0204 */
[----:B------:R-:W1:Y:S04]  /*1b6b0*/  SHFL.IDX PT, R2, R5, RZ, 0x181f ;  /* 0x00181fff05027589 */ /* 0x000e6800000e0000 */
[----:B------:R-:W-:Y:S01]  /*1b6c0*/  ISETP.GE.AND P1, PT, R4, R6, PT ;  /* 0x000000060400720c */ /* 0x000fe20003f26270 */
[----:B------:R-:W-:-:S12]  /*1b6d0*/  SHFL.IDX PT, R14, R0, 0x7, 0x181f ;  /* 0x00f81f00000e7f89 */ /* 0x000fd800000e0000 */
[----:B0-----:R-:W-:-:S04]  /*1b6e0*/  @!P1 LEA R7, P4, R9, R3, 0x1 ;  /* 0x0000000309079211 */ /* 0x001fc800078808ff */
[----:B-1----:R-:W-:Y:S01]  /*1b6f0*/  @!P1 IADD3.X R3, RZ, R2, RZ, P4, !PT ;  /* 0x00000002ff039210 */ /* 0x002fe200027fe4ff */
        /* <DEDUP_REMOVED lines=10> */
[----:B------:R-:W-:Y:S02]  /*1b7a0*/  @!P1 MOV R2, R7 ;  /* 0x0000000700029202 */ /* 0x000fe40000000f00 */
        /* <DEDUP_REMOVED lines=54> */
[----:B-1----:R-:W-:Y:S01]  /*1bb10*/  @!P1 IMAD.X R8, RZ, RZ, R2, P4 ;  /* 0x000000ffff089224 */ /* 0x002fe200020e0602 */
[----:B------:R-:W-:-:S03]  /*1bb20*/  @!P1 MOV R2, R7 ;  /* 0x0000000700029202 */ /* 0x000fc60000000f00 */
[----:B------:R-:W-:-:S05]  /*1bb30*/  @!P1 IMAD.MOV.U32 R3, RZ, RZ, R8 ;  /* 0x000000ffff039224 */ /* 0x000fca00078e0008 */
[----:B------:R0:W-:Y:S04]  /*1bb40*/  @!P1 LDGSTS.E.BYPASS.LTC128B.128 [R37+0xf400], desc[UR60][R2.64], !P3 ;  /* 0x0f40000002259fae */ /* 0x0001e8000d901d7c */
[----:B------:R0:W-:Y:S04]  /*1bb50*/  @!P1 LDGSTS.E.BYPASS.LTC128B.128 [R37+0x13400], desc[UR60][R2.64+0x80], !P2 ;  /* 0x1340008002259fae */ /* 0x0001e8000d101d7c */
[----:B--2---:R0:W-:Y:S02]  /*1bb60*/  @!P1 LDGSTS.E.BYPASS.LTC128B.128 [R37+0x17400], desc[UR60][R2.64+0x100], !P0 ;  /* 0x1740010002259fae */ /* 0x0041e4000c101d7c */
.L_x_872:
        /* <DEDUP_REMOVED lines=12> */
.L_x_734:
[----:B------:R-:W-:Y:S05]  /*1bc30*/  BSYNC B0 ;  /* 0x0000000000007941 */ /* 0x000fea0003800000 */
.L_x_733:
[----:B------:R-:W-:Y:S01]  /*1bc40*/  NOP ;  /* 0x0000000000007918 */ /* 0x000fe20000000000 */
[----:B------:R-:W-:-:S13]  /*1bc50*/  PLOP3.LUT P0, PT, PT, PT, PT, 0x80, 0x0 ;  /* 0x000000000000781c */ /* 0x000fda0003f0f070 */
.L_x_735:
[----:B------:R-:W-:Y:S02]  /*1bc60*/  PLOP3.LUT P1, PT, P1, P0, PT, 0xa2, 0x0 ;  /* 0x000000000000781c */ /* 0x000fe40000f21472 */
[----:B------:R-:W-:-:S08]  /*1bc70*/  @P0 R2UR P1, UR4, R22 ;  /* 0x00000000160402ca */ /* 0x000fd00000020000 */
[----:B------:R-:W-:-:S05]  /*1bc80*/  @P0 PLOP3.LUT P0, PT, P1, PT, PT, 0x80, 0x0 ;  /* 0x000000000000081c */ /* 0x000fca0000f0f070 */
[----:B------:R-:W-:Y:S01]  /*1bc90*/  @!P1 SYNCS.ARRIVE.TRANS64.RED.A0T1 RZ, [UR4+0x2a800], RZ ;  /* 0x02a800ffffff99a7 */ /* 0x000fe20008200404 */
[----:B------:R-:W-:Y:S07]  /*1bca0*/  @!P1 ARRIVES.LDGSTSBAR.64.TRANSCNT [UR4+0x2a800] ;  /* 0x02a80000ff0099b0 */ /* 0x000fee0008000a84 */
[----:B------:R-:W-:Y:S05]  /*1bcb0*/  @P0 BRA.U.ANY `(.L_x_735) ;  /* 0xfffffffd00e80947 */ /* 0x000fea000393ffff */
[----:B0-----:R-:W2:Y:S02]  /*1bcc0*/  LDL.LU R2, [R1+0x28] ;  /* 0x0000280001027983 */ /* 0x001ea40000300800 */
[----:B--2---:R-:W-:-:S04]  /*1bcd0*/  IADD3 R2, R2, 0x1, RZ ;  /* 0x0000000102027810 */ /* 0x004fc80007ffe0ff */
[----:B------:R-:W-:Y:S01]  /*1bce0*/  LEA.HI R0, R2, R2, RZ, 0x1 ;  /* 0x0000000202007211 */ /* 0x000fe200078f08ff */
[----:B------:R0:W-:Y:S03]  /*1bcf0*/  STL [R1+0x28], R2 ;  /* 0x0000280201007387 */ /* 0x0001e60000100800 */
        /* <DEDUP_REMOVED lines=8> */
.L_x_873:
[----:B------:R-:W-:Y:S05]  /*1bd80*/  BSYNC B0 ;  /* 0x0000000000007941 */ /* 0x000fea0003800000 */
.L_x_736:
[----:B------:R-:W2:Y:S01]  /*1bd90*/  LDL R0, [R1] ;  /* 0x0000000001007983 */ /* 0x000ea20000100800 */
[----:B------:R-:W-:Y:S01]  /*1bda0*/  BSSY B0, `(.L_x_738) ;  /* 0x00000fe000007945 */ /* 0x000fe20003800000 */
[----:B--2---:R-:W-:-:S13]  /*1bdb0*/  ISETP.GE.AND P0, PT, R0, 0x61, PT ;  /* 0x000000610000780c */ /* 0x004fda0003f06270 */
[----:B------:R-:W-:Y:S05]  /*1bdc0*/  @!P0 BRA `(.L_x_739) ;  /* 0x0000000c00ec8947 */ /* 0x000fea0003800000 */
[----:B------:R-:W2:Y:S01]  /*1bdd0*/  LDL.LU R0, [R1+0x24] ;  /* 0x0000240001007983 */ /* 0x000ea20000300800 */
[----:B------:R-:W-:Y:S01]  /*1bde0*/  IMAD.MOV.U32 R17, RZ, RZ, R29 ;  /* 0x000000ffff117224 */ /* 0x000fe200078e001d */
[----:B------:R-:W-:Y:S01]  /*1bdf0*/  MOV R10, R28 ;  /* 0x0000001c000a7202 */ /* 0x000fe20000000f00 */
[----:B------:R-:W-:Y:S01]  /*1be00*/  IMAD.MOV.U32 R32, RZ, RZ, R27 ;  /* 0x000000ffff207224 */ /* 0x000fe200078e001b */
[----:B--2---:R-:W-:-:S07]  /*1be10*/  IADD3 R0, R0, -0x2, RZ ;  /* 0xfffffffe00007810 */ /* 0x004fce0007ffe0ff */
.L_x_752:
[----:B------:R-:W2:Y:S01]  /*1be20*/  LDL R2, [R1+0x4] ;  /* 0x0000040001027983 */ /* 0x000ea20000100800 */
[----:B------:R-:W1:Y:S03]  /*1be30*/  LDC R7, c[0x0][0x430] ;  /* 0x00010c00ff077b82 */ /* 0x000e660000000800 */
[----:B------:R-:W3:Y:S01]  /*1be40*/  LDL R8, [R1+0x8] ;  /* 0x0000080001087983 */ /* 0x000ee20000100800 */
[----:B0-----:R-:W0:Y:S01]  /*1be50*/  S2R R3, SR_TID.X ;  /* 0x0000000000037919 */ /* 0x001e220000002100 */
[----:B------:R-:W4:Y:S01]  /*1be60*/  S2R R9, SR_TID.X ;  /* 0x0000000000097919 */ /* 0x000f220000002100 */
[----:B-1----:R-:W-:-:S13]  /*1be70*/  ISETP.NE.AND P0, PT, R7, 0x1, PT ;  /* 0x000000010700780c */ /* 0x002fda0003f05270 */
[----:B------:R-:W1:Y:S01]  /*1be80*/  @P0 LDC R5, c[0x0][0x434] ;  /* 0x00010d00ff050b82 */ /* 0x000e620000000800 */
[----:B0-----:R-:W-:-:S04]  /*1be90*/  LOP3.LUT R3, R3, 0x7f, RZ, 0xc0, !PT ;  /* 0x0000007f03037812 */ /* 0x001fc800078ec0ff */
[----:B------:R-:W-:Y:S02]  /*1bea0*/  SHF.R.U32.HI R3, RZ, 0x3, R3 ;  /* 0x00000003ff037819 */ /* 0x000fe40000011603 */
[----:B----4-:R-:W-:-:S04]  /*1beb0*/  SHF.L.U32 R9, R9, 0x4, RZ ;  /* 0x0000000409097819 */ /* 0x010fc800000006ff */
[----:B------:R-:W-:Y:S02]  /*1bec0*/  LOP3.LUT R9, R3, 0x70, R9, 0xf8, !PT ;  /* 0x0000007003097812 */ /* 0x000fe400078ef809 */
[----:B------:R-:W0:Y:S02]  /*1bed0*/  @P0 LDC R3, c[0x0][0x438] ;  /* 0x00010e00ff030b82 */ /* 0x000e240000000800 */
[----:B------:R-:W-:Y:S01]  /*1bee0*/  ISETP.GT.U32.AND P2, PT, R9, 0x5f, PT ;  /* 0x0000005f0900780c */ /* 0x000fe20003f44070 */
[----:B--2---:R-:W-:-:S04]  /*1bef0*/  IMAD R4, R0, 0x60, R2 ;  /* 0x0000006000047824 */ /* 0x004fc800078e0202 */
[----:B------:R-:W-:-:S04]  /*1bf00*/  IMAD.IADD R4, R9, 0x1, R4 ;  /* 0x0000000109047824 */ /* 0x000fc800078e0204 */
[----:B-1----:R-:W-:Y:S01]  /*1bf10*/  @P0 IMAD.HI.U32 R6, R4, R5, RZ ;  /* 0x0000000504060227 */ /* 0x002fe200078e00ff */
[----:B------:R-:W-:-:S04]  /*1bf20*/  MOV R2, R4 ;  /* 0x0000000400027202 */ /* 0x000fc80000000f00 */
[----:B0-----:R-:W-:-:S05]  /*1bf30*/  @P0 SHF.R.U32.HI R2, RZ, R3, R6 ;  /* 0x00000003ff020219 */ /* 0x001fca0000011606 */
[----:B------:R-:W-:-:S04]  /*1bf40*/  IMAD.MOV R3, RZ, RZ, -R2 ;  /* 0x000000ffff037224 */ /* 0x000fc800078e0a02 */
[----:B------:R-:W-:Y:S02]  /*1bf50*/  IMAD R7, R7, R3, R4 ;  /* 0x0000000307077224 */ /* 0x000fe400078e0204 */
[----:B------:R-:W0:Y:S01]  /*1bf60*/  @!P2 LDC.64 R4, c[0x0][0x428] ;  /* 0x00010a00ff04ab82 */ /* 0x000e220000000a00 */
[----:B------:R-:W-:-:S03]  /*1bf70*/  @!P2 SHF.R.S32.HI R3, RZ, 0x1f, R2 ;  /* 0x0000001fff03a819 */ /* 0x000fc60000011402 */
[----:B0-----:R-:W-:-:S04]  /*1bf80*/  @!P2 IMAD.WIDE.U32 R2, R33, R4, R2 ;  /* 0x000000042102a225 */ /* 0x001fc800078e0002 */
[----:B---3--:R-:W-:-:S04]  /*1bf90*/  @!P2 IMAD R4, R8, R4, RZ ;  /* 0x000000040804a224 */ /* 0x008fc800078e02ff */
[----:B------:R-:W-:Y:S02]  /*1bfa0*/  @!P2 IMAD R9, R33, R5, R4 ;  /* 0x000000052109a224 */ /* 0x000fe400078e0204 */
[----:B------:R-:W0:Y:S03]  /*1bfb0*/  @!P2 LDC.64 R4, c[0x0][0x418] ;  /* 0x00010600ff04ab82 */ /* 0x000e260000000a00 */
[----:B------:R-:W-:Y:S01]  /*1bfc0*/  @!P2 IADD3 R3, R9, R3, RZ ;  /* 0x000000030903a210 */ /* 0x000fe20007ffe0ff */
[----:B------:R-:W-:Y:S01]  /*1bfd0*/  IMAD.MOV.U32 R6, RZ, RZ, RZ ;  /* 0x000000ffff067224 */ /* 0x000fe200078e00ff */
[----:B0-----:R-:W-:-:S04]  /*1bfe0*/  @!P2 LEA R4, P0, R2, R4, 0x2 ;  /* 0x000000040204a211 */ /* 0x001fc800078010ff */
[----:B------:R-:W-:-:S05]  /*1bff0*/  @!P2 LEA.HI.X R5, R2, R5, R3, 0x2, P0 ;  /* 0x000000050205a211 */ /* 0x000fca00000f1403 */
[----:B------:R0:W5:Y:S01]  /*1c000*/  @!P2 LDG.E R6, desc[UR60][R4.64] ;  /* 0x0000003c0406a981 */ /* 0x000162000c1e1900 */
[----:B------:R-:W-:Y:S02]  /*1c010*/  LOP3.LUT P1, RZ, R23, 0x10, RZ, 0xc0, !PT ;  /* 0x0000001017ff7812 */ /* 0x000fe4000782c0ff */
[----:B------:R-:W-:-:S04]  /*1c020*/  IADD3 R28, R10, 0x1, RZ ;  /* 0x000000010a1c7810 */ /* 0x000fc80007ffe0ff */
[C---:B------:R-:W-:Y:S01]  /*1c030*/  ISETP.NE.AND P0, PT, R28.reuse, 0x2, PT ;  /* 0x000000021c00780c */ /* 0x040fe20003f05270 */
[----:B------:R-:W-:Y:S05]  /*1c040*/  YIELD ;  /* 0x0000000000007946 */ /* 0x000fea0003800000 */
[----:B------:R-:W-:Y:S01]  /*1c050*/  SEL R2, RZ, 0x1, P0 ;  /* 0x00000001ff027807 */ /* 0x000fe20000000000 */
[----:B------:R-:W-:Y:S01]  /*1c060*/  IMAD.MOV.U32 R27, RZ, RZ, R0 ;  /* 0x000000ffff1b7224 */ /* 0x000fe200078e0000 */
[----:B------:R-:W-:Y:S02]  /*1c070*/  SEL R28, R28, RZ, P0 ;  /* 0x000000ff1c1c7207 */ /* 0x000fe40000000000 */
[----:B------:R-:W-:Y:S01]  /*1c080*/  LOP3.LUT R29, R17, R2, RZ, 0x3c, !PT ;  /* 0x00000002111d7212 */ /* 0x000fe200078e3cff */
[----:B0-----:R-:W-:Y:S06]  /*1c090*/  @!P1 BRA `(.L_x_740) ;  /* 0x0000000000049947 */ /* 0x001fec0003800000 */
[----:B------:R-:W-:Y:S01]  /*1c0a0*/  BPT.TRAP 0x1 ;  /* 0x000000040000795c */ /* 0x000fe20000300000 */
.L_x_740:
[----:B------:R-:W-:Y:S01]  /*1c0b0*/  LEA R5, R28, R22, 0x3 ;  /* 0x000000161c057211 */ /* 0x000fe200078e18ff */
[----:B------:R-:W-:Y:S01]  /*1c0c0*/  BSSY B1, `(.L_x_741) ;  /* 0x0000004000017945 */ /* 0x000fe20003800000 */
[----:B------:R-:W-:-:S04]  /*1c0d0*/  SHF.L.U32 R0, R29, 0x1f, RZ ;  /* 0x0000001f1d007819 */ /* 0x000fc800000006ff */
[----:B------:R-:W0:Y:S02]  /*1c0e0*/  SYNCS.PHASECHK.TRANS64.TRYWAIT P0, [R5+URZ+0x2a840], R0 ;  /* 0x02a84000050075a7 */ /* 0x000e24000800017f */
[----:B0-----:R-:W-:Y:S05]  /*1c0f0*/  @!P0 BRA `(.L_x_742) ;  /* 0x0000004400c88947 */ /* 0x001fea0003800000 */
.L_x_874:
[----:B------:R-:W-:Y:S05]  /*1c100*/  BSYNC B1 ;  /* 0x0000000000017941 */ /* 0x000fea0003800000 */
.L_x_741:
[----:B------:R-:W-:Y:S01]  /*1c110*/  SHF.R.S32.HI R20, RZ, 0x1f, R7 ;  /* 0x0000001fff147819 */ /* 0x000fe20000011407 */
[----:B------:R-:W-:Y:S01]  /*1c120*/  ULDC.64 UR4, c[0x0][0x300] ;  /* 0x0000c00000047ab9 */ /* 0x000fe20000000a00 */
[----:B-----5:R-:W-:Y:S01]  /*1c130*/  SHF.R.S32.HI R21, RZ, 0x1f, R6 ;  /* 0x0000001fff157819 */ /* 0x020fe20000011406 */
[----:B------:R-:W-:Y:S01]  /*1c140*/  IMAD.WIDE.U32 R2, R7, UR4, RZ ;  /* 0x0000000407027c25 */ /* 0x000fe2000f8e00ff */
[C---:B------:R-:W-:Y:S02]  /*1c150*/  LOP3.LUT P3, RZ, R23.reuse, 0x4, RZ, 0xc0, !PT ;  /* 0x0000000417ff7812 */ /* 0x040fe4000786c0ff */
[C---:B------:R-:W-:Y:S01]  /*1c160*/  LOP3.LUT P2, RZ, R23.reuse, 0x2, RZ, 0xc0, !PT ;  /* 0x0000000217ff7812 */ /* 0x040fe2000784c0ff */
[----:B0-----:R-:W-:Y:S01]  /*1c170*/  IMAD R0, R20, UR4, RZ ;  /* 0x0000000414007c24 */ /* 0x001fe2000f8e02ff */
[----:B------:R-:W-:Y:S01]  /*1c180*/  LOP3.LUT P1, RZ, R23, 0x1, RZ, 0xc0, !PT ;  /* 0x0000000117ff7812 */ /* 0x000fe2000782c0ff */
[----:B------:R-:W-:Y:S02]  /*1c190*/  IMAD R4, R28, 0x4800, R36 ;  /* 0x000048001c047824 */ /* 0x000fe400078e0224 */
[----:B------:R-:W-:Y:S01]  /*1c1a0*/  IMAD R0, R7, UR5, R0 ;  /* 0x0000000507007c24 */ /* 0x000fe2000f8e0200 */
[----:B------:R-:W-:-:S03]  /*1c1b0*/  ULDC.64 UR4, c[0x0][0x310] ;  /* 0x0000c40000047ab9 */ /* 0x000fc60000000a00 */
[----:B------:R-:W-:Y:S02]  /*1c1c0*/  IMAD.IADD R3, R3, 0x1, R0 ;  /* 0x0000000103037824 */ /* 0x000fe400078e0200 */
[----:B------:R-:W-:Y:S02]  /*1c1d0*/  IMAD R0, R21, UR4, RZ ;  /* 0x0000000415007c24 */ /* 0x000fe4000f8e02ff */
[----:B------:R-:W-:-:S04]  /*1c1e0*/  IMAD.WIDE.U32 R2, R6, UR4, R2 ;  /* 0x0000000406027c25 */ /* 0x000fc8000f8e0002 */
[----:B------:R-:W-:Y:S01]  /*1c1f0*/  IMAD R0, R6, UR5, R0 ;  /* 0x0000000506007c24 */ /* 0x000fe2000f8e0200 */
[----:B------:R-:W-:-:S04]  /*1c200*/  ULDC.64 UR4, c[0x0][0x308] ;  /* 0x0000c20000047ab9 */ /* 0x000fc80000000a00 */
[----:B------:R-:W-:Y:S01]  /*1c210*/  IADD3 R3, R3, R0, RZ ;  /* 0x0000000003037210 */ /* 0x000fe20007ffe0ff */
[----:B------:R-:W-:-:S04]  /*1c220*/  IMAD R0, R34, UR4, RZ ;  /* 0x0000000422007c24 */ /* 0x000fc8000f8e02ff */
        /* <DEDUP_REMOVED lines=8> */
[----:B------:R-:W0:Y:S01]  /*1c2b0*/  S2R R11, SR_TID.X ;  /* 0x00000000000b7919 */ /* 0x000e220000002100 */
[----:B------:R-:W-:Y:S01]  /*1c2c0*/  IMAD R4, R4, 0x2, R22 ;  /* 0x0000000204047824 */ /* 0x000fe200078e0216 */
[----:B------:R-:W1:Y:S04]  /*1c2d0*/  SHFL.IDX PT, R2, R9, RZ, 0x181f ;  /* 0x00181fff09027589 */ /* 0x000e6800000e0000 */
[----:B------:R-:W2:Y:S04]  /*1c2e0*/  SHFL.IDX PT, R3, R8, RZ, 0x181f ;  /* 0x00181fff08037589 */ /* 0x000ea800000e0000 */
[----:B------:R-:W-:Y:S01]  /*1c2f0*/  SHFL.IDX PT, R35, R8, 0x2, 0x181f ;  /* 0x00581f0008237f89 */ /* 0x000fe200000e0000 */
[----:B0-----:R-:W-:-:S04]  /*1c300*/  SHF.L.U32 R11, R11, 0x3, RZ ;  /* 0x000000030b0b7819 */ /* 0x001fc800000006ff */
[----:B------:R-:W-:-:S05]  /*1c310*/  LOP3.LUT R11, R11, 0x38, RZ, 0xc0, !PT ;  /* 0x000000380b0b7812 */ /* 0x000fca00078ec0ff */
[----:B------:R-:W-:-:S05]  /*1c320*/  IMAD.SHL.U32 R0, R11, 0x2, RZ ;  /* 0x000000020b007824 */ /* 0x000fca00078e00ff */
[----:B-1----:R-:W-:-:S04]  /*1c330*/  IADD3 R2, P0, R2, R0, RZ ;  /* 0x0000000002027210 */ /* 0x002fc80007f1e0ff */
[----:B--2---:R-:W-:-:S05]  /*1c340*/  IADD3.X R3, RZ, R3, RZ, P0, !PT ;  /* 0x00000003ff037210 */ /* 0x004fca00007fe4ff */
[----:B------:R-:W-:Y:S04]  /*1c350*/  LDGSTS.E.BYPASS.LTC128B.128 [R4+0x18400], desc[UR60][R2.64], !P3 ;  /* 0x1840000002047fae */ /* 0x000fe8000d901d7c */
[----:B------:R-:W-:Y:S04]  /*1c360*/  LDGSTS.E.BYPASS.LTC128B.128 [R4+0x1b400], desc[UR60][R2.64+0x80], !P2 ;  /* 0x1b40008002047fae */ /* 0x000fe8000d101d7c */
[----:B------:R0:W-:Y:S04]  /*1c370*/  LDGSTS.E.BYPASS.LTC128B.128 [R4+0x1e400], desc[UR60][R2.64+0x100], !P1 ;  /* 0x1e40010002047fae */ /* 0x0001e8000c901d7c */
[----:B0-----:R-:W0:Y:S04]  /*1c380*/  SHFL.IDX PT, R2, R9, 0x1, 0x181f ;  /* 0x00381f0009027f89 */ /* 0x001e2800000e0000 */
[----:B------:R-:W1:Y:S01]  /*1c390*/  SHFL.IDX PT, R3, R8, 0x1, 0x181f ;  /* 0x00381f0008037f89 */ /* 0x000e6200000e0000 */
[----:B0-----:R-:W-:-:S04]  /*1c3a0*/  IADD3 R2, P0, R2, R0, RZ ;  /* 0x0000000002027210 */ /* 0x001fc80007f1e0ff */
[----:B-1----:R-:W-:-:S05]  /*1c3b0*/  IADD3.X R3, RZ, R3, RZ, P0, !PT ;  /* 0x00000003ff037210 */ /* 0x002fca00007fe4ff */
        /* <DEDUP_REMOVED lines=11> */
[----:B0-----:R-:W-:-:S04]  /*1c470*/  IADD3 R2, P0, R2, R0, RZ ;  /* 0x0000000002027210 */ /* 0x001fc80007f1e0ff */
[----:B------:R-:W-:Y:S02]  /*1c480*/  IADD3.X R3, RZ, R35, RZ, P0, !PT ;  /* 0x00000023ff037210 */ /* 0x000fe400007fe4ff */
        /* <DEDUP_REMOVED lines=12> */
.L_x_888:
[----:B--2---:R-:W-:-:S04]  /*1c550*/  IADD3 R2, P0, R2, R0, RZ ;  /* 0x0000000002027210 */ /* 0x004fc80007f1e0ff */
[----:B------:R-:W-:Y:S02]  /*1c560*/  IADD3.X R3, RZ, R35, RZ, P0, !PT ;  /* 0x00000023ff037210 */ /* 0x000fe400007fe4ff */
        /* <DEDUP_REMOVED lines=8> */
.L_x_744:
        /* <DEDUP_REMOVED lines=10> */
.L_x_745:
[----:B------:R2:W-:Y:S01]  /*1c690*/  SYNCS.ARRIVE.TRANS64.A1T0 RZ, [R5+URZ+0x2a830], RZ ;  /* 0x02a830ff05ff79a7 */ /* 0x0005e2000810003f */
[----:B------:R-:W-:Y:S05]  /*1c6a0*/  @!P2 BRA `(.L_x_746) ;  /* 0x000000000004a947 */ /* 0x000fea0003800000 */
[----:B------:R-:W-:Y:S01]  /*1c6b0*/  BPT.TRAP 0x1 ;  /* 0x000000040000795c */ /* 0x000fe20000300000 */
.L_x_746:
[----:B-1----:R-:W-:Y:S01]  /*1c6c0*/  SHF.L.U32 R2, R17, 0x1f, RZ ;  /* 0x0000001f11027819 */ /* 0x002fe200000006ff */
[----:B--2---:R-:W-:Y:S01]  /*1c6d0*/  IMAD R5, R10, 0x8, R22 ;  /* 0x000000080a057824 */ /* 0x004fe200078e0216 */
[----:B------:R-:W-:Y:S03]  /*1c6e0*/  BSSY B1, `(.L_x_747) ;  /* 0x0000003000017945 */ /* 0x000fe60003800000 */
[----:B------:R-:W1:Y:S02]  /*1c6f0*/  SYNCS.PHASECHK.TRANS64.TRYWAIT P0, [R5+URZ+0x2a860], R2 ;  /* 0x02a86002050075a7 */ /* 0x000e64000800017f */
[----:B-1----:R-:W-:Y:S05]  /*1c700*/  @!P0 BRA `(.L_x_748) ;  /* 0x0000004800348947 */ /* 0x002fea0003800000 */
.L_x_889:
[----:B------:R-:W-:Y:S05]  /*1c710*/  BSYNC B1 ;  /* 0x0000000000017941 */ /* 0x000fea0003800000 */
.L_x_747:
[----:B------:R-:W0:Y:S01]  /*1c720*/  LDL R4, [R1] ;  /* 0x0000000001047983 */ /* 0x000e220000100800 */
[----:B------:R-:W2:Y:S01]  /*1c730*/  S2R R3, SR_TID.X ;  /* 0x0000000000037919 */ /* 0x000ea20000002100 */
[----:B------:R-:W-:Y:S01]  /*1c740*/  UMOV UR4, 0xffffffff ;  /* 0xffffffff00047882 */ /* 0x000fe20000000000 */
[----:B------:R-:W-:Y:S02]  /*1c750*/  LOP3.LUT P0, RZ, R30, 0x2, RZ, 0xc0, !PT ;  /* 0x000000021eff7812 */ /* 0x000fe4000780c0ff */
[----:B--2---:R-:W-:-:S04]  /*1c760*/  LOP3.LUT R3, R3, 0x7f, RZ, 0xc0, !PT ;  /* 0x0000007f03037812 */ /* 0x004fc800078ec0ff */
[----:B------:R-:W-:Y:S01]  /*1c770*/  SHF.R.U32.HI R3, RZ, 0x3, R3 ;  /* 0x00000003ff037819 */ /* 0x000fe20000011603 */
[----:B0-----:R-:W-:Y:S02]  /*1c780*/  IMAD R8, R32, -0x60, R4 ;  /* 0xffffffa020087824 */ /* 0x001fe400078e0204 */
[----:B------:R-:W-:-:S03]  /*1c790*/  IMAD R4, R10, 0x3000, R36 ;  /* 0x000030000a047824 */ /* 0x000fc600078e0224 */
[----:B------:R-:W-:Y:S01]  /*1c7a0*/  IADD3 R8, -R3, R8, RZ ;  /* 0x0000000803087210 */ /* 0x000fe20007ffe1ff */
[----:B------:R-:W-:Y:S06]  /*1c7b0*/  BRA.DIV UR4, `(.L_x_749) ;  /* 0x0000004a041c7947 */ /* 0x000fec000b800000 */
[----:B-1----:R-:W0:Y:S01]  /*1c7c0*/  SHFL.IDX PT, R2, R24, RZ, 0x181f ;  /* 0x00181fff18027589 */ /* 0x002e2200000e0000 */
[----:B------:R-:W-:-:S03]  /*1c7d0*/  LEA R4, R4, R22, 0x1 ;  /* 0x0000001604047211 */ /* 0x000fc600078e08ff */
        /* <DEDUP_REMOVED lines=34> */
[----:B------:R-:W1:Y:S04]  /*1ca00*/  SHFL.IDX PT, R3, R25, 0x4, 0x181f ;  /* 0x00981f0019037f89 */ /* 0x000e6800000e0000 */
[----:B------:R-:W2:Y:S01]  /*1ca10*/  SHFL.IDX PT, R25, R25, 0x5, 0x181f ;  /* 0x00b81f0019197f89 */ /* 0x000ea200000e0000 */
[----:B0-----:R-:W-:-:S04]  /*1ca20*/  IADD3 R2, P2, R2, R0, RZ ;  /* 0x0000000002027210 */ /* 0x001fc80007f5e0ff */
[----:B-1----:R-:W-:Y:S02]  /*1ca30*/  IADD3.X R3, RZ, R3, RZ, P2, !PT ;  /* 0x00000003ff037210 */ /* 0x002fe400017fe4ff */
[----:B------:R-:W-:-:S13]  /*1ca40*/  ISETP.LT.OR P2, PT, R8, 0x41, !P1 ;  /* 0x000000410800780c */ /* 0x000fda0004f41670 */
[----:B------:R-:W-:Y:S01]  /*1ca50*/  LDGSTS.E.BYPASS.LTC128B.128 [R4+0x2400], desc[UR60][R2.64], !P2 ;  /* 0x0240000002047fae */ /* 0x000fe2000d101d7c */
[----:B------:R-:W-:-:S13]  /*1ca60*/  ISETP.LT.OR P2, PT, R8, 0x41, !P0 ;  /* 0x000000410800780c */ /* 0x000fda0004741670 */
[----:B------:R0:W-:Y:S04]  /*1ca70*/  LDGSTS.E.BYPASS.LTC128B.128 [R4+0x5400], desc[UR60][R2.64+0x80], !P2 ;  /* 0x0540008002047fae */ /* 0x0001e8000d101d7c */
[----:B0-2---:R0:W1:Y:S02]  /*1ca80*/  SHFL.IDX PT, R2, R24, 0x5, 0x181f ;  /* 0x00b81f0018027f89 */ /* 0x00506400000e0000 */
.L_x_903:
        /* <DEDUP_REMOVED lines=16> */
[----:B------:R-:W-:Y:S01]  /*1cb90*/  IMAD R21, R21, UR4, RZ ;  /* 0x0000000415157c24 */ /* 0x000fe2000f8e02ff */
[----:B------:R-:W-:-:S03]  /*1cba0*/  IADD3 R3, R3, R9, RZ ;  /* 0x0000000903037210 */ /* 0x000fc60007ffe0ff */
[C---:B------:R-:W-:Y:S02]  /*1cbb0*/  IMAD R21, R6.reuse, UR5, R21 ;  /* 0x0000000506157c24 */ /* 0x040fe4000f8e0215 */
[----:B------:R-:W-:-:S04]  /*1cbc0*/  IMAD.WIDE.U32 R2, R6, UR4, R2 ;  /* 0x0000000406027c25 */ /* 0x000fc8000f8e0002 */
[----:B------:R-:W-:-:S07]  /*1cbd0*/  IMAD.IADD R21, R3, 0x1, R21 ;  /* 0x0000000103157824 */ /* 0x000fce00078e0215 */
.L_x_750:
        /* <DEDUP_REMOVED lines=10> */
.L_x_751:
[----:B------:R-:W-:Y:S01]  /*1cc80*/  ULDC.64 UR4, c[0x0][0x330] ;  /* 0x0000cc0000047ab9 */ /* 0x000fe20000000a00 */
[----:B------:R-:W-:Y:S01]  /*1cc90*/  MOV R3, R21 ;  /* 0x0000001500037202 */ /* 0x000fe20000000f00 */
[----:B------:R1:W-:Y:S01]  /*1cca0*/  SYNCS.ARRIVE.TRANS64.A1T0 RZ, [R5+URZ+0x2a850], RZ ;  /* 0x02a850ff05ff79a7 */ /* 0x0003e2000810003f */
[----:B------:R-:W-:Y:S01]  /*1ccb0*/  IADD3 R0, R27, -0x1, RZ ;  /* 0xffffffff1b007810 */ /* 0x000fe20007ffe0ff */
[----:B------:R-:W-:Y:S01]  /*1ccc0*/  IMAD.MOV.U32 R17, RZ, RZ, R29 ;  /* 0x000000ffff117224 */ /* 0x000fe200078e001d */
[----:B------:R-:W-:Y:S01]  /*1ccd0*/  MOV R10, R28 ;  /* 0x0000001c000a7202 */ /* 0x000fe20000000f00 */
[----:B------:R-:W-:-:S04]  /*1cce0*/  IMAD.WIDE.U32 R2, R18, UR4, R2 ;  /* 0x0000000412027c25 */ /* 0x000fc8000f8e0002 */
[----:B-1----:R-:W-:Y:S02]  /*1ccf0*/  IMAD R5, R34, UR4, RZ ;  /* 0x0000000422057c24 */ /* 0x002fe4000f8e02ff */
[----:B------:R-:W-:Y:S02]  /*1cd00*/  IMAD.MOV.U32 R32, RZ, RZ, R27 ;  /* 0x000000ffff207224 */ /* 0x000fe400078e001b */
[----:B------:R-:W-:Y:S01]  /*1cd10*/  IMAD R5, R18, UR5, R5 ;  /* 0x0000000512057c24 */ /* 0x000fe2000f8e0205 */
[----:B------:R-:W-:Y:S02]  /*1cd20*/  ULDC.64 UR4, c[0x0][0x318] ;  /* 0x0000c60000047ab9 */ /* 0x000fe40000000a00 */
[----:B0-----:R-:W-:Y:S01]  /*1cd30*/  LEA R24, P0, R2, UR4, 0x1 ;  /* 0x0000000402187c11 */ /* 0x001fe2000f8008ff */
[----:B------:R-:W-:-:S05]  /*1cd40*/  IMAD.IADD R25, R5, 0x1, R3 ;  /* 0x0000000105197824 */ /* 0x000fca00078e0203 */
[----:B------:R-:W-:Y:S02]  /*1cd50*/  LEA.HI.X R25, R2, UR5, R25, 0x1, P0 ;  /* 0x0000000502197c11 */ /* 0x000fe400080f0c19 */
[----:B------:R-:W-:-:S13]  /*1cd60*/  ISETP.GT.AND P0, PT, R27, RZ, PT ;  /* 0x000000ff1b00720c */ /* 0x000fda0003f04270 */
[----:B------:R-:W-:Y:S05]  /*1cd70*/  @P0 BRA `(.L_x_752) ;  /* 0xfffffff000280947 */ /* 0x000fea000383ffff */
.L_x_739:
[----:B------:R-:W-:Y:S05]  /*1cd80*/  BSYNC B0 ;  /* 0x0000000000007941 */ /* 0x000fea0003800000 */
.L_x_738:
        /* <DEDUP_REMOVED lines=17> */
.L_x_754:
[----:B------:R-:W-:Y:S05]  /*1cea0*/  BSYNC B0 ;  /* 0x0000000000007941 */ /* 0x000fea0003800000 */
.L_x_753:
[----:B------:R-:W-:-:S13]  /*1ceb0*/  LOP3.LUT P0, RZ, R23, 0x10, RZ, 0xc0, !PT ;  /* 0x0000001017ff7812 */ /* 0x000fda000780c0ff */
[----:B------:R-:W-:Y:S05]  /*1cec0*/  @!P0 BRA `(.L_x_755) ;  /* 0x0000000000048947 */ /* 0x000fea0003800000 */
[----:B------:R-:W-:Y:S01]  /*1ced0*/  BPT.TRAP 0x1 ;  /* 0x000000040000795c */ /* 0x000fe20000300000 */
.L_x_755:
[----:B------:R-:W2:Y:S01]  /*1cee0*/  LDL.LU R2, [R1] ;  /* 0x0000000001027983 */ /* 0x000ea20000300800 */
[----:B------:R-:W-:Y:S01]  /*1cef0*/  LEA R0, R28, R22, 0x3 ;  /* 0x000000161c007211 */ /* 0x000fe200078e18ff */
[----:B------:R-:W-:Y:S01]  /*1cf00*/  BSSY B0, `(.L_x_756) ;  /* 0x0000005000007945 */ /* 0x000fe20003800000 */
[----:B0-----:R-:W-:-:S04]  /*1cf10*/  SHF.L.U32 R3, R29, 0x1f, RZ ;  /* 0x0000001f1d037819 */ /* 0x001fc800000006ff */
[----:B------:R-:W0:Y:S01]  /*1cf20*/  SYNCS.PHASECHK.TRANS64.TRYWAIT P0, [R0+URZ+0x2a860], R3 ;  /* 0x02a86003000075a7 */ /* 0x000e22000800017f */
[----:B--2---:R-:W-:Y:S01]  /*1cf30*/  IMAD R6, R27, -0x60, R2 ;  /* 0xffffffa01b067824 */ /* 0x004fe200078e0202 */
[----:B0-----:R-:W-:Y:S06]  /*1cf40*/  @!P0 BRA `(.L_x_757) ;  /* 0x0000004800288947 */ /* 0x001fec0003800000 */
.L_x_904:
[----:B------:R-:W-:Y:S05]  /*1cf50*/  BSYNC B0 ;  /* 0x0000000000007941 */ /* 0x000fea0003800000 */
.L_x_756:
[----:B------:R-:W1:Y:S01]  /*1cf60*/  S2R R2, SR_TID.X ;  /* 0x0000000000027919 */ /* 0x000e620000002100 */
[----:B------:R-:W-:Y:S01]  /*1cf70*/  UMOV UR4, 0xffffffff ;  /* 0xffffffff00047882 */ /* 0x000fe20000000000 */
[----:B------:R-:W-:Y:S01]  /*1cf80*/  IMAD R4, R28, 0x3000, R36 ;  /* 0x000030001c047824 */ /* 0x000fe200078e0224 */
[----:B-1----:R-:W-:-:S04]  /*1cf90*/  LOP3.LUT R2, R2, 0x7f, RZ, 0xc0, !PT ;  /* 0x0000007f02027812 */ /* 0x002fc800078ec0ff */
[----:B------:R-:W-:-:S05]  /*1cfa0*/  SHF.R.U32.HI R2, RZ, 0x3, R2 ;  /* 0x00000003ff027819 */ /* 0x000fca0000011602 */
[----:B------:R-:W-:Y:S01]  /*1cfb0*/  IMAD.IADD R6, R6, 0x1, -R2 ;  /* 0x0000000106067824 */ /* 0x000fe200078e0a02 */
[----:B------:R-:W-:Y:S06]  /*1cfc0*/  BRA.DIV UR4, `(.L_x_758) ;  /* 0x0000004a041c7947 */ /* 0x000fec000b800000 */
[----:B------:R-:W1:Y:S01]  /*1cfd0*/  S2R R7, SR_TID.X ;  /* 0x0000000000077919 */ /* 0x000e620000002100 */
[----:B------:R-:W-:Y:S01]  /*1cfe0*/  LOP3.LUT R2, R30, 0x1, RZ, 0xc0, !PT ;  /* 0x000000011e027812 */ /* 0x000fe200078ec0ff */
[----:B------:R-:W-:Y:S01]  /*1cff0*/  IMAD R4, R4, 0x2, R22 ;  /* 0x0000000204047824 */ /* 0x000fe200078e0216 */
[----:B------:R-:W-:Y:S01]  /*1d000*/  LOP3.LUT P0, RZ, R30, 0x2, RZ, 0xc0, !PT ;  /* 0x000000021eff7812 */ /* 0x000fe2000780c0ff */
[----:B------:R-:W2:Y:S01]  /*1d010*/  SHFL.IDX PT, R14, R24, RZ, 0x181f ;  /* 0x00181fff180e7589 */ /* 0x000ea200000e0000 */
[----:B------:R-:W-:Y:S02]  /*1d020*/  ISETP.NE.U32.AND P1, PT, R2, 0x1, PT ;  /* 0x000000010200780c */ /* 0x000fe40003f25070 */
[C---:B------:R-:W-:Y:S01]  /*1d030*/  ISETP.LT.OR P3, PT, R6.reuse, 0x1, !P0 ;  /* 0x000000010600780c */ /* 0x040fe20004761670 */
[----:B0-----:R-:W0:Y:S01]  /*1d040*/  SHFL.IDX PT, R3, R25, RZ, 0x181f ;  /* 0x00181fff19037589 */ /* 0x001e2200000e0000 */
[----:B------:R-:W-:-:S03]  /*1d050*/  ISETP.LT.OR P2, PT, R6, 0x1, P1 ;  /* 0x000000010600780c */ /* 0x000fc60000f41670 */
[----:B------:R-:W-:Y:S04]  /*1d060*/  SHFL.IDX PT, R8, R25, 0x1, 0x181f ;  /* 0x00381f0019087f89 */ /* 0x000fe800000e0000 */
[----:B------:R-:W-:Y:S01]  /*1d070*/  SHFL.IDX PT, R10, R24, 0x2, 0x181f ;  /* 0x00581f00180a7f89 */ /* 0x000fe200000e0000 */
[----:B-1----:R-:W-:-:S04]  /*1d080*/  SHF.L.U32 R7, R7, 0x3, RZ ;  /* 0x0000000307077819 */ /* 0x002fc800000006ff */
[----:B------:R-:W-:-:S05]  /*1d090*/  LOP3.LUT R7, R7, 0x38, RZ, 0xc0, !PT ;  /* 0x0000003807077812 */ /* 0x000fca00078ec0ff */
[----:B------:R-:W-:Y:S02]  /*1d0a0*/  IMAD.SHL.U32 R5, R7, 0x2, RZ ;  /* 0x0000000207057824 */ /* 0x000fe400078e00ff */
[----:B------:R-:W-:Y:S03]  /*1d0b0*/  SHFL.IDX PT, R7, R25, 0x2, 0x181f ;  /* 0x00581f0019077f89 */ /* 0x000fe600000e0000 */
[----:B--2---:R-:W-:Y:S02]  /*1d0c0*/  IADD3 R2, P4, R14, R5, RZ ;  /* 0x000000050e027210 */ /* 0x004fe40007f9e0ff */
[----:B------:R-:W1:Y:S02]  /*1d0d0*/  SHFL.IDX PT, R14, R24, 0x1, 0x181f ;  /* 0x00381f00180e7f89 */ /* 0x000e6400000e0000 */
[----:B0-----:R-:W-:-:S05]  /*1d0e0*/  IADD3.X R3, RZ, R3, RZ, P4, !PT ;  /* 0x00000003ff037210 */ /* 0x001fca00027fe4ff */
[----:B------:R-:W-:Y:S01]  /*1d0f0*/  LDGSTS.E.BYPASS.LTC128B.128 [R4+0x400], desc[UR60][R2.64], !P2 ;  /* 0x0040000002047fae */ /* 0x000fe2000d101d7c */
[----:B------:R-:W-:-:S03]  /*1d100*/  ISETP.LT.OR P2, PT, R6, 0x11, P1 ;  /* 0x000000110600780c */ /* 0x000fc60000f41670 */
[----:B------:R1:W-:Y:S01]  /*1d110*/  LDGSTS.E.BYPASS.LTC128B.128 [R4+0x3400], desc[UR60][R2.64+0x80], !P3 ;  /* 0x0340008002047fae */ /* 0x0003e2000d901d7c */
[----:B------:R-:W-:Y:S02]  /*1d120*/  ISETP.LT.OR P3, PT, R6, 0x11, !P0 ;  /* 0x000000110600780c */ /* 0x000fe40004761670 */
[----:B-1----:R-:W-:Y:S02]  /*1d130*/  IADD3 R2, P4, R14, R5, RZ ;  /* 0x000000050e027210 */ /* 0x002fe40007f9e0ff */
[----:B------:R-:W0:Y:S02]  /*1d140*/  SHFL.IDX PT, R14, R24, 0x3, 0x181f ;  /* 0x00781f00180e7f89 */ /* 0x000e2400000e0000 */
[----:B------:R-:W-:Y:S02]  /*1d150*/  IADD3.X R3, RZ, R8, RZ, P4, !PT ;  /* 0x00000008ff037210 */ /* 0x000fe400027fe4ff */
[----:B------:R-:W1:Y:S04]  /*1d160*/  SHFL.IDX PT, R8, R25, 0x3, 0x181f ;  /* 0x00781f0019087f89 */ /* 0x000e6800000e0000 */
[----:B------:R-:W-:Y:S01]  /*1d170*/  LDGSTS.E.BYPASS.LTC128B.128 [R4+0xc00], desc[UR60][R2.64], !P2 ;  /* 0x00c0000002047fae */ /* 0x000fe2000d101d7c */
[----:B------:R-:W-:-:S03]  /*1d180*/  ISETP.LT.OR P2, PT, R6, 0x21, P1 ;  /* 0x000000210600780c */ /* 0x000fc60000f41670 */
[----:B------:R2:W-:Y:S01]  /*1d190*/  LDGSTS.E.BYPASS.LTC128B.128 [R4+0x3c00], desc[UR60][R2.64+0x80], !P3 ;  /* 0x03c0008002047fae */ /* 0x0005e2000d901d7c */
[----:B------:R-:W-:Y:S02]  /*1d1a0*/  ISETP.LT.OR P3, PT, R6, 0x21, !P0 ;  /* 0x000000210600780c */ /* 0x000fe40004761670 */
[----:B--2---:R-:W-:Y:S02]  /*1d1b0*/  IADD3 R2, P4, R10, R5, RZ ;  /* 0x000000050a027210 */ /* 0x004fe40007f9e0ff */
[----:B------:R-:W2:Y:S03]  /*1d1c0*/  SHFL.IDX PT, R10, R24, 0x4, 0x181f ;  /* 0x00981f00180a7f89 */ /* 0x000ea600000e0000 */
[----:B------:R-:W-:Y:S02]  /*1d1d0*/  IMAD.X R3, RZ, RZ, R7, P4 ;  /* 0x000000ffff037224 */ /* 0x000fe400020e0607 */
[----:B------:R-:W3:Y:S04]  /*1d1e0*/  SHFL.IDX PT, R7, R25, 0x4, 0x181f ;  /* 0x00981f0019077f89 */ /* 0x000ee800000e0000 */
[----:B------:R-:W-:Y:S01]  /*1d1f0*/  LDGSTS.E.BYPASS.LTC128B.128 [R4+0x1400], desc[UR60][R2.64], !P2 ;  /* 0x0140000002047fae */ /* 0x000fe2000d101d7c */
[----:B------:R-:W-:-:S03]  /*1d200*/  ISETP.LT.OR P2, PT, R6, 0x31, P1 ;  /* 0x000000310600780c */ /* 0x000fc60000f41670 */
[----:B------:R0:W-:Y:S01]  /*1d210*/  LDGSTS.E.BYPASS.LTC128B.128 [R4+0x4400], desc[UR60][R2.64+0x80], !P3 ;  /* 0x0440008002047fae */ /* 0x0001e2000d901d7c */
[----:B------:R-:W-:-:S03]  /*1d220*/  ISETP.LT.OR P3, PT, R6, 0x31, !P0 ;  /* 0x000000310600780c */ /* 0x000fc60004761670 */
[----:B------:R-:W4:Y:S01]  /*1d230*/  SHFL.IDX PT, R25, R25, 0x5, 0x181f ;  /* 0x00b81f0019197f89 */ /* 0x000f2200000e0000 */
[----:B0-----:R-:W-:-:S03]  /*1d240*/  IADD3 R2, P4, R14, R5, RZ ;  /* 0x000000050e027210 */ /* 0x001fc60007f9e0ff */
[----:B------:R0:W0:Y:S01]  /*1d250*/  SHFL.IDX PT, R14, R24, 0x5, 0x181f ;  /* 0x00b81f00180e7f89 */ /* 0x00002200000e0000 */
[----:B-1----:R-:W-:-:S05]  /*1d260*/  IADD3.X R3, RZ, R8, RZ, P4, !PT ;  /* 0x00000008ff037210 */ /* 0x002fca00027fe4ff */
        /* <DEDUP_REMOVED lines=8> */
.L_x_918:
[C---:B------:R-:W-:Y:S02]  /*1d2f0*/  ISETP.LT.OR P1, PT, R6.reuse, 0x51, P1 ;  /* 0x000000510600780c */ /* 0x040fe40000f21670 */
[----:B------:R-:W-:Y:S02]  /*1d300*/  ISETP.LT.OR P0, PT, R6, 0x51, !P0 ;  /* 0x000000510600780c */ /* 0x000fe40004701670 */
[----:B-1----:R-:W-:-:S04]  /*1d310*/  IADD3 R2, P2, R14, R5, RZ ;  /* 0x000000050e027210 */ /* 0x002fc80007f5e0ff */
[----:B------:R-:W-:-:S05]  /*1d320*/  IADD3.X R3, RZ, R25, RZ, P2, !PT ;  /* 0x00000019ff037210 */ /* 0x000fca00017fe4ff */
[----:B------:R-:W-:Y:S01]  /*1d330*/  @!PT LDS RZ, [RZ] ;  /* 0x00000000fffff984 */ /* 0x000fe20000000800 */
[----:B------:R-:W-:Y:S01]  /*1d340*/  @!PT LDS RZ, [RZ] ;  /* 0x00000000fffff984 */ /* 0x000fe20000000800 */
[----:B------:R-:W-:Y:S01]  /*1d350*/  @!PT LDS RZ, [RZ] ;  /* 0x00000000fffff984 */ /* 0x000fe20000000800 */
[----:B------:R0:W-:Y:S04]  /*1d360*/  LDGSTS.E.BYPASS.LTC128B.128 [R4+0x2c00], desc[UR60][R2.64], !P1 ;  /* 0x02c0000002047fae */ /* 0x0001e8000c901d7c */
[----:B------:R0:W-:Y:S01]  /*1d370*/  LDGSTS.E.BYPASS.LTC128B.128 [R4+0x5c00], desc[UR60][R2.64+0x80], !P0 ;  /* 0x05c0008002047fae */ /* 0x0001e2000c101d7c */
[----:B------:R-:W-:Y:S01]  /*1d380*/  PLOP3.LUT P0, PT, PT, PT, PT, 0x80, 0x0 ;  /* 0x000000000000781c */ /* 0x000fe20003f0f070 */
[----:B------:R-:W-:-:S12]  /*1d390*/  NOP ;  /* 0x0000000000007918 */ /* 0x000fd80000000000 */
.L_x_759:
        /* <DEDUP_REMOVED lines=10> */
.L_x_760:
[----:B------:R-:W-:Y:S01]  /*1d440*/  VIADD R28, R28, 0x1 ;  /* 0x000000011c1c7836 */ /* 0x000fe20000000000 */
[----:B------:R1:W-:Y:S04]  /*1d450*/  SYNCS.ARRIVE.TRANS64.A1T0 RZ, [R0+URZ+0x2a850], RZ ;  /* 0x02a850ff00ff79a7 */ /* 0x0003e8000810003f */
[----:B------:R-:W-:-:S04]  /*1d460*/  ISETP.NE.AND P0, PT, R28, 0x2, PT ;  /* 0x000000021c00780c */ /* 0x000fc80003f05270 */
[----:B-1----:R-:W-:Y:S02]  /*1d470*/  SEL R0, RZ, 0x1, P0 ;  /* 0x00000001ff007807 */ /* 0x002fe40000000000 */
[----:B------:R-:W-:Y:S02]  /*1d480*/  SEL R28, R28, RZ, P0 ;  /* 0x000000ff1c1c7207 */ /* 0x000fe40000000000 */
[----:B------:R-:W-:-:S07]  /*1d490*/  LOP3.LUT R29, R29, R0, RZ, 0x3c, !PT ;  /* 0x000000001d1d7212 */ /* 0x000fce00078e3cff */
.L_x_717:
[----:B------:R-:W-:Y:S05]  /*1d4a0*/  BSYNC B7 ;  /* 0x0000000000077941 */ /* 0x000fea0003800000 */
.L_x_715:
[----:B------:R-:W-:-:S13]  /*1d4b0*/  LOP3.LUT P0, RZ, R23, 0x20, RZ, 0xc0, !PT ;  /* 0x0000002017ff7812 */ /* 0x000fda000780c0ff */
[----:B------:R-:W-:Y:S05]  /*1d4c0*/  @!P0 BRA `(.L_x_761) ;  /* 0x0000000000248947 */ /* 0x000fea0003800000 */
[----:B------:R-:W-:Y:S05]  /*1d4d0*/  WARPSYNC.ALL ;  /* 0x0000000000007948 */ /* 0x000fea0003800000 */
[----:B------:R-:W1:Y:S08]  /*1d4e0*/  S2UR UR5, SR_CgaCtaId ;  /* 0x00000000000579c3 */ /* 0x000e700000008800 */
[----:B------:R-:W-:Y:S06]  /*1d4f0*/  BAR.SYNC.DEFER_BLOCKING 0x5, 0x180 ;  /* 0x0146000000007b1d */ /* 0x000fec0000010000 */
[----:B------:R-:W-:-:S02]  /*1d500*/  UMOV UR4, 0x400 ;  /* 0x0000040000047882 */ /* 0x000fc40000000000 */
[----:B-1----:R-:W-:-:S06]  /*1d510*/  ULEA UR4, UR5, UR4, 0x18 ;  /* 0x0000000405047291 */ /* 0x002fcc000f8ec03f */
[----:B0-----:R-:W-:-:S05]  /*1d520*/  MOV R22, UR4 ;  /* 0x0000000400167c02 */ /* 0x001fca0008000f00 */
[----:B------:R2:W3:Y:S01]  /*1d530*/  LDS.128 R16, [R22+0x2a8d0] ;  /* 0x02a8d00016107984 */ /* 0x0004e20000000c00 */
[----:B------:R-:W-:Y:S06]  /*1d540*/  BAR.ARV 0x4, 0x180 ;  /* 0x0106000000007b1d */ /* 0x000fec0000002000 */
[----:B------:R-:W-:Y:S05]  /*1d550*/  BRA `(.L_x_762) ;  /* 0x0000000800407947 */ /* 0x000fea0003800000 */
.L_x_761:
[----:B------:R-:W1:Y:S01]  /*1d560*/  S2R R8, SR_TID.X ;  /* 0x0000000000087919 */ /* 0x000e620000002100 */
[----:B------:R-:W-:Y:S01]  /*1d570*/  UMOV UR4, 0xffffffff ;  /* 0xffffffff00047882 */ /* 0x000fe20000000000 */
[----:B-1----:R-:W-:-:S04]  /*1d580*/  LOP3.LUT R8, R8, 0x1f, RZ, 0xc0, !PT ;  /* 0x0000001f08087812 */ /* 0x002fc800078ec0ff */
[----:B------:R-:W-:Y:S01]  /*1d590*/  ISETP.NE.AND P0, PT, R8, 0x1f, PT ;  /* 0x0000001f0800780c */ /* 0x000fe20003f05270 */
[----:B------:R-:W-:-:S12]  /*1d5a0*/  BRA.DIV UR4, `(.L_x_763) ;  /* 0x0000004a04907947 */ /* 0x000fd8000b800000 */
[----:B------:R-:W-:Y:S01]  /*1d5b0*/  IMAD.IADD R5, R19, 0x1, R8 ;  /* 0x0000000113057824 */ /* 0x000fe200078e0208 */
[----:B------:R-:W-:-:S04]  /*1d5c0*/  ULDC UR4, c[0x0][0xc3c] ;  /* 0x00030f0000047ab9 */ /* 0x000fc80000000800 */
[----:B------:R-:W-:-:S13]  /*1d5d0*/  ISETP.GE.OR P1, PT, R5, UR4, !P0 ;  /* 0x0000000405007c0c */ /* 0x000fda000c726670 */
[----:B0-----:R-:W0:Y:S02]  /*1d5e0*/  @!P1 LDC.64 R2, c[0x0][0xc80] ;  /* 0x00032000ff029b82 */ /* 0x001e240000000a00 */
[----:B0-----:R-:W-:-:S06]  /*1d5f0*/  @!P1 IMAD.WIDE R2, R5, 0x4, R2 ;  /* 0x0000000405029825 */ /* 0x001fcc00078e0202 */
[----:B------:R-:W2:Y:S01]  /*1d600*/  @!P1 LDG.E R2, desc[UR60][R2.64] ;  /* 0x0000003c02029981 */ /* 0x000ea2000c1e1900 */
[----:B------:R-:W-:Y:S02]  /*1d610*/  MOV R4, RZ ;  /* 0x000000ff00047202 */ /* 0x000fe40000000f00 */
[C---:B------:R-:W-:Y:S01]  /*1d620*/  ISETP.GE.U32.AND P2, PT, R8.reuse, 0x2, PT ;  /* 0x000000020800780c */ /* 0x040fe20003f46070 */
[----:B------:R-:W-:Y:S01]  /*1d630*/  SHFL.IDX PT, R0, R16, 0x1, 0x1f ;  /* 0x00201f0010007f89 */ /* 0x000fe200000e0000 */
[C---:B------:R-:W-:Y:S02]  /*1d640*/  ISETP.GE.U32.AND P3, PT, R8.reuse, 0x4, PT ;  /* 0x000000040800780c */ /* 0x040fe40003f66070 */
[C---:B------:R-:W-:Y:S02]  /*1d650*/  ISETP.GE.U32.AND P4, PT, R8.reuse, 0x8, PT ;  /* 0x000000080800780c */ /* 0x040fe40003f86070 */
[C---:B------:R-:W-:Y:S01]  /*1d660*/  ISETP.GE.U32.AND P5, PT, R8.reuse, 0x10, PT ;  /* 0x000000100800780c */ /* 0x040fe20003fa6070 */
[----:B--2---:R-:W-:Y:S01]  /*1d670*/  @!P1 IMAD.MOV.U32 R4, RZ, RZ, R2 ;  /* 0x000000ffff049224 */ /* 0x004fe200078e0002 */
[----:B------:R-:W-:-:S04]  /*1d680*/  ISETP.NE.AND P1, PT, R8, RZ, PT ;  /* 0x000000ff0800720c */ /* 0x000fc80003f25270 */
[----:B------:R-:W0:Y:S02]  /*1d690*/  SHFL.UP PT, R14, R4, 0x1, RZ ;  /* 0x04200000040e7989 */ /* 0x000e2400000e00ff */
[----:B0-----:R-:W-:-:S04]  /*1d6a0*/  SEL R5, R14, RZ, P1 ;  /* 0x000000ff0e057207 */ /* 0x001fc80000800000 */
[----:B------:R-:W-:Y:S02]  /*1d6b0*/  IADD3 R6, R4, R5, RZ ;  /* 0x0000000504067210 */ /* 0x000fe40007ffe0ff */
[----:B------:R-:W-:Y:S04]  /*1d6c0*/  SHFL.IDX PT, R5, R16, RZ, 0x1f ;  /* 0x00001fff10057589 */ /* 0x000fe800000e0000 */
        /* <DEDUP_REMOVED lines=12> */
[----:B------:R0:W1:Y:S02]  /*1d790*/  SHFL.IDX PT, R14, R2, 0x1f, 0x1f ;  /* 0x03e01f00020e7f89 */ /* 0x00006400000e0000 */
.L_x_928:
[----:B------:R-:W-:Y:S02]  /*1d7a0*/  ULDC UR4, c[0x0][0xc38] ;  /* 0x00030e0000047ab9 */ /* 0x000fe40000000800 */
[----:B------:R-:W-:-:S04]  /*1d7b0*/  IMAD.U32 R7, RZ, RZ, UR4 ;  /* 0x00000004ff077e24 */ /* 0x000fc8000f8e00ff */
[----:B-1----:R-:W-:-:S05]  /*1d7c0*/  IMAD R3, R14, R7, RZ ;  /* 0x000000070e037224 */ /* 0x002fca00078e02ff */
[----:B------:R-:W-:-:S04]  /*1d7d0*/  IADD3 R6, R0, R3, RZ ;  /* 0x0000000300067210 */ /* 0x000fc80007ffe0ff */
[----:B------:R-:W-:-:S13]  /*1d7e0*/  ISETP.GT.AND P6, PT, R6, R5, PT ;  /* 0x000000050600720c */ /* 0x000fda0003fc4270 */
[----:B------:R-:W-:Y:S05]  /*1d7f0*/  @P6 BRA `(.L_x_764) ;  /* 0x00000000009c6947 */ /* 0x000fea0003800000 */
.L_x_769:
[----:B------:R-:W1:Y:S01]  /*1d800*/  LDC R0, c[0x0][0xc3c] ;  /* 0x00030f00ff007b82 */ /* 0x000e620000000800 */
[----:B------:R-:W-:-:S05]  /*1d810*/  VIADD R19, R19, 0x1f ;  /* 0x0000001f13137836 */ /* 0x000fca0000000000 */
[----:B-1----:R-:W-:-:S13]  /*1d820*/  ISETP.GE.AND P6, PT, R19, R0, PT ;  /* 0x000000001300720c */ /* 0x002fda0003fc6270 */
[----:B------:R-:W-:Y:S05]  /*1d830*/  @P6 BRA `(.L_x_765) ;  /* 0x0000000400446947 */ /* 0x000fea0003800000 */
[----:B0-----:R-:W0:Y:S01]  /*1d840*/  S2R R2, SR_TID.X ;  /* 0x0000000000027919 */ /* 0x001e220000002100 */
[----:B------:R-:W-:Y:S01]  /*1d850*/  BSSY B0, `(.L_x_766) ;  /* 0x0000009000007945 */ /* 0x000fe20003800000 */
[----:B------:R-:W-:Y:S01]  /*1d860*/  IMAD.MOV.U32 R4, RZ, RZ, RZ ;  /* 0x000000ffff047224 */ /* 0x000fe200078e00ff */
[----:B0-----:R-:W-:-:S04]  /*1d870*/  LOP3.LUT R2, R2, 0x1f, RZ, 0xc0, !PT ;  /* 0x0000001f02027812 */ /* 0x001fc800078ec0ff */
[----:B------:R-:W-:-:S04]  /*1d880*/  IADD3 R7, R19, R2, RZ ;  /* 0x0000000213077210 */ /* 0x000fc80007ffe0ff */
[----:B------:R-:W-:-:S13]  /*1d890*/  ISETP.GE.OR P6, PT, R7, R0, !P0 ;  /* 0x000000000700720c */ /* 0x000fda00047c6670 */
[----:B------:R-:W-:Y:S05]  /*1d8a0*/  @P6 BRA `(.L_x_767) ;  /* 0x00000000000c6947 */ /* 0x000fea0003800000 */
[----:B------:R-:W0:Y:S02]  /*1d8b0*/  LDC.64 R2, c[0x0][0xc80] ;  /* 0x00032000ff027b82 */ /* 0x000e240000000a00 */
[----:B0-----:R-:W-:-:S05]  /*1d8c0*/  IMAD.WIDE R2, R7, 0x4, R2 ;  /* 0x0000000407027825 */ /* 0x001fca00078e0202 */
[----:B------:R0:W5:Y:S02]  /*1d8d0*/  LDG.E R4, desc[UR60][R2.64] ;  /* 0x0000003c02047981 */ /* 0x000164000c1e1900 */
.L_x_767:
[----:B------:R-:W-:Y:S05]  /*1d8e0*/  BSYNC B0 ;  /* 0x0000000000007941 */ /* 0x000fea0003800000 */
.L_x_766:
[----:B------:R-:W-:-:S03]  /*1d8f0*/  UMOV UR4, 0xffffffff ;  /* 0xffffffff00047882 */ /* 0x000fc60000000000 */
[----:B------:R-:W-:Y:S05]  /*1d900*/  BRA.DIV UR4, `(.L_x_768) ;  /* 0x0000004a04dc7947 */ /* 0x000fea000b800000 */
[----:B-----5:R-:W1:Y:S02]  /*1d910*/  SHFL.UP PT, R14, R4, 0x1, RZ ;  /* 0x04200000040e7989 */ /* 0x020e6400000e00ff */
[----:B-1----:R-:W-:-:S04]  /*1d920*/  SEL R13, R14, RZ, P1 ;  /* 0x000000ff0e0d7207 */ /* 0x002fc80000800000 */
[----:B------:R-:W-:-:S05]  /*1d930*/  IADD3 R13, R4, R13, RZ ;  /* 0x0000000d040d7210 */ /* 0x000fca0007ffe0ff */
[----:B------:R-:W1:Y:S02]  /*1d940*/  SHFL.UP PT, R14, R13, 0x2, RZ ;  /* 0x044000000d0e7989 */ /* 0x000e6400000e00ff */
[----:B-1----:R-:W-:-:S05]  /*1d950*/  SEL R0, R14, RZ, P2 ;  /* 0x000000ff0e007207 */ /* 0x002fca0001000000 */
        /* <DEDUP_REMOVED lines=11> */
.L_x_936:
[----:B------:R-:W-:Y:S02]  /*1da10*/  ULDC UR4, c[0x0][0xc38] ;  /* 0x00030e0000047ab9 */ /* 0x000fe40000000800 */
[----:B------:R-:W-:-:S04]  /*1da20*/  IMAD.U32 R7, RZ, RZ, UR4 ;  /* 0x00000004ff077e24 */ /* 0x000fc8000f8e00ff */
[----:B-1----:R-:W-:-:S05]  /*1da30*/  IMAD R3, R14, R7, RZ ;  /* 0x000000070e037224 */ /* 0x002fca00078e02ff */
[----:B------:R-:W-:-:S04]  /*1da40*/  IADD3 R6, R3, R6, RZ ;  /* 0x0000000603067210 */ /* 0x000fc80007ffe0ff */
[----:B------:R-:W-:-:S13]  /*1da50*/  ISETP.GT.AND P6, PT, R6, R5, PT ;  /* 0x000000050600720c */ /* 0x000fda0003fc4270 */
[----:B------:R-:W-:Y:S05]  /*1da60*/  @!P6 BRA `(.L_x_769) ;  /* 0xfffffffc0064e947 */ /* 0x000fea000383ffff */
.L_x_764:
[----:B------:R-:W-:Y:S01]  /*1da70*/  IMAD.IADD R6, R6, 0x1, -R3 ;  /* 0x0000000106067824 */ /* 0x000fe200078e0a03 */
[----:B------:R-:W-:-:S03]  /*1da80*/  UMOV UR4, 0xffffffff ;  /* 0xffffffff00047882 */ /* 0x000fc60000000000 */
[----:B------:R-:W-:-:S05]  /*1da90*/  IMAD R0, R2, R7, R6 ;  /* 0x0000000702007224 */ /* 0x000fca00078e0206 */
[----:B------:R-:W-:Y:S01]  /*1daa0*/  ISETP.GT.AND P6, PT, R0, R5, PT ;  /* 0x000000050000720c */ /* 0x000fe20003fc4270 */
[----:B------:R-:W-:-:S12]  /*1dab0*/  BRA.DIV UR4, `(.L_x_770) ;  /* 0x0000004e042c7947 */ /* 0x000fd8000b800000 */
[----:B------:R-:W-:-:S04]  /*1dac0*/  VOTE.ANY R3, PT, !P6 ;  /* 0x0000000000037806 */ /* 0x000fc800070e0100 */
[----:B------:R-:W1:Y:S02]  /*1dad0*/  POPC R0, R3 ;  /* 0x0000000300007309 */ /* 0x000e640000000000 */
[----:B-1----:R1:W2:Y:S02]  /*1dae0*/  SHFL.IDX PT, R4, R4, R0, 0x1f ;  /* 0x00001f0004047589 */ /* 0x0022a400000e0000 */
.L_x_940:
[----:B------:R-:W-:Y:S02]  /*1daf0*/  ISETP.NE.AND P0, PT, R3, RZ, PT ;  /* 0x000000ff0300720c */ /* 0x000fe40003f05270 */
[----:B------:R-:W-:-:S11]  /*1db00*/  MOV R14, RZ ;  /* 0x000000ff000e7202 */ /* 0x000fd60000000f00 */
[----:B------:R-:W-:Y:S05]  /*1db10*/  @!P0 BRA `(.L_x_771) ;  /* 0x0000000000108947 */ /* 0x000fea0003800000 */
[----:B------:R-:W-:Y:S01]  /*1db20*/  UMOV UR4, 0xffffffff ;  /* 0xffffffff00047882 */ /* 0x000fe20000000000 */
[----:B------:R-:W-:Y:S02]  /*1db30*/  VIADD R12, R0, 0xffffffff ;  /* 0xffffffff000c7836 */ /* 0x000fe40000000000 */
[----:B------:R-:W-:Y:S05]  /*1db40*/  BRA.DIV UR4, `(.L_x_772) ;  /* 0x0000004e04507947 */ /* 0x000fea000b800000 */
[----:B------:R3:W4:Y:S02]  /*1db50*/  SHFL.IDX PT, R14, R2, R12, 0x1f ;  /* 0x00001f0c020e7589 */ /* 0x00072400000e0000 */
.L_x_771:
[----:B--2---:R-:W-:Y:S01]  /*1db60*/  IABS R8, R4 ;  /* 0x0000000400087213 */ /* 0x004fe20000000000 */
[----:B----4-:R-:W-:Y:S01]  /*1db70*/  IMAD R16, R14, R7, R6 ;  /* 0x000000070e107224 */ /* 0x010fe200078e0206 */
[----:B------:R-:W-:Y:S02]  /*1db80*/  IADD3 R19, R0, R19, RZ ;  /* 0x0000001300137210 */ /* 0x000fe40007ffe0ff */
[----:B------:R-:W2:Y:S08]  /*1db90*/  I2F.RP R9, R8 ;  /* 0x0000000800097306 */ /* 0x000eb00000209400 */
[----:B--2---:R-:W0:Y:S02]  /*1dba0*/  MUFU.RCP R9, R9 ;  /* 0x0000000900097308 */ /* 0x004e240000001000 */
[----:B0--3--:R-:W-:-:S06]  /*1dbb0*/  IADD3 R2, R9, 0xffffffe, RZ ;  /* 0x0ffffffe09027810 */ /* 0x009fcc0007ffe0ff */
[----:B------:R0:W2:Y:S02]  /*1dbc0*/  F2I.FTZ.U32.TRUNC.NTZ R3, R2 ;  /* 0x0000000200037305 */ /* 0x0000a4000021f000 */
[----:B0-----:R-:W-:Y:S01]  /*1dbd0*/  MOV R2, RZ ;  /* 0x000000ff00027202 */ /* 0x001fe20000000f00 */
[----:B--2---:R-:W-:-:S04]  /*1dbe0*/  IMAD.MOV R7, RZ, RZ, -R3 ;  /* 0x000000ffff077224 */ /* 0x004fc800078e0a03 */
[----:B------:R-:W-:-:S04]  /*1dbf0*/  IMAD R7, R7, R8, RZ ;  /* 0x0000000807077224 */ /* 0x000fc800078e02ff */
[----:B------:R-:W-:-:S04]  /*1dc00*/  IMAD.HI.U32 R3, R3, R7, R2 ;  /* 0x0000000703037227 */ /* 0x000fc800078e0002 */
[----:B------:R-:W-:Y:S01]  /*1dc10*/  IMAD.IADD R7, R5, 0x1, -R16 ;  /* 0x0000000105077824 */ /* 0x000fe200078e0a10 */
[----:B------:R-:W-:-:S04]  /*1dc20*/  IABS R5, R4 ;  /* 0x0000000400057213 */ /* 0x000fc80000000000 */
[----:B------:R-:W-:Y:S02]  /*1dc30*/  IABS R2, R7 ;  /* 0x0000000700027213 */ /* 0x000fe40000000000 */
[----:B------:R-:W-:-:S03]  /*1dc40*/  IADD3 R5, RZ, -R5, RZ ;  /* 0x80000005ff057210 */ /* 0x000fc60007ffe0ff */
[----:B------:R-:W-:-:S04]  /*1dc50*/  IMAD.HI.U32 R3, R3, R2, RZ ;  /* 0x0000000203037227 */ /* 0x000fc800078e00ff */
[----:B------:R-:W-:Y:S01]  /*1dc60*/  IMAD R5, R3, R5, R2 ;  /* 0x0000000503057224 */ /* 0x000fe200078e0202 */
[----:B------:R-:W-:-:S04]  /*1dc70*/  LOP3.LUT R2, R7, R4, RZ, 0x3c, !PT ;  /* 0x0000000407027212 */ /* 0x000fc800078e3cff */
[----:B------:R-:W-:Y:S02]  /*1dc80*/  ISETP.GT.U32.AND P1, PT, R8, R5, PT ;  /* 0x000000050800720c */ /* 0x000fe40003f24070 */
[----:B------:R-:W-:-:S11]  /*1dc90*/  ISETP.GE.AND P2, PT, R2, RZ, PT ;  /* 0x000000ff0200720c */ /* 0x000fd60003f46270 */
[----:B------:R-:W-:Y:S01]  /*1dca0*/  @!P1 IMAD.IADD R5, R5, 0x1, -R8 ;  /* 0x0000000105059824 */ /* 0x000fe200078e0a08 */
[----:B------:R-:W-:Y:S02]  /*1dcb0*/  @!P1 IADD3 R3, R3, 0x1, RZ ;  /* 0x0000000103039810 */ /* 0x000fe40007ffe0ff */
[----:B------:R-:W-:Y:S02]  /*1dcc0*/  ISETP.NE.AND P1, PT, R4, RZ, PT ;  /* 0x000000ff0400720c */ /* 0x000fe40003f25270 */
[----:B------:R-:W-:-:S13]  /*1dcd0*/  ISETP.GE.U32.AND P0, PT, R5, R8, PT ;  /* 0x000000080500720c */ /* 0x000fda0003f06070 */
[----:B------:R-:W-:-:S05]  /*1dce0*/  @P0 VIADD R3, R3, 0x1 ;  /* 0x0000000103030836 */ /* 0x000fca0000000000 */
[----:B------:R-:W-:Y:S02]  /*1dcf0*/  @!P2 IADD3 R3, -R3, RZ, RZ ;  /* 0x000000ff0303a210 */ /* 0x000fe40007ffe1ff */
[----:B------:R-:W-:-:S05]  /*1dd00*/  @!P1 LOP3.LUT R3, RZ, R4, RZ, 0x33, !PT ;  /* 0x00000004ff039212 */ /* 0x000fca00078e33ff */
[--C-:B------:R-:W-:Y:S02]  /*1dd10*/  IMAD.MOV R17, RZ, RZ, -R3.reuse ;  /* 0x000000ffff117224 */ /* 0x100fe400078e0a03 */
[----:B------:R-:W-:Y:S02]  /*1dd20*/  IMAD.MOV.U32 R18, RZ, RZ, R3 ;  /* 0x000000ffff127224 */ /* 0x000fe400078e0003 */
[----:B------:R-:W-:Y:S01]  /*1dd30*/  IMAD R17, R4, R17, R7 ;  /* 0x0000001104117224 */ /* 0x000fe200078e0207 */
[----:B------:R-:W-:Y:S06]  /*1dd40*/  BRA `(.L_x_773) ;  /* 0x00000000001c7947 */ /* 0x000fec0003800000 */
.L_x_765:
[----:B------:R-:W-:Y:S01]  /*1dd50*/  UMOV UR4, URZ ;  /* 0x0000003f00047c82 */ /* 0x000fe20008000000 */
[----:B------:R-:W-:Y:S01]  /*1dd60*/  UMOV UR5, URZ ;  /* 0x0000003f00057c82 */ /* 0x000fe20008000000 */
[----:B------:R-:W-:Y:S01]  /*1dd70*/  ULDC UR6, c[0x0][0xc3c] ;  /* 0x00030f0000067ab9 */ /* 0x000fe20000000800 */
[----:B------:R-:W-:Y:S01]  /*1dd80*/  MOV R16, R5 ;  /* 0x0000000500107202 */ /* 0x000fe20000000f00 */
[----:B------:R-:W-:Y:S01]  /*1dd90*/  IMAD.U32 R17, RZ, RZ, UR4 ;  /* 0x00000004ff117e24 */ /* 0x000fe2000f8e00ff */
[----:B------:R-:W-:Y:S01]  /*1dda0*/  MOV R18, UR5 ;  /* 0x0000000500127c02 */ /* 0x000fe20008000f00 */
[----:B------:R-:W-:-:S07]  /*1ddb0*/  IMAD.U32 R19, RZ, RZ, UR6 ;  /* 0x00000006ff137e24 */ /* 0x000fce000f8e00ff */
.L_x_773:
[----:B-1----:R-:W1:Y:S01]  /*1ddc0*/  S2R R0, SR_TID.X ;  /* 0x0000000000007919 */ /* 0x002e620000002100 */
[----:B------:R-:W-:Y:S05]  /*1ddd0*/  WARPSYNC.ALL ;  /* 0x0000000000007948 */ /* 0x000fea0003800000 */
[----:B------:R-:W-:Y:S01]  /*1dde0*/  BAR.SYNC.DEFER_BLOCKING 0x4, 0x180 ;  /* 0x0106000000007b1d */ /* 0x000fe20000010000 */
[----:B-1----:R-:W-:-:S04]  /*1ddf0*/  LOP3.LUT R0, R0, 0x1f, RZ, 0xc0, !PT ;  /* 0x0000001f00007812 */ /* 0x002fc800078ec0ff */
[----:B------:R-:W-:-:S13]  /*1de00*/  ISETP.NE.AND P0, PT, R0, RZ, PT ;  /* 0x000000ff0000720c */ /* 0x000fda0003f05270 */
[----:B------:R-:W1:Y:S01]  /*1de10*/  @!P0 S2R R3, SR_CgaCtaId ;  /* 0x0000000000038919 */ /* 0x000e620000008800 */
[----:B------:R-:W-:-:S04]  /*1de20*/  @!P0 MOV R0, 0x400 ;  /* 0x0000040000008802 */ /* 0x000fc80000000f00 */
[----:B-1----:R-:W-:-:S05]  /*1de30*/  @!P0 LEA R22, R3, R0, 0x18 ;  /* 0x0000000003168211 */ /* 0x002fca00078ec0ff */
[----:B------:R1:W-:Y:S01]  /*1de40*/  @!P0 STS.128 [R22+0x2a8d0], R16 ;  /* 0x02a8d01016008388 */ /* 0x0003e20000000c00 */
[----:B------:R-:W-:Y:S06]  /*1de50*/  BAR.ARV 0x5, 0x180 ;  /* 0x0146000000007b1d */ /* 0x000fec0000002000 */
.L_x_762:
[----:B------:R-:W-:Y:S02]  /*1de60*/  ULDC UR4, c[0x0][0xc3c] ;  /* 0x00030f0000047ab9 */ /* 0x000fe40000000800 */
[----:B---3--:R-:W-:-:S13]  /*1de70*/  ISETP.GE.AND P0, PT, R19, UR4, PT ;  /* 0x0000000413007c0c */ /* 0x008fda000bf06270 */
[----:B------:R-:W-:Y:S05]  /*1de80*/  @!P0 BRA `(.L_x_774) ;  /* 0xffffffa400a08947 */ /* 0x000fea000383ffff */
[----:B------:R-:W-:Y:S05]  /*1de90*/  BSYNC B8 ;  /* 0x0000000000087941 */ /* 0x000fea0003800000 */
.L_x_673:
[----:B------:R-:W3:Y:S01]  /*1dea0*/  LDL.LU R0, [R1+0x28] ;  /* 0x0000280001007983 */ /* 0x000ee20000300800 */
[----:B------:R-:W-:Y:S01]  /*1deb0*/  BSSY B0, `(.L_x_775) ;  /* 0x000000b000007945 */ /* 0x000fe20003800000 */
[----:B------:R-:W4:Y:S01]  /*1dec0*/  S2R R5, SR_CgaCtaId ;  /* 0x0000000000057919 */ /* 0x000f220000008800 */
[----:B---3--:R-:W-:-:S04]  /*1ded0*/  IADD3 R0, R0, 0x1, RZ ;  /* 0x0000000100007810 */ /* 0x008fc80007ffe0ff */
[----:B01----:R-:W-:-:S04]  /*1dee0*/  LEA.HI R2, R0, R0, RZ, 0x1 ;  /* 0x0000000000027211 */ /* 0x003fc800078f08ff */
[----:B------:R-:W-:Y:S02]  /*1def0*/  LOP3.LUT R3, R2, 0xfffffffe, RZ, 0xc0, !PT ;  /* 0xfffffffe02037812 */ /* 0x000fe400078ec0ff */
[----:B------:R-:W-:-:S03]  /*1df00*/  MOV R2, 0x400 ;  /* 0x0000040000027802 */ /* 0x000fc60000000f00 */
[----:B------:R-:W-:Y:S01]  /*1df10*/  IMAD.IADD R0, R0, 0x1, -R3 ;  /* 0x0000000100007824 */ /* 0x000fe200078e0a03 */
[----:B----4-:R-:W-:-:S04]  /*1df20*/  LEA R5, R5, R2, 0x18 ;  /* 0x0000000205057211 */ /* 0x010fc800078ec0ff */
[----:B------:R-:W-:-:S04]  /*1df30*/  SHF.L.U32 R0, R0, 0x1f, RZ ;  /* 0x0000001f00007819 */ /* 0x000fc800000006ff */
[----:B------:R-:W0:Y:S02]  /*1df40*/  SYNCS.PHASECHK.TRANS64.TRYWAIT P0, [R5+URZ+0x2a820], R0 ;  /* 0x02a82000050075a7 */ /* 0x000e24000800017f */
[----:B0-----:R-:W-:Y:S05]  /*1df50*/  @!P0 BRA `(.L_x_776) ;  /* 0x0000004800708947 */ /* 0x001fea0003800000 */
.L_x_943:
[----:B------:R-:W-:Y:S05]  /*1df60*/  BSYNC B0 ;  /* 0x0000000000007941 */ /* 0x000fea0003800000 */
.L_x_775:
[----:B------:R-:W-:-:S03]  /*1df70*/  UMOV UR4, 0xffffffff ;  /* 0xffffffff00047882 */ /* 0x000fc60000000000 */
[----:B------:R-:W-:Y:S05]  /*1df80*/  BRA.DIV UR4, `(.L_x_777) ;  /* 0x0000004a04787947 */ /* 0x000fea000b800000 */
[----:B0-----:R-:W0:Y:S02]  /*1df90*/  S2R R0, SR_TID.X ;  /* 0x0000000000007919 */ /* 0x001e240000002100 */
[----:B0-----:R-:W-:-:S04]  /*1dfa0*/  SHF.R.U32.HI R0, RZ, 0x5, R0 ;  /* 0x00000005ff007819 */ /* 0x001fc80000011600 */
[----:B------:R-:W-:-:S05]  /*1dfb0*/  LOP3.LUT R0, R0, 0x3, RZ, 0xc0, !PT ;  /* 0x0000000300007812 */ /* 0x000fca00078ec0ff */
[----:B------:R0:W1:Y:S02]  /*1dfc0*/  SHFL.IDX PT, R14, R0, RZ, 0x1f ;  /* 0x00001fff000e7589 */ /* 0x00006400000e0000 */
.L_x_946:
[----:B-1----:R-:W-:-:S13]  /*1dfd0*/  ISETP.NE.AND P0, PT, R14, RZ, PT ;  /* 0x000000ff0e00720c */ /* 0x002fda0003f05270 */
[----:B------:R-:W-:Y:S05]  /*1dfe0*/  @P0 BRA `(.L_x_448) ;  /* 0x0000000000900947 */ /* 0x000fea0003800000 */
[----:B------:R-:W-:-:S03]  /*1dff0*/  UMOV UR4, 0xffffffff ;  /* 0xffffffff00047882 */ /* 0x000fc60000000000 */
[----:B------:R-:W-:Y:S05]  /*1e000*/  BRA.DIV UR4, `(.L_x_778) ;  /* 0x0000004a048c7947 */ /* 0x000fea000b800000 */
[----:B------:R-:W-:-:S13]  /*1e010*/  ELECT P6, URZ, PT ;  /* 0x00000000003f782f */ /* 0x000fda00038c0000 */
.L_x_949:
[----:B------:R-:W-:Y:S05]  /*1e020*/  @!P6 BRA `(.L_x_448) ;  /* 0x000000000080e947 */ /* 0x000fea0003800000 */
[----:B0-----:R-:W3:Y:S02]  /*1e030*/  LDL R0, [R1+0x40] ;  /* 0x0000400001007983 */ /* 0x001ee40000100800 */
[----:B---3--:R-:W-:-:S13]  /*1e040*/  R2UR UR4, R0 ;  /* 0x00000000000472ca */ /* 0x008fda00000e0000 */
[----:B------:R-:W-:-:S06]  /*1e050*/  ULOP3.LUT UR4, UR4, 0x2, URZ, 0xfc, !UPT ;  /* 0x0000000204047892 */ /* 0x000fcc000f8efc3f */
[----:B------:R-:W-:-:S04]  /*1e060*/  MOV R0, UR4 ;  /* 0x0000000400007c02 */ /* 0x000fc80008000f00 */
[----:B------:R-:W-:-:S13]  /*1e070*/  ISETP.NE.AND P0, PT, R0, 0x3, PT ;  /* 0x000000030000780c */ /* 0x000fda0003f05270 */
[----:B------:R-:W-:Y:S05]  /*1e080*/  @!P0 BRA `(.L_x_779) ;  /* 0x0000000000048947 */ /* 0x000fea0003800000 */
[----:B------:R-:W-:Y:S01]  /*1e090*/  BPT.TRAP 0x1 ;  /* 0x000000040000795c */ /* 0x000fe20000300000 */
.L_x_779:
[C---:B------:R-:W-:Y:S01]  /*1e0a0*/  IMAD R3, R28.reuse, 0x8, R5 ;  /* 0x000000081c037824 */ /* 0x040fe200078e0205 */
[----:B------:R-:W-:Y:S02]  /*1e0b0*/  SHF.L.U32 R2, R29, 0x1f, RZ ;  /* 0x0000001f1d027819 */ /* 0x000fe400000006ff */
[----:B------:R-:W-:Y:S02]  /*1e0c0*/  IADD3 R28, R28, 0x1, RZ ;  /* 0x000000011c1c7810 */ /* 0x000fe40007ffe0ff */
[----:B------:R-:W0:Y:S02]  /*1e0d0*/  SYNCS.PHASECHK.TRANS64.TRYWAIT P1, [R3+URZ+0x2a840], R2 ;  /* 0x02a84002030075a7 */ /* 0x000e24000802017f */
[----:B------:R-:W-:-:S04]  /*1e0e0*/  ISETP.NE.AND P2, PT, R28, 0x2, PT ;  /* 0x000000021c00780c */ /* 0x000fc80003f45270 */
[----:B------:R-:W-:Y:S01]  /*1e0f0*/  SEL R0, RZ, 0x1, P2 ;  /* 0x00000001ff007807 */ /* 0x000fe20001000000 */
[----:B0-----:R-:W-:Y:S08]  /*1e100*/  @!P1 BRA `(.L_x_780) ;  /* 0x00000048006c9947 */ /* 0x001ff00003800000 */
.L_x_950:
[----:B------:R-:W-:Y:S02]  /*1e110*/  SEL R28, R28, RZ, P2 ;  /* 0x000000ff1c1c7207 */ /* 0x000fe40001000000 */
[----:B------:R-:W-:Y:S01]  /*1e120*/  LOP3.LUT R0, R29, R0, RZ, 0x3c, !PT ;  /* 0x000000001d007212 */ /* 0x000fe200078e3cff */
[----:B------:R-:W-:Y:S06]  /*1e130*/  @!P0 BRA `(.L_x_781) ;  /* 0x0000000000048947 */ /* 0x000fec0003800000 */
[----:B------:R-:W-:Y:S01]  /*1e140*/  BPT.TRAP 0x1 ;  /* 0x000000040000795c */ /* 0x000fe20000300000 */
.L_x_781:
[----:B------:R-:W-:Y:S01]  /*1e150*/  IMAD R5, R28, 0x8, R5 ;  /* 0x000000081c057824 */ /* 0x000fe200078e0205 */
[----:B------:R-:W-:-:S04]  /*1e160*/  SHF.L.U32 R0, R0, 0x1f, RZ ;  /* 0x0000001f00007819 */ /* 0x000fc800000006ff */
[----:B------:R-:W1:Y:S02]  /*1e170*/  SYNCS.PHASECHK.TRANS64.TRYWAIT P1, [R5+URZ+0x2a840], R0 ;  /* 0x02a84000050075a7 */ /* 0x000e64000802017f */
[----:B-1----:R-:W-:Y:S05]  /*1e180*/  @!P1 BRA `(.L_x_782) ;  /* 0x0000004800609947 */ /* 0x002fea0003800000 */
.L_x_951:
[----:B------:R-:W-:Y:S05]  /*1e190*/  @!P0 BRA `(.L_x_783) ;  /* 0x0000000000048947 */ /* 0x000fea0003800000 */
[----:B------:R-:W-:Y:S01]  /*1e1a0*/  BPT.TRAP 0x1 ;  /* 0x000000040000795c */ /* 0x000fe20000300000 */
.L_x_783:
[----:B------:R-:W3:Y:S02]  /*1e1b0*/  SYNCS.PHASECHK.TRANS64.TRYWAIT P1, [R3+URZ+0x2a860], R2 ;  /* 0x02a86002030075a7 */ /* 0x000ee4000802017f */
[----:B---3--:R-:W-:Y:S05]  /*1e1c0*/  @!P1 BRA `(.L_x_784) ;  /* 0x0000004800649947 */ /* 0x008fea0003800000 */
.L_x_952:
[----:B------:R-:W-:Y:S05]  /*1e1d0*/  @!P0 BRA `(.L_x_785) ;  /* 0x0000000000048947 */ /* 0x000fea0003800000 */
[----:B------:R-:W-:Y:S01]  /*1e1e0*/  BPT.TRAP 0x1 ;  /* 0x000000040000795c */ /* 0x000fe20000300000 */
.L_x_785:
[----:B----4-:R4:W0:Y:S02]  /*1e1f0*/  SYNCS.PHASECHK.TRANS64.TRYWAIT P0, [R5+URZ+0x2a860], R0 ;  /* 0x02a86000050075a7 */ /* 0x010824000800017f */
[----:B0-----:R-:W-:Y:S05]  /*1e200*/  @!P0 NANOSLEEP.SYNCS 0x989680 ;  /* 0x009896800000895d */ /* 0x001fea0003900000 */
[----:B------:R-:W0:Y:S02]  /*1e210*/  @!P0 SYNCS.PHASECHK.TRANS64 P0, [R5+URZ+0x2a860], R0 ;  /* 0x02a86000050085a7 */ /* 0x000e24000800007f */
[----:B0-----:R-:W-:Y:S05]  /*1e220*/  @!P0 BRA `(.L_x_785) ;  /* 0xfffffffc00f08947 */ /* 0x001fea000383ffff */
.L_x_448:
[----:B------:R-:W-:Y:S05]  /*1e230*/  BSYNC B9 ;  /* 0x0000000000097941 */ /* 0x000fea0003800000 */
.L_x_445:
[----:B------:R-:W-:Y:S05]  /*1e240*/  EXIT ;  /* 0x000000000000794d */ /* 0x000fea0003800000 */
.L_x_466:
[----:B0-----:R0:W1:Y:S02]  /*1e250*/  SYNCS.PHASECHK.TRANS64.TRYWAIT P6, [R88+URZ+0x2a890], R89 ;  /* 0x02a89059580075a7 */ /* 0x00106400080c017f */
[----:B-1----:R-:W-:Y:S05]  /*1e260*/  @!P6 NANOSLEEP.SYNCS 0x989680 ;  /* 0x009896800000e95d */ /* 0x002fea0003900000 */
[----:B------:R-:W1:Y:S02]  /*1e270*/  @!P6 SYNCS.PHASECHK.TRANS64 P6, [R88+URZ+0x2a890], R89 ;  /* 0x02a890595800e5a7 */ /* 0x000e6400080c007f */
[----:B-1----:R-:W-:Y:S05]  /*1e280*/  @!P6 BRA `(.L_x_466) ;  /* 0xfffffffc00f0e947 */ /* 0x002fea000383ffff */
[----:B------:R-:W-:Y:S05]  /*1e290*/  BRA `(.L_x_786) ;  /* 0xfffffe5400147947 */ /* 0x000fea000383ffff */
.L_x_467:
[----:B------:R-:W-:Y:S01]  /*1e2a0*/  BSSY B1, `(.L_x_787) ;  /* 0x0000008000017945 */ /* 0x000fe20003800000 */
[----:B------:R-:W-:Y:S01]  /*1e2b0*/  MOV R13, R118 ;  /* 0x00000076000d7202 */ /* 0x000fe20000000f00 */
[----:B------:R-:W-:Y:S01]  /*1e2c0*/  IMAD.MOV.U32 R12, RZ, RZ, RZ ;  /* 0x000000ffff0c7224 */ /* 0x000fe200078e00ff */
[----:B------:R-:W-:Y:S01]  /*1e2d0*/  MOV R11, 0x1c1f ;  /* 0x00001c1f000b7802 */ /* 0x000fe20000000f00 */
[----:B------:R-:W-:-:S07]  /*1e2e0*/  IMAD.MOV.U32 R15, RZ, RZ, -0x1 ;  /* 0xffffffffff0f7424 */ /* 0x000fce00078e00ff */
[----:B0-----:R-:W-:Y:S05]  /*1e2f0*/  WARPSYNC.COLLECTIVE R15, `(.L_x_788) ;  /* 0x000000000f087348 */ /* 0x001fea0003c00000 */
[----:B------:R1:W2:Y:S02]  /*1e300*/  SHFL.IDX P6, R14, R13, R12, R11 ;  /* 0x0000000c0d0e7389 */ /* 0x0002a400000c000b */
[----:B012---:R-:W-:Y:S01]  /*1e310*/  ENDCOLLECTIVE ;  /* 0x000000000000791b */ /* 0x007fe20003800000 */
.L_x_788:
[----:B------:R-:W-:Y:S05]  /*1e320*/  BSYNC B1 ;  /* 0x0000000000017941 */ /* 0x000fea0003800000 */
.L_x_787:
[----:B------:R-:W-:Y:S01]  /*1e330*/  IMAD.MOV.U32 R13, RZ, RZ, R119 ;  /* 0x000000ffff0d7224 */ /* 0x000fe200078e0077 */
[----:B------:R-:W-:Y:S01]  /*1e340*/  MOV R12, RZ ;  /* 0x000000ff000c7202 */ /* 0x000fe20000000f00 */
[----:B------:R-:W-:Y:S01]  /*1e350*/  IMAD.MOV.U32 R11, RZ, RZ, 0x1c1f ;  /* 0x00001c1fff0b7424 */ /* 0x000fe200078e00ff */
[----:B------:R-:W-:Y:S02]  /*1e360*/  MOV R15, 0xffffffff ;  /* 0xffffffff000f7802 */ /* 0x000fe40000000f00 */
[----:B------:R-:W-:-:S07]  /*1e370*/  MOV R82, R14 ;  /* 0x0000000e00527202 */ /* 0x000fce0000000f00 */
[----:B------:R-:W-:Y:S05]  /*1e380*/  WARPSYNC.COLLECTIVE R15, `(.L_x_789) ;  /* 0x000000000f087348 */ /* 0x000fea0003c00000 */
[----:B------:R0:W1:Y:S02]  /*1e390*/  SHFL.IDX P6, R14, R13, R12, R11 ;  /* 0x0000000c0d0e7389 */ /* 0x00006400000c000b */
[----:B01----:R-:W-:Y:S01]  /*1e3a0*/  ENDCOLLECTIVE ;  /* 0x000000000000791b */ /* 0x003fe20003800000 */
.L_x_789:
[----:B------:R-:W-:Y:S01]  /*1e3b0*/  IMAD.MOV.U32 R11, RZ, RZ, R14 ;  /* 0x000000ffff0b7224 */ /* 0x000fe200078e000e */
[----:B------:R-:W-:Y:S06]  /*1e3c0*/  BRA `(.L_x_790) ;  /* 0xfffffe5000dc7947 */ /* 0x000fec000383ffff */
.L_x_492:
[----:B------:R-:W-:Y:S01]  /*1e3d0*/  BSSY B1, `(.L_x_791) ;  /* 0x0000008000017945 */ /* 0x000fe20003800000 */
[----:B0---4-:R-:W-:Y:S01]  /*1e3e0*/  MOV R13, R118 ;  /* 0x00000076000d7202 */ /* 0x011fe20000000f00 */
[----:B------:R-:W-:Y:S01]  /*1e3f0*/  IMAD.MOV.U32 R12, RZ, RZ, 0x1 ;  /* 0x00000001ff0c7424 */ /* 0x000fe200078e00ff */
[----:B---3--:R-:W-:Y:S01]  /*1e400*/  MOV R11, 0x1c1f ;  /* 0x00001c1f000b7802 */ /* 0x008fe20000000f00 */
[----:B------:R-:W-:-:S07]  /*1e410*/  IMAD.MOV.U32 R15, RZ, RZ, -0x1 ;  /* 0xffffffffff0f7424 */ /* 0x000fce00078e00ff */
[----:B-12---:R-:W-:Y:S05]  /*1e420*/  WARPSYNC.COLLECTIVE R15, `(.L_x_792) ;  /* 0x000000000f087348 */ /* 0x006fea0003c00000 */
[----:B------:R0:W3:Y:S02]  /*1e430*/  SHFL.IDX P6, R14, R13, R12, R11 ;  /* 0x0000000c0d0e7389 */ /* 0x0000e400000c000b */
[----:B0123--:R-:W-:Y:S01]  /*1e440*/  ENDCOLLECTIVE ;  /* 0x000000000000791b */ /* 0x00ffe20003800000 */
.L_x_792:
[----:B------:R-:W-:Y:S05]  /*1e450*/  BSYNC B1 ;  /* 0x0000000000017941 */ /* 0x000fea0003800000 */
.L_x_791:
[----:B------:R-:W-:Y:S01]  /*1e460*/  IMAD.MOV.U32 R13, RZ, RZ, R119 ;  /* 0x000000ffff0d7224 */ /* 0x000fe200078e0077 */
[----:B------:R-:W-:Y:S01]  /*1e470*/  MOV R12, 0x1 ;  /* 0x00000001000c7802 */ /* 0x000fe20000000f00 */
[----:B------:R-:W-:Y:S01]  /*1e480*/  IMAD.MOV.U32 R11, RZ, RZ, 0x1c1f ;  /* 0x00001c1fff0b7424 */ /* 0x000fe200078e00ff */
[----:B------:R-:W-:Y:S02]  /*1e490*/  MOV R15, 0xffffffff ;  /* 0xffffffff000f7802 */ /* 0x000fe40000000f00 */
[----:B------:R-:W-:-:S07]  /*1e4a0*/  MOV R118, R14 ;  /* 0x0000000e00767202 */ /* 0x000fce0000000f00 */
[----:B------:R-:W-:Y:S05]  /*1e4b0*/  WARPSYNC.COLLECTIVE R15, `(.L_x_793) ;  /* 0x000000000f087348 */ /* 0x000fea0003c00000 */
[----:B------:R0:W1:Y:S02]  /*1e4c0*/  SHFL.IDX P6, R14, R13, R12, R11 ;  /* 0x0000000c0d0e7389 */ /* 0x00006400000c000b */
[----:B01----:R-:W-:Y:S01]  /*1e4d0*/  ENDCOLLECTIVE ;  /* 0x000000000000791b */ /* 0x003fe20003800000 */
.L_x_793:
[----:B------:R-:W-:Y:S01]  /*1e4e0*/  IMAD.MOV.U32 R119, RZ, RZ, R14 ;  /* 0x000000ffff777224 */ /* 0x000fe200078e000e */
[----:B------:R-:W-:Y:S06]  /*1e4f0*/  BRA `(.L_x_794) ;  /* 0xfffffe6800107947 */ /* 0x000fec000383ffff */
.L_x_522:
[----:B-1----:R1:W2:Y:S02]  /*1e500*/  SYNCS.PHASECHK.TRANS64.TRYWAIT P6, [R88+URZ+0x2a890], R89 ;  /* 0x02a89059580075a7 */ /* 0x0022a400080c017f */
[----:B--2---:R-:W-:Y:S05]  /*1e510*/  @!P6 NANOSLEEP.SYNCS 0x989680 ;  /* 0x009896800000e95d */ /* 0x004fea0003900000 */
[----:B------:R-:W2:Y:S02]  /*1e520*/  @!P6 SYNCS.PHASECHK.TRANS64 P6, [R88+URZ+0x2a890], R89 ;  /* 0x02a890595800e5a7 */ /* 0x000ea400080c007f */
[----:B--2---:R-:W-:Y:S05]  /*1e530*/  @!P6 BRA `(.L_x_522) ;  /* 0xfffffffc00f0e947 */ /* 0x004fea000383ffff */
[----:B------:R-:W-:Y:S05]  /*1e540*/  BRA `(.L_x_795) ;  /* 0xfffffe8400e87947 */ /* 0x000fea000383ffff */
.L_x_523:
[----:B------:R-:W-:Y:S01]  /*1e550*/  BSSY B1, `(.L_x_796) ;  /* 0x0000008000017945 */ /* 0x000fe20003800000 */
[----:B------:R-:W-:Y:S01]  /*1e560*/  MOV R13, R118 ;  /* 0x00000076000d7202 */ /* 0x000fe20000000f00 */
[----:B------:R-:W-:Y:S01]  /*1e570*/  IMAD.MOV.U32 R12, RZ, RZ, RZ ;  /* 0x000000ffff0c7224 */ /* 0x000fe200078e00ff */
[----:B------:R-:W-:Y:S01]  /*1e580*/  MOV R11, 0x1c1f ;  /* 0x00001c1f000b7802 */ /* 0x000fe20000000f00 */
[----:B------:R-:W-:-:S07]  /*1e590*/  IMAD.MOV.U32 R15, RZ, RZ, -0x1 ;  /* 0xffffffffff0f7424 */ /* 0x000fce00078e00ff */
[----:B-1----:R-:W-:Y:S05]  /*1e5a0*/  WARPSYNC.COLLECTIVE R15, `(.L_x_797) ;  /* 0x000000000f087348 */ /* 0x002fea0003c00000 */
[----:B------:R0:W2:Y:S02]  /*1e5b0*/  SHFL.IDX P6, R14, R13, R12, R11 ;  /* 0x0000000c0d0e7389 */ /* 0x0000a400000c000b */
[----:B012---:R-:W-:Y:S01]  /*1e5c0*/  ENDCOLLECTIVE ;  /* 0x000000000000791b */ /* 0x007fe20003800000 */
.L_x_797:
[----:B------:R-:W-:Y:S05]  /*1e5d0*/  BSYNC B1 ;  /* 0x0000000000017941 */ /* 0x000fea0003800000 */
.L_x_796:
        /* <DEDUP_REMOVED lines=8> */
.L_x_798:
[----:B------:R-:W-:Y:S01]  /*1e660*/  IMAD.MOV.U32 R11, RZ, RZ, R14 ;  /* 0x000000ffff0b7224 */ /* 0x000fe200078e000e */
[----:B------:R-:W-:Y:S06]  /*1e670*/  BRA `(.L_x_799) ;  /* 0xfffffe8400b47947 */ /* 0x000fec000383ffff */
.L_x_536:
[----:B------:R-:W-:Y:S01]  /*1e680*/  BSSY B1, `(.L_x_800) ;  /* 0x0000008000017945 */ /* 0x000fe20003800000 */
[----:B--234-:R-:W-:Y:S01]  /*1e690*/  MOV R13, R118 ;  /* 0x00000076000d7202 */ /* 0x01cfe20000000f00 */
[----:B------:R-:W-:Y:S01]  /*1e6a0*/  IMAD.MOV.U32 R12, RZ, RZ, 0x1 ;  /* 0x00000001ff0c7424 */ /* 0x000fe200078e00ff */
[----:B------:R-:W-:Y:S01]  /*1e6b0*/  MOV R11, 0x1c1f ;  /* 0x00001c1f000b7802 */ /* 0x000fe20000000f00 */
[----:B------:R-:W-:-:S07]  /*1e6c0*/  IMAD.MOV.U32 R15, RZ, RZ, -0x1 ;  /* 0xffffffffff0f7424 */ /* 0x000fce00078e00ff */
[----:B01----:R-:W-:Y:S05]  /*1e6d0*/  WARPSYNC.COLLECTIVE R15, `(.L_x_801) ;  /* 0x000000000f087348 */ /* 0x003fea0003c00000 */
[----:B------:R2:W3:Y:S02]  /*1e6e0*/  SHFL.IDX P6, R14, R13, R12, R11 ;  /* 0x0000000c0d0e7389 */ /* 0x0004e400000c000b */
[----:B0123--:R-:W-:Y:S01]  /*1e6f0*/  ENDCOLLECTIVE ;  /* 0x000000000000791b */ /* 0x00ffe20003800000 */
.L_x_801:
[----:B------:R-:W-:Y:S05]  /*1e700*/  BSYNC B1 ;  /* 0x0000000000017941 */ /* 0x000fea0003800000 */
.L_x_800:
        /* <DEDUP_REMOVED lines=8> */
.L_x_802:
[----:B------:R-:W-:Y:S01]  /*1e790*/  IMAD.MOV.U32 R119, RZ, RZ, R14 ;  /* 0x000000ffff777224 */ /* 0x000fe200078e000e */
[----:B------:R-:W-:Y:S06]  /*1e7a0*/  BRA `(.L_x_803) ;  /* 0xfffffe9c005c7947 */ /* 0x000fec000383ffff */
.L_x_549:
[----:B0-----:R0:W1:Y:S02]  /*1e7b0*/  SYNCS.PHASECHK.TRANS64.TRYWAIT P4, [R88+URZ+0x2a890], R89 ;  /* 0x02a89059580075a7 */ /* 0x001064000808017f */
[----:B-1----:R-:W-:Y:S05]  /*1e7c0*/  @!P4 NANOSLEEP.SYNCS 0x989680 ;  /* 0x009896800000c95d */ /* 0x002fea0003900000 */
[----:B------:R-:W1:Y:S02]  /*1e7d0*/  @!P4 SYNCS.PHASECHK.TRANS64 P4, [R88+URZ+0x2a890], R89 ;  /* 0x02a890595800c5a7 */ /* 0x000e64000808007f */
[----:B-1----:R-:W-:Y:S05]  /*1e7e0*/  @!P4 BRA `(.L_x_549) ;  /* 0xfffffffc00f0c947 */ /* 0x002fea000383ffff */
[----:B------:R-:W-:Y:S05]  /*1e7f0*/  BRA `(.L_x_804) ;  /* 0xfffffeb000fc7947 */ /* 0x000fea000383ffff */
.L_x_550:
        /* <DEDUP_REMOVED lines=8> */
.L_x_806:
[----:B------:R-:W-:Y:S05]  /*1e880*/  BSYNC B1 ;  /* 0x0000000000017941 */ /* 0x000fea0003800000 */
.L_x_805:
        /* <DEDUP_REMOVED lines=8> */
.L_x_807:
[----:B------:R-:W-:Y:S01]  /*1e910*/  IMAD.MOV.U32 R36, RZ, RZ, R14 ;  /* 0x000000ffff247224 */ /* 0x000fe200078e000e */
[----:B------:R-:W-:Y:S06]  /*1e920*/  BRA `(.L_x_808) ;  /* 0xfffffeb400207947 */ /* 0x000fec000383ffff */
.L_x_553:
[----:B------:R-:W-:Y:S01]  /*1e930*/  BSSY B1, `(.L_x_809) ;  /* 0x0000008000017945 */ /* 0x000fe20003800000 */
[----:B----4-:R-:W-:Y:S01]  /*1e940*/  MOV R13, R39 ;  /* 0x00000027000d7202 */ /* 0x010fe20000000f00 */
[----:B------:R-:W-:Y:S01]  /*1e950*/  IMAD.MOV.U32 R12, RZ, RZ, 0x1 ;  /* 0x00000001ff0c7424 */ /* 0x000fe200078e00ff */
[----:B------:R-:W-:Y:S01]  /*1e960*/  MOV R11, 0x1c1f ;  /* 0x00001c1f000b7802 */ /* 0x000fe20000000f00 */
[----:B------:R-:W-:-:S07]  /*1e970*/  IMAD.MOV.U32 R15, RZ, RZ, -0x1 ;  /* 0xffffffffff0f7424 */ /* 0x000fce00078e00ff */
[----:B0123--:R-:W-:Y:S05]  /*1e980*/  WARPSYNC.COLLECTIVE R15, `(.L_x_810) ;  /* 0x000000000f087348 */ /* 0x00ffea0003c00000 */
[----:B------:R4:W0:Y:S02]  /*1e990*/  SHFL.IDX P6, R14, R13, R12, R11 ;  /* 0x0000000c0d0e7389 */ /* 0x00082400000c000b */
[----:B01234-:R-:W-:Y:S01]  /*1e9a0*/  ENDCOLLECTIVE ;  /* 0x000000000000791b */ /* 0x01ffe20003800000 */
.L_x_810:
[----:B------:R-:W-:Y:S05]  /*1e9b0*/  BSYNC B1 ;  /* 0x0000000000017941 */ /* 0x000fea0003800000 */
.L_x_809:
        /* <DEDUP_REMOVED lines=8> */
.L_x_811:
[----:B------:R-:W-:Y:S01]  /*1ea40*/  IMAD.MOV.U32 R36, RZ, RZ, R14 ;  /* 0x000000ffff247224 */ /* 0x000fe200078e000e */
[----:B------:R-:W-:Y:S06]  /*1ea50*/  BRA `(.L_x_812) ;  /* 0xfffffeb4007c7947 */ /* 0x000fec000383ffff */
.L_x_557:
[----:B---3--:R3:W0:Y:S02]  /*1ea60*/  SYNCS.PHASECHK.TRANS64.TRYWAIT P0, [R88+URZ+0x2a8b0], R89 ;  /* 0x02a8b059580075a7 */ /* 0x008624000800017f */
[----:B0-----:R-:W-:Y:S05]  /*1ea70*/  @!P0 NANOSLEEP.SYNCS 0x989680 ;  /* 0x009896800000895d */ /* 0x001fea0003900000 */
[----:B------:R-:W0:Y:S02]  /*1ea80*/  @!P0 SYNCS.PHASECHK.TRANS64 P0, [R88+URZ+0x2a8b0], R89 ;  /* 0x02a8b059580085a7 */ /* 0x000e24000800007f */
[----:B0-----:R-:W-:Y:S05]  /*1ea90*/  @!P0 BRA `(.L_x_557) ;  /* 0xfffffffc00f08947 */ /* 0x001fea000383ffff */
[----:B------:R-:W-:Y:S05]  /*1eaa0*/  BRA `(.L_x_813) ;  /* 0xfffffeb800547947 */ /* 0x000fea000383ffff */
.L_x_575:
[----:B------:R-:W-:Y:S01]  /*1eab0*/  BSSY B1, `(.L_x_814) ;  /* 0x0000008000017945 */ /* 0x000fe20003800000 */
[----:B------:R-:W-:Y:S01]  /*1eac0*/  MOV R13, R25 ;  /* 0x00000019000d7202 */ /* 0x000fe20000000f00 */
[----:B------:R-:W-:Y:S01]  /*1ead0*/  IMAD.MOV.U32 R12, RZ, RZ, RZ ;  /* 0x000000ffff0c7224 */ /* 0x000fe200078e00ff */
[----:B------:R-:W-:Y:S01]  /*1eae0*/  MOV R11, 0x1c1f ;  /* 0x00001c1f000b7802 */ /* 0x000fe20000000f00 */
[----:B------:R-:W-:-:S07]  /*1eaf0*/  IMAD.MOV.U32 R15, RZ, RZ, -0x1 ;  /* 0xffffffffff0f7424 */ /* 0x000fce00078e00ff */
[----:B----4-:R-:W-:Y:S05]  /*1eb00*/  WARPSYNC.COLLECTIVE R15, `(.L_x_815) ;  /* 0x000000000f087348 */ /* 0x010fea0003c00000 */
[----:B------:R0:W1:Y:S02]  /*1eb10*/  SHFL.IDX P6, R14, R13, R12, R11 ;  /* 0x0000000c0d0e7389 */ /* 0x00006400000c000b */
[----:B01--4-:R-:W-:Y:S01]  /*1eb20*/  ENDCOLLECTIVE ;  /* 0x000000000000791b */ /* 0x013fe20003800000 */
.L_x_815:
[----:B------:R-:W-:Y:S05]  /*1eb30*/  BSYNC B1 ;  /* 0x0000000000017941 */ /* 0x000fea0003800000 */
.L_x_814:
        /* <DEDUP_REMOVED lines=8> */
.L_x_816:
[----:B------:R-:W-:Y:S01]  /*1ebc0*/  MOV R13, R27 ;  /* 0x0000001b000d7202 */ /* 0x000fe20000000f00 */
[----:B------:R-:W-:-:S07]  /*1ebd0*/  IMAD.MOV.U32 R0, RZ, RZ, R14 ;  /* 0x000000ffff007224 */ /* 0x000fce00078e000e */
[----:B------:R-:W-:Y:S05]  /*1ebe0*/  WARPSYNC.COLLECTIVE R15, `(.L_x_817) ;  /* 0x000000000f087348 */ /* 0x000fea0003c00000 */
[----:B------:R0:W1:Y:S02]  /*1ebf0*/  SHFL.IDX P6, R14, R13, R12, R11 ;  /* 0x0000000c0d0e7389 */ /* 0x00006400000c000b */
[----:B01----:R-:W-:Y:S01]  /*1ec00*/  ENDCOLLECTIVE ;  /* 0x000000000000791b */ /* 0x003fe20003800000 */
.L_x_817:
[----:B------:R-:W-:Y:S01]  /*1ec10*/  MOV R13, R26 ;  /* 0x0000001a000d7202 */ /* 0x000fe20000000f00 */
[----:B------:R-:W-:-:S07]  /*1ec20*/  IMAD.MOV.U32 R5, RZ, RZ, R14 ;  /* 0x000000ffff057224 */ /* 0x000fce00078e000e */
[----:B------:R-:W-:Y:S05]  /*1ec30*/  WARPSYNC.COLLECTIVE R15, `(.L_x_818) ;  /* 0x000000000f087348 */ /* 0x000fea0003c00000 */
[----:B------:R0:W1:Y:S02]  /*1ec40*/  SHFL.IDX P6, R14, R13, R12, R11 ;  /* 0x0000000c0d0e7389 */ /* 0x00006400000c000b */
[----:B01----:R-:W-:Y:S01]  /*1ec50*/  ENDCOLLECTIVE ;  /* 0x000000000000791b */ /* 0x003fe20003800000 */
.L_x_818:
[----:B------:R-:W-:Y:S05]  /*1ec60*/  BRA `(.L_x_819) ;  /* 0xfffffec400907947 */ /* 0x000fea000383ffff */
.L_x_579:
[----:B0-----:R0:W1:Y:S02]  /*1ec70*/  SYNCS.PHASECHK.TRANS64.TRYWAIT P0, [R2+URZ+0x2a800], R5 ;  /* 0x02a80005020075a7 */ /* 0x001064000800017f */
[----:B-1----:R-:W-:Y:S05]  /*1ec80*/  @!P0 NANOSLEEP.SYNCS 0x989680 ;  /* 0x009896800000895d */ /* 0x002fea0003900000 */
[----:B------:R-:W1:Y:S02]  /*1ec90*/  @!P0 SYNCS.PHASECHK.TRANS64 P0, [R2+URZ+0x2a800], R5 ;  /* 0x02a80005020085a7 */ /* 0x000e64000800007f */
[----:B-1----:R-:W-:Y:S05]  /*1eca0*/  @!P0 BRA `(.L_x_579) ;  /* 0xfffffffc00f08947 */ /* 0x002fea000383ffff */
[----:B------:R-:W-:Y:S05]  /*1ecb0*/  BRA `(.L_x_820) ;  /* 0xfffffed000087947 */ /* 0x000fea000383ffff */
.L_x_603:
[----:B------:R-:W-:Y:S01]  /*1ecc0*/  BSSY B1, `(.L_x_821) ;  /* 0x0000008000017945 */ /* 0x000fe20003800000 */
[----:B------:R-:W-:Y:S01]  /*1ecd0*/  IMAD.MOV.U32 R13, RZ, RZ, R25 ;  /* 0x000000ffff0d7224 */ /* 0x000fe200078e0019 */
[----:B------:R-:W-:Y:S01]  /*1ece0*/  MOV R12, RZ ;  /* 0x000000ff000c7202 */ /* 0x000fe20000000f00 */
[----:B------:R-:W-:Y:S01]  /*1ecf0*/  IMAD.MOV.U32 R11, RZ, RZ, 0x1c1f ;  /* 0x00001c1fff0b7424 */ /* 0x000fe200078e00ff */
[----:B------:R-:W-:-:S07]  /*1ed00*/  MOV R15, 0xffffffff ;  /* 0xffffffff000f7802 */ /* 0x000fce0000000f00 */
[----:B----4-:R-:W-:Y:S05]  /*1ed10*/  WARPSYNC.COLLECTIVE R15, `(.L_x_822) ;  /* 0x000000000f087348 */ /* 0x010fea0003c00000 */
[----:B------:R0:W1:Y:S02]  /*1ed20*/  SHFL.IDX P6, R14, R13, R12, R11 ;  /* 0x0000000c0d0e7389 */ /* 0x00006400000c000b */
[----:B01--4-:R-:W-:Y:S01]  /*1ed30*/  ENDCOLLECTIVE ;  /* 0x000000000000791b */ /* 0x013fe20003800000 */
.L_x_822:
[----:B------:R-:W-:Y:S05]  /*1ed40*/  BSYNC B1 ;  /* 0x0000000000017941 */ /* 0x000fea0003800000 */
.L_x_821:
[----:B------:R-:W-:Y:S01]  /*1ed50*/  MOV R13, R24 ;  /* 0x00000018000d7202 */ /* 0x000fe20000000f00 */
[----:B------:R-:W-:Y:S01]  /*1ed60*/  IMAD.MOV.U32 R12, RZ, RZ, RZ ;  /* 0x000000ffff0c7224 */ /* 0x000fe200078e00ff */
[----:B------:R-:W-:Y:S01]  /*1ed70*/  MOV R11, 0x1c1f ;  /* 0x00001c1f000b7802 */ /* 0x000fe20000000f00 */
[----:B------:R-:W-:Y:S02]  /*1ed80*/  IMAD.MOV.U32 R15, RZ, RZ, -0x1 ;  /* 0xffffffffff0f7424 */ /* 0x000fe400078e00ff */
[----:B------:R-:W-:-:S07]  /*1ed90*/  IMAD.MOV.U32 R3, RZ, RZ, R14 ;  /* 0x000000ffff037224 */ /* 0x000fce00078e000e */
[----:B------:R-:W-:Y:S05]  /*1eda0*/  WARPSYNC.COLLECTIVE R15, `(.L_x_823) ;  /* 0x000000000f087348 */ /* 0x000fea0003c00000 */
[----:B------:R0:W1:Y:S02]  /*1edb0*/  SHFL.IDX P6, R14, R13, R12, R11 ;  /* 0x0000000c0d0e7389 */ /* 0x00006400000c000b */
[----:B01----:R-:W-:Y:S01]  /*1edc0*/  ENDCOLLECTIVE ;  /* 0x000000000000791b */ /* 0x003fe20003800000 */
.L_x_823:
[----:B------:R-:W-:Y:S01]  /*1edd0*/  IMAD.MOV.U32 R13, RZ, RZ, R27 ;  /* 0x000000ffff0d7224 */ /* 0x000fe200078e001b */
[----:B------:R-:W-:-:S07]  /*1ede0*/  MOV R0, R14 ;  /* 0x0000000e00007202 */ /* 0x000fce0000000f00 */
[----:B------:R-:W-:Y:S05]  /*1edf0*/  WARPSYNC.COLLECTIVE R15, `(.L_x_824) ;  /* 0x000000000f087348 */ /* 0x000fea0003c00000 */
[----:B------:R0:W1:Y:S02]  /*1ee00*/  SHFL.IDX P6, R14, R13, R12, R11 ;  /* 0x0000000c0d0e7389 */ /* 0x00006400000c000b */
[----:B01----:R-:W-:Y:S01]  /*1ee10*/  ENDCOLLECTIVE ;  /* 0x000000000000791b */ /* 0x003fe20003800000 */
.L_x_824:
[----:B------:R-:W-:Y:S01]  /*1ee20*/  IMAD.MOV.U32 R13, RZ, RZ, R26 ;  /* 0x000000ffff0d7224 */ /* 0x000fe200078e001a */
[----:B------:R-:W-:-:S07]  /*1ee30*/  MOV R21, R14 ;  /* 0x0000000e00157202 */ /* 0x000fce0000000f00 */
[----:B------:R-:W-:Y:S05]  /*1ee40*/  WARPSYNC.COLLECTIVE R15, `(.L_x_825) ;  /* 0x000000000f087348 */ /* 0x000fea0003c00000 */
[----:B------:R0:W1:Y:S02]  /*1ee50*/  SHFL.IDX P6, R14, R13, R12, R11 ;  /* 0x0000000c0d0e7389 */ /* 0x00006400000c000b */
[----:B01----:R-:W-:Y:S01]  /*1ee60*/  ENDCOLLECTIVE ;  /* 0x000000000000791b */ /* 0x003fe20003800000 */
.L_x_825:
[----:B------:R-:W-:Y:S01]  /*1ee70*/  MOV R20, R14 ;  /* 0x0000000e00147202 */ /* 0x000fe20000000f00 */
[----:B------:R-:W-:Y:S06]  /*1ee80*/  BRA `(.L_x_826) ;  /* 0xfffffeec00a47947 */ /* 0x000fec000383ffff */
.L_x_607:
[----:B0-----:R0:W1:Y:S02]  /*1ee90*/  SYNCS.PHASECHK.TRANS64.TRYWAIT P0, [R2+URZ+0x2a800], R5 ;  /* 0x02a80005020075a7 */ /* 0x001064000800017f */
[----:B-1----:R-:W-:Y:S05]  /*1eea0*/  @!P0 NANOSLEEP.SYNCS 0x989680 ;  /* 0x009896800000895d */ /* 0x002fea0003900000 */
[----:B------:R-:W1:Y:S02]  /*1eeb0*/  @!P0 SYNCS.PHASECHK.TRANS64 P0, [R2+URZ+0x2a800], R5 ;  /* 0x02a80005020085a7 */ /* 0x000e64000800007f */
[----:B-1----:R-:W-:Y:S05]  /*1eec0*/  @!P0 BRA `(.L_x_607) ;  /* 0xfffffffc00f08947 */ /* 0x002fea000383ffff */
[----:B------:R-:W-:Y:S05]  /*1eed0*/  BRA `(.L_x_827) ;  /* 0xfffffef400b47947 */ /* 0x000fea000383ffff */
.L_x_621:
[----:B-1----:R1:W2:Y:S02]  /*1eee0*/  SYNCS.PHASECHK.TRANS64.TRYWAIT P1, [R5+URZ+0x2a830], R0 ;  /* 0x02a83000050075a7 */ /* 0x0022a4000802017f */
[----:B--2---:R-:W-:Y:S05]  /*1eef0*/  @!P1 NANOSLEEP.SYNCS 0x989680 ;  /* 0x009896800000995d */ /* 0x004fea0003900000 */
[----:B------:R-:W2:Y:S02]  /*1ef00*/  @!P1 SYNCS.PHASECHK.TRANS64 P1, [R5+URZ+0x2a830], R0 ;  /* 0x02a83000050095a7 */ /* 0x000ea4000802007f */
[----:B--2---:R-:W-:Y:S05]  /*1ef10*/  @!P1 BRA `(.L_x_621) ;  /* 0xfffffffc00f09947 */ /* 0x004fea000383ffff */
[----:B------:R-:W-:Y:S05]  /*1ef20*/  BRA `(.L_x_620) ;  /* 0xffffff1800a47947 */ /* 0x000fea000383ffff */
.L_x_629:
[----:B-1----:R1:W2:Y:S02]  /*1ef30*/  SYNCS.PHASECHK.TRANS64.TRYWAIT P1, [R21+URZ+0x2a830], R0 ;  /* 0x02a83000150075a7 */ /* 0x0022a4000802017f */
[----:B--2---:R-:W-:Y:S05]  /*1ef40*/  @!P1 NANOSLEEP.SYNCS 0x989680 ;  /* 0x009896800000995d */ /* 0x004fea0003900000 */
[----:B------:R-:W2:Y:S02]  /*1ef50*/  @!P1 SYNCS.PHASECHK.TRANS64 P1, [R21+URZ+0x2a830], R0 ;  /* 0x02a83000150095a7 */ /* 0x000ea4000802007f */
[----:B--2---:R-:W-:Y:S05]  /*1ef60*/  @!P1 BRA `(.L_x_629) ;  /* 0xfffffffc00f09947 */ /* 0x004fea000383ffff */
[----:B------:R-:W-:Y:S05]  /*1ef70*/  BRA `(.L_x_628) ;  /* 0xffffff3c00847947 */ /* 0x000fea000383ffff */
.L_x_634:
[----:B0-----:R0:W1:Y:S02]  /*1ef80*/  SYNCS.PHASECHK.TRANS64.TRYWAIT P1, [R10+URZ+0x2a850], R3 ;  /* 0x02a850030a0075a7 */ /* 0x001064000802017f */
[----:B-1----:R-:W-:Y:S05]  /*1ef90*/  @!P1 NANOSLEEP.SYNCS 0x989680 ;  /* 0x009896800000995d */ /* 0x002fea0003900000 */
[----:B------:R-:W1:Y:S02]  /*1efa0*/  @!P1 SYNCS.PHASECHK.TRANS64 P1, [R10+URZ+0x2a850], R3 ;  /* 0x02a850030a0095a7 */ /* 0x000e64000802007f */
[----:B-1----:R-:W-:Y:S05]  /*1efb0*/  @!P1 BRA `(.L_x_634) ;  /* 0xfffffffc00f09947 */ /* 0x002fea000383ffff */
[----:B------:R-:W-:Y:S05]  /*1efc0*/  BRA `(.L_x_633) ;  /* 0xffffff4800747947 */ /* 0x000fea000383ffff */
.L_x_642:
[----:B-1----:R1:W2:Y:S02]  /*1efd0*/  SYNCS.PHASECHK.TRANS64.TRYWAIT P1, [R10+URZ+0x2a850], R5 ;  /* 0x02a850050a0075a7 */ /* 0x0022a4000802017f */
[----:B--2---:R-:W-:Y:S05]  /*1efe0*/  @!P1 NANOSLEEP.SYNCS 0x989680 ;  /* 0x009896800000995d */ /* 0x004fea0003900000 */
[----:B------:R-:W2:Y:S02]  /*1eff0*/  @!P1 SYNCS.PHASECHK.TRANS64 P1, [R10+URZ+0x2a850], R5 ;  /* 0x02a850050a0095a7 */ /* 0x000ea4000802007f */
[----:B--2---:R-:W-:Y:S05]  /*1f000*/  @!P1 BRA `(.L_x_642) ;  /* 0xfffffffc00f09947 */ /* 0x004fea000383ffff */
[----:B------:R-:W-:Y:S05]  /*1f010*/  BRA `(.L_x_641) ;  /* 0xffffff60003c7947 */ /* 0x000fea000383ffff */
.L_x_679:
[----:B------:R-:W0:Y:S01]  /*1f020*/  S2R R9, SR_TID.X ;  /* 0x0000000000097919 */ /* 0x000e220000002100 */
[----:B------:R-:W-:Y:S01]  /*1f030*/  BSSY B1, `(.L_x_828) ;  /* 0x000000a000017945 */ /* 0x000fe20003800000 */
[----:B------:R-:W-:Y:S01]  /*1f040*/  MOV R12, RZ ;  /* 0x000000ff000c7202 */ /* 0x000fe20000000f00 */
[----:B------:R-:W-:Y:S01]  /*1f050*/  IMAD.MOV.U32 R11, RZ, RZ, 0x1f ;  /* 0x0000001fff0b7424 */ /* 0x000fe200078e00ff */
[----:B------:R-:W-:Y:S02]  /*1f060*/  MOV R15, 0xffffffff ;  /* 0xffffffff000f7802 */ /* 0x000fe40000000f00 */
[----:B0-----:R-:W-:-:S04]  /*1f070*/  SHF.R.U32.HI R9, RZ, 0x5, R9 ;  /* 0x00000005ff097819 */ /* 0x001fc80000011609 */
[----:B------:R-:W-:-:S05]  /*1f080*/  LOP3.LUT R9, R9, 0x3, RZ, 0xc0, !PT ;  /* 0x0000000309097812 */ /* 0x000fca00078ec0ff */
[----:B------:R-:W-:-:S07]  /*1f090*/  IMAD.MOV.U32 R13, RZ, RZ, R9 ;  /* 0x000000ffff0d7224 */ /* 0x000fce00078e0009 */
[----:B------:R-:W-:Y:S05]  /*1f0a0*/  WARPSYNC.COLLECTIVE R15, `(.L_x_829) ;  /* 0x000000000f087348 */ /* 0x000fea0003c00000 */
[----:B------:R0:W1:Y:S02]  /*1f0b0*/  SHFL.IDX P6, R14, R13, R12, R11 ;  /* 0x0000000c0d0e7389 */ /* 0x00006400000c000b */
[----:B01----:R-:W-:Y:S01]  /*1f0c0*/  ENDCOLLECTIVE ;  /* 0x000000000000791b */ /* 0x003fe20003800000 */
.L_x_829:
[----:B------:R-:W-:Y:S05]  /*1f0d0*/  BSYNC B1 ;  /* 0x0000000000017941 */ /* 0x000fea0003800000 */
.L_x_828:
[----:B------:R-:W-:Y:S05]  /*1f0e0*/  BRA `(.L_x_830) ;  /* 0xffffff9800b47947 */ /* 0x000fea000383ffff */
.L_x_681:
[----:B------:R-:W-:Y:S01]  /*1f0f0*/  BSSY B1, `(.L_x_831) ;  /* 0x0000006000017945 */ /* 0x000fe20003800000 */
[----:B------:R-:W-:-:S07]  /*1f100*/  IMAD.MOV.U32 R15, RZ, RZ, -0x1 ;  /* 0xffffffffff0f7424 */ /* 0x000fce00078e00ff */
[----:B0-----:R-:W-:Y:S05]  /*1f110*/  WARPSYNC.COLLECTIVE R15, `(.L_x_832) ;  /* 0x000000000f0c7348 */ /* 0x001fea0003c00000 */
[----:B------:R-:W-:Y:S02]  /*1f120*/  ELECT P6, UR62, PT ;  /* 0x00000000003e782f */ /* 0x000fe400038c0000 */
[----:B------:R-:W-:Y:S01]  /*1f130*/  MOV R14, UR62 ;  /* 0x0000003e000e7c02 */ /* 0x000fe20008000f00 */
[----:B0-----:R-:W-:Y:S10]  /*1f140*/  ENDCOLLECTIVE ;  /* 0x000000000000791b */ /* 0x001ff40003800000 */
.L_x_832:
[----:B------:R-:W-:Y:S05]  /*1f150*/  BSYNC B1 ;  /* 0x0000000000017941 */ /* 0x000fea0003800000 */
.L_x_831:
[----:B------:R-:W-:Y:S05]  /*1f160*/  BRA `(.L_x_680) ;  /* 0xffffff9800ac7947 */ /* 0x000fea000383ffff */
.L_x_683:
[----:B0-----:R0:W1:Y:S02]  /*1f170*/  SYNCS.PHASECHK.TRANS64.TRYWAIT P0, [R22+URZ+0x2a820], R3 ;  /* 0x02a82003160075a7 */ /* 0x001064000800017f */
[----:B-1----:R-:W-:Y:S05]  /*1f180*/  @!P0 NANOSLEEP.SYNCS 0x989680 ;  /* 0x009896800000895d */ /* 0x002fea0003900000 */
[----:B------:R-:W1:Y:S02]  /*1f190*/  @!P0 SYNCS.PHASECHK.TRANS64 P0, [R22+URZ+0x2a820], R3 ;  /* 0x02a82003160085a7 */ /* 0x000e64000800007f */
[----:B-1----:R-:W-:Y:S05]  /*1f1a0*/  @!P0 BRA `(.L_x_683) ;  /* 0xfffffffc00f08947 */ /* 0x002fea000383ffff */
[----:B------:R-:W-:Y:S05]  /*1f1b0*/  BRA `(.L_x_833) ;  /* 0xffffff9800bc7947 */ /* 0x000fea000383ffff */
.L_x_687:
[----:B-1----:R1:W2:Y:S02]  /*1f1c0*/  SYNCS.PHASECHK.TRANS64.TRYWAIT P0, [R9+URZ+0x2a8a0], R8 ;  /* 0x02a8a008090075a7 */ /* 0x0022a4000800017f */
[----:B--2---:R-:W-:Y:S05]  /*1f1d0*/  @!P0 NANOSLEEP.SYNCS 0x989680 ;  /* 0x009896800000895d */ /* 0x004fea0003900000 */
[----:B------:R-:W2:Y:S02]  /*1f1e0*/  @!P0 SYNCS.PHASECHK.TRANS64 P0, [R9+URZ+0x2a8a0], R8 ;  /* 0x02a8a008090085a7 */ /* 0x000ea4000800007f */
[----:B--2---:R-:W-:Y:S05]  /*1f1f0*/  @!P0 BRA `(.L_x_687) ;  /* 0xfffffffc00f08947 */ /* 0x004fea000383ffff */
[----:B------:R-:W-:Y:S05]  /*1f200*/  BRA `(.L_x_834) ;  /* 0xffffff9800d47947 */ /* 0x000fea000383ffff */
.L_x_694:
[----:B0-----:R0:W2:Y:S02]  /*1f210*/  SYNCS.PHASECHK.TRANS64.TRYWAIT P0, [R9+URZ+0x2a8c0], R8 ;  /* 0x02a8c008090075a7 */ /* 0x0010a4000800017f */
[----:B--2---:R-:W-:Y:S05]  /*1f220*/  @!P0 NANOSLEEP.SYNCS 0x989680 ;  /* 0x009896800000895d */ /* 0x004fea0003900000 */
[----:B------:R-:W2:Y:S02]  /*1f230*/  @!P0 SYNCS.PHASECHK.TRANS64 P0, [R9+URZ+0x2a8c0], R8 ;  /* 0x02a8c008090085a7 */ /* 0x000ea4000800007f */
[----:B--2---:R-:W-:Y:S05]  /*1f240*/  @!P0 BRA `(.L_x_694) ;  /* 0xfffffffc00f08947 */ /* 0x004fea000383ffff */
[----:B------:R-:W-:Y:S05]  /*1f250*/  BRA `(.L_x_835) ;  /* 0xffffff9c00cc7947 */ /* 0x000fea000383ffff */
.L_x_702:
[----:B-1----:R1:W2:Y:S02]  /*1f260*/  SYNCS.PHASECHK.TRANS64.TRYWAIT P1, [R6+URZ+0x2a8a0], R9 ;  /* 0x02a8a009060075a7 */ /* 0x0022a4000802017f */
[----:B--2---:R-:W-:Y:S05]  /*1f270*/  @!P1 NANOSLEEP.SYNCS 0x989680 ;  /* 0x009896800000995d */ /* 0x004fea0003900000 */
[----:B------:R-:W2:Y:S02]  /*1f280*/  @!P1 SYNCS.PHASECHK.TRANS64 P1, [R6+URZ+0x2a8a0], R9 ;  /* 0x02a8a009060095a7 */ /* 0x000ea4000802007f */
[----:B--2---:R-:W-:Y:S05]  /*1f290*/  @!P1 BRA `(.L_x_702) ;  /* 0xfffffffc00f09947 */ /* 0x004fea000383ffff */
[----:B------:R-:W-:Y:S05]  /*1f2a0*/  BRA `(.L_x_836) ;  /* 0xffffffa000c87947 */ /* 0x000fea000383ffff */
.L_x_709:
[----:B0-----:R0:W2:Y:S02]  /*1f2b0*/  SYNCS.PHASECHK.TRANS64.TRYWAIT P1, [R6+URZ+0x2a8c0], R9 ;  /* 0x02a8c009060075a7 */ /* 0x0010a4000802017f */
[----:B--2---:R-:W-:Y:S05]  /*1f2c0*/  @!P1 NANOSLEEP.SYNCS 0x989680 ;  /* 0x009896800000995d */ /* 0x004fea0003900000 */
[----:B------:R-:W2:Y:S02]  /*1f2d0*/  @!P1 SYNCS.PHASECHK.TRANS64 P1, [R6+URZ+0x2a8c0], R9 ;  /* 0x02a8c009060095a7 */ /* 0x000ea4000802007f */
[----:B--2---:R-:W-:Y:S05]  /*1f2e0*/  @!P1 BRA `(.L_x_709) ;  /* 0xfffffffc00f09947 */ /* 0x004fea000383ffff */
[----:B------:R-:W-:Y:S05]  /*1f2f0*/  BRA `(.L_x_837) ;  /* 0xffffffa400bc7947 */ /* 0x000fea000383ffff */
.L_x_723:
[----:B------:R-:W0:Y:S01]  /*1f300*/  S2R R7, SR_TID.X ;  /* 0x0000000000077919 */ /* 0x000e220000002100 */
[----:B------:R-:W-:Y:S01]  /*1f310*/  BSSY B0, `(.L_x_838) ;  /* 0x000000a000007945 */ /* 0x000fe20003800000 */
[----:B------:R-:W-:Y:S01]  /*1f320*/  IMAD.MOV.U32 R12, RZ, RZ, RZ ;  /* 0x000000ffff0c7224 */ /* 0x000fe200078e00ff */
[----:B------:R-:W-:Y:S01]  /*1f330*/  MOV R11, 0x1f ;  /* 0x0000001f000b7802 */ /* 0x000fe20000000f00 */
[----:B------:R-:W-:Y:S01]  /*1f340*/  IMAD.MOV.U32 R15, RZ, RZ, -0x1 ;  /* 0xffffffffff0f7424 */ /* 0x000fe200078e00ff */
[----:B0-----:R-:W-:-:S04]  /*1f350*/  SHF.R.U32.HI R7, RZ, 0x5, R7 ;  /* 0x00000005ff077819 */ /* 0x001fc80000011607 */
[----:B------:R-:W-:-:S04]  /*1f360*/  LOP3.LUT R7, R7, 0x3, RZ, 0xc0, !PT ;  /* 0x0000000307077812 */ /* 0x000fc800078ec0ff */
[----:B------:R-:W-:-:S07]  /*1f370*/  MOV R13, R7 ;  /* 0x00000007000d7202 */ /* 0x000fce0000000f00 */
[----:B-----5:R-:W-:Y:S05]  /*1f380*/  WARPSYNC.COLLECTIVE R15, `(.L_x_839) ;  /* 0x000000000f087348 */ /* 0x020fea0003c00000 */
[----:B------:R0:W1:Y:S02]  /*1f390*/  SHFL.IDX P6, R14, R13, R12, R11 ;  /* 0x0000000c0d0e7389 */ /* 0x00006400000c000b */
[----:B01---5:R-:W-:Y:S01]  /*1f3a0*/  ENDCOLLECTIVE ;  /* 0x000000000000791b */ /* 0x023fe20003800000 */
.L_x_839:
[----:B------:R-:W-:Y:S05]  /*1f3b0*/  BSYNC B0 ;  /* 0x0000000000007941 */ /* 0x000fea0003800000 */
.L_x_838:
[----:B------:R-:W-:Y:S05]  /*1f3c0*/  BRA `(.L_x_840) ;  /* 0xffffffb000cc7947 */ /* 0x000fea000383ffff */
.L_x_726:
[----:B0-----:R0:W1:Y:S02]  /*1f3d0*/  SYNCS.PHASECHK.TRANS64.TRYWAIT P0, [R7+URZ+0x2a840], R2 ;  /* 0x02a84002070075a7 */ /* 0x001064000800017f */
[----:B-1----:R-:W-:Y:S05]  /*1f3e0*/  @!P0 NANOSLEEP.SYNCS 0x989680 ;  /* 0x009896800000895d */ /* 0x002fea0003900000 */
[----:B------:R-:W1:Y:S02]  /*1f3f0*/  @!P0 SYNCS.PHASECHK.TRANS64 P0, [R7+URZ+0x2a840], R2 ;  /* 0x02a84002070085a7 */ /* 0x000e64000800007f */
[----:B-1----:R-:W-:Y:S05]  /*1f400*/  @!P0 BRA `(.L_x_726) ;  /* 0xfffffffc00f08947 */ /* 0x002fea000383ffff */
[----:B------:R-:W-:Y:S05]  /*1f410*/  BRA `(.L_x_841) ;  /* 0xffffffb400287947 */ /* 0x000fea000383ffff */
.L_x_727:
[----:B------:R-:W-:Y:S01]  /*1f420*/  BSSY B0, `(.L_x_842) ;  /* 0x0000008000007945 */ /* 0x000fe20003800000 */
[----:B------:R-:W-:Y:S01]  /*1f430*/  MOV R13, R0 ;  /* 0x00000000000d7202 */ /* 0x000fe20000000f00 */
[----:B------:R-:W-:Y:S01]  /*1f440*/  IMAD.MOV.U32 R12, RZ, RZ, RZ ;  /* 0x000000ffff0c7224 */ /* 0x000fe200078e00ff */
[----:B------:R-:W-:Y:S01]  /*1f450*/  MOV R11, 0x181f ;  /* 0x0000181f000b7802 */ /* 0x000fe20000000f00 */
[----:B------:R-:W-:-:S07]  /*1f460*/  IMAD.MOV.U32 R15, RZ, RZ, -0x1 ;  /* 0xffffffffff0f7424 */ /* 0x000fce00078e00ff */
[----:B------:R-:W-:Y:S05]  /*1f470*/  WARPSYNC.COLLECTIVE R15, `(.L_x_843) ;  /* 0x000000000f087348 */ /* 0x000fea0003c00000 */
[----:B------:R0:W1:Y:S02]  /*1f480*/  SHFL.IDX P6, R14, R13, R12, R11 ;  /* 0x0000000c0d0e7389 */ /* 0x00006400000c000b */
[----:B01----:R-:W-:Y:S01]  /*1f490*/  ENDCOLLECTIVE ;  /* 0x000000000000791b */ /* 0x003fe20003800000 */
.L_x_843:
[----:B------:R-:W-:Y:S05]  /*1f4a0*/  BSYNC B0 ;  /* 0x0000000000007941 */ /* 0x000fea0003800000 */
.L_x_842:
[----:B------:R-:W-:Y:S01]  /*1f4b0*/  IMAD.MOV.U32 R13, RZ, RZ, R4 ;  /* 0x000000ffff0d7224 */ /* 0x000fe200078e0004 */
[----:B------:R-:W-:Y:S01]  /*1f4c0*/  MOV R12, RZ ;  /* 0x000000ff000c7202 */ /* 0x000fe20000000f00 */
[----:B------:R-:W-:Y:S01]  /*1f4d0*/  IMAD.MOV.U32 R11, RZ, RZ, 0x181f ;  /* 0x0000181fff0b7424 */ /* 0x000fe200078e00ff */
[----:B------:R-:W-:Y:S01]  /*1f4e0*/  MOV R15, 0xffffffff ;  /* 0xffffffff000f7802 */ /* 0x000fe20000000f00 */
[----:B------:R-:W-:Y:S01]  /*1f4f0*/  @P0 IMAD R8, R5, 0x2, R22 ;  /* 0x0000000205080824 */ /* 0x000fe200078e0216 */
[----:B------:R-:W-:-:S07]  /*1f500*/  MOV R2, R14 ;  /* 0x0000000e00027202 */ /* 0x000fce0000000f00 */
[----:B------:R-:W-:Y:S05]  /*1f510*/  WARPSYNC.COLLECTIVE R15, `(.L_x_844) ;  /* 0x000000000f087348 */ /* 0x000fea0003c00000 */
[----:B------:R0:W1:Y:S02]  /*1f520*/  SHFL.IDX P6, R14, R13, R12, R11 ;  /* 0x0000000c0d0e7389 */ /* 0x00006400000c000b */
[----:B01----:R-:W-:Y:S01]  /*1f530*/  ENDCOLLECTIVE ;  /* 0x000000000000791b */ /* 0x003fe20003800000 */
.L_x_844:
[----:B------:R-:W-:Y:S01]  /*1f540*/  MOV R13, R0 ;  /* 0x00000000000d7202 */ /* 0x000fe20000000f00 */
[----:B------:R-:W-:Y:S02]  /*1f550*/  IMAD.MOV.U32 R12, RZ, RZ, 0x1 ;  /* 0x00000001ff0c7424 */ /* 0x000fe400078e00ff */
[----:B------:R-:W-:-:S07]  /*1f560*/  IMAD.MOV.U32 R3, RZ, RZ, R14 ;  /* 0x000000ffff037224 */ /* 0x000fce00078e000e */
[----:B------:R-:W-:Y:S05]  /*1f570*/  WARPSYNC.COLLECTIVE R15, `(.L_x_845) ;  /* 0x000000000f087348 */ /* 0x000fea0003c00000 */
[----:B------:R0:W1:Y:S02]  /*1f580*/  SHFL.IDX P6, R14, R13, R12, R11 ;  /* 0x0000000c0d0e7389 */ /* 0x00006400000c000b */
[----:B01----:R-:W-:Y:S01]  /*1f590*/  ENDCOLLECTIVE ;  /* 0x000000000000791b */ /* 0x003fe20003800000 */
.L_x_845:
[----:B------:R-:W-:-:S04]  /*1f5a0*/  @P0 LEA R3, P1, R9, R3, 0x1 ;  /* 0x0000000309030211 */ /* 0x000fc800078208ff */
[----:B------:R-:W-:Y:S02]  /*1f5b0*/  @P0 IADD3.X R2, RZ, R2, RZ, P1, !PT ;  /* 0x00000002ff020210 */ /* 0x000fe40000ffe4ff */
[----:B------:R-:W-:Y:S02]  /*1f5c0*/  ISETP.GE.AND P1, PT, R6, 0x11, PT ;  /* 0x000000110600780c */ /* 0x000fe40003f26270 */
        /* <DEDUP_REMOVED lines=10> */
[----:B0-----:R-:W-:-:S07]  /*1f670*/  MOV R2, R14 ;  /* 0x0000000e00027202 */ /* 0x001fce0000000f00 */
[----:B------:R-:W-:Y:S05]  /*1f680*/  WARPSYNC.COLLECTIVE R15, `(.L_x_846) ;  /* 0x000000000f087348 */ /* 0x000fea0003c00000 */
[----:B------:R0:W1:Y:S02]  /*1f690*/  SHFL.IDX P6, R14, R13, R12, R11 ;  /* 0x0000000c0d0e7389 */ /* 0x00006400000c000b */
[----:B01----:R-:W-:Y:S01]  /*1f6a0*/  ENDCOLLECTIVE ;  /* 0x000000000000791b */ /* 0x003fe20003800000 */
.L_x_846:
[----:B------:R-:W-:Y:S01]  /*1f6b0*/  @P1 LEA R8, R5, R22, 0x1 ;  /* 0x0000001605081211 */ /* 0x000fe200078e08ff */
[----:B------:R-:W-:Y:S01]  /*1f6c0*/  IMAD.MOV.U32 R13, RZ, RZ, R0 ;  /* 0x000000ffff0d7224 */ /* 0x000fe200078e0000 */
[----:B------:R-:W-:Y:S02]  /*1f6d0*/  MOV R12, 0x2 ;  /* 0x00000002000c7802 */ /* 0x000fe40000000f00 */
[----:B------:R-:W-:-:S07]  /*1f6e0*/  MOV R3, R14 ;  /* 0x0000000e00037202 */ /* 0x000fce0000000f00 */
[----:B------:R-:W-:Y:S05]  /*1f6f0*/  WARPSYNC.COLLECTIVE R15, `(.L_x_847) ;  /* 0x000000000f087348 */ /* 0x000fea0003c00000 */
[----:B------:R0:W1:Y:S02]  /*1f700*/  SHFL.IDX P6, R14, R13, R12, R11 ;  /* 0x0000000c0d0e7389 */ /* 0x00006400000c000b */
[----:B01----:R-:W-:Y:S01]  /*1f710*/  ENDCOLLECTIVE ;  /* 0x000000000000791b */ /* 0x003fe20003800000 */
.L_x_847:
[----:B------:R-:W-:-:S05]  /*1f720*/  @P1 LEA R3, P0, R9, R3, 0x1 ;  /* 0x0000000309031211 */ /* 0x000fca00078008ff */
[----:B------:R-:W-:-:S05]  /*1f730*/  @P1 IMAD.X R2, RZ, RZ, R2, P0 ;  /* 0x000000ffff021224 */ /* 0x000fca00000e0602 */
        /* <DEDUP_REMOVED lines=15> */
.L_x_848:
[----:B------:R-:W-:Y:S01]  /*1f830*/  @P1 IMAD R8, R5, 0x2, R22 ;  /* 0x0000000205081824 */ /* 0x000fe200078e0216 */
[----:B------:R-:W-:Y:S01]  /*1f840*/  MOV R13, R0 ;  /* 0x00000000000d7202 */ /* 0x000fe20000000f00 */
[----:B------:R-:W-:Y:S02]  /*1f850*/  IMAD.MOV.U32 R12, RZ, RZ, 0x3 ;  /* 0x00000003ff0c7424 */ /* 0x000fe400078e00ff */
[----:B------:R-:W-:-:S07]  /*1f860*/  IMAD.MOV.U32 R3, RZ, RZ, R14 ;  /* 0x000000ffff037224 */ /* 0x000fce00078e000e */
[----:B------:R-:W-:Y:S05]  /*1f870*/  WARPSYNC.COLLECTIVE R15, `(.L_x_849) ;  /* 0x000000000f087348 */ /* 0x000fea0003c00000 */
[----:B------:R0:W1:Y:S02]  /*1f880*/  SHFL.IDX P6, R14, R13, R12, R11 ;  /* 0x0000000c0d0e7389 */ /* 0x00006400000c000b */
[----:B01----:R-:W-:Y:S01]  /*1f890*/  ENDCOLLECTIVE ;  /* 0x000000000000791b */ /* 0x003fe20003800000 */
.L_x_849:
[----:B------:R-:W-:-:S04]  /*1f8a0*/  @P1 LEA R3, P0, R9, R3, 0x1 ;  /* 0x0000000309031211 */ /* 0x000fc800078008ff */
[----:B------:R-:W-:-:S04]  /*1f8b0*/  @P1 IADD3.X R2, RZ, R2, RZ, P0, !PT ;  /* 0x00000002ff021210 */ /* 0x000fc800007fe4ff */
        /* <DEDUP_REMOVED lines=10> */
[----:B------:R-:W-:Y:S02]  /*1f960*/  ISETP.GE.AND P1, PT, R6, 0x31, PT ;  /* 0x000000310600780c */ /* 0x000fe40003f26270 */
[----:B0-----:R-:W-:-:S11]  /*1f970*/  MOV R2, R14 ;  /* 0x0000000e00027202 */ /* 0x001fd60000000f00 */
[----:B------:R-:W-:Y:S05]  /*1f980*/  WARPSYNC.COLLECTIVE R15, `(.L_x_850) ;  /* 0x000000000f087348 */ /* 0x000fea0003c00000 */
[----:B------:R0:W1:Y:S02]  /*1f990*/  SHFL.IDX P6, R14, R13, R12, R11 ;  /* 0x0000000c0d0e7389 */ /* 0x00006400000c000b */
[----:B01----:R-:W-:Y:S01]  /*1f9a0*/  ENDCOLLECTIVE ;  /* 0x000000000000791b */ /* 0x003fe20003800000 */
.L_x_850:
[----:B------:R-:W-:Y:S01]  /*1f9b0*/  @P1 LEA R8, R5, R22, 0x1 ;  /* 0x0000001605081211 */ /* 0x000fe200078e08ff */
[----:B------:R-:W-:Y:S01]  /*1f9c0*/  IMAD.MOV.U32 R13, RZ, RZ, R0 ;  /* 0x000000ffff0d7224 */ /* 0x000fe200078e0000 */
[----:B------:R-:W-:Y:S02]  /*1f9d0*/  MOV R12, 0x4 ;  /* 0x00000004000c7802 */ /* 0x000fe40000000f00 */
[----:B------:R-:W-:-:S07]  /*1f9e0*/  MOV R3, R14 ;  /* 0x0000000e00037202 */ /* 0x000fce0000000f00 */
[----:B------:R-:W-:Y:S05]  /*1f9f0*/  WARPSYNC.COLLECTIVE R15, `(.L_x_851) ;  /* 0x000000000f087348 */ /* 0x000fea0003c00000 */
[----:B------:R0:W1:Y:S02]  /*1fa00*/  SHFL.IDX P6, R14, R13, R12, R11 ;  /* 0x0000000c0d0e7389 */ /* 0x00006400000c000b */
[----:B01----:R-:W-:Y:S01]  /*1fa10*/  ENDCOLLECTIVE ;  /* 0x000000000000791b */ /* 0x003fe20003800000 */
.L_x_851:
        /* <DEDUP_REMOVED lines=17> */
.L_x_852:
[----:B------:R-:W-:Y:S01]  /*1fb30*/  @P1 IMAD R8, R5, 0x2, R22 ;  /* 0x0000000205081824 */ /* 0x000fe200078e0216 */
[----:B------:R-:W-:Y:S01]  /*1fb40*/  MOV R13, R0 ;  /* 0x00000000000d7202 */ /* 0x000fe20000000f00 */
[----:B------:R-:W-:Y:S02]  /*1fb50*/  IMAD.MOV.U32 R12, RZ, RZ, 0x5 ;  /* 0x00000005ff0c7424 */ /* 0x000fe400078e00ff */
[----:B------:R-:W-:-:S07]  /*1fb60*/  IMAD.MOV.U32 R3, RZ, RZ, R14 ;  /* 0x000000ffff037224 */ /* 0x000fce00078e000e */
[----:B------:R-:W-:Y:S05]  /*1fb70*/  WARPSYNC.COLLECTIVE R15, `(.L_x_853) ;  /* 0x000000000f087348 */ /* 0x000fea0003c00000 */
[----:B------:R0:W1:Y:S02]  /*1fb80*/  SHFL.IDX P6, R14, R13, R12, R11 ;  /* 0x0000000c0d0e7389 */ /* 0x00006400000c000b */
[----:B01----:R-:W-:Y:S01]  /*1fb90*/  ENDCOLLECTIVE ;  /* 0x000000000000791b */ /* 0x003fe20003800000 */
.L_x_853:
[----:B------:R-:W-:-:S04]  /*1fba0*/  @P1 LEA R3, P0, R9, R3, 0x1 ;  /* 0x0000000309031211 */ /* 0x000fc800078008ff */
[----:B------:R-:W-:-:S04]  /*1fbb0*/  @P1 IADD3.X R2, RZ, R2, RZ, P0, !PT ;  /* 0x00000002ff021210 */ /* 0x000fc800007fe4ff */
[----:B------:R-:W-:Y:S01]  /*1fbc0*/  @P1 LOP3.LUT R3, R3, R2, RZ, 0x3c, !PT ;  /* 0x0000000203031212 */ /* 0x000fe200078e3cff */
[----:B------:R-:W-:-:S03]  /*1fbd0*/  IMAD.MOV.U32 R13, RZ, RZ, R4 ;  /* 0x000000ffff0d7224 */ /* 0x000fc600078e0004 */
[----:B------:R-:W-:-:S04]  /*1fbe0*/  @P1 LOP3.LUT R2, R3, R2, RZ, 0x3c, !PT ;  /* 0x0000000203021212 */ /* 0x000fc800078e3cff */
[----:B------:R-:W-:Y:S02]  /*1fbf0*/  @P1 LOP3.LUT R3, R3, R2, RZ, 0x3c, !PT ;  /* 0x0000000203031212 */ /* 0x000fe400078e3cff */
[----:B------:R-:W-:-:S03]  /*1fc00*/  MOV R0, R14 ;  /* 0x0000000e00007202 */ /* 0x000fc60000000f00 */
[----:B------:R-:W-:Y:S01]  /*1fc10*/  @!PT LDS RZ, [RZ] ;  /* 0x00000000fffff984 */ /* 0x000fe20000000800 */
[----:B------:R-:W-:Y:S01]  /*1fc20*/  @!PT LDS RZ, [RZ] ;  /* 0x00000000fffff984 */ /* 0x000fe20000000800 */
[----:B------:R-:W-:Y:S01]  /*1fc30*/  @!PT LDS RZ, [RZ] ;  /* 0x00000000fffff984 */ /* 0x000fe20000000800 */
[----:B------:R0:W-:Y:S04]  /*1fc40*/  @P1 LDGSTS.E.BYPASS.LTC128B.128 [R8+0x1a400], desc[UR60][R2.64], !P4 ;  /* 0x1a40000002081fae */ /* 0x0001e8000e101d7c */
[----:B0-----:R-:W-:Y:S05]  /*1fc50*/  WARPSYNC.COLLECTIVE R15, `(.L_x_854) ;  /* 0x000000000f087348 */ /* 0x001fea0003c00000 */
[----:B------:R1:W2:Y:S02]  /*1fc60*/  SHFL.IDX P6, R14, R13, R12, R11 ;  /* 0x0000000c0d0e7389 */ /* 0x0002a400000c000b */
[----:B012---:R-:W-:Y:S01]  /*1fc70*/  ENDCOLLECTIVE ;  /* 0x000000000000791b */ /* 0x007fe20003800000 */
.L_x_854:
[----:B------:R-:W-:Y:S01]  /*1fc80*/  @!PT LDS RZ, [RZ] ;  /* 0x00000000fffff984 */ /* 0x000fe20000000800 */
[----:B------:R-:W-:Y:S01]  /*1fc90*/  @!PT LDS RZ, [RZ] ;  /* 0x00000000fffff984 */ /* 0x000fe20000000800 */
[----:B------:R-:W-:Y:S01]  /*1fca0*/  @!PT LDS RZ, [RZ] ;  /* 0x00000000fffff984 */ /* 0x000fe20000000800 */
[----:B------:R-:W-:Y:S04]  /*1fcb0*/  @P1 LDGSTS.E.BYPASS.LTC128B.128 [R8+0x1d400], desc[UR60][R2.64+0x80], !P3 ;  /* 0x1d40008002081fae */ /* 0x000fe8000d901d7c */
[----:B------:R0:W-:Y:S02]  /*1fcc0*/  @P1 LDGSTS.E.BYPASS.LTC128B.128 [R8+0x20400], desc[UR60][R2.64+0x100], !P2 ;  /* 0x2040010002081fae */ /* 0x0001e4000d101d7c */
[----:B0-----:R-:W-:Y:S01]  /*1fcd0*/  MOV R2, R14 ;  /* 0x0000000e00027202 */ /* 0x001fe20000000f00 */
[----:B------:R-:W-:Y:S06]  /*1fce0*/  BRA `(.L_x_855) ;  /* 0xffffffb000787947 */ /* 0x000fec000383ffff */
.L_x_732:
[----:B------:R-:W-:Y:S01]  /*1fcf0*/  IMAD.MOV.U32 R13, RZ, RZ, R5 ;  /* 0x000000ffff0d7224 */ /* 0x000fe200078e0005 */
[----:B------:R-:W-:Y:S01]  /*1fd00*/  MOV R12, RZ ;  /* 0x000000ff000c7202 */ /* 0x000fe20000000f00 */
[----:B------:R-:W-:Y:S01]  /*1fd10*/  IMAD.MOV.U32 R11, RZ, RZ, 0x181f ;  /* 0x0000181fff0b7424 */ /* 0x000fe200078e00ff */
[----:B------:R-:W-:Y:S01]  /*1fd20*/  MOV R15, 0xffffffff ;  /* 0xffffffff000f7802 */ /* 0x000fe20000000f00 */
[----:B-----5:R-:W-:Y:S01]  /*1fd30*/  IMAD R6, R17, R8, RZ ;  /* 0x0000000811067224 */ /* 0x020fe200078e02ff */
[----:B------:R-:W-:-:S07]  /*1fd40*/  IADD3 R4, R10, R4, RZ ;  /* 0x000000040a047210 */ /* 0x000fce0007ffe0ff */
[----:B------:R-:W-:Y:S05]  /*1fd50*/  WARPSYNC.COLLECTIVE R15, `(.L_x_856) ;  /* 0x000000000f087348 */ /* 0x000fea0003c00000 */
[----:B------:R0:W1:Y:S02]  /*1fd60*/  SHFL.IDX P6, R14, R13, R12, R11 ;  /* 0x0000000c0d0e7389 */ /* 0x00006400000c000b */
[----:B01----:R-:W-:Y:S01]  /*1fd70*/  ENDCOLLECTIVE ;  /* 0x000000000000791b */ /* 0x003fe20003800000 */
.L_x_856:
[----:B------:R-:W-:Y:S02]  /*1fd80*/  ISETP.GE.AND P1, PT, R4, R6, PT ;  /* 0x000000060400720c */ /* 0x000fe40003f26270 */
[----:B------:R-:W-:Y:S01]  /*1fd90*/  MOV R13, R0 ;  /* 0x00000000000d7202 */ /* 0x000fe20000000f00 */
[----:B------:R-:W-:-:S10]  /*1fda0*/  IMAD.MOV.U32 R2, RZ, RZ, R14 ;  /* 0x000000ffff027224 */ /* 0x000fd400078e000e */
[----:B------:R-:W-:Y:S05]  /*1fdb0*/  WARPSYNC.COLLECTIVE R15, `(.L_x_857) ;  /* 0x000000000f087348 */ /* 0x000fea0003c00000 */
[----:B------:R0:W1:Y:S02]  /*1fdc0*/  SHFL.IDX P6, R14, R13, R12, R11 ;  /* 0x0000000c0d0e7389 */ /* 0x00006400000c000b */
[----:B01----:R-:W-:Y:S01]  /*1fdd0*/  ENDCOLLECTIVE ;  /* 0x000000000000791b */ /* 0x003fe20003800000 */
.L_x_857:
[----:B------:R-:W-:Y:S01]  /*1fde0*/  MOV R13, R5 ;  /* 0x00000005000d7202 */ /* 0x000fe20000000f00 */
[----:B------:R-:W-:Y:S02]  /*1fdf0*/  IMAD.MOV.U32 R12, RZ, RZ, 0x1 ;  /* 0x00000001ff0c7424 */ /* 0x000fe400078e00ff */
[----:B------:R-:W-:-:S07]  /*1fe00*/  IMAD.MOV.U32 R3, RZ, RZ, R14 ;  /* 0x000000ffff037224 */ /* 0x000fce00078e000e */
[----:B------:R-:W-:Y:S05]  /*1fe10*/  WARPSYNC.COLLECTIVE R15, `(.L_x_858) ;  /* 0x000000000f087348 */ /* 0x000fea0003c00000 */
[----:B------:R0:W1:Y:S02]  /*1fe20*/  SHFL.IDX P6, R14, R13, R12, R11 ;  /* 0x0000000c0d0e7389 */ /* 0x00006400000c000b */
[----:B01----:R-:W-:Y:S01]  /*1fe30*/  ENDCOLLECTIVE ;  /* 0x000000000000791b */ /* 0x003fe20003800000 */
.L_x_858:
[----:B------:R-:W-:-:S05]  /*1fe40*/  @!P1 LEA R7, P4, R9, R3, 0x1 ;  /* 0x0000000309079211 */ /* 0x000fca00078808ff */
[----:B------:R-:W-:Y:S01]  /*1fe50*/  @!P1 IMAD.X R3, RZ, RZ, R2, P4 ;  /* 0x000000ffff039224 */ /* 0x000fe200020e0602 */
[----:B------:R-:W-:Y:S01]  /*1fe60*/  @!P1 MOV R2, R7 ;  /* 0x0000000700029202 */ /* 0x000fe20000000f00 */
[----:B------:R-:W-:Y:S02]  /*1fe70*/  VIADD R7, R4, 0x10 ;  /* 0x0000001004077836 */ /* 0x000fe40000000000 */
[----:B------:R-:W-:Y:S02]  /*1fe80*/  IMAD.MOV.U32 R13, RZ, RZ, R0 ;  /* 0x000000ffff0d7224 */ /* 0x000fe400078e0000 */
[----:B------:R-:W-:Y:S01]  /*1fe90*/  @!PT LDS RZ, [RZ] ;  /* 0x00000000fffff984 */ /* 0x000fe20000000800 */
[----:B------:R-:W-:Y:S01]  /*1fea0*/  @!PT LDS RZ, [RZ] ;  /* 0x00000000fffff984 */ /* 0x000fe20000000800 */
[----:B------:R-:W-:Y:S01]  /*1feb0*/  @!PT LDS RZ, [RZ] ;  /* 0x00000000fffff984 */ /* 0x000fe20000000800 */
[----:B------:R-:W-:Y:S04]  /*1fec0*/  @!P1 LDGSTS.E.BYPASS.LTC128B.128 [R37+0xc400], desc[UR60][R2.64], !P3 ;  /* 0x0c40000002259fae */ /* 0x000fe8000d901d7c */
[----:B------:R-:W-:Y:S04]  /*1fed0*/  @!P1 LDGSTS.E.BYPASS.LTC128B.128 [R37+0x10400], desc[UR60][R2.64+0x80], !P2 ;  /* 0x1040008002259fae */ /* 0x000fe8000d101d7c */
[----:B------:R0:W-:Y:S01]  /*1fee0*/  @!P1 LDGSTS.E.BYPASS.LTC128B.128 [R37+0x14400], desc[UR60][R2.64+0x100], !P0 ;  /* 0x1440010002259fae */ /* 0x0001e2000c101d7c */
[----:B------:R-:W-:-:S02]  /*1fef0*/  ISETP.GE.AND P1, PT, R7, R6, PT ;  /* 0x000000060700720c */ /* 0x000fc40003f26270 */
[----:B0-----:R-:W-:-:S11]  /*1ff00*/  MOV R2, R14 ;  /* 0x0000000e00027202 */ /* 0x001fd60000000f00 */
[----:B------:R-:W-:Y:S05]  /*1ff10*/  WARPSYNC.COLLECTIVE R15, `(.L_x_859) ;  /* 0x000000000f087348 */ /* 0x000fea0003c00000 */
[----:B------:R0:W1:Y:S02]  /*1ff20*/  SHFL.IDX P6, R14, R13, R12, R11 ;  /* 0x0000000c0d0e7389 */ /* 0x00006400000c000b */
[----:B01----:R-:W-:Y:S01]  /*1ff30*/  ENDCOLLECTIVE ;  /* 0x000000000000791b */ /* 0x003fe20003800000 */
.L_x_859:
[----:B------:R-:W-:Y:S01]  /*1ff40*/  IMAD.MOV.U32 R13, RZ, RZ, R5 ;  /* 0x000000ffff0d7224 */ /* 0x000fe200078e0005 */
[----:B------:R-:W-:Y:S02]  /*1ff50*/  MOV R12, 0x2 ;  /* 0x00000002000c7802 */ /* 0x000fe40000000f00 */
[----:B------:R-:W-:-:S07]  /*1ff60*/  MOV R3, R14 ;  /* 0x0000000e00037202 */ /* 0x000fce0000000f00 */
[----:B------:R-:W-:Y:S05]  /*1ff70*/  WARPSYNC.COLLECTIVE R15, `(.L_x_860) ;  /* 0x000000000f087348 */ /* 0x000fea0003c00000 */
[----:B------:R0:W1:Y:S02]  /*1ff80*/  SHFL.IDX P6, R14, R13, R12, R11 ;  /* 0x0000000c0d0e7389 */ /* 0x00006400000c000b */
[----:B01----:R-:W-:Y:S01]  /*1ff90*/  ENDCOLLECTIVE ;  /* 0x000000000000791b */ /* 0x003fe20003800000 */
.L_x_860:
[----:B------:R-:W-:-:S05]  /*1ffa0*/  @!P1 LEA R7, P4, R9, R3, 0x1 ;  /* 0x0000000309079211 */ /* 0x000fca00078808ff */
[----:B------:R-:W-:Y:S01]  /*1ffb0*/  @!P1 IMAD.X R8, RZ, RZ, R2, P4 ;  /* 0x000000ffff089224 */ /* 0x000fe200020e0602 */
[----:B------:R-:W-:Y:S02]  /*1ffc0*/  @!P1 MOV R2, R7 ;  /* 0x0000000700029202 */ /* 0x000fe40000000f00 */
[----:B------:R-:W-:Y:S01]  /*1ffd0*/  IADD3 R7, R4, 0x20, RZ ;  /* 0x0000002004077810 */ /* 0x000fe20007ffe0ff */
[----:B------:R-:W-:Y:S01]  /*1ffe0*/  @!P1 IMAD.MOV.U32 R3, RZ, RZ, R8 ;  /* 0x000000ffff039224 */ /* 0x000fe200078e0008 */
[----:B------:R-:W-:-:S04]  /*1fff0*/  MOV R13, R0 ;  /* 0x00000000000d7202 */ /* 0x000fc80000000f00 */
        /* <DEDUP_REMOVED lines=11> */
.L_x_861:
[----:B------:R-:W-:Y:S01]  /*200b0*/  MOV R13, R5 ;  /* 0x00000005000d7202 */ /* 0x000fe20000000f00 */
[----:B------:R-:W-:Y:S02]  /*200c0*/  IMAD.MOV.U32 R12, RZ, RZ, 0x3 ;  /* 0x00000003ff0c7424 */ /* 0x000fe400078e00ff */
[----:B------:R-:W-:-:S07]  /*200d0*/  IMAD.MOV.U32 R3, RZ, RZ, R14 ;  /* 0x000000ffff037224 */ /* 0x000fce00078e000e */
[----:B------:R-:W-:Y:S05]  /*200e0*/  WARPSYNC.COLLECTIVE R15, `(.L_x_862) ;  /* 0x000000000f087348 */ /* 0x000fea0003c00000 */
[----:B------:R0:W1:Y:S02]  /*200f0*/  SHFL.IDX P6, R14, R13, R12, R11 ;  /* 0x0000000c0d0e7389 */ /* 0x00006400000c000b */
[----:B01----:R-:W-:Y:S01]  /*20100*/  ENDCOLLECTIVE ;  /* 0x000000000000791b */ /* 0x003fe20003800000 */
.L_x_862:
[----:B------:R-:W-:-:S04]  /*20110*/  @!P1 LEA R7, P4, R9, R3, 0x1 ;  /* 0x0000000309079211 */ /* 0x000fc800078808ff */
[----:B------:R-:W-:Y:S01]  /*20120*/  @!P1 IADD3.X R8, RZ, R2, RZ, P4, !PT ;  /* 0x00000002ff089210 */ /* 0x000fe200027fe4ff */
[----:B------:R-:W-:Y:S02]  /*20130*/  @!P1 IMAD.MOV.U32 R2, RZ, RZ, R7 ;  /* 0x000000ffff029224 */ /* 0x000fe400078e0007 */
[----:B------:R-:W-:Y:S01]  /*20140*/  VIADD R7, R4, 0x30 ;  /* 0x0000003004077836 */ /* 0x000fe20000000000 */
[----:B------:R-:W-:Y:S01]  /*20150*/  @!P1 MOV R3, R8 ;  /* 0x0000000800039202 */ /* 0x000fe20000000f00 */
[----:B------:R-:W-:-:S04]  /*20160*/  IMAD.MOV.U32 R13, RZ, RZ, R0 ;  /* 0x000000ffff0d7224 */ /* 0x000fc800078e0000 */
        /* <DEDUP_REMOVED lines=11> */
.L_x_863:
[----:B------:R-:W-:Y:S01]  /*20220*/  IMAD.MOV.U32 R13, RZ, RZ, R5 ;  /* 0x000000ffff0d7224 */ /* 0x000fe200078e0005 */
[----:B------:R-:W-:Y:S02]  /*20230*/  MOV R12, 0x4 ;  /* 0x00000004000c7802 */ /* 0x000fe40000000f00 */
[----:B------:R-:W-:-:S07]  /*20240*/  MOV R3, R14 ;  /* 0x0000000e00037202 */ /* 0x000fce0000000f00 */
[----:B------:R-:W-:Y:S05]  /*20250*/  WARPSYNC.COLLECTIVE R15, `(.L_x_864) ;  /* 0x000000000f087348 */ /* 0x000fea0003c00000 */
[----:B------:R0:W1:Y:S02]  /*20260*/  SHFL.IDX P6, R14, R13, R12, R11 ;  /* 0x0000000c0d0e7389 */ /* 0x00006400000c000b */
[----:B01----:R-:W-:Y:S01]  /*20270*/  ENDCOLLECTIVE ;  /* 0x000000000000791b */ /* 0x003fe20003800000 */
.L_x_864:
        /* <DEDUP_REMOVED lines=17> */
.L_x_865:
[----:B------:R-:W-:Y:S01]  /*20390*/  MOV R13, R5 ;  /* 0x00000005000d7202 */ /* 0x000fe20000000f00 */
[----:B------:R-:W-:Y:S02]  /*203a0*/  IMAD.MOV.U32 R12, RZ, RZ, 0x5 ;  /* 0x00000005ff0c7424 */ /* 0x000fe400078e00ff */
[----:B------:R-:W-:-:S07]  /*203b0*/  IMAD.MOV.U32 R3, RZ, RZ, R14 ;  /* 0x000000ffff037224 */ /* 0x000fce00078e000e */
[----:B------:R-:W-:Y:S05]  /*203c0*/  WARPSYNC.COLLECTIVE R15, `(.L_x_866) ;  /* 0x000000000f087348 */ /* 0x000fea0003c00000 */
[----:B------:R0:W1:Y:S02]  /*203d0*/  SHFL.IDX P6, R14, R13, R12, R11 ;  /* 0x0000000c0d0e7389 */ /* 0x00006400000c000b */
[----:B01----:R-:W-:Y:S01]  /*203e0*/  ENDCOLLECTIVE ;  /* 0x000000000000791b */ /* 0x003fe20003800000 */
.L_x_866:
        /* <DEDUP_REMOVED lines=17> */
.L_x_867:
[----:B------:R-:W-:Y:S01]  /*20500*/  IMAD.MOV.U32 R13, RZ, RZ, R5 ;  /* 0x000000ffff0d7224 */ /* 0x000fe200078e0005 */
[----:B------:R-:W-:Y:S02]  /*20510*/  MOV R12, 0x6 ;  /* 0x00000006000c7802 */ /* 0x000fe40000000f00 */
[----:B------:R-:W-:-:S07]  /*20520*/  MOV R3, R14 ;  /* 0x0000000e00037202 */ /* 0x000fce0000000f00 */
[----:B------:R-:W-:Y:S05]  /*20530*/  WARPSYNC.COLLECTIVE R15, `(.L_x_868) ;  /* 0x000000000f087348 */ /* 0x000fea0003c00000 */
[----:B------:R0:W1:Y:S02]  /*20540*/  SHFL.IDX P6, R14, R13, R12, R11 ;  /* 0x0000000c0d0e7389 */ /* 0x00006400000c000b */
[----:B01----:R-:W-:Y:S01]  /*20550*/  ENDCOLLECTIVE ;  /* 0x000000000000791b */ /* 0x003fe20003800000 */
.L_x_868:
        /* <DEDUP_REMOVED lines=17> */
.L_x_869:
[----:B------:R-:W-:Y:S01]  /*20670*/  IMAD.MOV.U32 R13, RZ, RZ, R5 ;  /* 0x000000ffff0d7224 */ /* 0x000fe200078e0005 */
[----:B------:R-:W-:Y:S01]  /*20680*/  MOV R12, 0x7 ;  /* 0x00000007000c7802 */ /* 0x000fe20000000f00 */
[----:B------:R-:W-:-:S07]  /*20690*/  IMAD.MOV.U32 R3, RZ, RZ, R14 ;  /* 0x000000ffff037224 */ /* 0x000fce00078e000e */
[----:B------:R-:W-:Y:S05]  /*206a0*/  WARPSYNC.COLLECTIVE R15, `(.L_x_870) ;  /* 0x000000000f087348 */ /* 0x000fea0003c00000 */
[----:B------:R0:W1:Y:S02]  /*206b0*/  SHFL.IDX P6, R14, R13, R12, R11 ;  /* 0x0000000c0d0e7389 */ /* 0x00006400000c000b */
[----:B01----:R-:W-:Y:S01]  /*206c0*/  ENDCOLLECTIVE ;  /* 0x000000000000791b */ /* 0x003fe20003800000 */
.L_x_870:
[----:B------:R-:W-:-:S04]  /*206d0*/  @!P1 LEA R7, P4, R9, R3, 0x1 ;  /* 0x0000000309079211 */ /* 0x000fc800078808ff */
[----:B------:R-:W-:Y:S01]  /*206e0*/  @!P1 IADD3.X R8, RZ, R2, RZ, P4, !PT ;  /* 0x00000002ff089210 */ /* 0x000fe200027fe4ff */
[----:B------:R-:W-:-:S03]  /*206f0*/  @!P1 IMAD.MOV.U32 R2, RZ, RZ, R7 ;  /* 0x000000ffff029224 */ /* 0x000fc600078e0007 */
[----:B------:R-:W-:Y:S02]  /*20700*/  @!P1 MOV R3, R8 ;  /* 0x0000000800039202 */ /* 0x000fe40000000f00 */
[----:B------:R-:W-:-:S03]  /*20710*/  MOV R13, R0 ;  /* 0x00000000000d7202 */ /* 0x000fc60000000f00 */
        /* <DEDUP_REMOVED lines=10> */
.L_x_871:
[----:B------:R-:W-:Y:S05]  /*207c0*/  BRA `(.L_x_872) ;  /* 0xffffffb000e87947 */ /* 0x000fea000383ffff */
.L_x_737:
[----:B0-----:R0:W1:Y:S02]  /*207d0*/  SYNCS.PHASECHK.TRANS64.TRYWAIT P0, [R22+URZ+0x2a820], R3 ;  /* 0x02a82003160075a7 */ /* 0x001064000800017f */
[----:B-1----:R-:W-:Y:S05]  /*207e0*/  @!P0 NANOSLEEP.SYNCS 0x989680 ;  /* 0x009896800000895d */ /* 0x002fea0003900000 */
[----:B------:R-:W1:Y:S02]  /*207f0*/  @!P0 SYNCS.PHASECHK.TRANS64 P0, [R22+URZ+0x2a820], R3 ;  /* 0x02a82003160085a7 */ /* 0x000e64000800007f */
[----:B-1----:R-:W-:Y:S05]  /*20800*/  @!P0 BRA `(.L_x_737) ;  /* 0xfffffffc00f08947 */ /* 0x002fea000383ffff */
[----:B------:R-:W-:Y:S05]  /*20810*/  BRA `(.L_x_873) ;  /* 0xffffffb400587947 */ /* 0x000fea000383ffff */
.L_x_742:
[----:B0-----:R0:W1:Y:S02]  /*20820*/  SYNCS.PHASECHK.TRANS64.TRYWAIT P0, [R5+URZ+0x2a840], R0 ;  /* 0x02a84000050075a7 */ /* 0x001064000800017f */
[----:B-1----:R-:W-:Y:S05]  /*20830*/  @!P0 NANOSLEEP.SYNCS 0x989680 ;  /* 0x009896800000895d */ /* 0x002fea0003900000 */
[----:B------:R-:W1:Y:S02]  /*20840*/  @!P0 SYNCS.PHASECHK.TRANS64 P0, [R5+URZ+0x2a840], R0 ;  /* 0x02a84000050085a7 */ /* 0x000e64000800007f */
[----:B-1----:R-:W-:Y:S05]  /*20850*/  @!P0 BRA `(.L_x_742) ;  /* 0xfffffffc00f08947 */ /* 0x002fea000383ffff */
[----:B------:R-:W-:Y:S05]  /*20860*/  BRA `(.L_x_874) ;  /* 0xffffffb800247947 */ /* 0x000fea000383ffff */
.L_x_743:
[----:B------:R-:W-:Y:S01]  /*20870*/  BSSY B1, `(.L_x_875) ;  /* 0x0000008000017945 */ /* 0x000fe20003800000 */
[----:B------:R-:W-:Y:S01]  /*20880*/  IMAD.MOV.U32 R13, RZ, RZ, R8 ;  /* 0x000000ffff0d7224 */ /* 0x000fe200078e0008 */
[----:B------:R-:W-:Y:S01]  /*20890*/  MOV R12, RZ ;  /* 0x000000ff000c7202 */ /* 0x000fe20000000f00 */
[----:B------:R-:W-:Y:S01]  /*208a0*/  IMAD.MOV.U32 R11, RZ, RZ, 0x181f ;  /* 0x0000181fff0b7424 */ /* 0x000fe200078e00ff */
[----:B------:R-:W-:-:S07]  /*208b0*/  MOV R15, 0xffffffff ;  /* 0xffffffff000f7802 */ /* 0x000fce0000000f00 */
[----:B------:R-:W-:Y:S05]  /*208c0*/  WARPSYNC.COLLECTIVE R15, `(.L_x_876) ;  /* 0x000000000f087348 */ /* 0x000fea0003c00000 */
[----:B------:R0:W1:Y:S02]  /*208d0*/  SHFL.IDX P6, R14, R13, R12, R11 ;  /* 0x0000000c0d0e7389 */ /* 0x00006400000c000b */
[----:B01----:R-:W-:Y:S01]  /*208e0*/  ENDCOLLECTIVE ;  /* 0x000000000000791b */ /* 0x003fe20003800000 */
.L_x_876:
[----:B------:R-:W-:Y:S05]  /*208f0*/  BSYNC B1 ;  /* 0x0000000000017941 */ /* 0x000fea0003800000 */
.L_x_875:
[----:B------:R-:W0:Y:S01]  /*20900*/  S2R R35, SR_TID.X ;  /* 0x0000000000237919 */ /* 0x000e220000002100 */
[----:B------:R-:W-:Y:S01]  /*20910*/  MOV R13, R9 ;  /* 0x00000009000d7202 */ /* 0x000fe20000000f00 */
[----:B------:R-:W-:Y:S01]  /*20920*/  IMAD.MOV.U32 R12, RZ, RZ, RZ ;  /* 0x000000ffff0c7224 */ /* 0x000fe200078e00ff */
[----:B------:R-:W-:Y:S01]  /*20930*/  MOV R11, 0x181f ;  /* 0x0000181f000b7802 */ /* 0x000fe20000000f00 */
[----:B------:R-:W-:Y:S01]  /*20940*/  IMAD.MOV.U32 R3, RZ, RZ, R14 ;  /* 0x000000ffff037224 */ /* 0x000fe200078e000e */
[----:B------:R-:W-:Y:S02]  /*20950*/  MOV R15, 0xffffffff ;  /* 0xffffffff000f7802 */ /* 0x000fe40000000f00 */
[----:B------:R-:W-:-:S07]  /*20960*/  LEA R4, R4, R22, 0x1 ;  /* 0x0000001604047211 */ /* 0x000fce00078e08ff */
[----:B0-----:R-:W-:Y:S05]  /*20970*/  WARPSYNC.COLLECTIVE R15, `(.L_x_877) ;  /* 0x000000000f087348 */ /* 0x001fea0003c00000 */
[----:B------:R1:W2:Y:S02]  /*20980*/  SHFL.IDX P6, R14, R13, R12, R11 ;  /* 0x0000000c0d0e7389 */ /* 0x0002a400000c000b */
[----:B012---:R-:W-:Y:S01]  /*20990*/  ENDCOLLECTIVE ;  /* 0x000000000000791b */ /* 0x007fe20003800000 */
.L_x_877:
[----:B------:R-:W-:Y:S01]  /*209a0*/  IMAD.MOV.U32 R13, RZ, RZ, R8 ;  /* 0x000000ffff0d7224 */ /* 0x000fe200078e0008 */
[----:B------:R-:W-:Y:S01]  /*209b0*/  MOV R12, 0x1 ;  /* 0x00000001000c7802 */ /* 0x000fe20000000f00 */
[----:B------:R-:W-:Y:S02]  /*209c0*/  IMAD.SHL.U32 R35, R35, 0x8, RZ ;  /* 0x0000000823237824 */ /* 0x000fe400078e00ff */
[----:B------:R-:W-:-:S07]  /*209d0*/  IMAD.MOV.U32 R2, RZ, RZ, R14 ;  /* 0x000000ffff027224 */ /* 0x000fce00078e000e */
[----:B------:R-:W-:Y:S05]  /*209e0*/  WARPSYNC.COLLECTIVE R15, `(.L_x_878) ;  /* 0x000000000f087348 */ /* 0x000fea0003c00000 */
[----:B------:R0:W1:Y:S02]  /*209f0*/  SHFL.IDX P6, R14, R13, R12, R11 ;  /* 0x0000000c0d0e7389 */ /* 0x00006400000c000b */
[----:B01----:R-:W-:Y:S01]  /*20a00*/  ENDCOLLECTIVE ;  /* 0x000000000000791b */ /* 0x003fe20003800000 */
.L_x_878:
[----:B------:R-:W-:-:S04]  /*20a10*/  LOP3.LUT R35, R35, 0x38, RZ, 0xc0, !PT ;  /* 0x0000003823237812 */ /* 0x000fc800078ec0ff */
[----:B------:R-:W-:-:S04]  /*20a20*/  SHF.L.U32 R0, R35, 0x1, RZ ;  /* 0x0000000123007819 */ /* 0x000fc800000006ff */
[----:B------:R-:W-:-:S05]  /*20a30*/  IADD3 R2, P0, R2, R0, RZ ;  /* 0x0000000002027210 */ /* 0x000fca0007f1e0ff */
[----:B------:R-:W-:Y:S01]  /*20a40*/  IMAD.X R3, RZ, RZ, R3, P0 ;  /* 0x000000ffff037224 */ /* 0x000fe200000e0603 */
[----:B------:R-:W-:-:S04]  /*20a50*/  MOV R13, R9 ;  /* 0x00000009000d7202 */ /* 0x000fc80000000f00 */
[----:B------:R-:W-:Y:S01]  /*20a60*/  @!PT LDS RZ, [RZ] ;  /* 0x00000000fffff984 */ /* 0x000fe20000000800 */
[----:B------:R-:W-:Y:S01]  /*20a70*/  @!PT LDS RZ, [RZ] ;  /* 0x00000000fffff984 */ /* 0x000fe20000000800 */
[----:B------:R-:W-:Y:S01]  /*20a80*/  @!PT LDS RZ, [RZ] ;  /* 0x00000000fffff984 */ /* 0x000fe20000000800 */
[----:B------:R-:W-:Y:S04]  /*20a90*/  LDGSTS.E.BYPASS.LTC128B.128 [R4+0x18400], desc[UR60][R2.64], !P3 ;  /* 0x1840000002047fae */ /* 0x000fe8000d901d7c */
[----:B------:R-:W-:Y:S04]  /*20aa0*/  LDGSTS.E.BYPASS.LTC128B.128 [R4+0x1b400], desc[UR60][R2.64+0x80], !P2 ;  /* 0x1b40008002047fae */ /* 0x000fe8000d101d7c */
[----:B------:R0:W-:Y:S02]  /*20ab0*/  LDGSTS.E.BYPASS.LTC128B.128 [R4+0x1e400], desc[UR60][R2.64+0x100], !P1 ;  /* 0x1e40010002047fae */ /* 0x0001e4000c901d7c */
[----:B0-----:R-:W-:-:S07]  /*20ac0*/  IMAD.MOV.U32 R3, RZ, RZ, R14 ;  /* 0x000000ffff037224 */ /* 0x001fce00078e000e */
[----:B------:R-:W-:Y:S05]  /*20ad0*/  WARPSYNC.COLLECTIVE R15, `(.L_x_879) ;  /* 0x000000000f087348 */ /* 0x000fea0003c00000 */
[----:B------:R0:W1:Y:S02]  /*20ae0*/  SHFL.IDX P6, R14, R13, R12, R11 ;  /* 0x0000000c0d0e7389 */ /* 0x00006400000c000b */
[----:B01----:R-:W-:Y:S01]  /*20af0*/  ENDCOLLECTIVE ;  /* 0x000000000000791b */ /* 0x003fe20003800000 */
.L_x_879:
[----:B------:R-:W-:Y:S01]  /*20b00*/  IMAD.MOV.U32 R13, RZ, RZ, R8 ;  /* 0x000000ffff0d7224 */ /* 0x000fe200078e0008 */
[----:B------:R-:W-:Y:S01]  /*20b10*/  MOV R12, 0x2 ;  /* 0x00000002000c7802 */ /* 0x000fe20000000f00 */
[----:B------:R-:W-:-:S07]  /*20b20*/  IMAD.MOV.U32 R2, RZ, RZ, R14 ;  /* 0x000000ffff027224 */ /* 0x000fce00078e000e */
[----:B------:R-:W-:Y:S05]  /*20b30*/  WARPSYNC.COLLECTIVE R15, `(.L_x_880) ;  /* 0x000000000f087348 */ /* 0x000fea0003c00000 */
[----:B------:R0:W1:Y:S02]  /*20b40*/  SHFL.IDX P6, R14, R13, R12, R11 ;  /* 0x0000000c0d0e7389 */ /* 0x00006400000c000b */
[----:B01----:R-:W-:Y:S01]  /*20b50*/  ENDCOLLECTIVE ;  /* 0x000000000000791b */ /* 0x003fe20003800000 */
.L_x_880:
[----:B------:R-:W-:-:S04]  /*20b60*/  IADD3 R2, P0, R2, R0, RZ ;  /* 0x0000000002027210 */ /* 0x000fc80007f1e0ff */
[----:B------:R-:W-:-:S05]  /*20b70*/  IADD3.X R3, RZ, R3, RZ, P0, !PT ;  /* 0x00000003ff037210 */ /* 0x000fca00007fe4ff */
        /* <DEDUP_REMOVED lines=11> */
.L_x_881:
[----:B------:R-:W-:Y:S01]  /*20c30*/  IMAD.MOV.U32 R13, RZ, RZ, R8 ;  /* 0x000000ffff0d7224 */ /* 0x000fe200078e0008 */
[----:B------:R-:W-:Y:S01]  /*20c40*/  MOV R12, 0x3 ;  /* 0x00000003000c7802 */ /* 0x000fe20000000f00 */
[----:B------:R-:W-:-:S07]  /*20c50*/  IMAD.MOV.U32 R2, RZ, RZ, R14 ;  /* 0x000000ffff027224 */ /* 0x000fce00078e000e */
[----:B------:R-:W-:Y:S05]  /*20c60*/  WARPSYNC.COLLECTIVE R15, `(.L_x_882) ;  /* 0x000000000f087348 */ /* 0x000fea0003c00000 */
[----:B------:R0:W1:Y:S02]  /*20c70*/  SHFL.IDX P6, R14, R13, R12, R11 ;  /* 0x0000000c0d0e7389 */ /* 0x00006400000c000b */
[----:B01----:R-:W-:Y:S01]  /*20c80*/  ENDCOLLECTIVE ;  /* 0x000000000000791b */ /* 0x003fe20003800000 */
.L_x_882:
        /* <DEDUP_REMOVED lines=13> */
.L_x_883:
[----:B------:R-:W-:Y:S01]  /*20d60*/  IMAD.MOV.U32 R13, RZ, RZ, R8 ;  /* 0x000000ffff0d7224 */ /* 0x000fe200078e0008 */
[----:B------:R-:W-:Y:S01]  /*20d70*/  MOV R12, 0x4 ;  /* 0x00000004000c7802 */ /* 0x000fe20000000f00 */
[----:B------:R-:W-:-:S07]  /*20d80*/  IMAD.MOV.U32 R2, RZ, RZ, R14 ;  /* 0x000000ffff027224 */ /* 0x000fce00078e000e */
[----:B------:R-:W-:Y:S05]  /*20d90*/  WARPSYNC.COLLECTIVE R15, `(.L_x_884) ;  /* 0x000000000f087348 */ /* 0x000fea0003c00000 */
[----:B------:R0:W1:Y:S02]  /*20da0*/  SHFL.IDX P6, R14, R13, R12, R11 ;  /* 0x0000000c0d0e7389 */ /* 0x00006400000c000b */
[----:B01----:R-:W-:Y:S01]  /*20db0*/  ENDCOLLECTIVE ;  /* 0x000000000000791b */ /* 0x003fe20003800000 */
.L_x_884:
        /* <DEDUP_REMOVED lines=13> */
.L_x_885:
[----:B------:R-:W-:Y:S01]  /*20e90*/  IMAD.MOV.U32 R13, RZ, RZ, R8 ;  /* 0x000000ffff0d7224 */ /* 0x000fe200078e0008 */
[----:B------:R-:W-:Y:S01]  /*20ea0*/  MOV R12, 0x5 ;  /* 0x00000005000c7802 */ /* 0x000fe20000000f00 */
[----:B------:R-:W-:-:S07]  /*20eb0*/  IMAD.MOV.U32 R2, RZ, RZ, R14 ;  /* 0x000000ffff027224 */ /* 0x000fce00078e000e */
[----:B------:R-:W-:Y:S05]  /*20ec0*/  WARPSYNC.COLLECTIVE R15, `(.L_x_886) ;  /* 0x000000000f087348 */ /* 0x000fea0003c00000 */
[----:B------:R0:W1:Y:S02]  /*20ed0*/  SHFL.IDX P6, R14, R13, R12, R11 ;  /* 0x0000000c0d0e7389 */ /* 0x00006400000c000b */
[----:B01----:R-:W-:Y:S01]  /*20ee0*/  ENDCOLLECTIVE ;  /* 0x000000000000791b */ /* 0x003fe20003800000 */
.L_x_886:
        /* <DEDUP_REMOVED lines=13> */
.L_x_887:
[----:B------:R-:W-:Y:S01]  /*20fc0*/  IMAD.MOV.U32 R2, RZ, RZ, R14 ;  /* 0x000000ffff027224 */ /* 0x000fe200078e000e */
[----:B------:R-:W-:Y:S06]  /*20fd0*/  BRA `(.L_x_888) ;  /* 0xffffffb4005c7947 */ /* 0x000fec000383ffff */
.L_x_748:
[----:B-1----:R1:W2:Y:S02]  /*20fe0*/  SYNCS.PHASECHK.TRANS64.TRYWAIT P0, [R5+URZ+0x2a860], R2 ;  /* 0x02a86002050075a7 */ /* 0x0022a4000800017f */
[----:B--2---:R-:W-:Y:S05]  /*20ff0*/  @!P0 NANOSLEEP.SYNCS 0x989680 ;  /* 0x009896800000895d */ /* 0x004fea0003900000 */
[----:B------:R-:W2:Y:S02]  /*21000*/  @!P0 SYNCS.PHASECHK.TRANS64 P0, [R5+URZ+0x2a860], R2 ;  /* 0x02a86002050085a7 */ /* 0x000ea4000800007f */
[----:B--2---:R-:W-:Y:S05]  /*21010*/  @!P0 BRA `(.L_x_748) ;  /* 0xfffffffc00f08947 */ /* 0x004fea000383ffff */
[----:B------:R-:W-:Y:S05]  /*21020*/  BRA `(.L_x_889) ;  /* 0xffffffb400b87947 */ /* 0x000fea000383ffff */
.L_x_749:
        /* <DEDUP_REMOVED lines=8> */
.L_x_891:
[----:B------:R-:W-:Y:S05]  /*210b0*/  BSYNC B1 ;  /* 0x0000000000017941 */ /* 0x000fea0003800000 */
.L_x_890:
[----:B------:R-:W-:Y:S01]  /*210c0*/  IMAD.MOV.U32 R13, RZ, RZ, R24 ;  /* 0x000000ffff0d7224 */ /* 0x000fe200078e0018 */
[----:B------:R-:W-:Y:S01]  /*210d0*/  MOV R12, RZ ;  /* 0x000000ff000c7202 */ /* 0x000fe20000000f00 */
[----:B------:R-:W-:Y:S01]  /*210e0*/  IMAD.MOV.U32 R11, RZ, RZ, 0x181f ;  /* 0x0000181fff0b7424 */ /* 0x000fe200078e00ff */
[----:B------:R-:W-:Y:S01]  /*210f0*/  MOV R15, 0xffffffff ;  /* 0xffffffff000f7802 */ /* 0x000fe20000000f00 */
[----:B------:R-:W-:Y:S01]  /*21100*/  IMAD R4, R4, 0x2, R22 ;  /* 0x0000000204047824 */ /* 0x000fe200078e0216 */
[----:B------:R-:W-:-:S07]  /*21110*/  MOV R3, R14 ;  /* 0x0000000e00037202 */ /* 0x000fce0000000f00 */
[----:B------:R-:W-:Y:S05]  /*21120*/  WARPSYNC.COLLECTIVE R15, `(.L_x_892) ;  /* 0x000000000f087348 */ /* 0x000fea0003c00000 */
[----:B------:R0:W1:Y:S02]  /*21130*/  SHFL.IDX P6, R14, R13, R12, R11 ;  /* 0x0000000c0d0e7389 */ /* 0x00006400000c000b */
[----:B01----:R-:W-:Y:S01]  /*21140*/  ENDCOLLECTIVE ;  /* 0x000000000000791b */ /* 0x003fe20003800000 */
.L_x_892:
[----:B------:R-:W-:Y:S01]  /*21150*/  MOV R13, R25 ;  /* 0x00000019000d7202 */ /* 0x000fe20000000f00 */
[----:B------:R-:W-:Y:S02]  /*21160*/  IMAD.MOV.U32 R12, RZ, RZ, 0x1 ;  /* 0x00000001ff0c7424 */ /* 0x000fe400078e00ff */
[----:B------:R-:W-:-:S07]  /*21170*/  IMAD.MOV.U32 R2, RZ, RZ, R14 ;  /* 0x000000ffff027224 */ /* 0x000fce00078e000e */
[----:B------:R-:W-:Y:S05]  /*21180*/  WARPSYNC.COLLECTIVE R15, `(.L_x_893) ;  /* 0x000000000f087348 */ /* 0x000fea0003c00000 */
[----:B------:R0:W1:Y:S02]  /*21190*/  SHFL.IDX P6, R14, R13, R12, R11 ;  /* 0x0000000c0d0e7389 */ /* 0x00006400000c000b */
[----:B01----:R-:W-:Y:S01]  /*211a0*/  ENDCOLLECTIVE ;  /* 0x000000000000791b */ /* 0x003fe20003800000 */
.L_x_893:
[----:B------:R-:W-:-:S04]  /*211b0*/  IADD3 R2, P1, R2, R0, RZ ;  /* 0x0000000002027210 */ /* 0x000fc80007f3e0ff */
[----:B------:R-:W-:Y:S02]  /*211c0*/  IADD3.X R3, RZ, R3, RZ, P1, !PT ;  /* 0x00000003ff037210 */ /* 0x000fe40000ffe4ff */
        /* <DEDUP_REMOVED lines=9> */
[----:B0-----:R-:W-:-:S07]  /*21260*/  MOV R3, R14 ;  /* 0x0000000e00037202 */ /* 0x001fce0000000f00 */
[----:B------:R-:W-:Y:S05]  /*21270*/  WARPSYNC.COLLECTIVE R15, `(.L_x_894) ;  /* 0x000000000f087348 */ /* 0x000fea0003c00000 */
[----:B------:R0:W1:Y:S02]  /*21280*/  SHFL.IDX P6, R14, R13, R12, R11 ;  /* 0x0000000c0d0e7389 */ /* 0x00006400000c000b */
[----:B01----:R-:W-:Y:S01]  /*21290*/  ENDCOLLECTIVE ;  /* 0x000000000000791b */ /* 0x003fe20003800000 */
.L_x_894:
[----:B------:R-:W-:Y:S01]  /*212a0*/  MOV R13, R25 ;  /* 0x00000019000d7202 */ /* 0x000fe20000000f00 */
[----:B------:R-:W-:Y:S01]  /*212b0*/  IMAD.MOV.U32 R12, RZ, RZ, 0x2 ;  /* 0x00000002ff0c7424 */ /* 0x000fe200078e00ff */
[----:B------:R-:W-:-:S07]  /*212c0*/  MOV R2, R14 ;  /* 0x0000000e00027202 */ /* 0x000fce0000000f00 */
[----:B------:R-:W-:Y:S05]  /*212d0*/  WARPSYNC.COLLECTIVE R15, `(.L_x_895) ;  /* 0x000000000f087348 */ /* 0x000fea0003c00000 */
[----:B------:R0:W1:Y:S02]  /*212e0*/  SHFL.IDX P6, R14, R13, R12, R11 ;  /* 0x0000000c0d0e7389 */ /* 0x00006400000c000b */
[----:B01----:R-:W-:Y:S01]  /*212f0*/  ENDCOLLECTIVE ;  /* 0x000000000000791b */ /* 0x003fe20003800000 */
.L_x_895:
        /* <DEDUP_REMOVED lines=14> */
.L_x_896:
[----:B------:R-:W-:Y:S01]  /*213e0*/  MOV R13, R25 ;  /* 0x00000019000d7202 */ /* 0x000fe20000000f00 */
[----:B------:R-:W-:Y:S01]  /*213f0*/  IMAD.MOV.U32 R12, RZ, RZ, 0x3 ;  /* 0x00000003ff0c7424 */ /* 0x000fe200078e00ff */
[----:B------:R-:W-:-:S07]  /*21400*/  MOV R2, R14 ;  /* 0x0000000e00027202 */ /* 0x000fce0000000f00 */
[----:B------:R-:W-:Y:S05]  /*21410*/  WARPSYNC.COLLECTIVE R15, `(.L_x_897) ;  /* 0x000000000f087348 */ /* 0x000fea0003c00000 */
[----:B------:R0:W1:Y:S02]  /*21420*/  SHFL.IDX P6, R14, R13, R12, R11 ;  /* 0x0000000c0d0e7389 */ /* 0x00006400000c000b */
[----:B01----:R-:W-:Y:S01]  /*21430*/  ENDCOLLECTIVE ;  /* 0x000000000000791b */ /* 0x003fe20003800000 */
.L_x_897:
        /* <DEDUP_REMOVED lines=14> */
.L_x_898:
[----:B------:R-:W-:Y:S01]  /*21520*/  MOV R13, R25 ;  /* 0x00000019000d7202 */ /* 0x000fe20000000f00 */
[----:B------:R-:W-:Y:S01]  /*21530*/  IMAD.MOV.U32 R12, RZ, RZ, 0x4 ;  /* 0x00000004ff0c7424 */ /* 0x000fe200078e00ff */
[----:B------:R-:W-:-:S07]  /*21540*/  MOV R2, R14 ;  /* 0x0000000e00027202 */ /* 0x000fce0000000f00 */
[----:B------:R-:W-:Y:S05]  /*21550*/  WARPSYNC.COLLECTIVE R15, `(.L_x_899) ;  /* 0x000000000f087348 */ /* 0x000fea0003c00000 */
[----:B------:R0:W1:Y:S02]  /*21560*/  SHFL.IDX P6, R14, R13, R12, R11 ;  /* 0x0000000c0d0e7389 */ /* 0x00006400000c000b */
[----:B01----:R-:W-:Y:S01]  /*21570*/  ENDCOLLECTIVE ;  /* 0x000000000000791b */ /* 0x003fe20003800000 */
.L_x_899:
        /* <DEDUP_REMOVED lines=14> */
.L_x_900:
[----:B------:R-:W-:Y:S01]  /*21660*/  MOV R13, R25 ;  /* 0x00000019000d7202 */ /* 0x000fe20000000f00 */
[----:B------:R-:W-:Y:S01]  /*21670*/  IMAD.MOV.U32 R12, RZ, RZ, 0x5 ;  /* 0x00000005ff0c7424 */ /* 0x000fe200078e00ff */
[----:B------:R-:W-:-:S07]  /*21680*/  MOV R2, R14 ;  /* 0x0000000e00027202 */ /* 0x000fce0000000f00 */
[----:B------:R-:W-:Y:S05]  /*21690*/  WARPSYNC.COLLECTIVE R15, `(.L_x_901) ;  /* 0x000000000f087348 */ /* 0x000fea0003c00000 */
[----:B------:R0:W1:Y:S02]  /*216a0*/  SHFL.IDX P6, R14, R13, R12, R11 ;  /* 0x0000000c0d0e7389 */ /* 0x00006400000c000b */
[----:B01----:R-:W-:Y:S01]  /*216b0*/  ENDCOLLECTIVE ;  /* 0x000000000000791b */ /* 0x003fe20003800000 */
.L_x_901:
        /* <DEDUP_REMOVED lines=13> */
.L_x_902:
[----:B------:R-:W-:Y:S01]  /*21790*/  @!PT LDS RZ, [RZ] ;  /* 0x00000000fffff984 */ /* 0x000fe20000000800 */
[----:B------:R-:W-:Y:S01]  /*217a0*/  @!PT LDS RZ, [RZ] ;  /* 0x00000000fffff984 */ /* 0x000fe20000000800 */
[----:B------:R-:W-:Y:S01]  /*217b0*/  @!PT LDS RZ, [RZ] ;  /* 0x00000000fffff984 */ /* 0x000fe20000000800 */
[----:B------:R0:W-:Y:S02]  /*217c0*/  LDGSTS.E.BYPASS.LTC128B.128 [R4+0x5400], desc[UR60][R2.64+0x80], !P2 ;  /* 0x0540008002047fae */ /* 0x0001e4000d101d7c */
[----:B0-----:R-:W-:Y:S01]  /*217d0*/  MOV R2, R14 ;  /* 0x0000000e00027202 */ /* 0x001fe20000000f00 */
[----:B------:R-:W-:Y:S06]  /*217e0*/  BRA `(.L_x_903) ;  /* 0xffffffb000a87947 */ /* 0x000fec000383ffff */
.L_x_757:
[----:B0-----:R0:W1:Y:S02]  /*217f0*/  SYNCS.PHASECHK.TRANS64.TRYWAIT P0, [R0+URZ+0x2a860], R3 ;  /* 0x02a86003000075a7 */ /* 0x001064000800017f */
[----:B-1----:R-:W-:Y:S05]  /*21800*/  @!P0 NANOSLEEP.SYNCS 0x989680 ;  /* 0x009896800000895d */ /* 0x002fea0003900000 */
[----:B------:R-:W1:Y:S02]  /*21810*/  @!P0 SYNCS.PHASECHK.TRANS64 P0, [R0+URZ+0x2a860], R3 ;  /* 0x02a86003000085a7 */ /* 0x000e64000800007f */
[----:B-1----:R-:W-:Y:S05]  /*21820*/  @!P0 BRA `(.L_x_757) ;  /* 0xfffffffc00f08947 */ /* 0x002fea000383ffff */
[----:B------:R-:W-:Y:S05]  /*21830*/  BRA `(.L_x_904) ;  /* 0xffffffb400c47947 */ /* 0x000fea000383ffff */
.L_x_758:
[----:B------:R-:W-:Y:S01]  /*21840*/  BSSY B0, `(.L_x_905) ;  /* 0x0000008000007945 */ /* 0x000fe20003800000 */
[----:B------:R-:W-:Y:S01]  /*21850*/  IMAD.MOV.U32 R13, RZ, RZ, R25 ;  /* 0x000000ffff0d7224 */ /* 0x000fe200078e0019 */
[----:B------:R-:W-:Y:S01]  /*21860*/  MOV R12, RZ ;  /* 0x000000ff000c7202 */ /* 0x000fe20000000f00 */
[----:B------:R-:W-:Y:S01]  /*21870*/  IMAD.MOV.U32 R11, RZ, RZ, 0x181f ;  /* 0x0000181fff0b7424 */ /* 0x000fe200078e00ff */
[----:B------:R-:W-:-:S07]  /*21880*/  MOV R15, 0xffffffff ;  /* 0xffffffff000f7802 */ /* 0x000fce0000000f00 */
[----:B0-----:R-:W-:Y:S05]  /*21890*/  WARPSYNC.COLLECTIVE R15, `(.L_x_906) ;  /* 0x000000000f087348 */ /* 0x001fea0003c00000 */
[----:B------:R1:W2:Y:S02]  /*218a0*/  SHFL.IDX P6, R14, R13, R12, R11 ;  /* 0x0000000c0d0e7389 */ /* 0x0002a400000c000b */
[----:B012---:R-:W-:Y:S01]  /*218b0*/  ENDCOLLECTIVE ;  /* 0x000000000000791b */ /* 0x007fe20003800000 */
.L_x_906:
[----:B------:R-:W-:Y:S05]  /*218c0*/  BSYNC B0 ;  /* 0x0000000000007941 */ /* 0x000fea0003800000 */
.L_x_905:
[----:B------:R-:W0:Y:S01]  /*218d0*/  S2R R5, SR_TID.X ;  /* 0x0000000000057919 */ /* 0x000e220000002100 */
[----:B------:R-:W-:Y:S01]  /*218e0*/  MOV R13, R24 ;  /* 0x00000018000d7202 */ /* 0x000fe20000000f00 */
[----:B------:R-:W-:Y:S01]  /*218f0*/  IMAD.MOV.U32 R12, RZ, RZ, RZ ;  /* 0x000000ffff0c7224 */ /* 0x000fe200078e00ff */
[----:B------:R-:W-:Y:S01]  /*21900*/  MOV R11, 0x181f ;  /* 0x0000181f000b7802 */ /* 0x000fe20000000f00 */
[----:B------:R-:W-:Y:S01]  /*21910*/  IMAD.MOV.U32 R15, RZ, RZ, -0x1 ;  /* 0xffffffffff0f7424 */ /* 0x000fe200078e00ff */
[C---:B------:R-:W-:Y:S01]  /*21920*/  LOP3.LUT R2, R30.reuse, 0x1, RZ, 0xc0, !PT ;  /* 0x000000011e027812 */ /* 0x040fe200078ec0ff */
[----:B------:R-:W-:Y:S01]  /*21930*/  IMAD.MOV.U32 R3, RZ, RZ, R14 ;  /* 0x000000ffff037224 */ /* 0x000fe200078e000e */
[----:B------:R-:W-:Y:S01]  /*21940*/  LOP3.LUT P0, RZ, R30, 0x2, RZ, 0xc0, !PT ;  /* 0x000000021eff7812 */ /* 0x000fe2000780c0ff */
[----:B------:R-:W-:-:S12]  /*21950*/  IMAD R4, R4, 0x2, R22 ;  /* 0x0000000204047824 */ /* 0x000fd800078e0216 */
[----:B0-----:R-:W-:Y:S05]  /*21960*/  WARPSYNC.COLLECTIVE R15, `(.L_x_907) ;  /* 0x000000000f087348 */ /* 0x001fea0003c00000 */
[----:B------:R1:W2:Y:S02]  /*21970*/  SHFL.IDX P6, R14, R13, R12, R11 ;  /* 0x0000000c0d0e7389 */ /* 0x0002a400000c000b */
[----:B012---:R-:W-:Y:S01]  /*21980*/  ENDCOLLECTIVE ;  /* 0x000000000000791b */ /* 0x007fe20003800000 */
.L_x_907:
[----:B------:R-:W-:Y:S02]  /*21990*/  ISETP.NE.U32.AND P1, PT, R2, 0x1, PT ;  /* 0x000000010200780c */ /* 0x000fe40003f25070 */
[C---:B------:R-:W-:Y:S02]  /*219a0*/  ISETP.LT.OR P4, PT, R6.reuse, 0x1, !P0 ;  /* 0x000000010600780c */ /* 0x040fe40004781670 */
[----:B------:R-:W-:Y:S02]  /*219b0*/  ISETP.LT.OR P3, PT, R6, 0x1, P1 ;  /* 0x000000010600780c */ /* 0x000fe40000f61670 */
[----:B------:R-:W-:Y:S01]  /*219c0*/  MOV R13, R25 ;  /* 0x00000019000d7202 */ /* 0x000fe20000000f00 */
[----:B------:R-:W-:Y:S01]  /*219d0*/  IMAD.MOV.U32 R12, RZ, RZ, 0x1 ;  /* 0x00000001ff0c7424 */ /* 0x000fe200078e00ff */
[----:B------:R-:W-:-:S04]  /*219e0*/  SHF.L.U32 R5, R5, 0x3, RZ ;  /* 0x0000000305057819 */ /* 0x000fc800000006ff */
[----:B------:R-:W-:-:S05]  /*219f0*/  LOP3.LUT R5, R5, 0x38, RZ, 0xc0, !PT ;  /* 0x0000003805057812 */ /* 0x000fca00078ec0ff */
[----:B------:R-:W-:-:S05]  /*21a00*/  IMAD.SHL.U32 R5, R5, 0x2, RZ ;  /* 0x0000000205057824 */ /* 0x000fca00078e00ff */
[----:B------:R-:W-:-:S13]  /*21a10*/  IADD3 R2, P2, R14, R5, RZ ;  /* 0x000000050e027210 */ /* 0x000fda0007f5e0ff */
[----:B------:R-:W-:Y:S05]  /*21a20*/  WARPSYNC.COLLECTIVE R15, `(.L_x_908) ;  /* 0x000000000f087348 */ /* 0x000fea0003c00000 */
[----:B------:R0:W1:Y:S02]  /*21a30*/  SHFL.IDX P6, R14, R13, R12, R11 ;  /* 0x0000000c0d0e7389 */ /* 0x00006400000c000b */
[----:B01----:R-:W-:Y:S01]  /*21a40*/  ENDCOLLECTIVE ;  /* 0x000000000000791b */ /* 0x003fe20003800000 */
.L_x_908:
        /* <DEDUP_REMOVED lines=8> */
[----:B------:R-:W-:Y:S01]  /*21ad0*/  IMAD.MOV.U32 R13, RZ, RZ, R24 ;  /* 0x000000ffff0d7224 */ /* 0x000fe200078e0018 */
[----:B------:R-:W-:-:S11]  /*21ae0*/  MOV R8, R14 ;  /* 0x0000000e00087202 */ /* 0x000fd60000000f00 */
[----:B0-----:R-:W-:Y:S05]  /*21af0*/  WARPSYNC.COLLECTIVE R15, `(.L_x_909) ;  /* 0x000000000f087348 */ /* 0x001fea0003c00000 */
[----:B------:R1:W2:Y:S02]  /*21b00*/  SHFL.IDX P6, R14, R13, R12, R11 ;  /* 0x0000000c0d0e7389 */ /* 0x0002a400000c000b */
[----:B012---:R-:W-:Y:S01]  /*21b10*/  ENDCOLLECTIVE ;  /* 0x000000000000791b */ /* 0x007fe20003800000 */
.L_x_909:
[----:B------:R-:W-:Y:S01]  /*21b20*/  IMAD.MOV.U32 R13, RZ, RZ, R25 ;  /* 0x000000ffff0d7224 */ /* 0x000fe200078e0019 */
[----:B------:R-:W-:Y:S02]  /*21b30*/  MOV R12, 0x2 ;  /* 0x00000002000c7802 */ /* 0x000fe40000000f00 */
[----:B------:R-:W-:-:S13]  /*21b40*/  IADD3 R2, P2, R14, R5, RZ ;  /* 0x000000050e027210 */ /* 0x000fda0007f5e0ff */
[----:B------:R-:W-:Y:S05]  /*21b50*/  WARPSYNC.COLLECTIVE R15, `(.L_x_910) ;  /* 0x000000000f087348 */ /* 0x000fea0003c00000 */
[----:B------:R0:W1:Y:S02]  /*21b60*/  SHFL.IDX P6, R14, R13, R12, R11 ;  /* 0x0000000c0d0e7389 */ /* 0x00006400000c000b */
[----:B01----:R-:W-:Y:S01]  /*21b70*/  ENDCOLLECTIVE ;  /* 0x000000000000791b */ /* 0x003fe20003800000 */
.L_x_910:
[----:B------:R-:W-:-:S05]  /*21b80*/  IADD3.X R3, RZ, R8, RZ, P2, !PT ;  /* 0x00000008ff037210 */ /* 0x000fca00017fe4ff */
        /* <DEDUP_REMOVED lines=12> */
.L_x_911:
[----:B------:R-:W-:Y:S01]  /*21c50*/  IMAD.MOV.U32 R13, RZ, RZ, R25 ;  /* 0x000000ffff0d7224 */ /* 0x000fe200078e0019 */
[----:B------:R-:W-:Y:S01]  /*21c60*/  MOV R12, 0x3 ;  /* 0x00000003000c7802 */ /* 0x000fe20000000f00 */
[----:B------:R-:W-:-:S07]  /*21c70*/  IMAD.MOV.U32 R10, RZ, RZ, R14 ;  /* 0x000000ffff0a7224 */ /* 0x000fce00078e000e */
[----:B------:R-:W-:Y:S05]  /*21c80*/  WARPSYNC.COLLECTIVE R15, `(.L_x_912) ;  /* 0x000000000f087348 */ /* 0x000fea0003c00000 */
[----:B------:R0:W1:Y:S02]  /*21c90*/  SHFL.IDX P6, R14, R13, R12, R11 ;  /* 0x0000000c0d0e7389 */ /* 0x00006400000c000b */
[----:B01----:R-:W-:Y:S01]  /*21ca0*/  ENDCOLLECTIVE ;  /* 0x000000000000791b */ /* 0x003fe20003800000 */
.L_x_912:
[----:B------:R-:W-:-:S04]  /*21cb0*/  IADD3 R2, P2, R10, R5, RZ ;  /* 0x000000050a027210 */ /* 0x000fc80007f5e0ff */
[----:B------:R-:W-:-:S05]  /*21cc0*/  IADD3.X R3, RZ, R7, RZ, P2, !PT ;  /* 0x00000007ff037210 */ /* 0x000fca00017fe4ff */
        /* <DEDUP_REMOVED lines=12> */
.L_x_913:
[----:B------:R-:W-:Y:S01]  /*21d90*/  MOV R13, R25 ;  /* 0x00000019000d7202 */ /* 0x000fe20000000f00 */
[----:B------:R-:W-:Y:S01]  /*21da0*/  IMAD.MOV.U32 R12, RZ, RZ, 0x4 ;  /* 0x00000004ff0c7424 */ /* 0x000fe200078e00ff */
[----:B------:R-:W-:-:S13]  /*21db0*/  IADD3 R2, P2, R14, R5, RZ ;  /* 0x000000050e027210 */ /* 0x000fda0007f5e0ff */
[----:B------:R-:W-:Y:S05]  /*21dc0*/  WARPSYNC.COLLECTIVE R15, `(.L_x_914) ;  /* 0x000000000f087348 */ /* 0x000fea0003c00000 */
[----:B------:R0:W1:Y:S02]  /*21dd0*/  SHFL.IDX P6, R14, R13, R12, R11 ;  /* 0x0000000c0d0e7389 */ /* 0x00006400000c000b */
[----:B01----:R-:W-:Y:S01]  /*21de0*/  ENDCOLLECTIVE ;  /* 0x000000000000791b */ /* 0x003fe20003800000 */
.L_x_914:
        /* <DEDUP_REMOVED lines=13> */
.L_x_915:
[----:B------:R-:W-:Y:S01]  /*21ec0*/  MOV R13, R25 ;  /* 0x00000019000d7202 */ /* 0x000fe20000000f00 */
[----:B------:R-:W-:Y:S01]  /*21ed0*/  IMAD.MOV.U32 R12, RZ, RZ, 0x5 ;  /* 0x00000005ff0c7424 */ /* 0x000fe200078e00ff */
[----:B------:R-:W-:-:S07]  /*21ee0*/  MOV R10, R14 ;  /* 0x0000000e000a7202 */ /* 0x000fce0000000f00 */
[----:B------:R-:W-:Y:S05]  /*21ef0*/  WARPSYNC.COLLECTIVE R15, `(.L_x_916) ;  /* 0x000000000f087348 */ /* 0x000fea0003c00000 */
[----:B------:R0:W1:Y:S02]  /*21f00*/  SHFL.IDX P6, R14, R13, R12, R11 ;  /* 0x0000000c0d0e7389 */ /* 0x00006400000c000b */
[----:B01----:R-:W-:Y:S01]  /*21f10*/  ENDCOLLECTIVE ;  /* 0x000000000000791b */ /* 0x003fe20003800000 */
.L_x_916:
        /* <DEDUP_REMOVED lines=12> */
.L_x_917:
[----:B------:R-:W-:Y:S05]  /*21fe0*/  BRA `(.L_x_918) ;  /* 0xffffffb000c07947 */ /* 0x000fea000383ffff */
.L_x_763:
        /* <DEDUP_REMOVED lines=8> */
.L_x_920:
[----:B------:R-:W-:Y:S05]  /*22070*/  BSYNC B0 ;  /* 0x0000000000007941 */ /* 0x000fea0003800000 */
.L_x_919:
[----:B------:R-:W-:Y:S01]  /*22080*/  IMAD.MOV.U32 R13, RZ, RZ, R16 ;  /* 0x000000ffff0d7224 */ /* 0x000fe200078e0010 */
[----:B------:R-:W-:Y:S01]  /*22090*/  MOV R12, 0x1 ;  /* 0x00000001000c7802 */ /* 0x000fe20000000f00 */
[----:B------:R-:W-:Y:S01]  /*220a0*/  IMAD.MOV.U32 R11, RZ, RZ, 0x1f ;  /* 0x0000001fff0b7424 */ /* 0x000fe200078e00ff */
[----:B------:R-:W-:Y:S02]  /*220b0*/  MOV R15, 0xffffffff ;  /* 0xffffffff000f7802 */ /* 0x000fe40000000f00 */
[----:B------:R-:W-:Y:S02]  /*220c0*/  MOV R5, R14 ;  /* 0x0000000e00057202 */ /* 0x000fe40000000f00 */
[----:B------:R-:W-:-:S07]  /*220d0*/  IADD3 R7, R19, R8, RZ ;  /* 0x0000000813077210 */ /* 0x000fce0007ffe0ff */
[----:B------:R-:W-:Y:S05]  /*220e0*/  WARPSYNC.COLLECTIVE R15, `(.L_x_921) ;  /* 0x000000000f087348 */ /* 0x000fea0003c00000 */
[----:B------:R0:W1:Y:S02]  /*220f0*/  SHFL.IDX P6, R14, R13, R12, R11 ;  /* 0x0000000c0d0e7389 */ /* 0x00006400000c000b */
[----:B01----:R-:W-:Y:S01]  /*22100*/  ENDCOLLECTIVE ;  /* 0x000000000000791b */ /* 0x003fe20003800000 */
.L_x_921:
[----:B------:R-:W-:Y:S02]  /*22110*/  ULDC UR4, c[0x0][0xc3c] ;  /* 0x00030f0000047ab9 */ /* 0x000fe40000000800 */
[----:B------:R-:W-:-:S13]  /*22120*/  ISETP.GE.OR P1, PT, R7, UR4, !P0 ;  /* 0x0000000407007c0c */ /* 0x000fda000c726670 */
[----:B------:R-:W0:Y:S01]  /*22130*/  @!P1 LDC.64 R2, c[0x0][0xc80] ;  /* 0x00032000ff029b82 */ /* 0x000e220000000a00 */
[----:B------:R-:W-:Y:S01]  /*22140*/  IMAD.MOV.U32 R4, RZ, RZ, RZ ;  /* 0x000000ffff047224 */ /* 0x000fe200078e00ff */
[----:B------:R-:W-:Y:S01]  /*22150*/  MOV R11, RZ ;  /* 0x000000ff000b7202 */ /* 0x000fe20000000f00 */
[----:B------:R-:W-:Y:S02]  /*22160*/  IMAD.MOV.U32 R0, RZ, RZ, R14 ;  /* 0x000000ffff007224 */ /* 0x000fe400078e000e */
[----:B0-----:R-:W-:-:S06]  /*22170*/  @!P1 IMAD.WIDE R2, R7, 0x4, R2 ;  /* 0x0000000407029825 */ /* 0x001fcc00078e0202 */
[----:B------:R-:W2:Y:S01]  /*22180*/  @!P1 LDG.E R2, desc[UR60][R2.64] ;  /* 0x0000003c02029981 */ /* 0x000ea2000c1e1900 */
[C---:B------:R-:W-:Y:S02]  /*22190*/  ISETP.GE.U32.AND P2, PT, R8.reuse, 0x2, PT ;  /* 0x000000020800780c */ /* 0x040fe40003f46070 */
[C---:B------:R-:W-:Y:S02]  /*221a0*/  ISETP.GE.U32.AND P3, PT, R8.reuse, 0x4, PT ;  /* 0x000000040800780c */ /* 0x040fe40003f66070 */
[C---:B------:R-:W-:Y:S02]  /*221b0*/  ISETP.GE.U32.AND P4, PT, R8.reuse, 0x8, PT ;  /* 0x000000080800780c */ /* 0x040fe40003f86070 */
[C---:B------:R-:W-:Y:S02]  /*221c0*/  ISETP.GE.U32.AND P5, PT, R8.reuse, 0x10, PT ;  /* 0x000000100800780c */ /* 0x040fe40003fa6070 */
[----:B--2---:R-:W-:Y:S02]  /*221d0*/  @!P1 MOV R4, R2 ;  /* 0x0000000200049202 */ /* 0x004fe40000000f00 */
[----:B------:R-:W-:-:S03]  /*221e0*/  ISETP.NE.AND P1, PT, R8, RZ, PT ;  /* 0x000000ff0800720c */ /* 0x000fc60003f25270 */
[----:B------:R-:W-:-:S10]  /*221f0*/  IMAD.MOV.U32 R13, RZ, RZ, R4 ;  /* 0x000000ffff0d7224 */ /* 0x000fd400078e0004 */
[----:B------:R-:W-:Y:S05]  /*22200*/  WARPSYNC.COLLECTIVE R15, `(.L_x_922) ;  /* 0x000000000f087348 */ /* 0x000fea0003c00000 */
[----:B------:R0:W1:Y:S02]  /*22210*/  SHFL.UP P6, R14, R13, R12, R11 ;  /* 0x0400000c0d0e7389 */ /* 0x00006400000c000b */
[----:B01----:R-:W-:Y:S01]  /*22220*/  ENDCOLLECTIVE ;  /* 0x000000000000791b */ /* 0x003fe20003800000 */
.L_x_922:
[----:B------:R-:W-:Y:S01]  /*22230*/  IMAD.MOV.U32 R12, RZ, RZ, 0x2 ;  /* 0x00000002ff0c7424 */ /* 0x000fe200078e00ff */
[----:B------:R-:W-:-:S05]  /*22240*/  SEL R7, R14, RZ, P1 ;  /* 0x000000ff0e077207 */ /* 0x000fca0000800000 */
[----:B------:R-:W-:-:S05]  /*22250*/  IMAD.IADD R6, R4, 0x1, R7 ;  /* 0x0000000104067824 */ /* 0x000fca00078e0207 */
[----:B------:R-:W-:-:S07]  /*22260*/  MOV R13, R6 ;  /* 0x00000006000d7202 */ /* 0x000fce0000000f00 */
[----:B------:R-:W-:Y:S05]  /*22270*/  WARPSYNC.COLLECTIVE R15, `(.L_x_923) ;  /* 0x000000000f087348 */ /* 0x000fea0003c00000 */
[----:B------:R0:W1:Y:S02]  /*22280*/  SHFL.UP P6, R14, R13, R12, R11 ;  /* 0x0400000c0d0e7389 */ /* 0x00006400000c000b */
[----:B01----:R-:W-:Y:S01]  /*22290*/  ENDCOLLECTIVE ;  /* 0x000000000000791b */ /* 0x003fe20003800000 */
.L_x_923:
[----:B------:R-:W-:Y:S02]  /*222a0*/  MOV R12, 0x4 ;  /* 0x00000004000c7802 */ /* 0x000fe40000000f00 */
[----:B------:R-:W-:-:S04]  /*222b0*/  SEL R7, R14, RZ, P2 ;  /* 0x000000ff0e077207 */ /* 0x000fc80001000000 */
[----:B------:R-:W-:-:S05]  /*222c0*/  IADD3 R7, R6, R7, RZ ;  /* 0x0000000706077210 */ /* 0x000fca0007ffe0ff */
[----:B------:R-:W-:-:S07]  /*222d0*/  IMAD.MOV.U32 R13, RZ, RZ, R7 ;  /* 0x000000ffff0d7224 */ /* 0x000fce00078e0007 */
[----:B------:R-:W-:Y:S05]  /*222e0*/  WARPSYNC.COLLECTIVE R15, `(.L_x_924) ;  /* 0x000000000f087348 */ /* 0x000fea0003c00000 */
[----:B------:R0:W1:Y:S02]  /*222f0*/  SHFL.UP P6, R14, R13, R12, R11 ;  /* 0x0400000c0d0e7389 */ /* 0x00006400000c000b */
[----:B01----:R-:W-:Y:S01]  /*22300*/  ENDCOLLECTIVE ;  /* 0x000000000000791b */ /* 0x003fe20003800000 */
.L_x_924:
[----:B------:R-:W-:Y:S01]  /*22310*/  IMAD.MOV.U32 R12, RZ, RZ, 0x8 ;  /* 0x00000008ff0c7424 */ /* 0x000fe200078e00ff */
[----:B------:R-:W-:-:S05]  /*22320*/  SEL R2, R14, RZ, P3 ;  /* 0x000000ff0e027207 */ /* 0x000fca0001800000 */
[----:B------:R-:W-:-:S05]  /*22330*/  IMAD.IADD R2, R7, 0x1, R2 ;  /* 0x0000000107027824 */ /* 0x000fca00078e0202 */
[----:B------:R-:W-:-:S07]  /*22340*/  MOV R13, R2 ;  /* 0x00000002000d7202 */ /* 0x000fce0000000f00 */
[----:B------:R-:W-:Y:S05]  /*22350*/  WARPSYNC.COLLECTIVE R15, `(.L_x_925) ;  /* 0x000000000f087348 */ /* 0x000fea0003c00000 */
[----:B------:R0:W1:Y:S02]  /*22360*/  SHFL.UP P6, R14, R13, R12, R11 ;  /* 0x0400000c0d0e7389 */ /* 0x00006400000c000b */
[----:B01----:R-:W-:Y:S01]  /*22370*/  ENDCOLLECTIVE ;  /* 0x000000000000791b */ /* 0x003fe20003800000 */
.L_x_925:
[----:B------:R-:W-:Y:S02]  /*22380*/  MOV R12, 0x10 ;  /* 0x00000010000c7802 */ /* 0x000fe40000000f00 */
[----:B------:R-:W-:-:S04]  /*22390*/  SEL R3, R14, RZ, P4 ;  /* 0x000000ff0e037207 */ /* 0x000fc80002000000 */
[----:B------:R-:W-:-:S05]  /*223a0*/  IADD3 R3, R2, R3, RZ ;  /* 0x0000000302037210 */ /* 0x000fca0007ffe0ff */
[----:B------:R-:W-:-:S07]  /*223b0*/  IMAD.MOV.U32 R13, RZ, RZ, R3 ;  /* 0x000000ffff0d7224 */ /* 0x000fce00078e0003 */
[----:B------:R-:W-:Y:S05]  /*223c0*/  WARPSYNC.COLLECTIVE R15, `(.L_x_926) ;  /* 0x000000000f087348 */ /* 0x000fea0003c00000 */
[----:B------:R0:W1:Y:S02]  /*223d0*/  SHFL.UP P6, R14, R13, R12, R11 ;  /* 0x0400000c0d0e7389 */ /* 0x00006400000c000b */
[----:B01----:R-:W-:Y:S01]  /*223e0*/  ENDCOLLECTIVE ;  /* 0x000000000000791b */ /* 0x003fe20003800000 */
.L_x_926:
[----:B------:R-:W-:Y:S01]  /*223f0*/  IMAD.MOV.U32 R12, RZ, RZ, 0x1f ;  /* 0x0000001fff0c7424 */ /* 0x000fe200078e00ff */
[----:B------:R-:W-:Y:S02]  /*22400*/  MOV R11, 0x1f ;  /* 0x0000001f000b7802 */ /* 0x000fe40000000f00 */
[----:B------:R-:W-:-:S05]  /*22410*/  SEL R2, R14, RZ, P5 ;  /* 0x000000ff0e027207 */ /* 0x000fca0002800000 */
[----:B------:R-:W-:-:S05]  /*22420*/  IMAD.IADD R2, R3, 0x1, R2 ;  /* 0x0000000103027824 */ /* 0x000fca00078e0202 */
[----:B------:R-:W-:-:S07]  /*22430*/  MOV R13, R2 ;  /* 0x00000002000d7202 */ /* 0x000fce0000000f00 */
[----:B------:R-:W-:Y:S05]  /*22440*/  WARPSYNC.COLLECTIVE R15, `(.L_x_927) ;  /* 0x000000000f087348 */ /* 0x000fea0003c00000 */
[----:B------:R0:W1:Y:S02]  /*22450*/  SHFL.IDX P6, R14, R13, R12, R11 ;  /* 0x0000000c0d0e7389 */ /* 0x00006400000c000b */
[----:B01----:R-:W-:Y:S01]  /*22460*/  ENDCOLLECTIVE ;  /* 0x000000000000791b */ /* 0x003fe20003800000 */
.L_x_927:
[----:B------:R-:W-:Y:S05]  /*22470*/  BRA `(.L_x_928) ;  /* 0xffffffb000c87947 */ /* 0x000fea000383ffff */
.L_x_768:
[----:B------:R-:W-:Y:S01]  /*22480*/  BSSY B0, `(.L_x_929) ;  /* 0x0000008000007945 */ /* 0x000fe20003800000 */
[----:B-----5:R-:W-:Y:S01]  /*22490*/  IMAD.MOV.U32 R13, RZ, RZ, R4 ;  /* 0x000000ffff0d7224 */ /* 0x020fe200078e0004 */
[----:B------:R-:W-:Y:S01]  /*224a0*/  MOV R12, 0x1 ;  /* 0x00000001000c7802 */ /* 0x000fe20000000f00 */
[----:B------:R-:W-:Y:S01]  /*224b0*/  IMAD.MOV.U32 R11, RZ, RZ, RZ ;  /* 0x000000ffff0b7224 */ /* 0x000fe200078e00ff */
[----:B------:R-:W-:-:S07]  /*224c0*/  MOV R15, 0xffffffff ;  /* 0xffffffff000f7802 */ /* 0x000fce0000000f00 */
[----:B0-----:R-:W-:Y:S05]  /*224d0*/  WARPSYNC.COLLECTIVE R15, `(.L_x_930) ;  /* 0x000000000f087348 */ /* 0x001fea0003c00000 */
[----:B------:R1:W2:Y:S02]  /*224e0*/  SHFL.UP P6, R14, R13, R12, R11 ;  /* 0x0400000c0d0e7389 */ /* 0x0002a400000c000b */
[----:B012---:R-:W-:Y:S01]  /*224f0*/  ENDCOLLECTIVE ;  /* 0x000000000000791b */ /* 0x007fe20003800000 */
.L_x_930:
[----:B------:R-:W-:Y:S05]  /*22500*/  BSYNC B0 ;  /* 0x0000000000007941 */ /* 0x000fea0003800000 */
.L_x_929:
[----:B------:R-:W-:Y:S01]  /*22510*/  SEL R13, R14, RZ, P1 ;  /* 0x000000ff0e0d7207 */ /* 0x000fe20000800000 */
[----:B------:R-:W-:Y:S01]  /*22520*/  IMAD.MOV.U32 R11, RZ, RZ, RZ ;  /* 0x000000ffff0b7224 */ /* 0x000fe200078e00ff */
[----:B------:R-:W-:Y:S02]  /*22530*/  MOV R12, 0x2 ;  /* 0x00000002000c7802 */ /* 0x000fe40000000f00 */
[----:B------:R-:W-:Y:S01]  /*22540*/  MOV R15, 0xffffffff ;  /* 0xffffffff000f7802 */ /* 0x000fe20000000f00 */
[----:B------:R-:W-:-:S07]  /*22550*/  IMAD.IADD R13, R4, 0x1, R13 ;  /* 0x00000001040d7824 */ /* 0x000fce00078e020d */
[----:B------:R-:W-:Y:S05]  /*22560*/  WARPSYNC.COLLECTIVE R15, `(.L_x_931) ;  /* 0x000000000f087348 */ /* 0x000fea0003c00000 */
[----:B------:R0:W1:Y:S02]  /*22570*/  SHFL.UP P6, R14, R13, R12, R11 ;  /* 0x0400000c0d0e7389 */ /* 0x00006400000c000b */
[----:B01----:R-:W-:Y:S01]  /*22580*/  ENDCOLLECTIVE ;  /* 0x000000000000791b */ /* 0x003fe20003800000 */
.L_x_931:
[----:B------:R-:W-:Y:S01]  /*22590*/  IMAD.MOV.U32 R12, RZ, RZ, 0x4 ;  /* 0x00000004ff0c7424 */ /* 0x000fe200078e00ff */
[----:B------:R-:W-:-:S05]  /*225a0*/  SEL R0, R14, RZ, P2 ;  /* 0x000000ff0e007207 */ /* 0x000fca0001000000 */
[----:B------:R-:W-:-:S05]  /*225b0*/  IMAD.IADD R0, R13, 0x1, R0 ;  /* 0x000000010d007824 */ /* 0x000fca00078e0200 */
[----:B------:R-:W-:-:S07]  /*225c0*/  MOV R13, R0 ;  /* 0x00000000000d7202 */ /* 0x000fce0000000f00 */
[----:B------:R-:W-:Y:S05]  /*225d0*/  WARPSYNC.COLLECTIVE R15, `(.L_x_932) ;  /* 0x000000000f087348 */ /* 0x000fea0003c00000 */
[----:B------:R0:W1:Y:S02]  /*225e0*/  SHFL.UP P6, R14, R13, R12, R11 ;  /* 0x0400000c0d0e7389 */ /* 0x00006400000c000b */
[----:B01----:R-:W-:Y:S01]  /*225f0*/  ENDCOLLECTIVE ;  /* 0x000000000000791b */ /* 0x003fe20003800000 */
.L_x_932:
[----:B------:R-:W-:Y:S02]  /*22600*/  MOV R12, 0x8 ;  /* 0x00000008000c7802 */ /* 0x000fe40000000f00 */
[----:B------:R-:W-:-:S04]  /*22610*/  SEL R3, R14, RZ, P3 ;  /* 0x000000ff0e037207 */ /* 0x000fc80001800000 */
[----:B------:R-:W-:-:S05]  /*22620*/  IADD3 R2, R0, R3, RZ ;  /* 0x0000000300027210 */ /* 0x000fca0007ffe0ff */
[----:B------:R-:W-:-:S07]  /*22630*/  IMAD.MOV.U32 R13, RZ, RZ, R2 ;  /* 0x000000ffff0d7224 */ /* 0x000fce00078e0002 */
[----:B------:R-:W-:Y:S05]  /*22640*/  WARPSYNC.COLLECTIVE R15, `(.L_x_933) ;  /* 0x000000000f087348 */ /* 0x000fea0003c00000 */
[----:B------:R0:W1:Y:S02]  /*22650*/  SHFL.UP P6, R14, R13, R12, R11 ;  /* 0x0400000c0d0e7389 */ /* 0x00006400000c000b */
[----:B01----:R-:W-:Y:S01]  /*22660*/  ENDCOLLECTIVE ;  /* 0x000000000000791b */ /* 0x003fe20003800000 */
.L_x_933:
[----:B------:R-:W-:Y:S01]  /*22670*/  IMAD.MOV.U32 R12, RZ, RZ, 0x10 ;  /* 0x00000010ff0c7424 */ /* 0x000fe200078e00ff */
[----:B------:R-:W-:-:S05]  /*22680*/  SEL R3, R14, RZ, P4 ;  /* 0x000000ff0e037207 */ /* 0x000fca0002000000 */
[----:B------:R-:W-:-:S05]  /*22690*/  IMAD.IADD R3, R2, 0x1, R3 ;  /* 0x0000000102037824 */ /* 0x000fca00078e0203 */
[----:B------:R-:W-:-:S07]  /*226a0*/  MOV R13, R3 ;  /* 0x00000003000d7202 */ /* 0x000fce0000000f00 */
[----:B------:R-:W-:Y:S05]  /*226b0*/  WARPSYNC.COLLECTIVE R15, `(.L_x_934) ;  /* 0x000000000f087348 */ /* 0x000fea0003c00000 */
[----:B------:R0:W1:Y:S02]  /*226c0*/  SHFL.UP P6, R14, R13, R12, R11 ;  /* 0x0400000c0d0e7389 */ /* 0x00006400000c000b */
[----:B01----:R-:W-:Y:S01]  /*226d0*/  ENDCOLLECTIVE ;  /* 0x000000000000791b */ /* 0x003fe20003800000 */
.L_x_934:
[----:B------:R-:W-:Y:S01]  /*226e0*/  MOV R12, 0x1f ;  /* 0x0000001f000c7802 */ /* 0x000fe20000000f00 */
[----:B------:R-:W-:Y:S01]  /*226f0*/  IMAD.MOV.U32 R11, RZ, RZ, 0x1f ;  /* 0x0000001fff0b7424 */ /* 0x000fe200078e00ff */
[----:B------:R-:W-:-:S04]  /*22700*/  SEL R2, R14, RZ, P5 ;  /* 0x000000ff0e027207 */ /* 0x000fc80002800000 */
[----:B------:R-:W-:-:S05]  /*22710*/  IADD3 R2, R3, R2, RZ ;  /* 0x0000000203027210 */ /* 0x000fca0007ffe0ff */
[----:B------:R-:W-:-:S07]  /*22720*/  IMAD.MOV.U32 R13, RZ, RZ, R2 ;  /* 0x000000ffff0d7224 */ /* 0x000fce00078e0002 */
[----:B------:R-:W-:Y:S05]  /*22730*/  WARPSYNC.COLLECTIVE R15, `(.L_x_935) ;  /* 0x000000000f087348 */ /* 0x000fea0003c00000 */
[----:B------:R0:W1:Y:S02]  /*22740*/  SHFL.IDX P6, R14, R13, R12, R11 ;  /* 0x0000000c0d0e7389 */ /* 0x00006400000c000b */
[----:B01----:R-:W-:Y:S01]  /*22750*/  ENDCOLLECTIVE ;  /* 0x000000000000791b */ /* 0x003fe20003800000 */
.L_x_935:
[----:B------:R-:W-:Y:S05]  /*22760*/  BRA `(.L_x_936) ;  /* 0xffffffb000a87947 */ /* 0x000fea000383ffff */
.L_x_770:
[----:B------:R-:W-:Y:S01]  /*22770*/  BSSY B0, `(.L_x_937) ;  /* 0x0000006000007945 */ /* 0x000fe20003800000 */
[----:B------:R-:W-:Y:S02]  /*22780*/  PLOP3.LUT P6, PT, P6, PT, PT, 0x8, 0x0 ;  /* 0x000000000000781c */ /* 0x000fe400037ce170 */
[----:B------:R-:W-:-:S11]  /*22790*/  MOV R15, 0xffffffff ;  /* 0xffffffff000f7802 */ /* 0x000fd60000000f00 */
[----:B0-----:R-:W-:Y:S05]  /*227a0*/  WARPSYNC.COLLECTIVE R15, `(.L_x_938) ;  /* 0x000000000f087348 */ /* 0x001fea0003c00000 */
[----:B------:R-:W-:Y:S01]  /*227b0*/  VOTE.ANY R14, PT, P6 ;  /* 0x00000000000e7806 */ /* 0x000fe200030e0100 */
[----:B0-----:R-:W-:Y:S06]  /*227c0*/  ENDCOLLECTIVE ;  /* 0x000000000000791b */ /* 0x001fec0003800000 */
.L_x_938:
[----:B------:R-:W-:Y:S05]  /*227d0*/  BSYNC B0 ;  /* 0x0000000000007941 */ /* 0x000fea0003800000 */
.L_x_937:
[----:B------:R-:W-:Y:S01]  /*227e0*/  IMAD.MOV.U32 R3, RZ, RZ, R14 ;  /* 0x000000ffff037224 */ /* 0x000fe200078e000e */
[----:B------:R-:W-:Y:S01]  /*227f0*/  MOV R13, R4 ;  /* 0x00000004000d7202 */ /* 0x000fe20000000f00 */
[----:B------:R-:W-:Y:S01]  /*22800*/  IMAD.MOV.U32 R15, RZ, RZ, -0x1 ;  /* 0xffffffffff0f7424 */ /* 0x000fe200078e00ff */
[----:B------:R-:W-:Y:S01]  /*22810*/  MOV R11, 0x1f ;  /* 0x0000001f000b7802 */ /* 0x000fe20000000f00 */
[----:B------:R-:W0:Y:S02]  /*22820*/  POPC R0, R3 ;  /* 0x0000000300007309 */ /* 0x000e240000000000 */
[----:B0-----:R-:W-:-:S07]  /*22830*/  IMAD.MOV.U32 R12, RZ, RZ, R0 ;  /* 0x000000ffff0c7224 */ /* 0x001fce00078e0000 */
[----:B------:R-:W-:Y:S05]  /*22840*/  WARPSYNC.COLLECTIVE R15, `(.L_x_939) ;  /* 0x000000000f087348 */ /* 0x000fea0003c00000 */
[----:B------:R0:W1:Y:S02]  /*22850*/  SHFL.IDX P6, R14, R13, R12, R11 ;  /* 0x0000000c0d0e7389 */ /* 0x00006400000c000b */
[----:B01----:R-:W-:Y:S01]  /*22860*/  ENDCOLLECTIVE ;  /* 0x000000000000791b */ /* 0x003fe20003800000 */
.L_x_939:
[----:B------:R-:W-:Y:S01]  /*22870*/  MOV R4, R14 ;  /* 0x0000000e00047202 */ /* 0x000fe20000000f00 */
[----:B------:R-:W-:Y:S06]  /*22880*/  BRA `(.L_x_940) ;  /* 0xffffffb000987947 */ /* 0x000fec000383ffff */
.L_x_772:
[----:B------:R-:W-:Y:S01]  /*22890*/  BSSY B0, `(.L_x_941) ;  /* 0x0000007000007945 */ /* 0x000fe20003800000 */
[----:B------:R-:W-:Y:S01]  /*228a0*/  IMAD.MOV.U32 R13, RZ, RZ, R2 ;  /* 0x000000ffff0d7224 */ /* 0x000fe200078e0002 */
[----:B------:R-:W-:Y:S01]  /*228b0*/  MOV R11, 0x1f ;  /* 0x0000001f000b7802 */ /* 0x000fe20000000f00 */
[----:B------:R-:W-:-:S07]  /*228c0*/  IMAD.MOV.U32 R15, RZ, RZ, -0x1 ;  /* 0xffffffffff0f7424 */ /* 0x000fce00078e00ff */
[----:B012---:R-:W-:Y:S05]  /*228d0*/  WARPSYNC.COLLECTIVE R15, `(.L_x_942) ;  /* 0x000000000f087348 */ /* 0x007fea0003c00000 */
[----:B------:R3:W4:Y:S02]  /*228e0*/  SHFL.IDX P6, R14, R13, R12, R11 ;  /* 0x0000000c0d0e7389 */ /* 0x00072400000c000b */
[----:B01234-:R-:W-:Y:S01]  /*228f0*/  ENDCOLLECTIVE ;  /* 0x000000000000791b */ /* 0x01ffe20003800000 */
.L_x_942:
[----:B------:R-:W-:Y:S05]  /*22900*/  BSYNC B0 ;  /* 0x0000000000007941 */ /* 0x000fea0003800000 */
.L_x_941:
[----:B------:R-:W-:Y:S05]  /*22910*/  BRA `(.L_x_771) ;  /* 0xffffffb000907947 */ /* 0x000fea000383ffff */
.L_x_776:
[----:B0-----:R0:W1:Y:S02]  /*22920*/  SYNCS.PHASECHK.TRANS64.TRYWAIT P0, [R5+URZ+0x2a820], R0 ;  /* 0x02a82000050075a7 */ /* 0x001064000800017f */
[----:B-1----:R-:W-:Y:S05]  /*22930*/  @!P0 NANOSLEEP.SYNCS 0x989680 ;  /* 0x009896800000895d */ /* 0x002fea0003900000 */
[----:B------:R-:W1:Y:S02]  /*22940*/  @!P0 SYNCS.PHASECHK.TRANS64 P0, [R5+URZ+0x2a820], R0 ;  /* 0x02a82000050085a7 */ /* 0x000e64000800007f */
[----:B-1----:R-:W-:Y:S05]  /*22950*/  @!P0 BRA `(.L_x_776) ;  /* 0xfffffffc00f08947 */ /* 0x002fea000383ffff */
[----:B------:R-:W-:Y:S05]  /*22960*/  BRA `(.L_x_943) ;  /* 0xffffffb4007c7947 */ /* 0x000fea000383ffff */
.L_x_777:
[----:B------:R-:W1:Y:S01]  /*22970*/  S2R R2, SR_TID.X ;  /* 0x0000000000027919 */ /* 0x000e620000002100 */
[----:B------:R-:W-:Y:S01]  /*22980*/  BSSY B0, `(.L_x_944) ;  /* 0x000000a000007945 */ /* 0x000fe20003800000 */
[----:B------:R-:W-:Y:S01]  /*22990*/  IMAD.MOV.U32 R12, RZ, RZ, RZ ;  /* 0x000000ffff0c7224 */ /* 0x000fe200078e00ff */
[----:B------:R-:W-:Y:S01]  /*229a0*/  MOV R11, 0x1f ;  /* 0x0000001f000b7802 */ /* 0x000fe20000000f00 */
[----:B------:R-:W-:Y:S01]  /*229b0*/  IMAD.MOV.U32 R15, RZ, RZ, -0x1 ;  /* 0xffffffffff0f7424 */ /* 0x000fe200078e00ff */
[----:B-1----:R-:W-:-:S04]  /*229c0*/  SHF.R.U32.HI R2, RZ, 0x5, R2 ;  /* 0x00000005ff027819 */ /* 0x002fc80000011602 */
[----:B------:R-:W-:-:S04]  /*229d0*/  LOP3.LUT R2, R2, 0x3, RZ, 0xc0, !PT ;  /* 0x0000000302027812 */ /* 0x000fc800078ec0ff */
[----:B------:R-:W-:-:S07]  /*229e0*/  MOV R13, R2 ;  /* 0x00000002000d7202 */ /* 0x000fce0000000f00 */
[----:B0-2---:R-:W-:Y:S05]  /*229f0*/  WARPSYNC.COLLECTIVE R15, `(.L_x_945) ;  /* 0x000000000f087348 */ /* 0x005fea0003c00000 */
[----:B------:R1:W3:Y:S02]  /*22a00*/  SHFL.IDX P6, R14, R13, R12, R11 ;  /* 0x0000000c0d0e7389 */ /* 0x0002e400000c000b */
[----:B0123--:R-:W-:Y:S01]  /*22a10*/  ENDCOLLECTIVE ;  /* 0x000000000000791b */ /* 0x00ffe20003800000 */
.L_x_945:
[----:B------:R-:W-:Y:S05]  /*22a20*/  BSYNC B0 ;  /* 0x0000000000007941 */ /* 0x000fea0003800000 */
.L_x_944:
[----:B------:R-:W-:Y:S05]  /*22a30*/  BRA `(.L_x_946) ;  /* 0xffffffb400647947 */ /* 0x000fea000383ffff */
.L_x_778:
[----:B------:R-:W-:Y:S01]  /*22a40*/  BSSY B0, `(.L_x_947) ;  /* 0x0000006000007945 */ /* 0x000fe20003800000 */
[----:B------:R-:W-:-:S07]  /*22a50*/  MOV R15, 0xffffffff ;  /* 0xffffffff000f7802 */ /* 0x000fce0000000f00 */
[----:B0-2---:R-:W-:Y:S05]  /*22a60*/  WARPSYNC.COLLECTIVE R15, `(.L_x_948) ;  /* 0x000000000f0c7348 */ /* 0x005fea0003c00000 */
[----:B------:R-:W-:Y:S02]  /*22a70*/  ELECT P6, UR62, PT ;  /* 0x00000000003e782f */ /* 0x000fe400038c0000 */
[----:B------:R-:W-:Y:S01]  /*22a80*/  MOV R14, UR62 ;  /* 0x0000003e000e7c02 */ /* 0x000fe20008000f00 */
[----:B0-2---:R-:W-:Y:S10]  /*22a90*/  ENDCOLLECTIVE ;  /* 0x000000000000791b */ /* 0x005ff40003800000 */
.L_x_948:
[----:B------:R-:W-:Y:S05]  /*22aa0*/  BSYNC B0 ;  /* 0x0000000000007941 */ /* 0x000fea0003800000 */
.L_x_947:
[----:B------:R-:W-:Y:S05]  /*22ab0*/  BRA `(.L_x_949) ;  /* 0xffffffb400587947 */ /* 0x000fea000383ffff */
.L_x_780:
[----:B0-----:R0:W1:Y:S02]  /*22ac0*/  SYNCS.PHASECHK.TRANS64.TRYWAIT P1, [R3+URZ+0x2a840], R2 ;  /* 0x02a84002030075a7 */ /* 0x001064000802017f */
[----:B-1----:R-:W-:Y:S05]  /*22ad0*/  @!P1 NANOSLEEP.SYNCS 0x989680 ;  /* 0x009896800000995d */ /* 0x002fea0003900000 */
[----:B------:R-:W1:Y:S02]  /*22ae0*/  @!P1 SYNCS.PHASECHK.TRANS64 P1, [R3+URZ+0x2a840], R2 ;  /* 0x02a84002030095a7 */ /* 0x000e64000802007f */
[----:B-1----:R-:W-:Y:S05]  /*22af0*/  @!P1 BRA `(.L_x_780) ;  /* 0xfffffffc00f09947 */ /* 0x002fea000383ffff */
[----:B------:R-:W-:Y:S05]  /*22b00*/  BRA `(.L_x_950) ;  /* 0xffffffb400807947 */ /* 0x000fea000383ffff */
.L_x_782:
[----:B-1----:R1:W3:Y:S02]  /*22b10*/  SYNCS.PHASECHK.TRANS64.TRYWAIT P1, [R5+URZ+0x2a840], R0 ;  /* 0x02a84000050075a7 */ /* 0x0022e4000802017f */
[----:B---3--:R-:W-:Y:S05]  /*22b20*/  @!P1 NANOSLEEP.SYNCS 0x989680 ;  /* 0x009896800000995d */ /* 0x008fea0003900000 */
[----:B------:R-:W3:Y:S02]  /*22b30*/  @!P1 SYNCS.PHASECHK.TRANS64 P1, [R5+URZ+0x2a840], R0 ;  /* 0x02a84000050095a7 */ /* 0x000ee4000802007f */
[----:B---3--:R-:W-:Y:S05]  /*22b40*/  @!P1 BRA `(.L_x_782) ;  /* 0xfffffffc00f09947 */ /* 0x008fea000383ffff */
[----:B------:R-:W-:Y:S05]  /*22b50*/  BRA `(.L_x_951) ;  /* 0xffffffb4008c7947 */ /* 0x000fea000383ffff */
.L_x_784:
[----:B---3--:R3:W4:Y:S02]  /*22b60*/  SYNCS.PHASECHK.TRANS64.TRYWAIT P1, [R3+URZ+0x2a860], R2 ;  /* 0x02a86002030075a7 */ /* 0x008724000802017f */
[----:B----4-:R-:W-:Y:S05]  /*22b70*/  @!P1 NANOSLEEP.SYNCS 0x989680 ;  /* 0x009896800000995d */ /* 0x010fea0003900000 */
[----:B------:R-:W4:Y:S02]  /*22b80*/  @!P1 SYNCS.PHASECHK.TRANS64 P1, [R3+URZ+0x2a860], R2 ;  /* 0x02a86002030095a7 */ /* 0x000f24000802007f */
[----:B----4-:R-:W-:Y:S05]  /*22b90*/  @!P1 BRA `(.L_x_784) ;  /* 0xfffffffc00f09947 */ /* 0x010fea000383ffff */
[----:B------:R-:W-:Y:S05]  /*22ba0*/  BRA `(.L_x_952) ;  /* 0xffffffb400887947 */ /* 0x000fea000383ffff */
.L_x_953:
        /* <DEDUP_REMOVED lines=13> */
.L_x_3228:


//--------------------- .text._ZN7cutlass13device_kernelIN5flash11enable_sm90INS1_16FlashAttnFwdSm90INS1_25CollectiveMainloopFwdSm90ILi2EN4cute5tupleIJNS5_1CILi1EEES8_S8_EEENS6_IJNS7_ILi128EEENS7_ILi96EEENS7_ILi192EEEEEELi128ENS_6half_tEfNS_4arch4Sm90ELb0ELb1ELb0ELb0ELb1ELb0ELb0ELb1ELb1ELb1ELb0ELb0EEENS1_21CollectiveEpilogueFwdINS6_IJSA_SA_SB_EEES9_SE_SG_Li256ELb0ELb1ELb0ELb0EEENS1_30DynamicPersistentTileSchedulerILi256ELi128ELb0ELb1ELb1EEEEEEEEEvNT_6ParamsE --------------------------
	.section	.text._ZN7cutlass13device_kernelIN5flash11enable_sm90INS1_16FlashAttnFwdSm90INS1_25CollectiveMainloopFwdSm90ILi2EN4cute5tupleIJNS5_1CILi1EEES8_S8_EEENS6_IJNS7_ILi128EEENS7_ILi96EEENS7_ILi192EEEEEELi128ENS_6half_tEfNS_4arch4Sm90ELb0ELb1ELb0ELb0ELb1ELb0ELb0ELb1ELb1ELb1ELb0ELb0EEENS1_21CollectiveEpilogueFwdINS6_IJSA_SA_SB_EEES9_SE_SG_Li256ELb0ELb1ELb0ELb0EEENS1_30DynamicPersistentTileSchedulerILi256ELi128ELb0ELb1ELb1EEEEEEEEEvNT_6ParamsE,"ax",@progbits
	.align	128
.text._ZN7cutlass13device_kernelIN5flash11enable_sm90INS1_16FlashAttnFwdSm90INS1_25CollectiveMainloopFwdSm90ILi2EN4cute5tupleIJNS5_1CILi1EEES8_S8_EEENS6_IJNS7_ILi128EEENS7_ILi96EEENS7_ILi192EEEEEELi128ENS_6half_tEfNS_4arch4Sm90ELb0ELb1ELb0ELb0ELb1ELb0ELb0ELb1ELb1ELb1ELb0ELb0EEENS1_21CollectiveEpilogueFwdINS6_IJSA_SA_SB_EEES9_SE_SG_Li256ELb0ELb1ELb0ELb0EEENS1_30DynamicPersistentTileSchedulerILi256ELi128ELb0ELb1ELb1EEEEEEEEEvNT_6ParamsE:
        .type           _ZN7cutlass13device_kernelIN5flash11enable_sm90INS1_16FlashAttnFwdSm90INS1_25CollectiveMainloopFwdSm90ILi2EN4cute5tupleIJNS5_1CILi1EEES8_S8_EEENS6_IJNS7_ILi128EEENS7_ILi96EEENS7_ILi192EEEEEELi128ENS_6half_tEfNS_4arch4Sm90ELb0ELb1ELb0ELb0ELb1ELb0ELb0ELb1ELb1ELb1ELb0ELb0EEENS1_21CollectiveEpilogueFwdINS6_IJSA_SA_SB_EEES9_SE_SG_Li256ELb0ELb1ELb0ELb0EEENS1_30DynamicPersistentTileSchedulerILi256ELi128ELb0ELb1ELb1EEEEEEEEEvNT_6ParamsE,@function
        .size           _ZN7cutlass13device_kernelIN5flash11enable_sm90INS1_16FlashAttnFwdSm90INS1_25CollectiveMainloopFwdSm90ILi2EN4cute5tupleIJNS5_1CILi1EEES8_S8_EEENS6_IJNS7_ILi128EEENS7_ILi96EEENS7_ILi192EEEEEELi128ENS_6half_tEfNS_4arch4Sm90ELb0ELb1ELb0ELb0ELb1ELb0ELb0ELb1ELb1ELb1ELb0ELb0EEENS1_21CollectiveEpilogueFwdINS6_IJSA_SA_SB_EEES9_SE_SG_Li256ELb0ELb1ELb0ELb0EEENS1_30DynamicPersistentTileSchedulerILi256ELi128ELb0ELb1ELb1EEEEEEEEEvNT_6ParamsE,(.L_x_3229 - _ZN7cutlass13device_kernelIN5flash11enable_sm90INS1_16FlashAttnFwdSm90INS1_25CollectiveMainloopFwdSm90ILi2EN4cute5tupleIJNS5_1CILi1EEES8_S8_EEENS6_IJNS7_ILi128EEENS7_ILi96EEENS7_ILi192EEEEEELi128ENS_6half_tEfNS_4arch4Sm90ELb0ELb1ELb0ELb0ELb1ELb0ELb0ELb1ELb1ELb1ELb0ELb0EEENS1_21CollectiveEpilogueFwdINS6_IJSA_SA_SB_EEES9_SE_SG_Li256ELb0ELb1ELb0ELb0EEENS1_30DynamicPersistentTileSchedulerILi256ELi128ELb0ELb1ELb1EEEEEEEEEvNT_6ParamsE)
        .other          _ZN7cutlass13device_kernelIN5flash11enable_sm90INS1_16FlashAttnFwdSm90INS1_25CollectiveMainloopFwdSm90ILi2EN4cute5tupleIJNS5_1CILi1EEES8_S8_EEENS6_IJNS7_ILi128EEENS7_ILi96EEENS7_ILi192EEEEEELi128ENS_6half_tEfNS_4arch4Sm90ELb0ELb1ELb0ELb0ELb1ELb0ELb0ELb1ELb1ELb1ELb0ELb0EEENS1_21CollectiveEpilogueFwdINS6_IJSA_SA_SB_EEES9_SE_SG_Li256ELb0ELb1ELb0ELb0EEENS1_30DynamicPersistentTileSchedulerILi256ELi128ELb0ELb1ELb1EEEEEEEEEvNT_6ParamsE,@"STO_CUDA_ENTRY STV_DEFAULT"
_ZN7cutlass13device_kernelIN5flash11enable_sm90INS1_16FlashAttnFwdSm90INS1_25CollectiveMainloopFwdSm90ILi2EN4cute5tupleIJNS5_1CILi1EEES8_S8_EEENS6_IJNS7_ILi128EEENS7_ILi96EEENS7_ILi192EEEEEELi128ENS_6half_tEfNS_4arch4Sm90ELb0ELb1ELb0ELb0ELb1ELb0ELb0ELb1ELb1ELb1ELb0ELb0EEENS1_21CollectiveEpilogueFwdINS6_IJSA_SA_SB_EEES9_SE_SG_Li256ELb0ELb1ELb0ELb0EEENS1_30DynamicPersistentTileSchedulerILi256ELi128ELb0ELb1ELb1EEEEEEEEEvNT_6ParamsE:
        /* <DEDUP_REMOVED lines=45> */
.L_x_954:
        /* <DEDUP_REMOVED lines=22> */
.L_x_955:
        /* <DEDUP_REMOVED lines=18> */
.L_x_956:
        /* <DEDUP_REMOVED lines=22> */
.L_x_957:
        /* <DEDUP_REMOVED lines=23> */
.L_x_958:
        /* <DEDUP_REMOVED lines=10> */
.L_x_960:
[----:B------:R-:W-:-:S08]  /*08c0*/  NOP ;  /* 0x0000000000007918 */ /* 0x000fd00000000000 */
[----:B------:R-:W1:Y:S02]  /*08d0*/  USETMAXREG.TRY_ALLOC.CTAPOOL UP0, 0xe8 ;  /* 0x000000e8000079c8 */ /* 0x000e640008000600 */
[----:B-1----:R-:W-:-:S13]  /*08e0*/  PLOP3.LUT P0, PT, PT, PT, UP0, 0x80, 0x0 ;  /* 0x000000000000781c */ /* 0x002fda0003f0f008 */
[----:B------:R-:W-:Y:S05]  /*08f0*/  @!P0 BRA `(.L_x_960) ;  /* 0xfffffffc00f08947 */ /* 0x000fea000383ffff */
[----:B------:R-:W1:Y:S08]  /*0900*/  S2UR UR4, SR_CTAID.X ;  /* 0x00000000000479c3 */ /* 0x000e700000002500 */
[----:B------:R-:W-:Y:S08]  /*0910*/  BAR.ARV 0x4, 0x180 ;  /* 0x0106000000007b1d */ /* 0x000ff00000002000 */
[----:B------:R-:W1:Y:S08]  /*0920*/  LDC R0, c[0x0][0xc38] ;  /* 0x00030e00ff007b82 */ /* 0x000e700000000800 */
[----:B------:R-:W-:Y:S06]  /*0930*/  BAR.ARV 0x8, 0x180 ;  /* 0x0206000000007b1d */ /* 0x000fec0000002000 */
[----:B-1----:R-:W-:-:S13]  /*0940*/  ISETP.LE.AND P0, PT, R0, UR4, PT ;  /* 0x0000000400007c0c */ /* 0x002fda000bf03270 */
[----:B------:R-:W-:Y:S05]  /*0950*/  @P0 EXIT ;  /* 0x000000000000094d */ /* 0x000fea0003800000 */
[----:B------:R-:W2:Y:S01]  /*0960*/  LDL R3, [R1+0x4] ;  /* 0x0000040001037983 */ /* 0x000ea20000100800 */
[----:B------:R-:W-:Y:S01]  /*0970*/  IMAD.U32 R16, RZ, RZ, UR4 ;  /* 0x00000004ff107e24 */ /* 0x000fe2000f8e00ff */
[----:B------:R-:W-:Y:S01]  /*0980*/  UMOV UR38, URZ ;  /* 0x0000003f00267c82 */ /* 0x000fe20008000000 */
[----:B------:R-:W-:Y:S01]  /*0990*/  IMAD.MOV.U32 R166, RZ, RZ, RZ ;  /* 0x000000ffffa67224 */ /* 0x000fe200078e00ff */
[----:B0-----:R-:W0:Y:S01]  /*09a0*/  S2R R2, SR_TID.X ;  /* 0x0000000000027919 */ /* 0x001e220000002100 */
[----:B------:R-:W-:Y:S01]  /*09b0*/  UMOV UR39, URZ ;  /* 0x0000003f00277c82 */ /* 0x000fe20008000000 */
[----:B0-----:R-:W-:Y:S01]  /*09c0*/  VIADD R174, R2, 0xffffff80 ;  /* 0xffffff8002ae7836 */ /* 0x001fe20000000000 */
[----:B--2---:R-:W-:-:S04]  /*09d0*/  R2UR UR5, R3 ;  /* 0x00000000030572ca */ /* 0x004fc800000e0000 */
[----:B------:R-:W-:-:S04]  /*09e0*/  SHF.R.S32.HI R3, RZ, 0x1f, R174 ;  /* 0x0000001fff037819 */ /* 0x000fc800000114ae */
[CC--:B------:R-:W-:Y:S02]  /*09f0*/  LEA.HI R0, R3.reuse, R174.reuse, RZ, 0x7 ;  /* 0x000000ae03007211 */ /* 0x0c0fe400078f38ff */
[CC--:B------:R-:W-:Y:S02]  /*0a00*/  LEA.HI R4, R3.reuse, R174.reuse, RZ, 0x5 ;  /* 0x000000ae03047211 */ /* 0x0c0fe400078f28ff */
[----:B------:R-:W-:Y:S02]  /*0a10*/  LOP3.LUT R167, R0, 0xffffff80, RZ, 0xc0, !PT ;  /* 0xffffff8000a77812 */ /* 0x000fe400078ec0ff */
[CC--:B------:R-:W-:Y:S01]  /*0a20*/  LEA.HI R2, R3.reuse, R174.reuse, RZ, 0x4 ;  /* 0x000000ae03027211 */ /* 0x0c0fe200078f20ff */
[----:B------:R-:W-:Y:S01]  /*0a30*/  IMAD.SHL.U32 R4, R4, 0x20, RZ ;  /* 0x0000002004047824 */ /* 0x000fe200078e00ff */
[----:B------:R-:W-:Y:S01]  /*0a40*/  LEA.HI R11, R3, R174, RZ, 0x2 ;  /* 0x000000ae030b7211 */ /* 0x000fe200078f10ff */
[----:B------:R-:W-:Y:S01]  /*0a50*/  IMAD.IADD R167, R174, 0x1, -R167 ;  /* 0x00000001aea77824 */ /* 0x000fe200078e0aa7 */
[----:B------:R-:W-:Y:S01]  /*0a60*/  LOP3.LUT R5, R2, 0x3fffff0, RZ, 0xc0, !PT ;  /* 0x03fffff002057812 */ /* 0x000fe200078ec0ff */
[----:B------:R-:W-:Y:S01]  /*0a70*/  ULOP3.LUT UR61, UR5, 0x1, URZ, 0xfc, !UPT ;  /* 0x00000001053d7892 */ /* 0x000fe2000f8efc3f */
[----:B------:R-:W-:-:S02]  /*0a80*/  LOP3.LUT R11, R11, 0xfffffffc, RZ, 0xc0, !PT ;  /* 0xfffffffc0b0b7812 */ /* 0x000fc400078ec0ff */
[----:B------:R-:W-:Y:S01]  /*0a90*/  SHF.R.S32.HI R6, RZ, 0x1f, R167 ;  /* 0x0000001fff067819 */ /* 0x000fe200000114a7 */
[C---:B------:R-:W-:Y:S01]  /*0aa0*/  IMAD.IADD R5, R174.reuse, 0x1, -R5 ;  /* 0x00000001ae057824 */ /* 0x040fe200078e0a05 */
[----:B------:R-:W-:Y:S01]  /*0ab0*/  LEA.HI R3, R3, R174, RZ, 0x3 ;  /* 0x000000ae03037211 */ /* 0x000fe200078f18ff */
[----:B------:R-:W-:Y:S01]  /*0ac0*/  IMAD.IADD R11, R174, 0x1, -R11 ;  /* 0x00000001ae0b7824 */ /* 0x000fe200078e0a0b */
[----:B------:R-:W-:Y:S02]  /*0ad0*/  LEA.HI R8, R6, R167, RZ, 0x2 ;  /* 0x000000a706087211 */ /* 0x000fe400078f10ff */
[----:B------:R-:W-:Y:S02]  /*0ae0*/  SHF.R.S32.HI R169, RZ, 0x7, R0 ;  /* 0x00000007ffa97819 */ /* 0x000fe40000011400 */
[--C-:B------:R-:W-:Y:S02]  /*0af0*/  SHF.R.S32.HI R9, RZ, 0x2, R8.reuse ;  /* 0x00000002ff097819 */ /* 0x100fe40000011408 */
[----:B------:R-:W-:-:S02]  /*0b00*/  SHF.R.S32.HI R10, RZ, 0x1f, R8 ;  /* 0x0000001fff0a7819 */ /* 0x000fc40000011408 */
[----:B------:R-:W-:Y:S02]  /*0b10*/  LOP3.LUT R4, R4, 0xfffffc00, RZ, 0xc0, !PT ;  /* 0xfffffc0004047812 */ /* 0x000fe400078ec0ff */
[----:B------:R-:W-:Y:S02]  /*0b20*/  LEA.HI R10, R10, R9, RZ, 0x3 ;  /* 0x000000090a0a7211 */ /* 0x000fe400078f18ff */
[----:B------:R-:W-:Y:S01]  /*0b30*/  LOP3.LUT R163, R3, 0xfffffff8, RZ, 0xc0, !PT ;  /* 0xfffffff803a37812 */ /* 0x000fe200078ec0ff */
[----:B------:R-:W-:Y:S01]  /*0b40*/  IMAD R5, R5, 0x40, R4 ;  /* 0x0000004005057824 */ /* 0x000fe200078e0204 */
[----:B------:R-:W-:Y:S02]  /*0b50*/  SHF.R.S32.HI R7, RZ, 0x4, R2 ;  /* 0x00000004ff077819 */ /* 0x000fe40000011402 */
[----:B------:R-:W-:Y:S01]  /*0b60*/  LOP3.LUT R10, R10, 0xfffffff8, RZ, 0xc0, !PT ;  /* 0xfffffff80a0a7812 */ /* 0x000fe200078ec0ff */
[----:B------:R-:W-:Y:S01]  /*0b70*/  IMAD.IADD R163, R174, 0x1, -R163 ;  /* 0x00000001aea37824 */ /* 0x000fe200078e0aa3 */
[----:B------:R-:W-:-:S02]  /*0b80*/  LEA.HI R6, R6, R167, RZ, 0x5 ;  /* 0x000000a706067211 */ /* 0x000fc400078f28ff */
[----:B------:R-:W-:Y:S01]  /*0b90*/  LEA.HI R0, R0, R169, RZ, 0x1 ;  /* 0x000000a900007211 */ /* 0x000fe200078f08ff */
[----:B------:R-:W-:Y:S01]  /*0ba0*/  IMAD.IADD R9, R9, 0x1, -R10 ;  /* 0x0000000109097824 */ /* 0x000fe200078e0a0a */
[----:B------:R-:W-:Y:S01]  /*0bb0*/  LEA.HI R2, R2, R7, RZ, 0x1 ;  /* 0x0000000702027211 */ /* 0x000fe200078f08ff */
[----:B------:R-:W-:Y:S01]  /*0bc0*/  IMAD.SHL.U32 R160, R163, 0x8, RZ ;  /* 0x00000008a3a07824 */ /* 0x000fe200078e00ff */
[----:B------:R-:W-:Y:S02]  /*0bd0*/  SHF.R.S32.HI R6, RZ, 0x5, R6 ;  /* 0x00000005ff067819 */ /* 0x000fe40000011406 */
[----:B------:R-:W-:Y:S01]  /*0be0*/  LEA.HI R4, R11, R11, RZ, 0x1 ;  /* 0x0000000b0b047211 */ /* 0x000fe200078f08ff */
[----:B------:R-:W-:Y:S01]  /*0bf0*/  VIADD R161, R160, 0x40 ;  /* 0x00000040a0a17836 */ /* 0x000fe20000000000 */
[----:B------:R-:W-:Y:S01]  /*0c00*/  LOP3.LUT R0, R0, 0x3fffffe, RZ, 0xc0, !PT ;  /* 0x03fffffe00007812 */ /* 0x000fe200078ec0ff */
[----:B------:R-:W-:Y:S01]  /*0c10*/  IMAD R9, R6, 0x10, R9 ;  /* 0x0000001006097824 */ /* 0x000fe200078e0209 */
[----:B------:R-:W-:-:S02]  /*0c20*/  LOP3.LUT R2, R2, 0x1ffffffe, RZ, 0xc0, !PT ;  /* 0x1ffffffe02027812 */ /* 0x000fc400078ec0ff */
[----:B------:R-:W-:Y:S01]  /*0c30*/  LOP3.LUT R4, R4, 0x1ffffffe, RZ, 0xc0, !PT ;  /* 0x1ffffffe04047812 */ /* 0x000fe200078ec0ff */
[----:B------:R-:W-:Y:S01]  /*0c40*/  IMAD.IADD R0, R169, 0x1, -R0 ;  /* 0x00000001a9007824 */ /* 0x000fe200078e0a00 */
[----:B------:R-:W-:Y:S01]  /*0c50*/  LOP3.LUT R18, R8, 0x7ffffffc, RZ, 0xc0, !PT ;  /* 0x7ffffffc08127812 */ /* 0x000fe200078ec0ff */
[----:B------:R-:W-:Y:S01]  /*0c60*/  IMAD.IADD R2, R7, 0x1, -R2 ;  /* 0x0000000107027824 */ /* 0x000fe200078e0a02 */
[----:B------:R-:W-:Y:S01]  /*0c70*/  SHF.R.S32.HI R165, RZ, 0x3, R3 ;  /* 0x00000003ffa57819 */ /* 0x000fe20000011403 */
[----:B------:R-:W-:Y:S01]  /*0c80*/  IMAD.IADD R11, R11, 0x1, -R4 ;  /* 0x000000010b0b7824 */ /* 0x000fe200078e0a04 */
[----:B------:R-:W-:Y:S01]  /*0c90*/  SHF.R.S32.HI R173, RZ, 0x1f, R160 ;  /* 0x0000001fffad7819 */ /* 0x000fe200000114a0 */
[----:B------:R-:W-:Y:S01]  /*0ca0*/  IMAD R170, R0, 0x40, R9 ;  /* 0x0000004000aa7824 */ /* 0x000fe200078e0209 */
[----:B------:R-:W-:Y:S01]  /*0cb0*/  SHF.R.S32.HI R172, RZ, 0x1f, R161 ;  /* 0x0000001fffac7819 */ /* 0x000fe200000114a1 */
[----:B------:R-:W-:Y:S02]  /*0cc0*/  IMAD R171, R2, 0x8, R5 ;  /* 0x0000000802ab7824 */ /* 0x000fe400078e0205 */
[----:B------:R-:W-:-:S02]  /*0cd0*/  IMAD.IADD R18, R167, 0x1, -R18 ;  /* 0x00000001a7127824 */ /* 0x000fc400078e0a12 */
[----:B------:R-:W-:-:S07]  /*0ce0*/  IMAD R22, R11, 0x8, R170 ;  /* 0x000000080b167824 */ /* 0x000fce00078e02aa */
.L_x_1065:
[----:B0--34-:R-:W0:Y:S01]  /*0cf0*/  LDC R3, c[0x0][0xc60] ;  /* 0x00031800ff037b82 */ /* 0x019e220000000800 */
[----:B------:R-:W-:Y:S01]  /*0d00*/  IMAD.MOV.U32 R0, RZ, RZ, R16 ;  /* 0x000000ffff007224 */ /* 0x000fe200078e0010 */
[----:B------:R-:W-:Y:S01]  /*0d10*/  ULDC UR4, c[0x0][0xc78] ;  /* 0x00031e0000047ab9 */ /* 0x000fe20000000800 */
[----:B0-----:R-:W-:-:S13]  /*0d20*/  ISETP.NE.AND P0, PT, R3, 0x1, PT ;  /* 0x000000010300780c */ /* 0x001fda0003f05270 */
[----:B-----5:R-:W0:Y:S08]  /*0d30*/  @P0 LDC R5, c[0x0][0xc64] ;  /* 0x00031900ff050b82 */ /* 0x020e300000000800 */
[----:B------:R-:W1:Y:S01]  /*0d40*/  @P0 LDC R7, c[0x0][0xc68] ;  /* 0x00031a00ff070b82 */ /* 0x000e620000000800 */
[----:B0-----:R-:W-:-:S05]  /*0d50*/  @P0 IMAD.HI.U32 R2, R16, R5, RZ ;  /* 0x0000000510020227 */ /* 0x001fca00078e00ff */
[----:B-1----:R-:W-:-:S04]  /*0d60*/  @P0 SHF.R.U32.HI R0, RZ, R7, R2 ;  /* 0x00000007ff000219 */ /* 0x002fc80000011602 */
[----:B------:R-:W-:Y:S01]  /*0d70*/  ISETP.GE.AND P0, PT, R0, UR4, PT ;  /* 0x0000000400007c0c */ /* 0x000fe2000bf06270 */
[----:B------:R-:W-:-:S04]  /*0d80*/  IMAD.MOV R2, RZ, RZ, -R0 ;  /* 0x000000ffff027224 */ /* 0x000fc800078e0a00 */
[----:B------:R-:W-:-:S08]  /*0d90*/  IMAD R11, R3, R2, R16 ;  /* 0x00000002030b7224 */ /* 0x000fd000078e0210 */
[----:B--2---:R-:W-:Y:S05]  /*0da0*/  @!P0 BRA `(.L_x_961) ;  /* 0x0000000000208947 */ /* 0x004fea0003800000 */
[----:B------:R-:W0:Y:S01]  /*0db0*/  LDC R3, c[0x0][0xc6c] ;  /* 0x00031b00ff037b82 */ /* 0x000e220000000800 */
[----:B------:R-:W-:Y:S01]  /*0dc0*/  IMAD.MOV.U32 R2, RZ, RZ, R11 ;  /* 0x000000ffff027224 */ /* 0x000fe200078e000b */
[----:B0-----:R-:W-:-:S13]  /*0dd0*/  ISETP.NE.AND P0, PT, R3, 0x1, PT ;  /* 0x000000010300780c */ /* 0x001fda0003f05270 */
[----:B------:R-:W0:Y:S02]  /*0de0*/  @P0 LDC.64 R4, c[0x0][0xc70] ;  /* 0x00031c00ff040b82 */ /* 0x000e240000000a00 */
[----:B0-----:R-:W-:-:S05]  /*0df0*/  @P0 IMAD.HI.U32 R4, R11, R4, RZ ;  /* 0x000000040b040227 */ /* 0x001fca00078e00ff */
[----:B------:R-:W-:-:S05]  /*0e00*/  @P0 SHF.R.U32.HI R2, RZ, R5, R4 ;  /* 0x00000005ff020219 */ /* 0x000fca0000011604 */
[----:B------:R-:W-:Y:S01]  /*0e10*/  IMAD R3, R2, R3, RZ ;  /* 0x0000000302037224 */ /* 0x000fe200078e02ff */
[----:B------:R-:W-:Y:S06]  /*0e20*/  BRA `(.L_x_962) ;  /* 0x00000000001c7947 */ /* 0x000fec0003800000 */
.L_x_961:
[----:B------:R-:W0:Y:S01]  /*0e30*/  LDC R3, c[0x0][0xc54] ;  /* 0x00031500ff037b82 */ /* 0x000e220000000800 */
[----:B------:R-:W-:Y:S01]  /*0e40*/  IMAD.MOV.U32 R2, RZ, RZ, R11 ;  /* 0x000000ffff027224 */ /* 0x000fe200078e000b */
[----:B0-----:R-:W-:-:S13]  /*0e50*/  ISETP.NE.AND P0, PT, R3, 0x1, PT ;  /* 0x000000010300780c */ /* 0x001fda0003f05270 */
[----:B------:R-:W0:Y:S02]  /*0e60*/  @P0 LDC.64 R4, c[0x0][0xc58] ;  /* 0x00031600ff040b82 */ /* 0x000e240000000a00 */
[----:B0-----:R-:W-:-:S05]  /*0e70*/  @P0 IMAD.HI.U32 R4, R11, R4, RZ ;  /* 0x000000040b040227 */ /* 0x001fca00078e00ff */
[----:B------:R-:W-:-:S05]  /*0e80*/  @P0 SHF.R.U32.HI R2, RZ, R5, R4 ;  /* 0x00000005ff020219 */ /* 0x000fca0000011604 */
[----:B------:R-:W-:-:S07]  /*0e90*/  IMAD R3, R2, R3, RZ ;  /* 0x0000000302037224 */ /* 0x000fce00078e02ff */
.L_x_962:
[----:B------:R-:W0:Y:S01]  /*0ea0*/  LDC R164, c[0x0][0xc48] ;  /* 0x00031200ffa47b82 */ /* 0x000e220000000800 */
[----:B------:R-:W-:Y:S01]  /*0eb0*/  LOP3.LUT R2, RZ, R2, RZ, 0x33, !PT ;  /* 0x00000002ff027212 */ /* 0x000fe200078e33ff */
[----:B------:R-:W-:Y:S01]  /*0ec0*/  ULDC UR4, c[0x0][0xc3c] ;  /* 0x00030f0000047ab9 */ /* 0x000fe20000000800 */
[----:B------:R-:W-:Y:S01]  /*0ed0*/  IMAD.IADD R3, R11, 0x1, -R3 ;  /* 0x000000010b037824 */ /* 0x000fe200078e0a03 */
[----:B------:R-:W-:Y:S01]  /*0ee0*/  ULDC UR6, c[0x0][0xc54] ;  /* 0x0003150000067ab9 */ /* 0x000fe20000000800 */
[----:B------:R-:W-:Y:S01]  /*0ef0*/  LOP3.LUT R19, R19, 0xffefffff, RZ, 0xc0, !PT ;  /* 0xffefffff13137812 */ /* 0x000fe200078ec0ff */
[----:B------:R-:W-:Y:S01]  /*0f00*/  VIADD R2, R2, UR4 ;  /* 0x0000000402027c36 */ /* 0x000fe20008000000 */
[----:B------:R-:W-:Y:S01]  /*0f10*/  ULDC.64 UR4, c[0x0][0x418] ;  /* 0x0001060000047ab9 */ /* 0x000fe20000000a00 */
[----:B------:R-:W1:Y:S01]  /*0f20*/  LDC R168, c[0x0][0x448] ;  /* 0x00011200ffa87b82 */ /* 0x000e620000000800 */
[----:B------:R-:W-:Y:S01]  /*0f30*/  ISETP.NE.U32.AND P0, PT, RZ, UR4, PT ;  /* 0x00000004ff007c0c */ /* 0x000fe2000bf05070 */
[----:B------:R-:W-:-:S02]  /*0f40*/  IMAD.SHL.U32 R17, R2, 0x80, RZ ;  /* 0x0000008002117824 */ /* 0x000fc400078e00ff */
[----:B------:R-:W-:Y:S01]  /*0f50*/  IMAD R14, R0, UR6, R3 ;  /* 0x00000006000e7c24 */ /* 0x000fe2000f8e0203 */
[----:B------:R-:W-:Y:S01]  /*0f60*/  ISETP.NE.AND.EX P0, PT, RZ, UR5, PT, P0 ;  /* 0x00000005ff007c0c */ /* 0x000fe2000bf05300 */
[----:B------:R-:W-:Y:S02]  /*0f70*/  VIADD R2, R17, 0x7f ;  /* 0x0000007f11027836 */ /* 0x000fe40000000000 */
[----:B------:R-:W2:Y:S01]  /*0f80*/  LDC.64 R12, c[0x0][0x9e0] ;  /* 0x00027800ff0c7b82 */ /* 0x000ea20000000a00 */
[----:B------:R-:W-:Y:S01]  /*0f90*/  IMAD.MOV.U32 R162, RZ, RZ, R14 ;  /* 0x000000ffffa27224 */ /* 0x000fe200078e000e */
[----:B0-----:R-:W-:-:S06]  /*0fa0*/  ISETP.NE.AND P1, PT, R164, 0x1, PT ;  /* 0x00000001a400780c */ /* 0x001fcc0003f25270 */
[----:B------:R-:W0:Y:S01]  /*0fb0*/  LDC R10, c[0x0][0x288] ;  /* 0x0000a200ff0a7b82 */ /* 0x000e220000000800 */
[----:B-1----:R-:W-:-:S07]  /*0fc0*/  ISETP.NE.AND P3, PT, R168, 0x1, PT ;  /* 0x00000001a800780c */ /* 0x002fce0003f65270 */
[----:B------:R-:W1:Y:S01]  /*0fd0*/  LDC R73, c[0x0][0x424] ;  /* 0x00010900ff497b82 */ /* 0x000e620000000800 */
[----:B--2---:R-:W-:-:S07]  /*0fe0*/  ISETP.GE.AND P2, PT, R13, 0x1, PT ;  /* 0x000000010d00780c */ /* 0x004fce0003f46270 */
[----:B------:R-:W2:Y:S01]  /*0ff0*/  @P1 LDC R5, c[0x0][0xc4c] ;  /* 0x00031300ff051b82 */ /* 0x000ea20000000800 */
[----:B------:R-:W-:-:S07]  /*1000*/  @P3 LOP3.LUT R19, R19, 0x100000, RZ, 0xfc, !PT ;  /* 0x0010000013133812 */ /* 0x000fce00078efcff */
[----:B------:R-:W3:Y:S01]  /*1010*/  @P3 LDC R9, c[0x0][0x44c] ;  /* 0x00011300ff093b82 */ /* 0x000ee20000000800 */
[----:B0-----:R-:W-:Y:S02]  /*1020*/  IADD3 R4, -R10, 0x1, RZ ;  /* 0x000000010a047810 */ /* 0x001fe40007ffe1ff */
[----:B------:R-:W-:-:S04]  /*1030*/  LOP3.LUT R19, R19, 0xfff7ffff, RZ, 0xc0, !PT ;  /* 0xfff7ffff13137812 */ /* 0x000fc800078ec0ff */
[----:B------:R-:W-:Y:S01]  /*1040*/  @P2 LOP3.LUT R19, R19, 0x80000, RZ, 0xfc, !PT ;  /* 0x0008000013132812 */ /* 0x000fe200078efcff */
[----:B------:R-:W0:Y:S01]  /*1050*/  @P1 LDC R7, c[0x0][0xc50] ;  /* 0x00031400ff071b82 */ /* 0x000e220000000800 */
[----:B-1----:R-:W-:-:S07]  /*1060*/  SEL R73, R73, 0x1, P0 ;  /* 0x0000000149497807 */ /* 0x002fce0000000000 */
[----:B------:R-:W1:Y:S01]  /*1070*/  @P3 LDC R6, c[0x0][0x450] ;  /* 0x00011400ff063b82 */ /* 0x000e620000000800 */
[----:B--2---:R-:W-:-:S07]  /*1080*/  @P1 IMAD.HI.U32 R0, R14, R5, RZ ;  /* 0x000000050e001227 */ /* 0x004fce00078e00ff */
[----:B------:R-:W2:Y:S01]  /*1090*/  LDC R8, c[0x0][0x2f0] ;  /* 0x0000bc00ff087b82 */ /* 0x000ea20000000800 */
[----:B---3--:R-:W-:Y:S01]  /*10a0*/  @P3 IMAD.HI.U32 R3, R2, R9, RZ ;  /* 0x0000000902033227 */ /* 0x008fe200078e00ff */
[----:B0-----:R-:W-:-:S04]  /*10b0*/  @P1 SHF.R.U32.HI R162, RZ, R7, R0 ;  /* 0x00000007ffa21219 */ /* 0x001fc80000011600 */
[----:B-1----:R-:W-:Y:S01]  /*10c0*/  @P3 SHF.R.U32.HI R2, RZ, R6, R3 ;  /* 0x00000006ff023219 */ /* 0x002fe20000011603 */
[----:B------:R-:W-:-:S04]  /*10d0*/  IMAD.MOV R3, RZ, RZ, -R162 ;  /* 0x000000ffff037224 */ /* 0x000fc800078e0aa2 */
[----:B------:R-:W-:Y:S02]  /*10e0*/  IMAD R164, R164, R3, R14 ;  /* 0x00000003a4a47224 */ /* 0x000fe400078e020e */
[CC--:B--2---:R-:W-:Y:S02]  /*10f0*/  IMAD R5, R73.reuse, R8.reuse, R4 ;  /* 0x0000000849057224 */ /* 0x0c4fe400078e0204 */
[----:B------:R-:W-:Y:S02]  /*1100*/  IMAD R16, R73, R8, RZ ;  /* 0x0000000849107224 */ /* 0x000fe400078e02ff */
[----:B------:R-:W-:-:S04]  /*1110*/  IMAD.IADD R7, R5, 0x1, R2 ;  /* 0x0000000105077824 */ /* 0x000fc800078e0202 */
[----:B------:R-:W-:Y:S01]  /*1120*/  IMAD.IADD R0, R7, 0x1, R12 ;  /* 0x0000000107007824 */ /* 0x000fe200078e020c */
[----:B------:R-:W-:Y:S06]  /*1130*/  @!P2 BRA `(.L_x_963) ;  /* 0x000000000040a947 */ /* 0x000fec0003800000 */
[C---:B------:R-:W-:Y:S01]  /*1140*/  ISETP.GT.AND P0, PT, R7.reuse, RZ, PT ;  /* 0x000000ff0700720c */ /* 0x040fe20003f04270 */
[----:B------:R-:W-:-:S12]  /*1150*/  VIADD R2, R7, 0xffffffff ;  /* 0xffffffff07027836 */ /* 0x000fd80000000000 */
[----:B------:R-:W-:Y:S05]  /*1160*/  @P0 BRA `(.L_x_964) ;  /* 0x00000000001c0947 */ /* 0x000fea0003800000 */
[----:B------:R-:W-:Y:S01]  /*1170*/  ISETP.NE.AND P0, PT, R13, 0x1, PT ;  /* 0x000000010d00780c */ /* 0x000fe20003f05270 */
[----:B------:R-:W-:-:S12]  /*1180*/  IMAD.MOV R3, RZ, RZ, -R7 ;  /* 0x000000ffff037224 */ /* 0x000fd800078e0a07 */
[----:B------:R-:W0:Y:S02]  /*1190*/  @P0 LDC.64 R4, c[0x0][0x9e8] ;  /* 0x00027a00ff040b82 */ /* 0x000e240000000a00 */
[----:B0-----:R-:W-:-:S05]  /*11a0*/  @P0 IMAD.HI.U32 R2, R3, R4, RZ ;  /* 0x0000000403020227 */ /* 0x001fca00078e00ff */
[----:B------:R-:W-:-:S04]  /*11b0*/  @P0 SHF.R.U32.HI R3, RZ, R5, R2 ;  /* 0x00000005ff030219 */ /* 0x000fc80000011602 */
[----:B------:R-:W-:Y:S01]  /*11c0*/  LOP3.LUT R2, RZ, R3, RZ, 0x33, !PT ;  /* 0x00000003ff027212 */ /* 0x000fe200078e33ff */
[----:B------:R-:W-:Y:S06]  /*11d0*/  BRA `(.L_x_965) ;  /* 0x0000000000107947 */ /* 0x000fec0003800000 */
.L_x_964:
[----:B------:R-:W-:-:S13]  /*11e0*/  ISETP.NE.AND P0, PT, R13, 0x1, PT ;  /* 0x000000010d00780c */ /* 0x000fda0003f05270 */
[----:B------:R-:W0:Y:S02]  /*11f0*/  @P0 LDC.64 R4, c[0x0][0x9e8] ;  /* 0x00027a00ff040b82 */ /* 0x000e240000000a00 */
[----:B0-----:R-:W-:-:S05]  /*1200*/  @P0 IMAD.HI.U32 R4, R2, R4, RZ ;  /* 0x0000000402040227 */ /* 0x001fca00078e00ff */
[----:B------:R-:W-:-:S07]  /*1210*/  @P0 SHF.R.U32.HI R2, RZ, R5, R4 ;  /* 0x00000005ff020219 */ /* 0x000fce0000011604 */
.L_x_965:
[----:B------:R-:W-:-:S05]  /*1220*/  IMAD R3, R2, R13, R13 ;  /* 0x0000000d02037224 */ /* 0x000fca00078e020d */
[----:B------:R-:W-:-:S07]  /*1230*/  VIMNMX R0, R0, R3, PT ;  /* 0x0000000300007248 */ /* 0x000fce0003fe0100 */
.L_x_963:
[----:B------:R-:W0:Y:S01]  /*1240*/  @P3 LDC R6, c[0x0][0x44c] ;  /* 0x00011300ff063b82 */ /* 0x000e220000000800 */
[----:B------:R-:W-:Y:S01]  /*1250*/  VIADD R2, R0, 0x5f ;  /* 0x0000005f00027836 */ /* 0x000fe20000000000 */
[----:B------:R-:W-:Y:S01]  /*1260*/  ULDC UR4, c[0x0][0x9dc] ;  /* 0x0002770000047ab9 */ /* 0x000fe20000000800 */
[----:B------:R-:W-:Y:S02]  /*1270*/  IMAD R0, R73, R8, 0x5f ;  /* 0x0000005f49007424 */ /* 0x000fe400078e0208 */
[----:B------:R-:W-:-:S03]  /*1280*/  IMAD.HI R2, R2, 0x2aaaaaab, RZ ;  /* 0x2aaaaaab02027827 */ /* 0x000fc600078e02ff */
[----:B------:R-:W1:Y:S01]  /*1290*/  @P3 LDC R7, c[0x0][0x450] ;  /* 0x00011400ff073b82 */ /* 0x000e620000000800 */
[----:B------:R-:W-:Y:S01]  /*12a0*/  IMAD.HI R0, R0, 0x2aaaaaab, RZ ;  /* 0x2aaaaaab00007827 */ /* 0x000fe200078e02ff */
[----:B------:R-:W-:-:S03]  /*12b0*/  SHF.R.U32.HI R5, RZ, 0x1f, R2 ;  /* 0x0000001fff057819 */ /* 0x000fc60000011602 */
[----:B------:R-:W-:Y:S01]  /*12c0*/  IMAD.MOV.U32 R4, RZ, RZ, R17 ;  /* 0x000000ffff047224 */ /* 0x000fe200078e0011 */
[----:B------:R-:W-:Y:S01]  /*12d0*/  SHF.R.U32.HI R3, RZ, 0x1f, R0 ;  /* 0x0000001fff037819 */ /* 0x000fe20000011600 */
[----:B------:R-:W-:Y:S01]  /*12e0*/  IMAD R73, R73, R8, -R10 ;  /* 0x0000000849497224 */ /* 0x000fe200078e0a0a */
[----:B------:R-:W-:Y:S02]  /*12f0*/  LEA.HI.SX32 R72, R2, R5, 0x1c ;  /* 0x0000000502487211 */ /* 0x000fe400078fe2ff */
[----:B------:R-:W-:-:S04]  /*1300*/  LEA.HI.SX32 R3, R0, R3, 0x1c ;  /* 0x0000000300037211 */ /* 0x000fc800078fe2ff */
[----:B------:R-:W-:Y:S01]  /*1310*/  VIMNMX R72, R3, R72, PT ;  /* 0x0000004803487248 */ /* 0x000fe20003fe0100 */
[----:B0-----:R-:W-:-:S05]  /*1320*/  @P3 IMAD.HI.U32 R6, R17, R6, RZ ;  /* 0x0000000611063227 */ /* 0x001fca00078e00ff */
[----:B-1----:R-:W-:-:S05]  /*1330*/  @P3 SHF.R.U32.HI R4, RZ, R7, R6 ;  /* 0x00000007ff043219 */ /* 0x002fca0000011606 */
[----:B------:R-:W-:-:S04]  /*1340*/  IMAD.IADD R0, R73, 0x1, R4 ;  /* 0x0000000149007824 */ /* 0x000fc800078e0204 */
[----:B------:R-:W-:Y:S01]  /*1350*/  VIADD R2, R0, -UR4 ;  /* 0x8000000400027c36 */ /* 0x000fe20008000000 */
[----:B------:R-:W-:Y:S06]  /*1360*/  @!P2 BRA `(.L_x_966) ;  /* 0x00000000003ca947 */ /* 0x000fec0003800000 */
[----:B------:R-:W-:-:S13]  /*1370*/  ISETP.GT.AND P0, PT, R0, -0x1, PT ;  /* 0xffffffff0000780c */ /* 0x000fda0003f04270 */
[----:B------:R-:W-:Y:S05]  /*1380*/  @P0 BRA `(.L_x_967) ;  /* 0x00000000001c0947 */ /* 0x000fea0003800000 */
[----:B------:R-:W-:Y:S02]  /*1390*/  ISETP.NE.AND P0, PT, R13, 0x1, PT ;  /* 0x000000010d00780c */ /* 0x000fe40003f05270 */
[----:B------:R-:W-:-:S11]  /*13a0*/  LOP3.LUT R3, RZ, R0, RZ, 0x33, !PT ;  /* 0x00000000ff037212 */ /* 0x000fd600078e33ff */
[----:B------:R-:W0:Y:S02]  /*13b0*/  @P0 LDC.64 R4, c[0x0][0x9e8] ;  /* 0x00027a00ff040b82 */ /* 0x000e240000000a00 */
[----:B0-----:R-:W-:-:S05]  /*13c0*/  @P0 IMAD.HI.U32 R0, R3, R4, RZ ;  /* 0x0000000403000227 */ /* 0x001fca00078e00ff */
[----:B------:R-:W-:-:S04]  /*13d0*/  @P0 SHF.R.U32.HI R3, RZ, R5, R0 ;  /* 0x00000005ff030219 */ /* 0x000fc80000011600 */
[----:B------:R-:W-:Y:S01]  /*13e0*/  LOP3.LUT R0, RZ, R3, RZ, 0x33, !PT ;  /* 0x00000003ff007212 */ /* 0x000fe200078e33ff */
[----:B------:R-:W-:Y:S06]  /*13f0*/  BRA `(.L_x_968) ;  /* 0x0000000000107947 */ /* 0x000fec0003800000 */
.L_x_967:
[----:B------:R-:W-:-:S13]  /*1400*/  ISETP.NE.AND P0, PT, R13, 0x1, PT ;  /* 0x000000010d00780c */ /* 0x000fda0003f05270 */
[----:B------:R-:W0:Y:S02]  /*1410*/  @P0 LDC.64 R4, c[0x0][0x9e8] ;  /* 0x00027a00ff040b82 */ /* 0x000e240000000a00 */
[----:B0-----:R-:W-:-:S05]  /*1420*/  @P0 IMAD.HI.U32 R4, R0, R4, RZ ;  /* 0x0000000400040227 */ /* 0x001fca00078e00ff */
[----:B------:R-:W-:-:S07]  /*1430*/  @P0 SHF.R.U32.HI R0, RZ, R5, R4 ;  /* 0x00000005ff000219 */ /* 0x000fce0000011604 */
.L_x_968:
[----:B------:R-:W-:-:S05]  /*1440*/  IMAD R3, R0, R13, RZ ;  /* 0x0000000d00037224 */ /* 0x000fca00078e02ff */
[----:B------:R-:W-:-:S07]  /*1450*/  VIMNMX R2, R2, R3, !PT ;  /* 0x0000000302027248 */ /* 0x000fce0007fe0100 */
.L_x_966:
[----:B------:R-:W-:Y:S01]  /*1460*/  IMAD.HI R2, R2, 0x2aaaaaab, RZ ;  /* 0x2aaaaaab02027827 */ /* 0x000fe200078e02ff */
[----:B------:R-:W-:Y:S02]  /*1470*/  PLOP3.LUT P0, PT, PT, PT, PT, 0x80, 0x0 ;  /* 0x000000000000781c */ /* 0x000fe40003f0f070 */
[----:B------:R-:W-:Y:S02]  /*1480*/  CS2R R88, SRZ ;  /* 0x0000000000587805 */ /* 0x000fe4000001ff00 */
[----:B------:R-:W-:Y:S01]  /*1490*/  CS2R R86, SRZ ;  /* 0x0000000000567805 */ /* 0x000fe2000001ff00 */
[----:B------:R-:W-:Y:S01]  /*14a0*/  IMAD.MOV.U32 R0, RZ, RZ, RZ ;  /* 0x000000ffff007224 */ /* 0x000fe200078e00ff */
[----:B------:R-:W-:Y:S02]  /*14b0*/  SHF.R.U32.HI R3, RZ, 0x1f, R2 ;  /* 0x0000001fff037819 */ /* 0x000fe40000011602 */
[----:B------:R-:W-:Y:S02]  /*14c0*/  CS2R R84, SRZ ;  /* 0x0000000000547805 */ /* 0x000fe4000001ff00 */
[----:B------:R-:W-:-:S02]  /*14d0*/  CS2R R82, SRZ ;  /* 0x0000000000527805 */ /* 0x000fc4000001ff00 */
[----:B------:R-:W-:Y:S02]  /*14e0*/  CS2R R80, SRZ ;  /* 0x0000000000507805 */ /* 0x000fe4000001ff00 */
[----:B------:R-:W-:Y:S01]  /*14f0*/  LEA.HI.SX32 R3, R2, R3, 0x1c ;  /* 0x0000000302037211 */ /* 0x000fe200078fe2ff */
[----:B------:R-:W-:Y:S01]  /*1500*/  IMAD.MOV.U32 R54, RZ, RZ, RZ ;  /* 0x000000ffff367224 */ /* 0x000fe200078e00ff */
[----:B------:R-:W-:Y:S02]  /*1510*/  CS2R R50, SRZ ;  /* 0x0000000000327805 */ /* 0x000fe4000001ff00 */
[----:B------:R-:W-:Y:S02]  /*1520*/  CS2R R76, SRZ ;  /* 0x00000000004c7805 */ /* 0x000fe4000001ff00 */
[----:B------:R-:W-:Y:S02]  /*1530*/  VIMNMX R23, RZ, R3, !PT ;  /* 0x00000003ff177248 */ /* 0x000fe40007fe0100 */
[----:B------:R-:W-:-:S02]  /*1540*/  CS2R R74, SRZ ;  /* 0x00000000004a7805 */ /* 0x000fc4000001ff00 */
[----:B------:R-:W-:Y:S02]  /*1550*/  CS2R R40, SRZ ;  /* 0x0000000000287805 */ /* 0x000fe4000001ff00 */
[----:B------:R-:W-:Y:S02]  /*1560*/  CS2R R48, SRZ ;  /* 0x0000000000307805 */ /* 0x000fe4000001ff00 */
[----:B------:R-:W-:Y:S02]  /*1570*/  ISETP.GT.AND P1, PT, R72, R23, PT ;  /* 0x000000174800720c */ /* 0x000fe40003f24270 */
[----:B------:R-:W-:Y:S02]  /*1580*/  CS2R R70, SRZ ;  /* 0x0000000000467805 */ /* 0x000fe4000001ff00 */
[----:B------:R-:W-:Y:S02]  /*1590*/  CS2R R68, SRZ ;  /* 0x0000000000447805 */ /* 0x000fe4000001ff00 */
[----:B------:R-:W-:-:S02]  /*15a0*/  CS2R R66, SRZ ;  /* 0x0000000000427805 */ /* 0x000fc4000001ff00 */
[----:B------:R-:W-:Y:S02]  /*15b0*/  CS2R R64, SRZ ;  /* 0x0000000000407805 */ /* 0x000fe4000001ff00 */
[----:B------:R-:W-:Y:S02]  /*15c0*/  CS2R R62, SRZ ;  /* 0x00000000003e7805 */ /* 0x000fe4000001ff00 */
[----:B------:R-:W-:Y:S01]  /*15d0*/  CS2R R60, SRZ ;  /* 0x00000000003c7805 */ /* 0x000fe2000001ff00 */
[----:B------:R-:W-:Y:S01]  /*15e0*/  IMAD.MOV.U32 R59, RZ, RZ, RZ ;  /* 0x000000ffff3b7224 */ /* 0x000fe200078e00ff */
[----:B------:R-:W-:Y:S01]  /*15f0*/  CS2R R44, SRZ ;  /* 0x00000000002c7805 */ /* 0x000fe2000001ff00 */
[----:B------:R-:W-:Y:S01]  /*1600*/  IMAD.MOV.U32 R56, RZ, RZ, RZ ;  /* 0x000000ffff387224 */ /* 0x000fe200078e00ff */
        /* <DEDUP_REMOVED lines=12> */
[----:B------:R-:W-:Y:S01]  /*16d0*/  CS2R R26, SRZ ;  /* 0x00000000001a7805 */ /* 0x000fe2000001ff00 */
        /* <DEDUP_REMOVED lines=35> */
.L_x_970:
[----:B------:R-:W-:Y:S01]  /*1910*/  LEA.HI R0, R166, R166, RZ, 0x1 ;  /* 0x000000a6a6007211 */ /* 0x000fe200078f08ff */
[----:B------:R-:W-:-:S03]  /*1920*/  IMAD.U32 R2, RZ, RZ, UR61 ;  /* 0x0000003dff027e24 */ /* 0x000fc6000f8e00ff */
[----:B------:R-:W-:Y:S02]  /*1930*/  LOP3.LUT R3, R0, 0xfffffffe, RZ, 0xc0, !PT ;  /* 0xfffffffe00037812 */ /* 0x000fe400078ec0ff */
[----:B------:R-:W-:-:S03]  /*1940*/  ISETP.NE.AND P0, PT, R2, 0x3, PT ;  /* 0x000000030200780c */ /* 0x000fc60003f05270 */
[----:B------:R-:W-:-:S05]  /*1950*/  IMAD.IADD R0, R166, 0x1, -R3 ;  /* 0x00000001a6007824 */ /* 0x000fca00078e0a03 */
[----:B------:R-:W-:-:S04]  /*1960*/  SHF.L.U32 R0, R0, 0x1f, RZ ;  /* 0x0000001f00007819 */ /* 0x000fc800000006ff */
[----:B------:R-:W0:Y:S02]  /*1970*/  SYNCS.PHASECHK.TRANS64.TRYWAIT P1, [UR40+0x2a800], R0 ;  /* 0x02a80000ff0075a7 */ /* 0x000e240008020168 */
[----:B0-----:R-:W-:Y:S05]  /*1980*/  @!P1 BRA `(.L_x_971) ;  /* 0x0000011000e89947 */ /* 0x001fea0003800000 */
.L_x_1135:
[----:B------:R-:W-:Y:S05]  /*1990*/  @!P0 BRA `(.L_x_972) ;  /* 0x0000000000048947 */ /* 0x000fea0003800000 */
[----:B------:R-:W-:Y:S01]  /*19a0*/  BPT.TRAP 0x1 ;  /* 0x000000040000795c */ /* 0x000fe20000300000 */
.L_x_972:
[----:B0-----:R-:W-:Y:S02]  /*19b0*/  IMAD.U32 R3, RZ, RZ, UR39 ;  /* 0x00000027ff037e24 */ /* 0x001fe4000f8e00ff */
[----:B------:R-:W-:-:S03]  /*19c0*/  IMAD.U32 R0, RZ, RZ, UR38 ;  /* 0x00000026ff007e24 */ /* 0x000fc6000f8e00ff */
[----:B------:R-:W-:Y:S02]  /*19d0*/  LEA R3, R3, UR40, 0x3 ;  /* 0x0000002803037c11 */ /* 0x000fe4000f8e18ff */
[----:B------:R-:W-:-:S04]  /*19e0*/  SHF.L.U32 R0, R0, 0x1f, RZ ;  /* 0x0000001f00007819 */ /* 0x000fc800000006ff */
[----:B------:R0:W1:Y:S01]  /*19f0*/  SYNCS.PHASECHK.TRANS64.TRYWAIT P1, [R3+URZ+0x2a830], R0 ;  /* 0x02a83000030075a7 */ /* 0x000062000802017f */
[----:B------:R-:W-:Y:S05]  /*1a00*/  @!P0 BRA `(.L_x_973) ;  /* 0x0000000000048947 */ /* 0x000fea0003800000 */
[----:B------:R-:W-:Y:S01]  /*1a10*/  BPT.TRAP 0x1 ;  /* 0x000000040000795c */ /* 0x000fe20000300000 */
.L_x_973:
[----:B-1----:R-:W-:Y:S05]  /*1a20*/  @P1 BRA `(.L_x_974) ;  /* 0x0000000000081947 */ /* 0x002fea0003800000 */
[----:B------:R-:W1:Y:S02]  /*1a30*/  SYNCS.PHASECHK.TRANS64.TRYWAIT P1, [R3+URZ+0x2a830], R0 ;  /* 0x02a83000030075a7 */ /* 0x000e64000802017f */
[----:B-1----:R-:W-:Y:S05]  /*1a40*/  @!P1 BRA `(.L_x_975) ;  /* 0x0000011000d09947 */ /* 0x002fea0003800000 */
.L_x_974:
        /* <DEDUP_REMOVED lines=12> */
[----:B------:R-:W-:Y:S02]  /*1b10*/  ULOP3.LUT UR41, UR4, 0x10000, URZ, 0xfc, !UPT ;  /* 0x0001000004297892 */ /* 0x000fe4000f8efc3f */
[----:B------:R-:W-:Y:S02]  /*1b20*/  UIADD3 UR56, UR5, 0x4, URZ ;  /* 0x0000000405387890 */ /* 0x000fe4000fffe03f */
[----:B------:R-:W-:Y:S01]  /*1b30*/  UIMAD UR4, UR39, 0x900, UR41 ;  /* 0x00000900270478a4 */ /* 0x000fe2000f8e0229 */
[----:B------:R-:W-:Y:S01]  /*1b40*/  UMOV UR57, 0x40000040 ;  /* 0x4000004000397882 */ /* 0x000fe20000000000 */
[----:B------:R-:W-:-:S02]  /*1b50*/  UMOV UR59, 0x40000040 ;  /* 0x40000040003b7882 */ /* 0x000fc40000000000 */
[----:B------:R-:W-:Y:S02]  /*1b60*/  UIADD3 UR7, UR4, 0x2, URZ ;  /* 0x0000000204077890 */ /* 0x000fe4000fffe03f */
[----:B------:R-:W-:Y:S02]  /*1b70*/  UIADD3 UR58, UR4, 0x4, URZ ;  /* 0x00000004043a7890 */ /* 0x000fe4000fffe03f */
[----:B------:R-:W-:Y:S01]  /*1b80*/  UMOV UR10, UR4 ;  /* 0x00000004000a7c82 */ /* 0x000fe20008000000 */
[----:B------:R-:W-:Y:S01]  /*1b90*/  UIADD3 UR12, UR5, 0x400, URZ ;  /* 0x00000400050c7890 */ /* 0x000fe2000fffe03f */
[----:B------:R-:W-:Y:S01]  /*1ba0*/  HGMMA.64x96x16.F32 R24, gdesc[UR8], RZ, !UPT, gsb0 ;  /* 0x01600000081879f0 */ /* 0x000fe2000c0008ff */
[----:B------:R-:W-:Y:S01]  /*1bb0*/  UMOV UR8, UR6 ;  /* 0x0000000600087c82 */ /* 0x000fe20008000000 */
[----:B------:R-:W-:Y:S01]  /*1bc0*/  UMOV UR9, 0x40000040 ;  /* 0x4000004000097882 */ /* 0x000fe20000000000 */
[----:B------:R-:W-:Y:S01]  /*1bd0*/  UMOV UR10, UR7 ;  /* 0x00000007000a7c82 */ /* 0x000fe20008000000 */
[----:B------:R-:W-:Y:S01]  /*1be0*/  UMOV UR11, 0x40000040 ;  /* 0x40000040000b7882 */ /* 0x000fe20000000000 */
[----:B------:R-:W-:Y:S01]  /*1bf0*/  IMAD.U32 R4, RZ, RZ, UR8 ;  /* 0x00000008ff047e24 */ /* 0x000fe2000f8e00ff */
[----:B------:R-:W-:Y:S01]  /*1c00*/  UIADD3 UR14, UR4, 0x300, URZ ;  /* 0x00000300040e7890 */ /* 0x000fe2000fffe03f */
[----:B------:R-:W-:Y:S01]  /*1c10*/  IMAD.U32 R5, RZ, RZ, UR9 ;  /* 0x00000009ff057e24 */ /* 0x000fe2000f8e00ff */
        /* <DEDUP_REMOVED lines=30> */
[----:B------:R-:W-:Y:S02]  /*1e00*/  WARPGROUP.DEPBAR.LE gsb0, 0x0 ;  /* 0x00008000000079c5 */ /* 0x000fe40000010000 */
[----:B------:R-:W-:-:S06]  /*1e10*/  WARPGROUP.ARRIVE ;  /* 0x00000000000079c5 */ /* 0x000fcc0000000000 */
[----:B------:R-:W-:Y:S01]  /*1e20*/  HGMMA.64x96x16.F32 R24, gdesc[UR8], R24, gsb0 ;  /* 0x01600000081879f0 */ /* 0x000fe20008000818 */
        /* <DEDUP_REMOVED lines=37> */
.L_x_976:
[----:B------:R-:W-:Y:S01]  /*2080*/  ISETP.NE.AND P2, PT, R168, 0x1, PT ;  /* 0x00000001a800780c */ /* 0x000fe20003f45270 */
[----:B------:R-:W-:Y:S01]  /*2090*/  IMAD.IADD R2, R22, 0x1, R17 ;  /* 0x0000000116027824 */ /* 0x000fe200078e0211 */
[----:B------:R-:W-:Y:S01]  /*20a0*/  R2UR UR4, R3 ;  /* 0x00000000030472ca */ /* 0x000fe200000e0000 */
[----:B------:R-:W2:Y:S01]  /*20b0*/  LDC R13, c[0x0][0x288] ;  /* 0x0000a200ff0d7b82 */ /* 0x000ea20000000800 */
[----:B------:R-:W-:Y:S01]  /*20c0*/  LOP3.LUT P1, RZ, R19, 0x80000, RZ, 0xc0, !PT ;  /* 0x0008000013ff7812 */ /* 0x000fe2000782c0ff */
[----:B------:R-:W-:Y:S01]  /*20d0*/  ULDC UR43, c[0x0][0x9dc] ;  /* 0x00027700002b7ab9 */ /* 0x000fe20000000800 */
[----:B------:R-:W-:-:S07]  /*20e0*/  ULDC UR5, c[0x0][0x9e0] ;  /* 0x0002780000057ab9 */ /* 0x000fce0000000800 */
[----:B------:R-:W0:Y:S02]  /*20f0*/  @P2 LDC R9, c[0x0][0x44c] ;  /* 0x00011300ff092b82 */ /* 0x000e240000000800 */
[----:B------:R-:W-:-:S04]  /*2100*/  UIADD3 UR4, UR4, 0x2a840, URZ ;  /* 0x0002a84004047890 */ /* 0x000fc8000fffe03f */
[----:B------:R-:W-:Y:S02]  /*2110*/  UPRMT UR4, UR60, 0x654, UR4 ;  /* 0x000006543c047896 */ /* 0x000fe40008000004 */
[----:B------:R-:W3:Y:S07]  /*2120*/  @P2 LDC R11, c[0x0][0x450] ;  /* 0x00011400ff0b2b82 */ /* 0x000eee0000000800 */
[----:B------:R-:W-:Y:S01]  /*2130*/  SYNCS.ARRIVE.TRANS64.RED.A1T0 RZ, [UR4], RZ ;  /* 0x000000ffffff79a7 */ /* 0x000fe20008100404 */
[----:B------:R-:W-:Y:S01]  /*2140*/  ULOP3.LUT UR4, URZ, UR43, URZ, 0x33, !UPT ;  /* 0x0000002b3f047292 */ /* 0x000fe2000f8e333f */
[----:B01----:R-:W-:-:S04]  /*2150*/  @P2 IMAD.HI.U32 R0, R2, R9, RZ ;  /* 0x0000000902002227 */ /* 0x003fc800078e00ff */
[----:B------:R-:W-:Y:S01]  /*2160*/  IMAD.MOV.U32 R9, RZ, RZ, -0x60 ;  /* 0xffffffa0ff097424 */ /* 0x000fe200078e00ff */
[----:B---3--:R-:W-:-:S03]  /*2170*/  @P2 SHF.R.U32.HI R2, RZ, R11, R0 ;  /* 0x0000000bff022219 */ /* 0x008fc60000011600 */
[C---:B------:R-:W-:Y:S02]  /*2180*/  IMAD R9, R72.reuse, R9, 0x61 ;  /* 0x0000006148097424 */ /* 0x040fe400078e0209 */
[--C-:B------:R-:W-:Y:S01]  /*2190*/  IMAD R0, R72, -0x60, R16.reuse ;  /* 0xffffffa048007824 */ /* 0x100fe200078e0210 */
[----:B------:R-:W0:Y:S01]  /*21a0*/  SHFL.IDX PT, R11, R2, RZ, 0x1c1f ;  /* 0x001c1fff020b7589 */ /* 0x000e2200000e0000 */
[----:B------:R-:W-:Y:S02]  /*21b0*/  IMAD R8, R18, -0x2, R9 ;  /* 0xfffffffe12087824 */ /* 0x000fe400078e0209 */
[----:B------:R-:W-:Y:S02]  /*21c0*/  VIADD R3, R0, 0x60 ;  /* 0x0000006000037836 */ /* 0x000fe40000000000 */
[----:B------:R-:W-:Y:S01]  /*21d0*/  VIADD R14, R9, 0xffffffff ;  /* 0xffffffff090e7836 */ /* 0x000fe20000000000 */
[----:B--2---:R-:W-:Y:S01]  /*21e0*/  IADD3 R0, R8, -R13, R16 ;  /* 0x8000000d08007210 */ /* 0x004fe20007ffe010 */
[----:B------:R-:W-:-:S02]  /*21f0*/  IMAD R10, R18, -0x2, R3 ;  /* 0xfffffffe120a7824 */ /* 0x000fc400078e0203 */
[----:B------:R-:W-:Y:S02]  /*2200*/  VIADD R20, R8, 0xffffffff ;  /* 0xffffffff08147836 */ /* 0x000fe40000000000 */
[C---:B------:R-:W-:Y:S02]  /*2210*/  VIADD R15, R0.reuse, UR5 ;  /* 0x00000005000f7c36 */ /* 0x040fe40008000000 */
[----:B------:R-:W-:-:S03]  /*2220*/  VIADD R12, R0, UR4 ;  /* 0x00000004000c7c36 */ /* 0x000fc60008000000 */
[----:B0-----:R-:W-:Y:S01]  /*2230*/  VIADDMNMX R0, R11, R15, R10, PT ;  /* 0x0000000f0b007246 */ /* 0x001fe2000380010a */
[----:B------:R-:W-:Y:S01]  /*2240*/  IMAD.IADD R3, R12, 0x1, R11 ;  /* 0x000000010c037824 */ /* 0x000fe200078e020b */
[----:B------:R-:W-:Y:S06]  /*2250*/  @!P1 BRA `(.L_x_977) ;  /* 0x00000000005c9947 */ /* 0x000fec0003800000 */
[----:B------:R-:W-:Y:S01]  /*2260*/  IADD3 R9, R16, -R13, R11 ;  /* 0x8000000d10097210 */ /* 0x000fe20007ffe00b */
[----:B------:R-:W-:Y:S03]  /*2270*/  BSSY B0, `(.L_x_978) ;  /* 0x0000012000007945 */ /* 0x000fe60003800000 */
[----:B------:R-:W-:-:S13]  /*2280*/  ISETP.GT.AND P1, PT, R9, -0x1, PT ;  /* 0xffffffff0900780c */ /* 0x000fda0003f24270 */
[----:B------:R-:W-:Y:S05]  /*2290*/  @P1 BRA `(.L_x_979) ;  /* 0x0000000000241947 */ /* 0x000fea0003800000 */
[----:B------:R-:W-:Y:S01]  /*22a0*/  ULDC UR4, c[0x0][0x9e4] ;  /* 0x0002790000047ab9 */ /* 0x000fe20000000800 */
[----:B------:R-:W-:Y:S01]  /*22b0*/  LOP3.LUT R9, RZ, R9, RZ, 0x33, !PT ;  /* 0x00000009ff097212 */ /* 0x000fe200078e33ff */
[----:B------:R-:W-:-:S05]  /*22c0*/  IMAD.U32 R11, RZ, RZ, UR4 ;  /* 0x00000004ff0b7e24 */ /* 0x000fca000f8e00ff */
[----:B------:R-:W-:-:S13]  /*22d0*/  ISETP.NE.AND P1, PT, R11, 0x1, PT ;  /* 0x000000010b00780c */ /* 0x000fda0003f25270 */
[----:B------:R-:W0:Y:S02]  /*22e0*/  @P1 LDC.64 R74, c[0x0][0x9e8] ;  /* 0x00027a00ff4a1b82 */ /* 0x000e240000000a00 */
[----:B0-----:R-:W-:-:S05]  /*22f0*/  @P1 IMAD.HI.U32 R8, R9, R74, RZ ;  /* 0x0000004a09081227 */ /* 0x001fca00078e00ff */
[----:B------:R-:W-:-:S04]  /*2300*/  @P1 SHF.R.U32.HI R9, RZ, R75, R8 ;  /* 0x0000004bff091219 */ /* 0x000fc80000011608 */
[----:B------:R-:W-:Y:S01]  /*2310*/  LOP3.LUT R9, RZ, R9, RZ, 0x33, !PT ;  /* 0x00000009ff097212 */ /* 0x000fe200078e33ff */
[----:B------:R-:W-:Y:S06]  /*2320*/  BRA `(.L_x_980) ;  /* 0x0000000000187947 */ /* 0x000fec0003800000 */
.L_x_979:
[----:B------:R-:W-:Y:S02]  /*2330*/  ULDC UR4, c[0x0][0x9e4] ;  /* 0x0002790000047ab9 */ /* 0x000fe40000000800 */
[----:B------:R-:W-:-:S05]  /*2340*/  IMAD.U32 R11, RZ, RZ, UR4 ;  /* 0x00000004ff0b7e24 */ /* 0x000fca000f8e00ff */
[----:B------:R-:W-:-:S13]  /*2350*/  ISETP.NE.AND P1, PT, R11, 0x1, PT ;  /* 0x000000010b00780c */ /* 0x000fda0003f25270 */
[----:B------:R-:W0:Y:S02]  /*2360*/  @P1 LDC.64 R74, c[0x0][0x9e8] ;  /* 0x00027a00ff4a1b82 */ /* 0x000e240000000a00 */
[----:B0-----:R-:W-:-:S05]  /*2370*/  @P1 IMAD.HI.U32 R8, R9, R74, RZ ;  /* 0x0000004a09081227 */ /* 0x001fca00078e00ff */
[----:B------:R-:W-:-:S07]  /*2380*/  @P1 SHF.R.U32.HI R9, RZ, R75, R8 ;  /* 0x0000004bff091219 */ /* 0x000fce0000011608 */
.L_x_980:
[----:B------:R-:W-:Y:S05]  /*2390*/  BSYNC B0 ;  /* 0x0000000000007941 */ /* 0x000fea0003800000 */
.L_x_978:
[----:B------:R-:W-:-:S05]  /*23a0*/  IMAD R9, R9, R11, R20 ;  /* 0x0000000b09097224 */ /* 0x000fca00078e0214 */
[----:B------:R-:W-:Y:S02]  /*23b0*/  VIADDMNMX R0, R9, R11, R0, PT ;  /* 0x0000000b09007246 */ /* 0x000fe40003800100 */
[----:B------:R-:W-:-:S07]  /*23c0*/  VIMNMX R3, R3, R9, !PT ;  /* 0x0000000903037248 */ /* 0x000fce0007fe0100 */
.L_x_977:
[C---:B------:R-:W-:Y:S02]  /*23d0*/  ISETP.GE.AND P6, PT, R14.reuse, 0x9, PT ;  /* 0x000000090e00780c */ /* 0x040fe40003fc6270 */
[----:B------:R-:W-:Y:S02]  /*23e0*/  ISETP.GE.AND P1, PT, R14, 0x2, PT ;  /* 0x000000020e00780c */ /* 0x000fe40003f26270 */
[C---:B------:R-:W-:Y:S02]  /*23f0*/  ISETP.GT.AND P2, PT, R3.reuse, 0x8, !P6 ;  /* 0x000000080300780c */ /* 0x040fe40007744270 */
[----:B------:R-:W-:Y:S02]  /*2400*/  ISETP.GT.AND P3, PT, R3, 0x1, !P1 ;  /* 0x000000010300780c */ /* 0x000fe40004f64270 */
[----:B------:R-:W-:Y:S02]  /*2410*/  ISETP.LT.OR P2, PT, R0, 0x9, P2 ;  /* 0x000000090000780c */ /* 0x000fe40001741670 */
[----:B------:R-:W-:-:S02]  /*2420*/  ISETP.GE.AND P4, PT, R14, 0xa, PT ;  /* 0x0000000a0e00780c */ /* 0x000fc40003f86270 */
[----:B------:R-:W-:Y:S02]  /*2430*/  FSEL R91, R28, -INF , !P2 ;  /* 0xff8000001c5b7808 */ /* 0x000fe40005000000 */
[C---:B------:R-:W-:Y:S02]  /*2440*/  ISETP.LT.OR P3, PT, R0.reuse, 0x2, P3 ;  /* 0x000000020000780c */ /* 0x040fe40001f61670 */
[----:B------:R-:W-:Y:S02]  /*2450*/  ISETP.GT.AND P2, PT, R3, 0x9, !P4 ;  /* 0x000000090300780c */ /* 0x000fe40006744270 */
[----:B------:R-:W-:Y:S02]  /*2460*/  FSEL R89, R25, -INF , !P3 ;  /* 0xff80000019597808 */ /* 0x000fe40005800000 */
[----:B------:R-:W-:Y:S02]  /*2470*/  ISETP.LT.OR P2, PT, R0, 0xa, P2 ;  /* 0x0000000a0000780c */ /* 0x000fe40001741670 */
[----:B------:R-:W-:-:S02]  /*2480*/  ISETP.GE.AND P3, PT, R14, 0x11, PT ;  /* 0x000000110e00780c */ /* 0x000fc40003f66270 */
[----:B------:R-:W-:Y:S02]  /*2490*/  FSEL R93, R29, -INF , !P2 ;  /* 0xff8000001d5d7808 */ /* 0x000fe40005000000 */
[----:B------:R-:W-:Y:S02]  /*24a0*/  ISETP.GT.AND P2, PT, R3, 0x10, !P3 ;  /* 0x000000100300780c */ /* 0x000fe40005f44270 */
[----:B------:R-:W-:Y:S02]  /*24b0*/  P2R R74, PR, RZ, 0x8 ;  /* 0x00000008ff4a7803 */ /* 0x000fe40000000000 */
[----:B------:R-:W-:Y:S02]  /*24c0*/  ISETP.LT.OR P2, PT, R0, 0x11, P2 ;  /* 0x000000110000780c */ /* 0x000fe40001741670 */
[----:B------:R-:W-:Y:S02]  /*24d0*/  ISETP.GE.AND P3, PT, R14, 0x12, PT ;  /* 0x000000120e00780c */ /* 0x000fe40003f66270 */
[----:B------:R-:W-:-:S02]  /*24e0*/  FSEL R95, R32, -INF , !P2 ;  /* 0xff800000205f7808 */ /* 0x000fc40005000000 */
[----:B------:R-:W-:Y:S02]  /*24f0*/  ISETP.GT.AND P2, PT, R3, 0x11, !P3 ;  /* 0x000000110300780c */ /* 0x000fe40005f44270 */
[----:B------:R-:W-:Y:S02]  /*2500*/  P2R R32, PR, RZ, 0x8 ;  /* 0x00000008ff207803 */ /* 0x000fe40000000000 */
[----:B------:R-:W-:Y:S02]  /*2510*/  ISETP.LT.OR P2, PT, R0, 0x12, P2 ;  /* 0x000000120000780c */ /* 0x000fe40001741670 */
[----:B------:R-:W-:Y:S02]  /*2520*/  ISETP.GE.AND P3, PT, R14, 0x19, PT ;  /* 0x000000190e00780c */ /* 0x000fe40003f66270 */
[----:B------:R-:W-:Y:S02]  /*2530*/  FSEL R97, R33, -INF , !P2 ;  /* 0xff80000021617808 */ /* 0x000fe40005000000 */
[----:B------:R-:W-:-:S02]  /*2540*/  ISETP.GT.AND P2, PT, R3, 0x18, !P3 ;  /* 0x000000180300780c */ /* 0x000fc40005f44270 */
[----:B------:R-:W-:Y:S02]  /*2550*/  P2R R76, PR, RZ, 0x8 ;  /* 0x00000008ff4c7803 */ /* 0x000fe40000000000 */
[----:B------:R-:W-:Y:S02]  /*2560*/  ISETP.LT.OR P2, PT, R0, 0x19, P2 ;  /* 0x000000190000780c */ /* 0x000fe40001741670 */
[----:B------:R-:W-:Y:S02]  /*2570*/  ISETP.GE.AND P3, PT, R14, 0x1a, PT ;  /* 0x0000001a0e00780c */ /* 0x000fe40003f66270 */
[----:B------:R-:W-:Y:S02]  /*2580*/  FSEL R99, R36, -INF , !P2 ;  /* 0xff80000024637808 */ /* 0x000fe40005000000 */
[----:B------:R-:W-:Y:S02]  /*2590*/  ISETP.GT.AND P2, PT, R3, 0x19, !P3 ;  /* 0x000000190300780c */ /* 0x000fe40005f44270 */
[----:B------:R-:W-:-:S02]  /*25a0*/  P2R R36, PR, RZ, 0x8 ;  /* 0x00000008ff247803 */ /* 0x000fc40000000000 */
[----:B------:R-:W-:Y:S02]  /*25b0*/  ISETP.LT.OR P2, PT, R0, 0x1a, P2 ;  /* 0x0000001a0000780c */ /* 0x000fe40001741670 */
[----:B------:R-:W-:Y:S02]  /*25c0*/  ISETP.GE.AND P3, PT, R14, 0x21, PT ;  /* 0x000000210e00780c */ /* 0x000fe40003f66270 */
[----:B------:R-:W-:Y:S02]  /*25d0*/  FSEL R101, R37, -INF , !P2 ;  /* 0xff80000025657808 */ /* 0x000fe40005000000 */
[----:B------:R-:W-:Y:S02]  /*25e0*/  ISETP.GT.AND P2, PT, R3, 0x20, !P3 ;  /* 0x000000200300780c */ /* 0x000fe40005f44270 */
[----:B------:R-:W-:Y:S02]  /*25f0*/  P2R R78, PR, RZ, 0x8 ;  /* 0x00000008ff4e7803 */ /* 0x000fe40000000000 */
[----:B------:R-:W-:-:S02]  /*2600*/  ISETP.LT.OR P2, PT, R0, 0x21, P2 ;  /* 0x000000210000780c */ /* 0x000fc40001741670 */
[----:B------:R-:W-:Y:S02]  /*2610*/  ISETP.GE.AND P3, PT, R14, 0x22, PT ;  /* 0x000000220e00780c */ /* 0x000fe40003f66270 */
[----:B------:R-:W-:Y:S02]  /*2620*/  FSEL R103, R40, -INF , !P2 ;  /* 0xff80000028677808 */ /* 0x000fe40005000000 */
[----:B------:R-:W-:Y:S02]  /*2630*/  ISETP.GT.AND P2, PT, R3, 0x21, !P3 ;  /* 0x000000210300780c */ /* 0x000fe40005f44270 */
[----:B------:R-:W-:Y:S02]  /*2640*/  P2R R40, PR, RZ, 0x8 ;  /* 0x00000008ff287803 */ /* 0x000fe40000000000 */
        /* <DEDUP_REMOVED lines=56> */
[----:B------:R-:W-:Y:S02]  /*29d0*/  P2R R28, PR, RZ, 0x10 ;  /* 0x00000010ff1c7803 */ /* 0x000fe40000000000 */
[----:B------:R-:W-:Y:S02]  /*29e0*/  FSEL R11, R64, -INF , !P2 ;  /* 0xff800000400b7808 */ /* 0x000fe40005000000 */
[----:B------:R-:W-:-:S04]  /*29f0*/  ISETP.GE.AND P2, PT, R14, 0x52, PT ;  /* 0x000000520e00780c */ /* 0x000fc80003f46270 */
[----:B------:R-:W-:-:S04]  /*2a00*/  ISETP.GT.AND P3, PT, R3, 0x51, !P2 ;  /* 0x000000510300780c */ /* 0x000fc80005764270 */
[----:B------:R-:W-:-:S04]  /*2a10*/  ISETP.LT.OR P3, PT, R0, 0x52, P3 ;  /* 0x000000520000780c */ /* 0x000fc80001f61670 */
[----:B------:R-:W-:Y:S02]  /*2a20*/  FSEL R65, R65, -INF , !P3 ;  /* 0xff80000041417808 */ /* 0x000fe40005800000 */
[----:B------:R-:W-:-:S04]  /*2a30*/  ISETP.GE.AND P3, PT, R14, 0x59, PT ;  /* 0x000000590e00780c */ /* 0x000fc80003f66270 */
[----:B------:R-:W-:-:S04]  /*2a40*/  ISETP.GT.AND P4, PT, R3, 0x58, !P3 ;  /* 0x000000580300780c */ /* 0x000fc80005f84270 */
[----:B------:R-:W-:-:S04]  /*2a50*/  ISETP.LT.OR P4, PT, R0, 0x59, P4 ;  /* 0x000000590000780c */ /* 0x000fc80002781670 */
[----:B------:R-:W-:Y:S02]  /*2a60*/  FSEL R25, R68, -INF , !P4 ;  /* 0xff80000044197808 */ /* 0x000fe40006000000 */
[----:B------:R-:W-:-:S04]  /*2a70*/  ISETP.GE.AND P4, PT, R14, 0x1, PT ;  /* 0x000000010e00780c */ /* 0x000fc80003f86270 */
[----:B------:R-:W-:-:S04]  /*2a80*/  ISETP.GT.AND P5, PT, R3, RZ, !P4 ;  /* 0x000000ff0300720c */ /* 0x000fc800067a4270 */
[----:B------:R-:W-:-:S04]  /*2a90*/  ISETP.LT.OR P5, PT, R0, 0x1, P5 ;  /* 0x000000010000780c */ /* 0x000fc80002fa1670 */
[----:B------:R-:W-:Y:S02]  /*2aa0*/  FSEL R21, R24, -INF , !P5 ;  /* 0xff80000018157808 */ /* 0x000fe40006800000 */
[----:B------:R-:W-:-:S04]  /*2ab0*/  ISETP.GE.AND P5, PT, R14, 0x5a, PT ;  /* 0x0000005a0e00780c */ /* 0x000fc80003fa6270 */
[----:B------:R-:W-:Y:S02]  /*2ac0*/  P2R R24, PR, RZ, 0x20 ;  /* 0x00000020ff187803 */ /* 0x000fe40000000000 */
[----:B------:R-:W-:Y:S02]  /*2ad0*/  ISETP.GT.AND P5, PT, R3, 0x59, !P5 ;  /* 0x000000590300780c */ /* 0x000fe40006fa4270 */
[----:B------:R-:W0:Y:S02]  /*2ae0*/  SHFL.IDX PT, R3, R2, 0x1, 0x1c1f ;  /* 0x003c1f0002037f89 */ /* 0x000e2400000e0000 */
[----:B------:R-:W-:-:S04]  /*2af0*/  ISETP.LT.OR P5, PT, R0, 0x5a, P5 ;  /* 0x0000005a0000780c */ /* 0x000fc80002fa1670 */
[----:B------:R-:W-:Y:S02]  /*2b00*/  FSEL R69, R69, -INF , !P5 ;  /* 0xff80000045457808 */ /* 0x000fe40006800000 */
[----:B------:R-:W-:Y:S02]  /*2b10*/  LOP3.LUT P5, RZ, R19, 0x80000, RZ, 0xc0, !PT ;  /* 0x0008000013ff7812 */ /* 0x000fe400078ac0ff */
[----:B0-----:R-:W-:Y:S01]  /*2b20*/  VIADDMNMX R0, R3, R15, R10, PT ;  /* 0x0000000f03007246 */ /* 0x001fe2000380010a */
[----:B------:R-:W-:-:S10]  /*2b30*/  IMAD.IADD R8, R12, 0x1, R3 ;  /* 0x000000010c087824 */ /* 0x000fd400078e0203 */
[----:B------:R-:W-:Y:S05]  /*2b40*/  @!P5 BRA `(.L_x_981) ;  /* 0x00000000005cd947 */ /* 0x000fea0003800000 */
        /* <DEDUP_REMOVED lines=13> */
.L_x_983:
[----:B------:R-:W-:Y:S02]  /*2c20*/  ULDC UR4, c[0x0][0x9e4] ;  /* 0x0002790000047ab9 */ /* 0x000fe40000000800 */
[----:B------:R-:W-:-:S05]  /*2c30*/  IMAD.U32 R9, RZ, RZ, UR4 ;  /* 0x00000004ff097e24 */ /* 0x000fca000f8e00ff */
[----:B------:R-:W-:-:S13]  /*2c40*/  ISETP.NE.AND P5, PT, R9, 0x1, PT ;  /* 0x000000010900780c */ /* 0x000fda0003fa5270 */
[----:B------:R-:W0:Y:S02]  /*2c50*/  @P5 LDC.64 R14, c[0x0][0x9e8] ;  /* 0x00027a00ff0e5b82 */ /* 0x000e240000000a00 */
[----:B0-----:R-:W-:-:S05]  /*2c60*/  @P5 IMAD.HI.U32 R2, R3, R14, RZ ;  /* 0x0000000e03025227 */ /* 0x001fca00078e00ff */
[----:B------:R-:W-:-:S07]  /*2c70*/  @P5 SHF.R.U32.HI R3, RZ, R15, R2 ;  /* 0x0000000fff035219 */ /* 0x000fce0000011602 */
.L_x_984:
[----:B------:R-:W-:Y:S05]  /*2c80*/  BSYNC B0 ;  /* 0x0000000000007941 */ /* 0x000fea0003800000 */
.L_x_982:
[----:B------:R-:W-:-:S05]  /*2c90*/  IMAD R3, R3, R9, R20 ;  /* 0x0000000903037224 */ /* 0x000fca00078e0214 */
[----:B------:R-:W-:Y:S02]  /*2ca0*/  VIADDMNMX R0, R3, R9, R0, PT ;  /* 0x0000000903007246 */ /* 0x000fe40003800100 */
[----:B------:R-:W-:-:S07]  /*2cb0*/  VIMNMX R8, R8, R3, !PT ;  /* 0x0000000308087248 */ /* 0x000fce0007fe0100 */
.L_x_981:
[----:B------:R-:W-:Y:S01]  /*2cc0*/  ISETP.GT.AND P1, PT, R8, 0x1, !P1 ;  /* 0x000000010800780c */ /* 0x000fe20004f24270 */
[----:B------:R-:W-:Y:S01]  /*2cd0*/  ULDC UR4, c[0x0][0x988] ;  /* 0x0002620000047ab9 */ /* 0x000fe20000000800 */
[----:B------:R-:W-:Y:S01]  /*2ce0*/  FMNMX.FTZ R2, R21, R89, !PT ;  /* 0x0000005915027209 */ /* 0x000fe20007810000 */
[----:B------:R-:W-:Y:S01]  /*2cf0*/  IMAD.U32 R10, RZ, RZ, UR4 ;  /* 0x00000004ff0a7e24 */ /* 0x000fe2000f8e00ff */
[----:B------:R-:W-:Y:S02]  /*2d00*/  ISETP.LT.OR P1, PT, R0, 0x2, P1 ;  /* 0x000000020000780c */ /* 0x000fe40000f21670 */
[----:B------:R-:W-:Y:S02]  /*2d10*/  ISETP.GT.AND P6, PT, R8, 0x8, !P6 ;  /* 0x000000080800780c */ /* 0x000fe400077c4270 */
[----:B------:R-:W-:Y:S02]  /*2d20*/  FSEL R75, R27, -INF , !P1 ;  /* 0xff8000001b4b7808 */ /* 0x000fe40004800000 */
[----:B------:R-:W-:-:S02]  /*2d30*/  ISETP.NE.AND P1, PT, R28, RZ, PT ;  /* 0x000000ff1c00720c */ /* 0x000fc40003f25270 */
[----:B------:R-:W-:Y:S02]  /*2d40*/  FMNMX.FTZ R2, R91, R2, !PT ;  /* 0x000000025b027209 */ /* 0x000fe40007810000 */
[----:B------:R-:W-:Y:S02]  /*2d50*/  ISETP.GT.AND P1, PT, R8, 0x9, !P1 ;  /* 0x000000090800780c */ /* 0x000fe40004f24270 */
[C---:B------:R-:W-:Y:S02]  /*2d60*/  ISETP.LT.OR P6, PT, R0.reuse, 0x9, P6 ;  /* 0x000000090000780c */ /* 0x040fe400037c1670 */
[----:B------:R-:W-:Y:S02]  /*2d70*/  ISETP.LT.OR P1, PT, R0, 0xa, P1 ;  /* 0x0000000a0000780c */ /* 0x000fe40000f21670 */
[----:B------:R-:W-:Y:S02]  /*2d80*/  FMNMX.FTZ R2, R93, R2, !PT ;  /* 0x000000025d027209 */ /* 0x000fe40007810000 */
[----:B------:R-:W-:-:S02]  /*2d90*/  FSEL R79, R31, -INF , !P1 ;  /* 0xff8000001f4f7808 */ /* 0x000fc40004800000 */
[----:B------:R-:W-:Y:S02]  /*2da0*/  ISETP.NE.AND P1, PT, R74, RZ, PT ;  /* 0x000000ff4a00720c */ /* 0x000fe40003f25270 */
[----:B------:R-:W-:Y:S02]  /*2db0*/  FSEL R77, R30, -INF , !P6 ;  /* 0xff8000001e4d7808 */ /* 0x000fe40007000000 */
[----:B------:R-:W-:Y:S02]  /*2dc0*/  ISETP.GT.AND P1, PT, R8, 0x10, !P1 ;  /* 0x000000100800780c */ /* 0x000fe40004f24270 */
[----:B------:R-:W-:Y:S02]  /*2dd0*/  ISETP.NE.AND P6, PT, R76, RZ, PT ;  /* 0x000000ff4c00720c */ /* 0x000fe40003fc5270 */
[----:B------:R-:W-:Y:S02]  /*2de0*/  ISETP.LT.OR P1, PT, R0, 0x11, P1 ;  /* 0x000000110000780c */ /* 0x000fe40000f21670 */
[----:B------:R-:W-:-:S02]  /*2df0*/  FMNMX.FTZ R2, R95, R2, !PT ;  /* 0x000000025f027209 */ /* 0x000fc40007810000 */
[----:B------:R-:W-:Y:S02]  /*2e00*/  FSEL R81, R34, -INF , !P1 ;  /* 0xff80000022517808 */ /* 0x000fe40004800000 */
[----:B------:R-:W-:Y:S02]  /*2e10*/  ISETP.NE.AND P1, PT, R32, RZ, PT ;  /* 0x000000ff2000720c */ /* 0x000fe40003f25270 */
[----:B------:R-:W-:Y:S02]  /*2e20*/  FMNMX.FTZ R2, R97, R2, !PT ;  /* 0x0000000261027209 */ /* 0x000fe40007810000 */
[----:B------:R-:W-:Y:S02]  /*2e30*/  ISETP.GT.AND P1, PT, R8, 0x11, !P1 ;  /* 0x000000110800780c */ /* 0x000fe40004f24270 */
[----:B------:R-:W-:Y:S02]  /*2e40*/  ISETP.NE.AND P5, PT, R36, RZ, PT ;  /* 0x000000ff2400720c */ /* 0x000fe40003fa5270 */
[----:B------:R-:W-:-:S02]  /*2e50*/  ISETP.LT.OR P1, PT, R0, 0x12, P1 ;  /* 0x000000120000780c */ /* 0x000fc40000f21670 */
[----:B------:R-:W-:Y:S02]  /*2e60*/  FMNMX.FTZ R2, R99, R2, !PT ;  /* 0x0000000263027209 */ /* 0x000fe40007810000 */
[----:B------:R-:W-:Y:S02]  /*2e70*/  FSEL R35, R35, -INF , !P1 ;  /* 0xff80000023237808 */ /* 0x000fe40004800000 */
[----:B------:R-:W-:Y:S02]  /*2e80*/  ISETP.GT.AND P1, PT, R8, 0x18, !P6 ;  /* 0x000000180800780c */ /* 0x000fe40007724270 */
[----:B------:R-:W-:Y:S02]  /*2e90*/  FMNMX.FTZ R2, R101, R2, !PT ;  /* 0x0000000265027209 */ /* 0x000fe40007810000 */
[----:B------:R-:W-:Y:S02]  /*2ea0*/  ISETP.LT.OR P1, PT, R0, 0x19, P1 ;  /* 0x000000190000780c */ /* 0x000fe40000f21670 */
[----:B------:R-:W-:-:S02]  /*2eb0*/  FMNMX.FTZ R2, R103, R2, !PT ;  /* 0x0000000267027209 */ /* 0x000fc40007810000 */
[----:B------:R-:W-:Y:S02]  /*2ec0*/  FSEL R31, R38, -INF , !P1 ;  /* 0xff800000261f7808 */ /* 0x000fe40004800000 */
[----:B------:R-:W-:Y:S02]  /*2ed0*/  ISETP.GT.AND P1, PT, R8, 0x19, !P5 ;  /* 0x000000190800780c */ /* 0x000fe40006f24270 */
[----:B------:R-:W-:Y:S02]  /*2ee0*/  FMNMX.FTZ R2, R105, R2, !PT ;  /* 0x0000000269027209 */ /* 0x000fe40007810000 */
[----:B------:R-:W-:Y:S02]  /*2ef0*/  ISETP.LT.OR P1, PT, R0, 0x1a, P1 ;  /* 0x0000001a0000780c */ /* 0x000fe40000f21670 */
[----:B------:R-:W-:Y:S02]  /*2f00*/  FMNMX.FTZ R2, R107, R2, !PT ;  /* 0x000000026b027209 */ /* 0x000fe40007810000 */
[----:B------:R-:W-:-:S02]  /*2f10*/  FSEL R39, R39, -INF , !P1 ;  /* 0xff80000027277808 */ /* 0x000fc40004800000 */
[----:B------:R-:W-:Y:S02]  /*2f20*/  ISETP.NE.AND P1, PT, R78, RZ, PT ;  /* 0x000000ff4e00720c */ /* 0x000fe40003f25270 */
[----:B------:R-:W-:Y:S02]  /*2f30*/  FMNMX.FTZ R2, R45, R2, !PT ;  /* 0x000000022d027209 */ /* 0x000fe40007810000 */
        /* <DEDUP_REMOVED lines=8> */
[----:B------:R-:W-:Y:S02]  /*2fc0*/  FMNMX.FTZ R2, R37, R2, !PT ;  /* 0x0000000225027209 */ /* 0x000fe40007810000 */
[----:B------:R-:W-:-:S02]  /*2fd0*/  ISETP.LT.OR P1, PT, R0, 0x22, P1 ;  /* 0x000000220000780c */ /* 0x000fc40000f21670 */
[----:B------:R-:W-:Y:S02]  /*2fe0*/  FMNMX.FTZ R2, R53, R2, !PT ;  /* 0x0000000235027209 */ /* 0x000fe40007810000 */
[----:B------:R-:W-:Y:S02]  /*2ff0*/  FSEL R43, R43, -INF , !P1 ;  /* 0xff8000002b2b7808 */ /* 0x000fe40004800000 */
[----:B------:R-:W-:Y:S02]  /*3000*/  ISETP.NE.AND P1, PT, R80, RZ, PT ;  /* 0x000000ff5000720c */ /* 0x000fe40003f25270 */
[----:B------:R-:W-:Y:S02]  /*3010*/  FMNMX.FTZ R2, R33, R2, !PT ;  /* 0x0000000221027209 */ /* 0x000fe40007810000 */
[----:B------:R-:W-:Y:S02]  /*3020*/  ISETP.GT.AND P1, PT, R8, 0x28, !P1 ;  /* 0x000000280800780c */ /* 0x000fe40004f24270 */
[----:B------:R-:W-:-:S02]  /*3030*/  FMNMX.FTZ R2, R57, R2, !PT ;  /* 0x0000000239027209 */ /* 0x000fc40007810000 */
[----:B------:R-:W-:Y:S02]  /*3040*/  ISETP.LT.OR P1, PT, R0, 0x29, P1 ;  /* 0x000000290000780c */ /* 0x000fe40000f21670 */
[----:B------:R-:W-:Y:S02]  /*3050*/  FMNMX.FTZ R2, R29, R2, !PT ;  /* 0x000000021d027209 */ /* 0x000fe40007810000 */
[----:B------:R-:W-:Y:S01]  /*3060*/  FSEL R85, R46, -INF , !P1 ;  /* 0xff8000002e557808 */ /* 0x000fe20004800000 */
[----:B------:R-:W-:Y:S01]  /*3070*/  IMAD.MOV.U32 R46, RZ, RZ, R17 ;  /* 0x000000ffff2e7224 */ /* 0x000fe200078e0011 */
[----:B------:R-:W-:Y:S02]  /*3080*/  ISETP.NE.AND P1, PT, R44, RZ, PT ;  /* 0x000000ff2c00720c */ /* 0x000fe40003f25270 */
[----:B------:R-:W-:Y:S02]  /*3090*/  FMNMX.FTZ R2, R61, R2, !PT ;  /* 0x000000023d027209 */ /* 0x000fe40007810000 */
[----:B------:R-:W-:-:S02]  /*30a0*/  ISETP.GT.AND P1, PT, R8, 0x29, !P1 ;  /* 0x000000290800780c */ /* 0x000fc40004f24270 */
[----:B------:R-:W-:Y:S02]  /*30b0*/  FMNMX.FTZ R2, R11, R2, !PT ;  /* 0x000000020b027209 */ /* 0x000fe40007810000 */
[----:B------:R-:W-:Y:S02]  /*30c0*/  ISETP.LT.OR P1, PT, R0, 0x2a, P1 ;  /* 0x0000002a0000780c */ /* 0x000fe40000f21670 */
[----:B------:R-:W-:Y:S02]  /*30d0*/  FMNMX.FTZ R2, R65, R2, !PT ;  /* 0x0000000241027209 */ /* 0x000fe40007810000 */
[----:B------:R-:W-:Y:S02]  /*30e0*/  FSEL R47, R47, -INF , !P1 ;  /* 0xff8000002f2f7808 */ /* 0x000fe40004800000 */
[----:B------:R-:W-:Y:S02]  /*30f0*/  FMNMX.FTZ R2, R25, R2, !PT ;  /* 0x0000000219027209 */ /* 0x000fe40007810000 */
[----:B------:R-:W-:-:S02]  /*3100*/  ISETP.NE.AND P1, PT, R82, RZ, PT ;  /* 0x000000ff5200720c */ /* 0x000fc40003f25270 */
[----:B------:R-:W-:Y:S02]  /*3110*/  FMNMX.FTZ R2, R69, R2, !PT ;  /* 0x0000000245027209 */ /* 0x000fe40007810000 */
[C---:B------:R-:W-:Y:S02]  /*3120*/  ISETP.GT.AND P1, PT, R8.reuse, 0x30, !P1 ;  /* 0x000000300800780c */ /* 0x040fe40004f24270 */
[----:B------:R-:W-:Y:S01]  /*3130*/  ISETP.GT.AND P4, PT, R8, RZ, !P4 ;  /* 0x000000ff0800720c */ /* 0x000fe20006784270 */
[----:B------:R-:W0:Y:S01]  /*3140*/  SHFL.BFLY PT, R9, R2, 0x2, 0x1f ;  /* 0x0c401f0002097f89 */ /* 0x000e2200000e0000 */
[C---:B------:R-:W-:Y:S02]  /*3150*/  ISETP.LT.OR P1, PT, R0.reuse, 0x31, P1 ;  /* 0x000000310000780c */ /* 0x040fe40000f21670 */
[----:B------:R-:W-:Y:S02]  /*3160*/  ISETP.LT.OR P4, PT, R0, 0x1, P4 ;  /* 0x000000010000780c */ /* 0x000fe40002781670 */
[----:B------:R-:W-:-:S02]  /*3170*/  FSEL R87, R50, -INF , !P1 ;  /* 0xff80000032577808 */ /* 0x000fc40004800000 */
[----:B------:R-:W-:Y:S02]  /*3180*/  ISETP.NE.AND P1, PT, R48, RZ, PT ;  /* 0x000000ff3000720c */ /* 0x000fe40003f25270 */
[----:B------:R-:W-:Y:S02]  /*3190*/  FSEL R26, R26, -INF , !P4 ;  /* 0xff8000001a1a7808 */ /* 0x000fe40006000000 */
[----:B------:R-:W-:Y:S02]  /*31a0*/  ISETP.GT.AND P1, PT, R8, 0x31, !P1 ;  /* 0x000000310800780c */ /* 0x000fe40004f24270 */
[----:B------:R-:W-:Y:S02]  /*31b0*/  ISETP.NE.AND P6, PT, R56, RZ, PT ;  /* 0x000000ff3800720c */ /* 0x000fe40003fc5270 */
[----:B------:R-:W-:Y:S02]  /*31c0*/  ISETP.LT.OR P1, PT, R0, 0x32, P1 ;  /* 0x000000320000780c */ /* 0x000fe40000f21670 */
[----:B------:R-:W-:-:S02]  /*31d0*/  ISETP.GT.AND P2, PT, R8, 0x51, !P2 ;  /* 0x000000510800780c */ /* 0x000fc40005744270 */
[----:B------:R-:W-:Y:S02]  /*31e0*/  FSEL R51, R51, -INF , !P1 ;  /* 0xff80000033337808 */ /* 0x000fe40004800000 */
[----:B------:R-:W-:Y:S02]  /*31f0*/  ISETP.NE.AND P1, PT, R84, RZ, PT ;  /* 0x000000ff5400720c */ /* 0x000fe40003f25270 */
[C---:B------:R-:W-:Y:S02]  /*3200*/  ISETP.GT.AND P3, PT, R8.reuse, 0x58, !P3 ;  /* 0x000000580800780c */ /* 0x040fe40005f64270 */
[----:B------:R-:W-:Y:S02]  /*3210*/  ISETP.GT.AND P1, PT, R8, 0x38, !P1 ;  /* 0x000000380800780c */ /* 0x000fe40004f24270 */
[----:B0-----:R-:W-:Y:S02]  /*3220*/  FMNMX.FTZ R12, R2, R9, !PT ;  /* 0x00000009020c7209 */ /* 0x001fe40007810000 */
[----:B------:R-:W-:-:S02]  /*3230*/  FMNMX.FTZ R2, R26, R75, !PT ;  /* 0x0000004b1a027209 */ /* 0x000fc40007810000 */
[----:B------:R-:W-:Y:S01]  /*3240*/  ISETP.LT.OR P1, PT, R0, 0x39, P1 ;  /* 0x000000390000780c */ /* 0x000fe20000f21670 */
[----:B------:R-:W0:Y:S01]  /*3250*/  SHFL.BFLY PT, R9, R12, 0x1, 0x1f ;  /* 0x0c201f000c097f89 */ /* 0x000e2200000e0000 */
[----:B------:R-:W-:Y:S02]  /*3260*/  FMNMX.FTZ R2, R77, R2, !PT ;  /* 0x000000024d027209 */ /* 0x000fe40007810000 */
[----:B------:R-:W-:Y:S02]  /*3270*/  FSEL R27, R54, -INF , !P1 ;  /* 0xff800000361b7808 */ /* 0x000fe40004800000 */
[----:B------:R-:W-:Y:S02]  /*3280*/  ISETP.NE.AND P1, PT, R52, RZ, PT ;  /* 0x000000ff3400720c */ /* 0x000fe40003f25270 */
[----:B------:R-:W-:Y:S02]  /*3290*/  FMNMX.FTZ R2, R79, R2, !PT ;  /* 0x000000024f027209 */ /* 0x000fe40007810000 */
[----:B------:R-:W-:-:S02]  /*32a0*/  ISETP.GT.AND P1, PT, R8, 0x39, !P1 ;  /* 0x000000390800780c */ /* 0x000fc40004f24270 */
[----:B------:R-:W-:Y:S02]  /*32b0*/  FMNMX.FTZ R2, R81, R2, !PT ;  /* 0x0000000251027209 */ /* 0x000fe40007810000 */
[----:B------:R-:W-:Y:S02]  /*32c0*/  ISETP.LT.OR P1, PT, R0, 0x3a, P1 ;  /* 0x0000003a0000780c */ /* 0x000fe40000f21670 */
[----:B------:R-:W-:Y:S02]  /*32d0*/  FMNMX.FTZ R2, R35, R2, !PT ;  /* 0x0000000223027209 */ /* 0x000fe40007810000 */
[----:B------:R-:W-:Y:S02]  /*32e0*/  FSEL R55, R55, -INF , !P1 ;  /* 0xff80000037377808 */ /* 0x000fe40004800000 */
[----:B------:R-:W-:Y:S02]  /*32f0*/  ISETP.NE.AND P1, PT, R86, RZ, PT ;  /* 0x000000ff5600720c */ /* 0x000fe40003f25270 */
[----:B------:R-:W-:-:S02]  /*3300*/  FMNMX.FTZ R2, R31, R2, !PT ;  /* 0x000000021f027209 */ /* 0x000fc40007810000 */
[----:B------:R-:W-:Y:S02]  /*3310*/  ISETP.GT.AND P1, PT, R8, 0x40, !P1 ;  /* 0x000000400800780c */ /* 0x000fe40004f24270 */
[----:B------:R-:W-:Y:S02]  /*3320*/  FMNMX.FTZ R2, R39, R2, !PT ;  /* 0x0000000227027209 */ /* 0x000fe40007810000 */
[----:B------:R-:W-:Y:S02]  /*3330*/  ISETP.LT.OR P1, PT, R0, 0x41, P1 ;  /* 0x000000410000780c */ /* 0x000fe40000f21670 */
[----:B------:R-:W-:Y:S02]  /*3340*/  FMNMX.FTZ R2, R83, R2, !PT ;  /* 0x0000000253027209 */ /* 0x000fe40007810000 */
[----:B------:R-:W-:Y:S02]  /*3350*/  FSEL R15, R58, -INF , !P1 ;  /* 0xff8000003a0f7808 */ /* 0x000fe40004800000 */
[----:B------:R-:W-:-:S02]  /*3360*/  ISETP.GT.AND P1, PT, R8, 0x41, !P6 ;  /* 0x000000410800780c */ /* 0x000fc40007724270 */
[----:B------:R-:W-:Y:S02]  /*3370*/  FMNMX.FTZ R2, R43, R2, !PT ;  /* 0x000000022b027209 */ /* 0x000fe40007810000 */
[----:B------:R-:W-:Y:S02]  /*3380*/  ISETP.LT.OR P1, PT, R0, 0x42, P1 ;  /* 0x000000420000780c */ /* 0x000fe40000f21670 */
[----:B------:R-:W-:Y:S02]  /*3390*/  FMNMX.FTZ R2, R85, R2, !PT ;  /* 0x0000000255027209 */ /* 0x000fe40007810000 */
[----:B------:R-:W-:Y:S02]  /*33a0*/  FSEL R59, R59, -INF , !P1 ;  /* 0xff8000003b3b7808 */ /* 0x000fe40004800000 */
[----:B------:R-:W-:Y:S02]  /*33b0*/  FMNMX.FTZ R2, R47, R2, !PT ;  /* 0x000000022f027209 */ /* 0x000fe40007810000 */
[----:B------:R-:W-:-:S02]  /*33c0*/  ISETP.GT.AND P1, PT, R8, 0x48, !P5 ;  /* 0x000000480800780c */ /* 0x000fc40006f24270 */
[----:B0-----:R-:W-:Y:S02]  /*33d0*/  FMNMX.FTZ R9, R12, R9, !PT ;  /* 0x000000090c097209 */ /* 0x001fe40007810000 */
[----:B------:R-:W-:Y:S02]  /*33e0*/  FMNMX.FTZ R2, R87, R2, !PT ;  /* 0x0000000257027209 */ /* 0x000fe40007810000 */
[----:B------:R-:W-:Y:S01]  /*33f0*/  ISETP.LT.OR P1, PT, R0, 0x49, P1 ;  /* 0x000000490000780c */ /* 0x000fe20000f21670 */
[----:B------:R-:W-:Y:S01]  /*3400*/  FMUL.FTZ R14, R9, R10 ;  /* 0x0000000a090e7220 */ /* 0x000fe20000410000 */
[----:B------:R-:W-:Y:S02]  /*3410*/  FMNMX.FTZ R2, R51, R2, !PT ;  /* 0x0000000233027209 */ /* 0x000fe40007810000 */
[----:B------:R-:W-:Y:S02]  /*3420*/  FSEL R3, R62, -INF , !P1 ;  /* 0xff8000003e037808 */ /* 0x000fe40004800000 */
[----:B------:R-:W-:-:S02]  /*3430*/  FSETP.NEU.FTZ.AND P1, PT, R9, -INF , PT ;  /* 0xff8000000900780b */ /* 0x000fc40003f3d000 */
[----:B------:R-:W-:Y:S02]  /*3440*/  ISETP.NE.AND P5, PT, R60, RZ, PT ;  /* 0x000000ff3c00720c */ /* 0x000fe40003fa5270 */
[----:B------:R-:W-:Y:S02]  /*3450*/  FMNMX.FTZ R2, R27, R2, !PT ;  /* 0x000000021b027209 */ /* 0x000fe40007810000 */
[----:B------:R-:W-:Y:S02]  /*3460*/  FSEL R14, R14, RZ, P1 ;  /* 0x000000ff0e0e7208 */ /* 0x000fe40000800000 */
[----:B------:R-:W-:Y:S02]  /*3470*/  ISETP.GT.AND P1, PT, R8, 0x49, !P5 ;  /* 0x000000490800780c */ /* 0x000fe40006f24270 */
[----:B------:R-:W-:Y:S01]  /*3480*/  FMNMX.FTZ R2, R55, R2, !PT ;  /* 0x0000000237027209 */ /* 0x000fe20007810000 */
[-CC-:B------:R-:W-:Y:S01]  /*3490*/  FFMA.FTZ R156, R21, R10.reuse, -R14.reuse ;  /* 0x0000000a159c7223 */ /* 0x180fe2000001080e */
[----:B------:R-:W-:Y:S01]  /*34a0*/  ISETP.LT.OR P1, PT, R0, 0x4a, P1 ;  /* 0x0000004a0000780c */ /* 0x000fe20000f21670 */
[-CC-:B------:R-:W-:Y:S01]  /*34b0*/  FFMA.FTZ R21, R89, R10.reuse, -R14.reuse ;  /* 0x0000000a59157223 */ /* 0x180fe2000001080e */
[----:B------:R-:W-:Y:S01]  /*34c0*/  ISETP.NE.AND P6, PT, R88, RZ, PT ;  /* 0x000000ff5800720c */ /* 0x000fe20003fc5270 */
[--C-:B------:R-:W-:Y:S01]  /*34d0*/  FFMA.FTZ R158, R91, R10, -R14.reuse ;  /* 0x0000000a5b9e7223 */ /* 0x100fe2000001080e */
[----:B------:R-:W-:Y:S01]  /*34e0*/  FMNMX.FTZ R2, R15, R2, !PT ;  /* 0x000000020f027209 */ /* 0x000fe20007810000 */
[-CC-:B------:R-:W-:Y:S01]  /*34f0*/  FFMA.FTZ R20, R95, R10.reuse, -R14.reuse ;  /* 0x0000000a5f147223 */ /* 0x180fe2000001080e */
[----:B------:R-:W-:Y:S01]  /*3500*/  FSEL R63, R63, -INF , !P1 ;  /* 0xff8000003f3f7808 */ /* 0x000fe20004800000 */
[----:B------:R-:W-:Y:S01]  /*3510*/  MUFU.EX2 R156, R156 ;  /* 0x0000009c009c7308 */ /* 0x000fe20000000800 */
[----:B------:R-:W-:Y:S01]  /*3520*/  ISETP.GT.AND P1, PT, R8, 0x50, !P6 ;  /* 0x000000500800780c */ /* 0x000fe20007724270 */
[--C-:B------:R-:W-:Y:S01]  /*3530*/  FFMA.FTZ R12, R93, R10, -R14.reuse ;  /* 0x0000000a5d0c7223 */ /* 0x100fe2000001080e */
[----:B------:R-:W-:Y:S01]  /*3540*/  FMNMX.FTZ R2, R59, R2, !PT ;  /* 0x000000023b027209 */ /* 0x000fe20007810000 */
[-CC-:B------:R-:W-:Y:S01]  /*3550*/  FFMA.FTZ R28, R99, R10.reuse, -R14.reuse ;  /* 0x0000000a631c7223 */ /* 0x180fe2000001080e */
[----:B------:R-:W-:Y:S01]  /*3560*/  ISETP.LT.OR P1, PT, R0, 0x51, P1 ;  /* 0x000000510000780c */ /* 0x000fe20000f21670 */
[--C-:B------:R-:W-:Y:S01]  /*3570*/  FFMA.FTZ R41, R41, R10, -R14.reuse ;  /* 0x0000000a29297223 */ /* 0x100fe2000001080e */
[----:B------:R-:W-:Y:S01]  /*3580*/  FMNMX.FTZ R2, R3, R2, !PT ;  /* 0x0000000203027209 */ /* 0x000fe20007810000 */
[----:B------:R-:W-:Y:S01]  /*3590*/  MUFU.EX2 R21, R21 ;  /* 0x0000001500157308 */ /* 0x000fe20000000800 */
[----:B------:R-:W-:Y:S01]  /*35a0*/  ISETP.NE.AND P5, PT, R24, RZ, PT ;  /* 0x000000ff1800720c */ /* 0x000fe20003fa5270 */
[-CC-:B------:R-:W-:Y:S01]  /*35b0*/  FFMA.FTZ R24, R97, R10.reuse, -R14.reuse ;  /* 0x0000000a61187223 */ /* 0x180fe2000001080e */
[----:B------:R-:W-:Y:S01]  /*35c0*/  ISETP.LT.OR P2, PT, R0, 0x52, P2 ;  /* 0x000000520000780c */ /* 0x000fe20001741670 */
[-CC-:B------:R-:W-:Y:S01]  /*35d0*/  FFMA.FTZ R49, R49, R10.reuse, -R14.reuse ;  /* 0x0000000a31317223 */ /* 0x180fe2000001080e */
[----:B------:R-:W-:Y:S01]  /*35e0*/  FSEL R89, R66, -INF , !P1 ;  /* 0xff80000042597808 */ /* 0x000fe20004800000 */
[--C-:B------:R-:W-:Y:S01]  /*35f0*/  FFMA.FTZ R37, R37, R10, -R14.reuse ;  /* 0x0000000a25257223 */ /* 0x100fe2000001080e */
[----:B------:R-:W-:Y:S01]  /*3600*/  FMNMX.FTZ R2, R63, R2, !PT ;  /* 0x000000023f027209 */ /* 0x000fe20007810000 */
[----:B------:R0:W-:Y:S01]  /*3610*/  MUFU.EX2 R95, R24 ;  /* 0x00000018005f7308 */ /* 0x0001e20000000800 */
[----:B------:R-:W-:Y:S01]  /*3620*/  ISETP.GT.AND P4, PT, R8, 0x59, !P5 ;  /* 0x000000590800780c */ /* 0x000fe20006f84270 */
[-CC-:B------:R-:W-:Y:S01]  /*3630*/  FFMA.FTZ R8, R103, R10.reuse, -R14.reuse ;  /* 0x0000000a67087223 */ /* 0x180fe2000001080e */
[C---:B------:R-:W-:Y:S01]  /*3640*/  ISETP.LT.OR P3, PT, R0.reuse, 0x59, P3 ;  /* 0x000000590000780c */ /* 0x040fe20001f61670 */
[-CC-:B------:R-:W-:Y:S01]  /*3650*/  FFMA.FTZ R53, R53, R10.reuse, -R14.reuse ;  /* 0x0000000a35357223 */ /* 0x180fe2000001080e */
[----:B------:R-:W-:Y:S01]  /*3660*/  FSEL R67, R67, -INF , !P2 ;  /* 0xff80000043437808 */ /* 0x000fe20005000000 */
[--C-:B------:R-:W-:Y:S01]  /*3670*/  FFMA.FTZ R33, R33, R10, -R14.reuse ;  /* 0x0000000a21217223 */ /* 0x100fe2000001080e */
[----:B------:R-:W-:Y:S01]  /*3680*/  FMNMX.FTZ R2, R89, R2, !PT ;  /* 0x0000000259027209 */ /* 0x000fe20007810000 */
[----:B------:R-:W-:Y:S01]  /*3690*/  MUFU.EX2 R158, R158 ;  /* 0x0000009e009e7308 */ /* 0x000fe20000000800 */
[----:B------:R-:W-:Y:S01]  /*36a0*/  ISETP.LT.OR P4, PT, R0, 0x5a, P4 ;  /* 0x0000005a0000780c */ /* 0x000fe20002781670 */
[-CC-:B0-----:R-:W-:Y:S01]  /*36b0*/  FFMA.FTZ R24, R45, R10.reuse, -R14.reuse ;  /* 0x0000000a2d187223 */ /* 0x181fe2000001080e */
[----:B------:R-:W-:Y:S01]  /*36c0*/  FSEL R91, R70, -INF , !P3 ;  /* 0xff800000465b7808 */ /* 0x000fe20005800000 */
[--C-:B------:R-:W-:Y:S01]  /*36d0*/  FFMA.FTZ R0, R107, R10, -R14.reuse ;  /* 0x0000000a6b007223 */ /* 0x100fe2000001080e */
[----:B------:R-:W-:Y:S01]  /*36e0*/  FMNMX.FTZ R2, R67, R2, !PT ;  /* 0x0000000243027209 */ /* 0x000fe20007810000 */
[--C-:B------:R-:W-:Y:S01]  /*36f0*/  FFMA.FTZ R57, R57, R10, -R14.reuse ;  /* 0x0000000a39397223 */ /* 0x100fe2000001080e */
[----:B------:R-:W-:Y:S01]  /*3700*/  FSEL R71, R71, -INF , !P4 ;  /* 0xff80000047477808 */ /* 0x000fe20006000000 */
[----:B------:R-:W-:Y:S01]  /*3710*/  MUFU.EX2 R150, R0 ;  /* 0x0000000000967308 */ /* 0x000fe20000000800 */
[----:B------:R-:W-:Y:S01]  /*3720*/  FMNMX.FTZ R2, R91, R2, !PT ;  /* 0x000000025b027209 */ /* 0x000fe20007810000 */
[-CC-:B------:R-:W-:Y:S01]  /*3730*/  FFMA.FTZ R29, R29, R10.reuse, -R14.reuse ;  /* 0x0000000a1d1d7223 */ /* 0x180fe2000001080e */
[----:B------:R-:W-:Y:S01]  /*3740*/  ISETP.NE.AND P5, PT, R168, 0x1, PT ;  /* 0x00000001a800780c */ /* 0x000fe20003fa5270 */
[--C-:B------:R-:W-:Y:S01]  /*3750*/  FFMA.FTZ R61, R61, R10, -R14.reuse ;  /* 0x0000000a3d3d7223 */ /* 0x100fe2000001080e */
[----:B------:R-:W-:Y:S01]  /*3760*/  FMNMX.FTZ R2, R71, R2, !PT ;  /* 0x0000000247027209 */ /* 0x000fe20007810000 */
[-CC-:B------:R-:W-:Y:S01]  /*3770*/  FFMA.FTZ R65, R65, R10.reuse, -R14.reuse ;  /* 0x0000000a41417223 */ /* 0x180fe2000001080e */
[-CC-:B------:R-:W-:Y:S01]  /*3780*/  FFMA.FTZ R25, R25, R10.reuse, -R14.reuse ;  /* 0x0000000a19197223 */ /* 0x180fe2000001080e */
[----:B------:R0:W-:Y:S02]  /*3790*/  MUFU.EX2 R93, R12 ;  /* 0x0000000c005d7308 */ /* 0x0001e40000000800 */
[----:B------:R-:W1:Y:S06]  /*37a0*/  SHFL.BFLY PT, R45, R2, 0x2, 0x1f ;  /* 0x0c401f00022d7f89 */ /* 0x000e6c00000e0000 */
[----:B------:R-:W2:Y:S01]  /*37b0*/  MUFU.EX2 R20, R20 ;  /* 0x0000001400147308 */ /* 0x000ea20000000800 */
[-CC-:B0-----:R-:W-:Y:S01]  /*37c0*/  FFMA.FTZ R12, R101, R10.reuse, -R14.reuse ;  /* 0x0000000a650c7223 */ /* 0x181fe2000001080e */
[----:B------:R-:W0:Y:S06]  /*37d0*/  @P5 LDC R44, c[0x0][0x44c] ;  /* 0x00011300ff2c5b82 */ /* 0x000e2c0000000800 */
[----:B------:R3:W-:Y:S02]  /*37e0*/  MUFU.EX2 R97, R12 ;  /* 0x0000000c00617308 */ /* 0x0007e40000000800 */
[----:B------:R-:W4:Y:S06]  /*37f0*/  @P5 LDC R48, c[0x0][0x450] ;  /* 0x00011400ff305b82 */ /* 0x000f2c0000000800 */
[----:B------:R-:W-:Y:S01]  /*3800*/  MUFU.EX2 R101, R24 ;  /* 0x0000001800657308 */ /* 0x000fe20000000800 */
[-CC-:B---3--:R-:W-:Y:S01]  /*3810*/  FFMA.FTZ R12, R105, R10.reuse, -R14.reuse ;  /* 0x0000000a690c7223 */ /* 0x188fe2000001080e */
[----:B-1----:R-:W-:Y:S01]  /*3820*/  FMNMX.FTZ R45, R2, R45, !PT ;  /* 0x0000002d022d7209 */ /* 0x002fe20007810000 */
[--C-:B------:R-:W-:Y:S01]  /*3830*/  FFMA.FTZ R2, R11, R10, -R14.reuse ;  /* 0x0000000a0b027223 */ /* 0x100fe2000001080e */
[----:B--2---:R-:W-:Y:S01]  /*3840*/  F2FP.F16.F32.PACK_AB R152, R95, R20 ;  /* 0x000000145f98723e */ /* 0x004fe200000000ff */
[----:B------:R-:W-:-:S02]  /*3850*/  FFMA.FTZ R14, R69, R10, -R14 ;  /* 0x0000000a450e7223 */ /* 0x000fc4000001080e */
[----:B------:R-:W1:Y:S01]  /*3860*/  SHFL.BFLY PT, R0, R45, 0x1, 0x1f ;  /* 0x0c201f002d007f89 */ /* 0x000e6200000e0000 */
[----:B------:R-:W2:Y:S08]  /*3870*/  MUFU.EX2 R28, R28 ;  /* 0x0000001c001c7308 */ /* 0x000eb00000000800 */
[----:B------:R-:W-:Y:S08]  /*3880*/  MUFU.EX2 R99, R12 ;  /* 0x0000000c00637308 */ /* 0x000ff00000000800 */
[----:B------:R-:W3:Y:S01]  /*3890*/  MUFU.EX2 R8, R8 ;  /* 0x0000000800087308 */ /* 0x000ee20000000800 */
[----:B--2---:R-:W-:-:S02]  /*38a0*/  F2FP.F16.F32.PACK_AB R154, R97, R28 ;  /* 0x0000001c619a723e */ /* 0x004fc400000000ff */
[----:B-1----:R-:W-:-:S05]  /*38b0*/  FMNMX.FTZ R11, R45, R0, !PT ;  /* 0x000000002d0b7209 */ /* 0x002fca0007810000 */
[----:B------:R-:W-:Y:S01]  /*38c0*/  MUFU.EX2 R41, R41 ;  /* 0x0000002900297308 */ /* 0x000fe20000000800 */
[C---:B------:R-:W-:Y:S01]  /*38d0*/  FSETP.NEU.FTZ.AND P1, PT, R11.reuse, -INF , PT ;  /* 0xff8000000b00780b */ /* 0x040fe20003f3d000 */
[----:B------:R-:W-:-:S06]  /*38e0*/  FMUL.FTZ R0, R11, R10 ;  /* 0x0000000a0b007220 */ /* 0x000fcc0000410000 */
[----:B------:R-:W-:Y:S01]  /*38f0*/  MUFU.EX2 R144, R49 ;  /* 0x0000003100907308 */ /* 0x000fe20000000800 */
[----:B------:R-:W-:Y:S02]  /*3900*/  FSEL R0, R0, RZ, P1 ;  /* 0x000000ff00007208 */ /* 0x000fe40000800000 */
[----:B---3--:R-:W-:-:S03]  /*3910*/  F2FP.F16.F32.PACK_AB R148, R99, R8 ;  /* 0x000000086394723e */ /* 0x008fc600000000ff */
        /* <DEDUP_REMOVED lines=15> */
[-CC-:B------:R-:W-:Y:S01]  /*3a10*/  FFMA.FTZ R51, R51, R10.reuse, -R0.reuse ;  /* 0x0000000a33337223 */ /* 0x180fe20000010800 */
[-CC-:B------:R-:W-:Y:S01]  /*3a20*/  FFMA.FTZ R27, R27, R10.reuse, -R0.reuse ;  /* 0x0000000a1b1b7223 */ /* 0x180fe20000010800 */
[-CC-:B------:R-:W-:Y:S01]  /*3a30*/  FFMA.FTZ R55, R55, R10.reuse, -R0.reuse ;  /* 0x0000000a37377223 */ /* 0x180fe20000010800 */
[-CC-:B------:R-:W-:Y:S01]  /*3a40*/  FFMA.FTZ R15, R15, R10.reuse, -R0.reuse ;  /* 0x0000000a0f0f7223 */ /* 0x180fe20000010800 */
[-CC-:B------:R-:W-:Y:S01]  /*3a50*/  FFMA.FTZ R59, R59, R10.reuse, -R0.reuse ;  /* 0x0000000a3b3b7223 */ /* 0x180fe20000010800 */
[-CC-:B------:R-:W-:Y:S01]  /*3a60*/  FFMA.FTZ R3, R3, R10.reuse, -R0.reuse ;  /* 0x0000000a03037223 */ /* 0x180fe20000010800 */
[-CC-:B------:R-:W-:Y:S01]  /*3a70*/  FFMA.FTZ R63, R63, R10.reuse, -R0.reuse ;  /* 0x0000000a3f3f7223 */ /* 0x180fe20000010800 */
[----:B------:R2:W-:Y:S01]  /*3a80*/  MUFU.EX2 R24, R35 ;  /* 0x0000002300187308 */ /* 0x0005e20000000800 */
[-CC-:B------:R-:W-:Y:S01]  /*3a90*/  FFMA.FTZ R89, R89, R10.reuse, -R0.reuse ;  /* 0x0000000a59597223 */ /* 0x180fe20000010800 */
[-CC-:B------:R-:W-:Y:S01]  /*3aa0*/  FFMA.FTZ R67, R67, R10.reuse, -R0.reuse ;  /* 0x0000000a43437223 */ /* 0x180fe20000010800 */
[-CC-:B------:R-:W-:Y:S01]  /*3ab0*/  FFMA.FTZ R91, R91, R10.reuse, -R0.reuse ;  /* 0x0000000a5b5b7223 */ /* 0x180fe20000010800 */
[----:B------:R-:W-:-:S04]  /*3ac0*/  FFMA.FTZ R71, R71, R10, -R0 ;  /* 0x0000000a47477223 */ /* 0x000fc80000010800 */
[----:B------:R-:W3:Y:S01]  /*3ad0*/  MUFU.EX2 R77, R77 ;  /* 0x0000004d004d7308 */ /* 0x000ee20000000800 */
[----:B--2---:R-:W-:Y:S01]  /*3ae0*/  FADD.FTZ R35, R156, R21 ;  /* 0x000000159c237221 */ /* 0x004fe20000010000 */
[----:B------:R-:W-:Y:S02]  /*3af0*/  F2FP.F16.F32.PACK_AB R156, R21, R156 ;  /* 0x0000009c159c723e */ /* 0x000fe400000000ff */
[----:B-1----:R-:W-:Y:S01]  /*3b00*/  F2FP.F16.F32.PACK_AB R157, R75, R26 ;  /* 0x0000001a4b9d723e */ /* 0x002fe200000000ff */
[----:B------:R-:W-:Y:S01]  /*3b10*/  FADD.FTZ R38, R158, R35 ;  /* 0x000000239e267221 */ /* 0x000fe20000010000 */
[C---:B------:R-:W-:Y:S02]  /*3b20*/  F2FP.F16.F32.PACK_AB R158, R93.reuse, R158 ;  /* 0x0000009e5d9e723e */ /* 0x040fe400000000ff */
[----:B------:R-:W1:Y:S01]  /*3b30*/  MUFU.EX2 R12, R79 ;  /* 0x0000004f000c7308 */ /* 0x000e620000000800 */
[----:B------:R-:W-:Y:S01]  /*3b40*/  FADD.FTZ R35, R93, R38 ;  /* 0x000000265d237221 */ /* 0x000fe20000010000 */
[----:B------:R-:W-:-:S03]  /*3b50*/  FADD.FTZ R38, R26, R75 ;  /* 0x0000004b1a267221 */ /* 0x000fc60000010000 */
[----:B------:R-:W-:-:S03]  /*3b60*/  FADD.FTZ R40, R20, R35 ;  /* 0x0000002314287221 */ /* 0x000fc60000010000 */
[----:B------:R-:W2:Y:S01]  /*3b70*/  MUFU.EX2 R81, R81 ;  /* 0x0000005100517308 */ /* 0x000ea20000000800 */
[----:B---3--:R-:W-:-:S07]  /*3b80*/  FADD.FTZ R35, R77, R38 ;  /* 0x000000264d237221 */ /* 0x008fce0000010000 */
[----:B------:R3:W-:Y:S01]  /*3b90*/  MUFU.EX2 R30, R39 ;  /* 0x00000027001e7308 */ /* 0x0007e20000000800 */
[----:B-1----:R-:W-:-:S07]  /*3ba0*/  F2FP.F16.F32.PACK_AB R159, R12, R77 ;  /* 0x0000004d0c9f723e */ /* 0x002fce00000000ff */
[----:B------:R-:W1:Y:S01]  /*3bb0*/  MUFU.EX2 R31, R31 ;  /* 0x0000001f001f7308 */ /* 0x000e620000000800 */
[----:B---3--:R-:W-:Y:S01]  /*3bc0*/  FADD.FTZ R39, R95, R40 ;  /* 0x000000285f277221 */ /* 0x008fe20000010000 */
[----:B------:R-:W-:Y:S01]  /*3bd0*/  FADD.FTZ R40, R12, R35 ;  /* 0x000000230c287221 */ /* 0x000fe20000010000 */
[----:B--2---:R-:W-:Y:S02]  /*3be0*/  F2FP.F16.F32.PACK_AB R153, R24, R81 ;  /* 0x000000511899723e */ /* 0x004fe400000000ff */
[----:B------:R-:W-:Y:S01]  /*3bf0*/  FADD.FTZ R42, R28, R39 ;  /* 0x000000271c2a7221 */ /* 0x000fe20000010000 */
[----:B------:R-:W-:Y:S02]  /*3c00*/  FADD.FTZ R35, R81, R40 ;  /* 0x0000002851237221 */ /* 0x000fe40000010000 */
[----:B------:R-:W2:Y:S01]  /*3c10*/  MUFU.EX2 R83, R83 ;  /* 0x0000005300537308 */ /* 0x000ea20000000800 */
[----:B------:R-:W-:Y:S01]  /*3c20*/  FADD.FTZ R39, R97, R42 ;  /* 0x0000002a61277221 */ /* 0x000fe20000010000 */
[----:B------:R-:W-:-:S03]  /*3c30*/  FADD.FTZ R40, R24, R35 ;  /* 0x0000002318287221 */ /* 0x000fc60000010000 */
[----:B------:R-:W-:-:S03]  /*3c40*/  FADD.FTZ R42, R8, R39 ;  /* 0x00000027082a7221 */ /* 0x000fc60000010000 */
[----:B------:R0:W3:Y:S01]  /*3c50*/  MUFU.EX2 R32, R43 ;  /* 0x0000002b00207308 */ /* 0x0000e20000000800 */
[----:B------:R-:W-:Y:S01]  /*3c60*/  FADD.FTZ R39, R99, R42 ;  /* 0x0000002a63277221 */ /* 0x000fe20000010000 */
[----:B-1----:R-:W-:Y:S01]  /*3c70*/  FADD.FTZ R35, R31, R40 ;  /* 0x000000281f237221 */ /* 0x002fe20000010000 */
[----:B------:R-:W-:-:S03]  /*3c80*/  F2FP.F16.F32.PACK_AB R155, R30, R31 ;  /* 0x0000001f1e9b723e */ /* 0x000fc600000000ff */
[----:B------:R-:W-:Y:S02]  /*3c90*/  FADD.FTZ R42, R30, R35 ;  /* 0x000000231e2a7221 */ /* 0x000fe40000010000 */
[----:B------:R-:W1:Y:S01]  /*3ca0*/  MUFU.EX2 R85, R85 ;  /* 0x0000005500557308 */ /* 0x000e620000000800 */
[----:B0-----:R-:W-:-:S04]  /*3cb0*/  @P5 IMAD.HI.U32 R43, R17, R44, RZ ;  /* 0x0000002c112b5227 */ /* 0x001fc800078e00ff */
[----:B------:R-:W-:Y:S01]  /*3cc0*/  FADD.FTZ R44, R150, R39 ;  /* 0x00000027962c7221 */ /* 0x000fe20000010000 */
[----:B--2---:R-:W-:Y:S01]  /*3cd0*/  FADD.FTZ R35, R83, R42 ;  /* 0x0000002a53237221 */ /* 0x004fe20000010000 */
[C---:B------:R-:W-:Y:S02]  /*3ce0*/  F2FP.F16.F32.PACK_AB R150, R101.reuse, R150 ;  /* 0x000000966596723e */ /* 0x040fe400000000ff */
[----:B------:R-:W-:Y:S01]  /*3cf0*/  FADD.FTZ R44, R101, R44 ;  /* 0x0000002c652c7221 */ /* 0x000fe20000010000 */
[----:B----4-:R-:W-:Y:S01]  /*3d00*/  @P5 SHF.R.U32.HI R46, RZ, R48, R43 ;  /* 0x00000030ff2e5219 */ /* 0x010fe2000001162b */
[----:B------:R-:W0:Y:S01]  /*3d10*/  MUFU.EX2 R37, R37 ;  /* 0x0000002500257308 */ /* 0x000e220000000800 */
[C---:B---3--:R-:W-:Y:S01]  /*3d20*/  FADD.FTZ R42, R32.reuse, R35 ;  /* 0x00000023202a7221 */ /* 0x048fe20000010000 */
[----:B------:R-:W-:Y:S01]  /*3d30*/  FADD.FTZ R39, R41, R44 ;  /* 0x0000002c29277221 */ /* 0x000fe20000010000 */
[----:B------:R-:W-:Y:S01]  /*3d40*/  LOP3.LUT P5, RZ, R19, 0x80000, RZ, 0xc0, !PT ;  /* 0x0008000013ff7812 */ /* 0x000fe200078ac0ff */
[----:B------:R-:W-:Y:S01]  /*3d50*/  IMAD.IADD R73, R73, 0x1, R46 ;  /* 0x0000000149497824 */ /* 0x000fe200078e022e */
[----:B------:R-:W-:Y:S01]  /*3d60*/  F2FP.F16.F32.PACK_AB R149, R32, R83 ;  /* 0x000000532095723e */ /* 0x000fe200000000ff */
[C---:B------:R-:W-:Y:S01]  /*3d70*/  FADD.FTZ R44, R144.reuse, R39 ;  /* 0x00000027902c7221 */ /* 0x040fe20000010000 */
[----:B------:R-:W-:Y:S01]  /*3d80*/  F2FP.F16.F32.PACK_AB R144, R144, R41 ;  /* 0x000000299090723e */ /* 0x000fe200000000ff */
[----:B------:R-:W2:Y:S01]  /*3d90*/  MUFU.EX2 R34, R47 ;  /* 0x0000002f00227308 */ /* 0x000ea20000000800 */
[----:B-1----:R-:W-:-:S07]  /*3da0*/  FADD.FTZ R35, R85, R42 ;  /* 0x0000002a55237221 */ /* 0x002fce0000010000 */
[----:B------:R-:W1:Y:S01]  /*3db0*/  MUFU.EX2 R146, R53 ;  /* 0x0000003500927308 */ /* 0x000e620000000800 */
[----:B0-----:R-:W-:-:S07]  /*3dc0*/  FADD.FTZ R39, R37, R44 ;  /* 0x0000002c25277221 */ /* 0x001fce0000010000 */
[----:B------:R-:W0:Y:S01]  /*3dd0*/  MUFU.EX2 R87, R87 ;  /* 0x0000005700577308 */ /* 0x000e220000000800 */
[C---:B--2---:R-:W-:Y:S01]  /*3de0*/  FADD.FTZ R42, R34.reuse, R35 ;  /* 0x00000023222a7221 */ /* 0x044fe20000010000 */
[----:B------:R-:W-:-:S06]  /*3df0*/  F2FP.F16.F32.PACK_AB R151, R34, R85 ;  /* 0x000000552297723e */ /* 0x000fcc00000000ff */
[----:B------:R-:W2:Y:S01]  /*3e00*/  MUFU.EX2 R33, R33 ;  /* 0x0000002100217308 */ /* 0x000ea20000000800 */
[C---:B-1----:R-:W-:Y:S01]  /*3e10*/  FADD.FTZ R44, R146.reuse, R39 ;  /* 0x00000027922c7221 */ /* 0x042fe20000010000 */
[----:B------:R-:W-:-:S06]  /*3e20*/  F2FP.F16.F32.PACK_AB R146, R146, R37 ;  /* 0x000000259292723e */ /* 0x000fcc00000000ff */
[----:B------:R-:W1:Y:S01]  /*3e30*/  MUFU.EX2 R36, R51 ;  /* 0x0000003300247308 */ /* 0x000e620000000800 */
[----:B0-----:R-:W-:-:S07]  /*3e40*/  FADD.FTZ R21, R87, R42 ;  /* 0x0000002a57157221 */ /* 0x001fce0000010000 */
[----:B------:R-:W0:Y:S01]  /*3e50*/  MUFU.EX2 R140, R57 ;  /* 0x00000039008c7308 */ /* 0x000e220000000800 */
[----:B--2---:R-:W-:-:S07]  /*3e60*/  FADD.FTZ R35, R33, R44 ;  /* 0x0000002c21237221 */ /* 0x004fce0000010000 */
[----:B------:R-:W2:Y:S01]  /*3e70*/  MUFU.EX2 R27, R27 ;  /* 0x0000001b001b7308 */ /* 0x000ea20000000800 */
[C---:B-1----:R-:W-:Y:S01]  /*3e80*/  FADD.FTZ R42, R36.reuse, R21 ;  /* 0x00000015242a7221 */ /* 0x042fe20000010000 */
[----:B------:R-:W-:-:S06]  /*3e90*/  F2FP.F16.F32.PACK_AB R145, R36, R87 ;  /* 0x000000572491723e */ /* 0x000fcc00000000ff */
[----:B------:R-:W1:Y:S01]  /*3ea0*/  MUFU.EX2 R29, R29 ;  /* 0x0000001d001d7308 */ /* 0x000e620000000800 */
[C---:B0-----:R-:W-:Y:S01]  /*3eb0*/  FADD.FTZ R44, R140.reuse, R35 ;  /* 0x000000238c2c7221 */ /* 0x041fe20000010000 */
[----:B------:R-:W-:-:S06]  /*3ec0*/  F2FP.F16.F32.PACK_AB R140, R140, R33 ;  /* 0x000000218c8c723e */ /* 0x000fcc00000000ff */
[----:B------:R-:W0:Y:S01]  /*3ed0*/  MUFU.EX2 R38, R55 ;  /* 0x0000003700267308 */ /* 0x000e220000000800 */
[----:B--2---:R-:W-:-:S07]  /*3ee0*/  FADD.FTZ R21, R27, R42 ;  /* 0x0000002a1b157221 */ /* 0x004fce0000010000 */
[----:B------:R-:W2:Y:S01]  /*3ef0*/  MUFU.EX2 R142, R61 ;  /* 0x0000003d008e7308 */ /* 0x000ea20000000800 */
[----:B-1----:R-:W-:-:S07]  /*3f00*/  FADD.FTZ R35, R29, R44 ;  /* 0x0000002c1d237221 */ /* 0x002fce0000010000 */
[----:B------:R-:W1:Y:S01]  /*3f10*/  MUFU.EX2 R15, R15 ;  /* 0x0000000f000f7308 */ /* 0x000e620000000800 */
[C---:B0-----:R-:W-:Y:S01]  /*3f20*/  FADD.FTZ R8, R38.reuse, R21 ;  /* 0x0000001526087221 */ /* 0x041fe20000010000 */
[----:B------:R-:W-:-:S06]  /*3f30*/  F2FP.F16.F32.PACK_AB R147, R38, R27 ;  /* 0x0000001b2693723e */ /* 0x000fcc00000000ff */
[----:B------:R-:W0:Y:S01]  /*3f40*/  MUFU.EX2 R2, R2 ;  /* 0x0000000200027308 */ /* 0x000e220000000800 */
[C---:B--2---:R-:W-:Y:S01]  /*3f50*/  FADD.FTZ R35, R142.reuse, R35 ;  /* 0x000000238e237221 */ /* 0x044fe20000010000 */
[----:B------:R-:W-:-:S06]  /*3f60*/  F2FP.F16.F32.PACK_AB R142, R142, R29 ;  /* 0x0000001d8e8e723e */ /* 0x000fcc00000000ff */
        /* <DEDUP_REMOVED lines=16> */
[----:B------:R-:W-:Y:S01]  /*4070*/  F2FP.F16.F32.PACK_AB R143, R0, R3 ;  /* 0x00000003008f723e */ /* 0x000fe200000000ff */
[----:B------:R-:W-:-:S05]  /*4080*/  VIADD R0, R73, UR5 ;  /* 0x0000000549007c36 */ /* 0x000fca0008000000 */
[----:B------:R-:W1:Y:S01]  /*4090*/  MUFU.EX2 R91, R91 ;  /* 0x0000005b005b7308 */ /* 0x000e620000000800 */
[----:B0-----:R-:W-:-:S07]  /*40a0*/  FADD.FTZ R21, R89, R28 ;  /* 0x0000001c59157221 */ /* 0x001fce0000010000 */
[----:B------:R-:W0:Y:S01]  /*40b0*/  MUFU.EX2 R2, R71 ;  /* 0x0000004700027308 */ /* 0x000e220000000800 */
[C---:B--2---:R-:W-:Y:S01]  /*40c0*/  FADD.FTZ R12, R20.reuse, R21 ;  /* 0x00000015140c7221 */ /* 0x044fe20000010000 */
[----:B------:R-:W-:-:S06]  /*40d0*/  F2FP.F16.F32.PACK_AB R137, R20, R89 ;  /* 0x000000591489723e */ /* 0x000fcc00000000ff */
[----:B------:R-:W2:Y:S01]  /*40e0*/  MUFU.EX2 R14, R14 ;  /* 0x0000000e000e7308 */ /* 0x000ea20000000800 */
[----:B-1----:R-:W-:-:S04]  /*40f0*/  FADD.FTZ R21, R91, R12 ;  /* 0x0000000c5b157221 */ /* 0x002fc80000010000 */
[C---:B0-----:R-:W-:Y:S01]  /*4100*/  FADD.FTZ R3, R2.reuse, R21 ;  /* 0x0000001502037221 */ /* 0x041fe20000010000 */
[----:B------:R-:W-:Y:S01]  /*4110*/  F2FP.F16.F32.PACK_AB R139, R2, R91 ;  /* 0x0000005b028b723e */ /* 0x000fe200000000ff */
[----:B------:R-:W-:Y:S02]  /*4120*/  VIADD R21, R72, 0xfffffffe ;  /* 0xfffffffe48157836 */ /* 0x000fe40000000000 */
[C---:B--2---:R-:W-:Y:S01]  /*4130*/  FADD.FTZ R8, R14.reuse, R29 ;  /* 0x0000001d0e087221 */ /* 0x044fe20000010000 */
[----:B------:R-:W-:Y:S01]  /*4140*/  F2FP.F16.F32.PACK_AB R138, R14, R25 ;  /* 0x000000190e8a723e */ /* 0x000fe200000000ff */
[----:B------:R-:W-:Y:S06]  /*4150*/  @!P5 BRA `(.L_x_985) ;  /* 0x000000000048d947 */ /* 0x000fec0003800000 */
[C---:B------:R-:W-:Y:S01]  /*4160*/  ISETP.GT.AND P1, PT, R73.reuse, RZ, PT ;  /* 0x000000ff4900720c */ /* 0x040fe20003f24270 */
[----:B------:R-:W-:-:S12]  /*4170*/  VIADD R15, R73, 0xffffffff ;  /* 0xffffffff490f7836 */ /* 0x000fd80000000000 */
[----:B------:R-:W-:Y:S05]  /*4180*/  @P1 BRA `(.L_x_986) ;  /* 0x0000000000201947 */ /* 0x000fea0003800000 */
[----:B------:R-:W0:Y:S01]  /*4190*/  LDC R12, c[0x0][0x9e4] ;  /* 0x00027900ff0c7b82 */ /* 0x000e220000000800 */
[----:B------:R-:W-:Y:S01]  /*41a0*/  IMAD.MOV R15, RZ, RZ, -R73 ;  /* 0x000000ffff0f7224 */ /* 0x000fe200078e0a49 */
[----:B0-----:R-:W-:-:S13]  /*41b0*/  ISETP.NE.AND P1, PT, R12, 0x1, PT ;  /* 0x000000010c00780c */ /* 0x001fda0003f25270 */
[----:B------:R-:W0:Y:S02]  /*41c0*/  @P1 LDC.64 R24, c[0x0][0x9e8] ;  /* 0x00027a00ff181b82 */ /* 0x000e240000000a00 */
[----:B0-----:R-:W-:-:S05]  /*41d0*/  @P1 IMAD.HI.U32 R2, R15, R24, RZ ;  /* 0x000000180f021227 */ /* 0x001fca00078e00ff */
[----:B------:R-:W-:-:S04]  /*41e0*/  @P1 SHF.R.U32.HI R15, RZ, R25, R2 ;  /* 0x00000019ff0f1219 */ /* 0x000fc80000011602 */
[----:B------:R-:W-:Y:S01]  /*41f0*/  LOP3.LUT R15, RZ, R15, RZ, 0x33, !PT ;  /* 0x0000000fff0f7212 */ /* 0x000fe200078e33ff */
[----:B------:R-:W-:Y:S06]  /*4200*/  BRA `(.L_x_987) ;  /* 0x0000000000147947 */ /* 0x000fec0003800000 */
.L_x_986:
[----:B------:R-:W0:Y:S02]  /*4210*/  LDC R12, c[0x0][0x9e4] ;  /* 0x00027900ff0c7b82 */ /* 0x000e240000000800 */
[----:B0-----:R-:W-:-:S13]  /*4220*/  ISETP.NE.AND P1, PT, R12, 0x1, PT ;  /* 0x000000010c00780c */ /* 0x001fda0003f25270 */
[----:B------:R-:W0:Y:S02]  /*4230*/  @P1 LDC.64 R24, c[0x0][0x9e8] ;  /* 0x00027a00ff181b82 */ /* 0x000e240000000a00 */
[----:B0-----:R-:W-:-:S05]  /*4240*/  @P1 IMAD.HI.U32 R2, R15, R24, RZ ;  /* 0x000000180f021227 */ /* 0x001fca00078e00ff */
[----:B------:R-:W-:-:S07]  /*4250*/  @P1 SHF.R.U32.HI R15, RZ, R25, R2 ;  /* 0x00000019ff0f1219 */ /* 0x000fce0000011602 */
.L_x_987:
[----:B------:R-:W-:-:S05]  /*4260*/  IMAD R15, R15, R12, R12 ;  /* 0x0000000c0f0f7224 */ /* 0x000fca00078e020c */
[----:B------:R-:W-:-:S07]  /*4270*/  VIMNMX R0, R0, R15, PT ;  /* 0x0000000f00007248 */ /* 0x000fce0003fe0100 */
.L_x_985:
[----:B------:R-:W-:Y:S01]  /*4280*/  IMAD.HI R12, R0, 0x2aaaaaab, RZ ;  /* 0x2aaaaaab000c7827 */ /* 0x000fe200078e02ff */
[----:B------:R-:W-:Y:S02]  /*4290*/  CS2R R86, SRZ ;  /* 0x0000000000567805 */ /* 0x000fe4000001ff00 */
[----:B------:R-:W-:Y:S02]  /*42a0*/  CS2R R84, SRZ ;  /* 0x0000000000547805 */ /* 0x000fe4000001ff00 */
[----:B------:R-:W-:Y:S01]  /*42b0*/  CS2R R82, SRZ ;  /* 0x0000000000527805 */ /* 0x000fe2000001ff00 */
[----:B------:R-:W-:Y:S01]  /*42c0*/  IMAD.MOV.U32 R2, RZ, RZ, 0x3f800000 ;  /* 0x3f800000ff027424 */ /* 0x000fe200078e00ff */
[----:B------:R-:W-:Y:S01]  /*42d0*/  SHF.R.U32.HI R15, RZ, 0x1f, R12 ;  /* 0x0000001fff0f7819 */ /* 0x000fe2000001160c */
[----:B------:R-:W-:Y:S01]  /*42e0*/  IMAD.MOV.U32 R0, RZ, RZ, 0x3f800000 ;  /* 0x3f800000ff007424 */ /* 0x000fe200078e00ff */
[----:B------:R-:W-:Y:S02]  /*42f0*/  CS2R R80, SRZ ;  /* 0x0000000000507805 */ /* 0x000fe4000001ff00 */
[----:B------:R-:W-:-:S02]  /*4300*/  CS2R R78, SRZ ;  /* 0x00000000004e7805 */ /* 0x000fc4000001ff00 */
[----:B------:R-:W-:Y:S02]  /*4310*/  LEA.HI.SX32 R12, R12, R15, 0x1c ;  /* 0x0000000f0c0c7211 */ /* 0x000fe400078fe2ff */
[----:B------:R-:W-:Y:S02]  /*4320*/  CS2R R76, SRZ ;  /* 0x00000000004c7805 */ /* 0x000fe4000001ff00 */
[----:B------:R-:W-:Y:S02]  /*4330*/  CS2R R74, SRZ ;  /* 0x00000000004a7805 */ /* 0x000fe4000001ff00 */
[----:B------:R-:W-:Y:S02]  /*4340*/  CS2R R72, SRZ ;  /* 0x0000000000487805 */ /* 0x000fe4000001ff00 */
[----:B------:R-:W-:Y:S02]  /*4350*/  VIMNMX R12, R23, R12, !PT ;  /* 0x0000000c170c7248 */ /* 0x000fe40007fe0100 */
[----:B------:R-:W-:-:S02]  /*4360*/  CS2R R70, SRZ ;  /* 0x0000000000467805 */ /* 0x000fc4000001ff00 */
[----:B------:R-:W-:Y:S02]  /*4370*/  CS2R R68, SRZ ;  /* 0x0000000000447805 */ /* 0x000fe4000001ff00 */
[----:B------:R-:W-:Y:S02]  /*4380*/  CS2R R66, SRZ ;  /* 0x0000000000427805 */ /* 0x000fe4000001ff00 */
        /* <DEDUP_REMOVED lines=21> */
[----:B------:R-:W-:Y:S01]  /*44e0*/  CS2R R24, SRZ ;  /* 0x0000000000187805 */ /* 0x000fe2000001ff00 */
[----:B------:R-:W-:Y:S06]  /*44f0*/  @!P1 BRA `(.L_x_988) ;  /* 0x0000002c007c9947 */ /* 0x000fec0003800000 */
[----:B------:R-:W-:Y:S01]  /*4500*/  IMAD.MOV.U32 R15, RZ, RZ, R11 ;  /* 0x000000ffff0f7224 */ /* 0x000fe200078e000b */
[----:B------:R-:W-:Y:S01]  /*4510*/  UMOV UR7, UR38 ;  /* 0x0000002600077c82 */ /* 0x000fe20008000000 */
[----:B------:R-:W-:Y:S01]  /*4520*/  IMAD.MOV.U32 R14, RZ, RZ, R9 ;  /* 0x000000ffff0e7224 */ /* 0x000fe200078e0009 */
[----:B------:R-:W-:Y:S01]  /*4530*/  UMOV UR4, UR39 ;  /* 0x0000002700047c82 */ /* 0x000fe20008000000 */
[----:B------:R-:W-:Y:S01]  /*4540*/  IMAD.MOV.U32 R2, RZ, RZ, 0x3f800000 ;  /* 0x3f800000ff027424 */ /* 0x000fe200078e00ff */
[----:B------:R-:W-:Y:S01]  /*4550*/  ULDC UR42, c[0x0][0x9e4] ;  /* 0x00027900002a7ab9 */ /* 0x000fe20000000800 */
[----:B------:R-:W-:Y:S01]  /*4560*/  IMAD.MOV.U32 R87, RZ, RZ, RZ ;  /* 0x000000ffff577224 */ /* 0x000fe200078e00ff */
[----:B------:R-:W-:Y:S01]  /*4570*/  ULDC UR43, c[0x0][0x9dc] ;  /* 0x00027700002b7ab9 */ /* 0x000fe20000000800 */
[----:B------:R-:W-:-:S05]  /*4580*/  ULDC UR54, c[0x0][0x9e0] ;  /* 0x0002780000367ab9 */ /* 0x000fca0000000800 */
.L_x_1007:
[----:B------:R-:W-:-:S04]  /*4590*/  UISETP.NE.AND UP0, UPT, UR4, 0x1, UPT ;  /* 0x000000010400788c */ /* 0x000fc8000bf05270 */
[----:B------:R-:W-:-:S04]  /*45a0*/  USEL UR38, URZ, 0x1, UP0 ;  /* 0x000000013f267887 */ /* 0x000fc80008000000 */
[----:B------:R-:W-:Y:S01]  /*45b0*/  ULOP3.LUT UR38, UR7, UR38, URZ, 0x3c, !UPT ;  /* 0x0000002607267292 */ /* 0x000fe2000f8e3c3f */
[----:B------:R-:W-:Y:S11]  /*45c0*/  @!P0 BRA `(.L_x_989) ;  /* 0x0000000000048947 */ /* 0x000ff60003800000 */
[----:B------:R-:W-:Y:S01]  /*45d0*/  BPT.TRAP 0x1 ;  /* 0x000000040000795c */ /* 0x000fe20000300000 */
.L_x_989:
[----:B------:R-:W-:Y:S01]  /*45e0*/  UIADD3 UR39, UR4, 0x1, URZ ;  /* 0x0000000104277890 */ /* 0x000fe2000fffe03f */
[----:B------:R-:W-:-:S03]  /*45f0*/  IMAD.U32 R9, RZ, RZ, UR38 ;  /* 0x00000026ff097e24 */ /* 0x000fc6000f8e00ff */
[----:B------:R-:W-:Y:S02]  /*4600*/  UISETP.NE.AND UP0, UPT, UR39, 0x2, UPT ;  /* 0x000000022700788c */ /* 0x000fe4000bf05270 */
[----:B------:R-:W-:Y:S02]  /*4610*/  SHF.L.U32 R9, R9, 0x1f, RZ ;  /* 0x0000001f09097819 */ /* 0x000fe400000006ff */
[----:B------:R-:W-:-:S04]  /*4620*/  USEL UR39, UR39, URZ, UP0 ;  /* 0x0000003f27277287 */ /* 0x000fc80008000000 */
[----:B------:R-:W-:-:S09]  /*4630*/  ULEA UR6, UR39, UR40, 0x3 ;  /* 0x0000002827067291 */ /* 0x000fd2000f8e183f */
[----:B------:R0:W1:Y:S01]  /*4640*/  SYNCS.PHASECHK.TRANS64.TRYWAIT P1, [UR6+0x2a830], R9 ;  /* 0x02a83009ff0075a7 */ /* 0x0000620008020146 */
[----:B------:R-:W-:Y:S05]  /*4650*/  @!P0 BRA `(.L_x_990) ;  /* 0x0000000000048947 */ /* 0x000fea0003800000 */
[----:B------:R-:W-:Y:S01]  /*4660*/  BPT.TRAP 0x1 ;  /* 0x000000040000795c */ /* 0x000fe20000300000 */
.L_x_990:
[----:B-1----:R-:W-:Y:S05]  /*4670*/  @P1 BRA `(.L_x_991) ;  /* 0x0000000000081947 */ /* 0x002fea0003800000 */
[----:B------:R-:W1:Y:S02]  /*4680*/  SYNCS.PHASECHK.TRANS64.TRYWAIT P1, [UR6+0x2a830], R9 ;  /* 0x02a83009ff0075a7 */ /* 0x000e640008020146 */
[----:B-1----:R-:W-:Y:S05]  /*4690*/  @!P1 BRA `(.L_x_992) ;  /* 0x000000e400d09947 */ /* 0x002fea0003800000 */
.L_x_991:
        /* <DEDUP_REMOVED lines=16> */
[----:B------:R-:W-:Y:S01]  /*47a0*/  R2UR UR48, R4 ;  /* 0x00000000043072ca */ /* 0x000fe200000e0000 */
[----:B------:R-:W-:Y:S01]  /*47b0*/  UIADD3 UR50, UR5, 0x2, URZ ;  /* 0x0000000205327890 */ /* 0x000fe2000fffe03f */
[----:B------:R-:W-:Y:S01]  /*47c0*/  R2UR UR49, R5 ;  /* 0x00000000053172ca */ /* 0x000fe200000e0000 */
        /* <DEDUP_REMOVED lines=116> */
.L_x_993:
[----:B------:R-:W-:Y:S01]  /*4f10*/  ULEA UR5, UR4, UR40, 0x3 ;  /* 0x0000002804057291 */ /* 0x000fe2000f8e183f */
[----:B------:R-:W-:-:S05]  /*4f20*/  IMAD.U32 R0, RZ, RZ, UR7 ;  /* 0x00000007ff007e24 */ /* 0x000fca000f8e00ff */
[----:B------:R-:W-:-:S04]  /*4f30*/  SHF.L.U32 R0, R0, 0x1f, RZ ;  /* 0x0000001f00007819 */ /* 0x000fc800000006ff */
[----:B------:R2:W3:Y:S01]  /*4f40*/  SYNCS.PHASECHK.TRANS64.TRYWAIT P1, [UR5+0x2a850], R0 ;  /* 0x02a85000ff0075a7 */ /* 0x0004e20008020145 */
[----:B------:R-:W-:Y:S05]  /*4f50*/  @!P0 BRA `(.L_x_994) ;  /* 0x0000000000048947 */ /* 0x000fea0003800000 */
[----:B------:R-:W-:Y:S01]  /*4f60*/  BPT.TRAP 0x1 ;  /* 0x000000040000795c */ /* 0x000fe20000300000 */
.L_x_994:
[----:B---3--:R-:W-:Y:S05]  /*4f70*/  @P1 BRA `(.L_x_995) ;  /* 0x0000000000081947 */ /* 0x008fea0003800000 */
[----:B------:R-:W3:Y:S02]  /*4f80*/  SYNCS.PHASECHK.TRANS64.TRYWAIT P1, [UR5+0x2a850], R0 ;  /* 0x02a85000ff0075a7 */ /* 0x000ee40008020145 */
[----:B---3--:R-:W-:Y:S05]  /*4f90*/  @!P1 BRA `(.L_x_996) ;  /* 0x000000dc00a89947 */ /* 0x008fea0003800000 */
.L_x_995:
        /* <DEDUP_REMOVED lines=38> */
.L_x_997:
[----:B------:R-:W-:Y:S01]  /*5200*/  ISETP.NE.AND P2, PT, R168, 0x1, PT ;  /* 0x00000001a800780c */ /* 0x000fe20003f45270 */
[----:B01----:R-:W-:Y:S01]  /*5210*/  IMAD.IADD R9, R22, 0x1, R17 ;  /* 0x0000000116097824 */ /* 0x003fe200078e0211 */
[----:B------:R-:W0:Y:S01]  /*5220*/  LDC R13, c[0x0][0x288] ;  /* 0x0000a200ff0d7b82 */ /* 0x000e220000000800 */
[----:B------:R-:W-:Y:S01]  /*5230*/  IMAD R20, R21, -0x60, RZ ;  /* 0xffffffa015147824 */ /* 0x000fe200078e02ff */
[----:B------:R-:W-:Y:S01]  /*5240*/  UIADD3 UR6, UR6, 0x2a840, URZ ;  /* 0x0002a84006067890 */ /* 0x000fe2000fffe03f */
[----:B------:R-:W-:Y:S01]  /*5250*/  LOP3.LUT P1, RZ, R19, 0x80000, RZ, 0xc0, !PT ;  /* 0x0008000013ff7812 */ /* 0x000fe2000782c0ff */
[----:B------:R-:W-:Y:S02]  /*5260*/  ULOP3.LUT UR4, URZ, UR43, URZ, 0x33, !UPT ;  /* 0x0000002b3f047292 */ /* 0x000fe4000f8e333f */
[----:B------:R-:W-:-:S05]  /*5270*/  UPRMT UR6, UR60, 0x654, UR6 ;  /* 0x000006543c067896 */ /* 0x000fca0008000006 */
[----:B--2---:R-:W1:Y:S08]  /*5280*/  @P2 LDC R0, c[0x0][0x44c] ;  /* 0x00011300ff002b82 */ /* 0x004e700000000800 */
[----:B------:R-:W2:Y:S01]  /*5290*/  @P2 LDC R11, c[0x0][0x450] ;  /* 0x00011400ff0b2b82 */ /* 0x000ea20000000800 */
[----:B------:R-:W-:Y:S01]  /*52a0*/  SYNCS.ARRIVE.TRANS64.RED.A1T0 RZ, [UR6], RZ ;  /* 0x000000ffffff79a7 */ /* 0x000fe20008100406 */
[----:B-1----:R-:W-:-:S05]  /*52b0*/  @P2 IMAD.HI.U32 R0, R9, R0, RZ ;  /* 0x0000000009002227 */ /* 0x002fca00078e00ff */
[----:B--2---:R-:W-:Y:S01]  /*52c0*/  @P2 SHF.R.U32.HI R9, RZ, R11, R0 ;  /* 0x0000000bff092219 */ /* 0x004fe20000011600 */
[----:B------:R-:W-:-:S04]  /*52d0*/  VIADD R11, R20, 0x1 ;  /* 0x00000001140b7836 */ /* 0x000fc80000000000 */
[----:B------:R-:W1:Y:S01]  /*52e0*/  SHFL.IDX PT, R137, R9, RZ, 0x1c1f ;  /* 0x001c1fff09897589 */ /* 0x000e6200000e0000 */
[----:B------:R-:W-:-:S04]  /*52f0*/  IMAD R11, R18, -0x2, R11 ;  /* 0xfffffffe120b7824 */ /* 0x000fc800078e020b */
[C---:B------:R-:W-:Y:S01]  /*5300*/  VIADD R140, R11.reuse, 0xffffffff ;  /* 0xffffffff0b8c7836 */ /* 0x040fe20000000000 */
[----:B0-----:R-:W-:-:S05]  /*5310*/  IADD3 R0, R11, -R13, R16 ;  /* 0x8000000d0b007210 */ /* 0x001fca0007ffe010 */
[C---:B------:R-:W-:Y:S02]  /*5320*/  VIADD R136, R0.reuse, UR54 ;  /* 0x0000003600887c36 */ /* 0x040fe40008000000 */
[----:B------:R-:W-:Y:S02]  /*5330*/  VIADD R138, R0, UR4 ;  /* 0x00000004008a7c36 */ /* 0x000fe40008000000 */
[--C-:B-1----:R-:W-:Y:S02]  /*5340*/  IMAD.IADD R0, R136, 0x1, R137.reuse ;  /* 0x0000000188007824 */ /* 0x102fe400078e0289 */
[----:B------:R-:W-:Y:S01]  /*5350*/  IMAD.IADD R2, R138, 0x1, R137 ;  /* 0x000000018a027824 */ /* 0x000fe200078e0289 */
[----:B------:R-:W-:Y:S06]  /*5360*/  @!P1 BRA `(.L_x_998) ;  /* 0x0000000000549947 */ /* 0x000fec0003800000 */
[----:B------:R-:W-:Y:S01]  /*5370*/  IADD3 R11, R16, -R13, R137 ;  /* 0x8000000d100b7210 */ /* 0x000fe20007ffe089 */
[----:B------:R-:W-:Y:S03]  /*5380*/  BSSY B0, `(.L_x_999) ;  /* 0x0000010000007945 */ /* 0x000fe60003800000 */
[----:B------:R-:W-:-:S13]  /*5390*/  ISETP.GT.AND P1, PT, R11, -0x1, PT ;  /* 0xffffffff0b00780c */ /* 0x000fda0003f24270 */
[----:B------:R-:W-:Y:S05]  /*53a0*/  @P1 BRA `(.L_x_1000) ;  /* 0x0000000000201947 */ /* 0x000fea0003800000 */
[----:B------:R-:W-:Y:S01]  /*53b0*/  IMAD.U32 R137, RZ, RZ, UR42 ;  /* 0x0000002aff897e24 */ /* 0x000fe2000f8e00ff */
[----:B------:R-:W-:-:S04]  /*53c0*/  LOP3.LUT R11, RZ, R11, RZ, 0x33, !PT ;  /* 0x0000000bff0b7212 */ /* 0x000fc800078e33ff */
[----:B------:R-:W-:-:S13]  /*53d0*/  ISETP.NE.AND P1, PT, R137, 0x1, PT ;  /* 0x000000018900780c */ /* 0x000fda0003f25270 */
[----:B------:R-:W0:Y:S02]  /*53e0*/  @P1 LDC.64 R142, c[0x0][0x9e8] ;  /* 0x00027a00ff8e1b82 */ /* 0x000e240000000a00 */
[----:B0-----:R-:W-:-:S05]  /*53f0*/  @P1 IMAD.HI.U32 R10, R11, R142, RZ ;  /* 0x0000008e0b0a1227 */ /* 0x001fca00078e00ff */
[----:B------:R-:W-:-:S04]  /*5400*/  @P1 SHF.R.U32.HI R11, RZ, R143, R10 ;  /* 0x0000008fff0b1219 */ /* 0x000fc8000001160a */
[----:B------:R-:W-:Y:S01]  /*5410*/  LOP3.LUT R11, RZ, R11, RZ, 0x33, !PT ;  /* 0x0000000bff0b7212 */ /* 0x000fe200078e33ff */
[----:B------:R-:W-:Y:S06]  /*5420*/  BRA `(.L_x_1001) ;  /* 0x0000000000147947 */ /* 0x000fec0003800000 */
.L_x_1000:
[----:B------:R-:W-:-:S05]  /*5430*/  IMAD.U32 R137, RZ, RZ, UR42 ;  /* 0x0000002aff897e24 */ /* 0x000fca000f8e00ff */
[----:B------:R-:W-:-:S13]  /*5440*/  ISETP.NE.AND P1, PT, R137, 0x1, PT ;  /* 0x000000018900780c */ /* 0x000fda0003f25270 */
[----:B------:R-:W0:Y:S02]  /*5450*/  @P1 LDC.64 R142, c[0x0][0x9e8] ;  /* 0x00027a00ff8e1b82 */ /* 0x000e240000000a00 */
[----:B0-----:R-:W-:-:S05]  /*5460*/  @P1 IMAD.HI.U32 R10, R11, R142, RZ ;  /* 0x0000008e0b0a1227 */ /* 0x001fca00078e00ff */
[----:B------:R-:W-:-:S07]  /*5470*/  @P1 SHF.R.U32.HI R11, RZ, R143, R10 ;  /* 0x0000008fff0b1219 */ /* 0x000fce000001160a */
.L_x_1001:
[----:B------:R-:W-:Y:S05]  /*5480*/  BSYNC B0 ;  /* 0x0000000000007941 */ /* 0x000fea0003800000 */
.L_x_999:
[----:B------:R-:W-:-:S05]  /*5490*/  IMAD R11, R11, R137, R140 ;  /* 0x000000890b0b7224 */ /* 0x000fca00078e028c */
[----:B------:R-:W-:Y:S02]  /*54a0*/  VIADDMNMX R0, R11, R137, R0, PT ;  /* 0x000000890b007246 */ /* 0x000fe40003800100 */
[----:B------:R-:W-:-:S07]  /*54b0*/  VIMNMX R2, R2, R11, !PT ;  /* 0x0000000b02027248 */ /* 0x000fce0007fe0100 */
.L_x_998:
[C---:B------:R-:W-:Y:S01]  /*54c0*/  ISETP.GE.AND P2, PT, R20.reuse, 0x9, PT ;  /* 0x000000091400780c */ /* 0x040fe20003f46270 */
[----:B------:R-:W0:Y:S01]  /*54d0*/  SHFL.IDX PT, R9, R9, 0x1, 0x1c1f ;  /* 0x003c1f0009097f89 */ /* 0x000e2200000e0000 */
[----:B------:R-:W-:Y:S02]  /*54e0*/  ISETP.GE.AND P1, PT, R20, 0x2, PT ;  /* 0x000000021400780c */ /* 0x000fe40003f26270 */
[C---:B------:R-:W-:Y:S02]  /*54f0*/  ISETP.GT.AND P3, PT, R2.reuse, 0x8, !P2 ;  /* 0x000000080200780c */ /* 0x040fe40005764270 */
[----:B------:R-:W-:Y:S02]  /*5500*/  ISETP.GT.AND P4, PT, R2, 0x1, !P1 ;  /* 0x000000010200780c */ /* 0x000fe40004f84270 */
[----:B------:R-:W-:Y:S02]  /*5510*/  ISETP.LT.OR P3, PT, R0, 0x9, P3 ;  /* 0x000000090000780c */ /* 0x000fe40001f61670 */
[----:B------:R-:W-:-:S02]  /*5520*/  ISETP.GE.AND P5, PT, R20, 0xa, PT ;  /* 0x0000000a1400780c */ /* 0x000fc40003fa6270 */
[----:B------:R-:W-:Y:S02]  /*5530*/  FSEL R185, R92, -INF , !P3 ;  /* 0xff8000005cb97808 */ /* 0x000fe40005800000 */
[----:B------:R-:W-:Y:S02]  /*5540*/  ISETP.LT.OR P4, PT, R0, 0x2, P4 ;  /* 0x000000020000780c */ /* 0x000fe40002781670 */
        /* <DEDUP_REMOVED lines=98> */
[----:B------:R-:W-:Y:S02]  /*5b70*/  P2R R92, PR, RZ, 0x40 ;  /* 0x00000040ff5c7803 */ /* 0x000fe40000000000 */
[----:B------:R-:W-:-:S04]  /*5b80*/  ISETP.GT.AND P6, PT, R2, RZ, !P6 ;  /* 0x000000ff0200720c */ /* 0x000fc800077c4270 */
[----:B------:R-:W-:-:S04]  /*5b90*/  ISETP.LT.OR P6, PT, R0, 0x1, P6 ;  /* 0x000000010000780c */ /* 0x000fc800037c1670 */
[----:B------:R-:W-:Y:S02]  /*5ba0*/  FSEL R191, R88, -INF , !P6 ;  /* 0xff80000058bf7808 */ /* 0x000fe40007000000 */
[----:B------:R-:W-:-:S04]  /*5bb0*/  ISETP.GE.AND P6, PT, R20, 0x5a, PT ;  /* 0x0000005a1400780c */ /* 0x000fc80003fc6270 */
[----:B------:R-:W-:Y:S02]  /*5bc0*/  P2R R20, PR, RZ, 0x40 ;  /* 0x00000040ff147803 */ /* 0x000fe40000000000 */
[----:B------:R-:W-:Y:S01]  /*5bd0*/  ISETP.GT.AND P6, PT, R2, 0x59, !P6 ;  /* 0x000000590200780c */ /* 0x000fe200077c4270 */
[----:B0-----:R-:W-:-:S03]  /*5be0*/  IMAD.IADD R2, R138, 0x1, R9 ;  /* 0x000000018a027824 */ /* 0x001fc600078e0209 */
[----:B------:R-:W-:Y:S01]  /*5bf0*/  ISETP.LT.OR P6, PT, R0, 0x5a, P6 ;  /* 0x0000005a0000780c */ /* 0x000fe200037c1670 */
[----:B------:R-:W-:-:S03]  /*5c00*/  IMAD.IADD R0, R136, 0x1, R9 ;  /* 0x0000000188007824 */ /* 0x000fc600078e0209 */
[----:B------:R-:W-:Y:S02]  /*5c10*/  FSEL R133, R133, -INF , !P6 ;  /* 0xff80000085857808 */ /* 0x000fe40007000000 */
[----:B------:R-:W-:-:S13]  /*5c20*/  LOP3.LUT P6, RZ, R19, 0x80000, RZ, 0xc0, !PT ;  /* 0x0008000013ff7812 */ /* 0x000fda00078cc0ff */
[----:B------:R-:W-:Y:S05]  /*5c30*/  @!P6 BRA `(.L_x_1002) ;  /* 0x000000000054e947 */ /* 0x000fea0003800000 */
        /* <DEDUP_REMOVED lines=12> */
.L_x_1004:
[----:B------:R-:W-:-:S05]  /*5d00*/  IMAD.U32 R10, RZ, RZ, UR42 ;  /* 0x0000002aff0a7e24 */ /* 0x000fca000f8e00ff */
[----:B------:R-:W-:-:S13]  /*5d10*/  ISETP.NE.AND P6, PT, R10, 0x1, PT ;  /* 0x000000010a00780c */ /* 0x000fda0003fc5270 */
[----:B------:R-:W0:Y:S02]  /*5d20*/  @P6 LDC.64 R150, c[0x0][0x9e8] ;  /* 0x00027a00ff966b82 */ /* 0x000e240000000a00 */
[----:B0-----:R-:W-:-:S05]  /*5d30*/  @P6 IMAD.HI.U32 R150, R9, R150, RZ ;  /* 0x0000009609966227 */ /* 0x001fca00078e00ff */
[----:B------:R-:W-:-:S07]  /*5d40*/  @P6 SHF.R.U32.HI R9, RZ, R151, R150 ;  /* 0x00000097ff096219 */ /* 0x000fce0000011696 */
.L_x_1005:
[----:B------:R-:W-:Y:S05]  /*5d50*/  BSYNC B0 ;  /* 0x0000000000007941 */ /* 0x000fea0003800000 */
.L_x_1003:
[----:B------:R-:W-:-:S05]  /*5d60*/  IMAD R9, R9, R10, R140 ;  /* 0x0000000a09097224 */ /* 0x000fca00078e028c */
[----:B------:R-:W-:Y:S02]  /*5d70*/  VIADDMNMX R0, R9, R10, R0, PT ;  /* 0x0000000a09007246 */ /* 0x000fe40003800100 */
[----:B------:R-:W-:-:S07]  /*5d80*/  VIMNMX R2, R2, R9, !PT ;  /* 0x0000000902027248 */ /* 0x000fce0007fe0100 */
.L_x_1002:
[C---:B------:R-:W-:Y:S02]  /*5d90*/  ISETP.GT.AND P1, PT, R2.reuse, 0x1, !P1 ;  /* 0x000000010200780c */ /* 0x040fe40004f24270 */
[----:B------:R-:W-:Y:S02]  /*5da0*/  ISETP.GT.AND P2, PT, R2, 0x8, !P2 ;  /* 0x000000080200780c */ /* 0x000fe40005744270 */
[C---:B------:R-:W-:Y:S02]  /*5db0*/  ISETP.LT.OR P1, PT, R0.reuse, 0x2, P1 ;  /* 0x000000020000780c */ /* 0x040fe40000f21670 */
[----:B------:R-:W-:Y:S02]  /*5dc0*/  ISETP.LT.OR P2, PT, R0, 0x9, P2 ;  /* 0x000000090000780c */ /* 0x000fe40001741670 */
[----:B------:R-:W-:Y:S02]  /*5dd0*/  FSEL R151, R91, -INF , !P1 ;  /* 0xff8000005b977808 */ /* 0x000fe40004800000 */
[----:B------:R-:W-:-:S02]  /*5de0*/  ISETP.NE.AND P1, PT, R142, RZ, PT ;  /* 0x000000ff8e00720c */ /* 0x000fc40003f25270 */
[----:B------:R-:W-:Y:S02]  /*5df0*/  FSEL R153, R94, -INF , !P2 ;  /* 0xff8000005e997808 */ /* 0x000fe40005000000 */
[----:B------:R-:W-:Y:S02]  /*5e00*/  ISETP.GT.AND P1, PT, R2, 0x9, !P1 ;  /* 0x000000090200780c */ /* 0x000fe40004f24270 */
[----:B------:R-:W-:Y:S02]  /*5e10*/  ISETP.NE.AND P2, PT, R100, RZ, PT ;  /* 0x000000ff6400720c */ /* 0x000fe40003f45270 */
[----:B------:R-:W-:Y:S02]  /*5e20*/  ISETP.LT.OR P1, PT, R0, 0xa, P1 ;  /* 0x0000000a0000780c */ /* 0x000fe40000f21670 */
[----:B------:R-:W-:Y:S02]  /*5e30*/  ISETP.NE.AND P6, PT, R148, RZ, PT ;  /* 0x000000ff9400720c */ /* 0x000fe40003fc5270 */
[----:B------:R-:W-:-:S02]  /*5e40*/  FSEL R95, R95, -INF , !P1 ;  /* 0xff8000005f5f7808 */ /* 0x000fc40004800000 */
[----:B------:R-:W-:Y:S02]  /*5e50*/  ISETP.NE.AND P1, PT, R144, RZ, PT ;  /* 0x000000ff9000720c */ /* 0x000fe40003f25270 */
[----:B------:R-:W-:Y:S02]  /*5e60*/  FMNMX.FTZ R10, R191, R14, !PT ;  /* 0x0000000ebf0a7209 */ /* 0x000fe40007810000 */
[----:B------:R-:W-:Y:S02]  /*5e70*/  ISETP.GT.AND P1, PT, R2, 0x10, !P1 ;  /* 0x000000100200780c */ /* 0x000fe40004f24270 */
[----:B------:R-:W-:Y:S02]  /*5e80*/  FMNMX.FTZ R10, R189, R10, !PT ;  /* 0x0000000abd0a7209 */ /* 0x000fe40007810000 */
        /* <DEDUP_REMOVED lines=16> */
[----:B------:R-:W-:Y:S02]  /*5f90*/  FSEL R157, R102, -INF , !P1 ;  /* 0xff800000669d7808 */ /* 0x000fe40004800000 */
        /* <DEDUP_REMOVED lines=37> */
[----:B------:R-:W-:Y:S01]  /*61f0*/  FSEL R91, R114, -INF , !P1 ;  /* 0xff800000725b7808 */ /* 0x000fe20004800000 */
[----:B------:R-:W0:Y:S01]  /*6200*/  LDC R10, c[0x0][0x988] ;  /* 0x00026200ff0a7b82 */ /* 0x000e220000000800 */
[----:B------:R-:W-:Y:S01]  /*6210*/  ISETP.NE.AND P1, PT, R112, RZ, PT ;  /* 0x000000ff7000720c */ /* 0x000fe20003f25270 */
[----:B------:R-:W1:Y:S01]  /*6220*/  SHFL.BFLY PT, R9, R88, 0x2, 0x1f ;  /* 0x0c401f0058097f89 */ /* 0x000e6200000e0000 */
[----:B------:R-:W-:-:S02]  /*6230*/  ISETP.NE.AND P6, PT, R124, RZ, PT ;  /* 0x000000ff7c00720c */ /* 0x000fc40003fc5270 */
[C---:B------:R-:W-:Y:S02]  /*6240*/  ISETP.GT.AND P1, PT, R2.reuse, 0x31, !P1 ;  /* 0x000000310200780c */ /* 0x040fe40004f24270 */
[----:B------:R-:W-:Y:S02]  /*6250*/  ISETP.GT.AND P3, PT, R2, 0x50, !P3 ;  /* 0x000000500200780c */ /* 0x000fe40005f64270 */
[C---:B------:R-:W-:Y:S02]  /*6260*/  ISETP.LT.OR P1, PT, R0.reuse, 0x32, P1 ;  /* 0x000000320000780c */ /* 0x040fe40000f21670 */
[----:B------:R-:W-:Y:S02]  /*6270*/  ISETP.LT.OR P3, PT, R0, 0x51, P3 ;  /* 0x000000510000780c */ /* 0x000fe40001f61670 */
[----:B------:R-:W-:Y:S02]  /*6280*/  FSEL R115, R115, -INF , !P1 ;  /* 0xff80000073737808 */ /* 0x000fe40004800000 */
[----:B------:R-:W-:-:S02]  /*6290*/  ISETP.NE.AND P1, PT, R156, RZ, PT ;  /* 0x000000ff9c00720c */ /* 0x000fc40003f25270 */
[C---:B------:R-:W-:Y:S02]  /*62a0*/  ISETP.GT.AND P4, PT, R2.reuse, 0x51, !P4 ;  /* 0x000000510200780c */ /* 0x040fe40006784270 */
[----:B------:R-:W-:Y:S02]  /*62b0*/  ISETP.GT.AND P1, PT, R2, 0x38, !P1 ;  /* 0x000000380200780c */ /* 0x000fe40004f24270 */
[----:B------:R-:W-:Y:S02]  /*62c0*/  FSEL R187, R130, -INF , !P3 ;  /* 0xff80000082bb7808 */ /* 0x000fe40005800000 */
[----:B------:R-:W-:Y:S02]  /*62d0*/  ISETP.LT.OR P1, PT, R0, 0x39, P1 ;  /* 0x000000390000780c */ /* 0x000fe40000f21670 */
[----:B------:R-:W-:Y:S02]  /*62e0*/  ISETP.GT.AND P5, PT, R2, 0x58, !P5 ;  /* 0x000000580200780c */ /* 0x000fe40006fa4270 */
[----:B------:R-:W-:-:S02]  /*62f0*/  FSEL R177, R118, -INF , !P1 ;  /* 0xff80000076b17808 */ /* 0x000fc40004800000 */
[----:B------:R-:W-:Y:S02]  /*6300*/  ISETP.NE.AND P1, PT, R116, RZ, PT ;  /* 0x000000ff7400720c */ /* 0x000fe40003f25270 */
[----:B------:R-:W-:Y:S02]  /*6310*/  ISETP.LT.OR P4, PT, R0, 0x52, P4 ;  /* 0x000000520000780c */ /* 0x000fe40002781670 */
[----:B------:R-:W-:Y:S02]  /*6320*/  ISETP.GT.AND P1, PT, R2, 0x39, !P1 ;  /* 0x000000390200780c */ /* 0x000fe40004f24270 */
[C---:B------:R-:W-:Y:S02]  /*6330*/  ISETP.LT.OR P5, PT, R0.reuse, 0x59, P5 ;  /* 0x000000590000780c */ /* 0x040fe40002fa1670 */
[----:B------:R-:W-:-:S04]  /*6340*/  ISETP.LT.OR P1, PT, R0, 0x3a, P1 ;  /* 0x0000003a0000780c */ /* 0x000fc80000f21670 */
[----:B------:R-:W-:Y:S02]  /*6350*/  FSEL R119, R119, -INF , !P1 ;  /* 0xff80000077777808 */ /* 0x000fe40004800000 */
[----:B------:R-:W-:-:S04]  /*6360*/  ISETP.NE.AND P1, PT, R158, RZ, PT ;  /* 0x000000ff9e00720c */ /* 0x000fc80003f25270 */
[----:B------:R-:W-:-:S04]  /*6370*/  ISETP.GT.AND P1, PT, R2, 0x40, !P1 ;  /* 0x000000400200780c */ /* 0x000fc80004f24270 */
[----:B------:R-:W-:-:S04]  /*6380*/  ISETP.LT.OR P1, PT, R0, 0x41, P1 ;  /* 0x000000410000780c */ /* 0x000fc80000f21670 */
[----:B------:R-:W-:Y:S02]  /*6390*/  FSEL R181, R122, -INF , !P1 ;  /* 0xff8000007ab57808 */ /* 0x000fe40004800000 */
[----:B------:R-:W-:-:S04]  /*63a0*/  ISETP.NE.AND P1, PT, R120, RZ, PT ;  /* 0x000000ff7800720c */ /* 0x000fc80003f25270 */
[----:B------:R-:W-:-:S04]  /*63b0*/  ISETP.GT.AND P1, PT, R2, 0x41, !P1 ;  /* 0x000000410200780c */ /* 0x000fc80004f24270 */
[----:B------:R-:W-:-:S04]  /*63c0*/  ISETP.LT.OR P1, PT, R0, 0x42, P1 ;  /* 0x000000420000780c */ /* 0x000fc80000f21670 */
[----:B------:R-:W-:Y:S02]  /*63d0*/  FSEL R123, R123, -INF , !P1 ;  /* 0xff8000007b7b7808 */ /* 0x000fe40004800000 */
[----:B------:R-:W-:-:S04]  /*63e0*/  ISETP.GT.AND P1, PT, R2, 0x48, !P2 ;  /* 0x000000480200780c */ /* 0x000fc80005724270 */
[----:B------:R-:W-:-:S04]  /*63f0*/  ISETP.LT.OR P1, PT, R0, 0x49, P1 ;  /* 0x000000490000780c */ /* 0x000fc80000f21670 */
[----:B------:R-:W-:Y:S02]  /*6400*/  FSEL R183, R126, -INF , !P1 ;  /* 0xff8000007eb77808 */ /* 0x000fe40004800000 */
[----:B------:R-:W-:Y:S02]  /*6410*/  ISETP.GT.AND P1, PT, R2, 0x49, !P6 ;  /* 0x000000490200780c */ /* 0x000fe40007724270 */
[----:B------:R-:W-:Y:S02]  /*6420*/  ISETP.NE.AND P6, PT, R92, RZ, PT ;  /* 0x000000ff5c00720c */ /* 0x000fe40003fc5270 */
[----:B------:R-:W-:Y:S02]  /*6430*/  ISETP.LT.OR P1, PT, R0, 0x4a, P1 ;  /* 0x0000004a0000780c */ /* 0x000fe40000f21670 */
[----:B-1----:R-:W-:Y:S02]  /*6440*/  FMNMX.FTZ R92, R88, R9, !PT ;  /* 0x00000009585c7209 */ /* 0x002fe40007810000 */
[----:B------:R-:W-:-:S02]  /*6450*/  FSEL R127, R127, -INF , !P1 ;  /* 0xff8000007f7f7808 */ /* 0x000fc40004800000 */
[----:B------:R-:W-:Y:S01]  /*6460*/  ISETP.GT.AND P1, PT, R2, RZ, !P6 ;  /* 0x000000ff0200720c */ /* 0x000fe20007724270 */
[----:B------:R-:W1:Y:S01]  /*6470*/  SHFL.BFLY PT, R9, R92, 0x1, 0x1f ;  /* 0x0c201f005c097f89 */ /* 0x000e6200000e0000 */
[----:B------:R-:W-:Y:S02]  /*6480*/  ISETP.NE.AND P6, PT, R20, RZ, PT ;  /* 0x000000ff1400720c */ /* 0x000fe40003fc5270 */
[----:B------:R-:W-:Y:S02]  /*6490*/  ISETP.LT.OR P1, PT, R0, 0x1, P1 ;  /* 0x000000010000780c */ /* 0x000fe40000f21670 */
[----:B------:R-:W-:Y:S02]  /*64a0*/  ISETP.GT.AND P2, PT, R2, 0x59, !P6 ;  /* 0x000000590200780c */ /* 0x000fe40007744270 */
[----:B------:R-:W-:Y:S02]  /*64b0*/  FSEL R90, R90, -INF , !P1 ;  /* 0xff8000005a5a7808 */ /* 0x000fe40004800000 */
[----:B------:R-:W-:-:S02]  /*64c0*/  ISETP.LT.OR P2, PT, R0, 0x5a, P2 ;  /* 0x0000005a0000780c */ /* 0x000fc40001741670 */
[----:B------:R-:W-:Y:S02]  /*64d0*/  FMNMX.FTZ R88, R90, R15, !PT ;  /* 0x0000000f5a587209 */ /* 0x000fe40007810000 */
[----:B------:R-:W-:Y:S02]  /*64e0*/  FSEL R135, R135, -INF , !P2 ;  /* 0xff80000087877808 */ /* 0x000fe40005000000 */
[----:B------:R-:W-:-:S04]  /*64f0*/  FMNMX.FTZ R88, R151, R88, !PT ;  /* 0x0000005897587209 */ /* 0x000fc80007810000 */
[----:B------:R-:W-:-:S04]  /*6500*/  FMNMX.FTZ R88, R153, R88, !PT ;  /* 0x0000005899587209 */ /* 0x000fc80007810000 */
[----:B------:R-:W-:Y:S02]  /*6510*/  FMNMX.FTZ R88, R95, R88, !PT ;  /* 0x000000585f587209 */ /* 0x000fe40007810000 */
[----:B-1----:R-:W-:Y:S02]  /*6520*/  FMNMX.FTZ R9, R92, R9, !PT ;  /* 0x000000095c097209 */ /* 0x002fe40007810000 */
[----:B------:R-:W-:Y:S02]  /*6530*/  FMNMX.FTZ R88, R155, R88, !PT ;  /* 0x000000589b587209 */ /* 0x000fe40007810000 */
[C---:B------:R-:W-:Y:S01]  /*6540*/  FSETP.NEU.FTZ.AND P1, PT, R9.reuse, -INF , PT ;  /* 0xff8000000900780b */ /* 0x040fe20003f3d000 */
[----:B0-----:R-:W-:Y:S01]  /*6550*/  FMUL.FTZ R20, R9, R10 ;  /* 0x0000000a09147220 */ /* 0x001fe20000410000 */
[----:B------:R-:W-:-:S04]  /*6560*/  FMNMX.FTZ R88, R99, R88, !PT ;  /* 0x0000005863587209 */ /* 0x000fc80007810000 */
[----:B------:R-:W-:Y:S02]  /*6570*/  FMNMX.FTZ R88, R157, R88, !PT ;  /* 0x000000589d587209 */ /* 0x000fe40007810000 */
[----:B------:R-:W-:Y:S02]  /*6580*/  FSEL R20, R20, RZ, P1 ;  /* 0x000000ff14147208 */ /* 0x000fe40000800000 */
[----:B------:R-:W-:-:S03]  /*6590*/  FMNMX.FTZ R88, R103, R88, !PT ;  /* 0x0000005867587209 */ /* 0x000fc60007810000 */
[--C-:B------:R-:W-:Y:S01]  /*65a0*/  FFMA.FTZ R154, R139, R10, -R20.reuse ;  /* 0x0000000a8b9a7223 */ /* 0x100fe20000010814 */
[----:B------:R-:W-:Y:S01]  /*65b0*/  FMNMX.FTZ R88, R159, R88, !PT ;  /* 0x000000589f587209 */ /* 0x000fe20007810000 */
[-CC-:B------:R-:W-:Y:S01]  /*65c0*/  FFMA.FTZ R139, R141, R10.reuse, -R20.reuse ;  /* 0x0000000a8d8b7223 */ /* 0x180fe20000010814 */
[----:B------:R-:W-:Y:S01]  /*65d0*/  FSEL R141, R131, -INF , !P4 ;  /* 0xff800000838d7808 */ /* 0x000fe20006000000 */
[--C-:B------:R-:W-:Y:S01]  /*65e0*/  FFMA.FTZ R148, R143, R10, -R20.reuse ;  /* 0x0000000a8f947223 */ /* 0x100fe20000010814 */
[----:B------:R-:W-:Y:S01]  /*65f0*/  FMNMX.FTZ R88, R107, R88, !PT ;  /* 0x000000586b587209 */ /* 0x000fe20007810000 */
[-CC-:B------:R-:W-:Y:S01]  /*6600*/  FFMA.FTZ R150, R137, R10.reuse, -R20.reuse ;  /* 0x0000000a89967223 */ /* 0x180fe20000010814 */
[----:B------:R-:W-:Y:S01]  /*6610*/  FSEL R143, R134, -INF , !P5 ;  /* 0xff800000868f7808 */ /* 0x000fe20006800000 */
[--C-:B------:R-:W-:Y:S01]  /*6620*/  FFMA.FTZ R142, R11, R10, -R20.reuse ;  /* 0x0000000a0b8e7223 */ /* 0x100fe20000010814 */
[----:B------:R-:W-:Y:S01]  /*6630*/  FMNMX.FTZ R88, R175, R88, !PT ;  /* 0x00000058af587209 */ /* 0x000fe20007810000 */
[-CC-:B------:R-:W-:Y:S01]  /*6640*/  FFMA.FTZ R146, R93, R10.reuse, -R20.reuse ;  /* 0x0000000a5d927223 */ /* 0x180fe20000010814 */
[-CC-:B------:R-:W-:Y:S01]  /*6650*/  FFMA.FTZ R93, R117, R10.reuse, -R20.reuse ;  /* 0x0000000a755d7223 */ /* 0x180fe20000010814 */
[----:B------:R-:W-:Y:S01]  /*6660*/  FSEL R117, R9, RZ, P1 ;  /* 0x000000ff09757208 */ /* 0x000fe20000800000 */
[--C-:B------:R-:W-:Y:S01]  /*6670*/  FFMA.FTZ R191, R191, R10, -R20.reuse ;  /* 0x0000000abfbf7223 */ /* 0x100fe20000010814 */
[----:B------:R-:W-:Y:S01]  /*6680*/  FMNMX.FTZ R88, R111, R88, !PT ;  /* 0x000000586f587209 */ /* 0x000fe20007810000 */
[-CC-:B------:R-:W-:Y:S01]  /*6690*/  FFMA.FTZ R156, R189, R10.reuse, -R20.reuse ;  /* 0x0000000abd9c7223 */ /* 0x180fe20000010814 */
[----:B------:R-:W-:Y:S01]  /*66a0*/  FFMA.FTZ R144, R89, R10, -R20 ;  /* 0x0000000a59907223 */ /* 0x000fe20000010814 */
[----:B------:R-:W-:Y:S01]  /*66b0*/  FADD.FTZ R117, -R117, R14 ;  /* 0x0000000e75757221 */ /* 0x000fe20000010100 */
[----:B------:R-:W-:Y:S01]  /*66c0*/  FMNMX.FTZ R88, R91, R88, !PT ;  /* 0x000000585b587209 */ /* 0x000fe20007810000 */
[----:B------:R-:W-:Y:S01]  /*66d0*/  MUFU.EX2 R191, R191 ;  /* 0x000000bf00bf7308 */ /* 0x000fe20000000800 */
[-CC-:B------:R-:W-:Y:S01]  /*66e0*/  FFMA.FTZ R89, R113, R10.reuse, -R20.reuse ;  /* 0x0000000a71597223 */ /* 0x180fe20000010814 */
[--C-:B------:R-:W-:Y:S01]  /*66f0*/  FFMA.FTZ R140, R97, R10, -R20.reuse ;  /* 0x0000000a618c7223 */ /* 0x100fe20000010814 */
[----:B------:R-:W-:Y:S01]  /*6700*/  FMNMX.FTZ R88, R115, R88, !PT ;  /* 0x0000005873587209 */ /* 0x000fe20007810000 */
[-CC-:B------:R-:W-:Y:S01]  /*6710*/  FFMA.FTZ R136, R105, R10.reuse, -R20.reuse ;  /* 0x0000000a69887223 */ /* 0x180fe20000010814 */
        /* <DEDUP_REMOVED lines=13> */
[----:B------:R-:W-:Y:S01]  /*67f0*/  FFMA.FTZ R101, R133, R10, -R20 ;  /* 0x0000000a85657223 */ /* 0x000fe20000010814 */
[----:B------:R-:W-:Y:S01]  /*6800*/  FMNMX.FTZ R88, R123, R88, !PT ;  /* 0x000000587b587209 */ /* 0x000fe20007810000 */
[----:B------:R-:W-:Y:S03]  /*6810*/  MUFU.EX2 R156, R156 ;  /* 0x0000009c009c7308 */ /* 0x000fe60000000800 */
[----:B------:R-:W-:-:S04]  /*6820*/  FMNMX.FTZ R88, R183, R88, !PT ;  /* 0x00000058b7587209 */ /* 0x000fc80007810000 */
[----:B------:R-:W-:Y:S01]  /*6830*/  FMNMX.FTZ R88, R127, R88, !PT ;  /* 0x000000587f587209 */ /* 0x000fe20007810000 */
[----:B------:R-:W-:Y:S03]  /*6840*/  MUFU.EX2 R158, R158 ;  /* 0x0000009e009e7308 */ /* 0x000fe60000000800 */
[----:B------:R-:W-:-:S04]  /*6850*/  FMNMX.FTZ R88, R187, R88, !PT ;  /* 0x00000058bb587209 */ /* 0x000fc80007810000 */
[----:B------:R-:W-:Y:S01]  /*6860*/  FMNMX.FTZ R88, R141, R88, !PT ;  /* 0x000000588d587209 */ /* 0x000fe20007810000 */
[----:B------:R-:W-:Y:S03]  /*6870*/  MUFU.EX2 R179, R179 ;  /* 0x000000b300b37308 */ /* 0x000fe60000000800 */
[----:B------:R-:W-:-:S04]  /*6880*/  FMNMX.FTZ R88, R143, R88, !PT ;  /* 0x000000588f587209 */ /* 0x000fc80007810000 */
[----:B------:R-:W-:Y:S01]  /*6890*/  FMNMX.FTZ R88, R135, R88, !PT ;  /* 0x0000005887587209 */ /* 0x000fe20007810000 */
[----:B------:R0:W-:Y:S04]  /*68a0*/  MUFU.EX2 R131, R145 ;  /* 0x0000009100837308 */ /* 0x0001e80000000800 */
[----:B------:R-:W1:Y:S04]  /*68b0*/  SHFL.BFLY PT, R137, R88, 0x2, 0x1f ;  /* 0x0c401f0058897f89 */ /* 0x000e6800000e0000 */
[----:B------:R-:W-:Y:S08]  /*68c0*/  MUFU.EX2 R152, R152 ;  /* 0x0000009800987308 */ /* 0x000ff00000000800 */
[----:B------:R-:W-:Y:S08]  /*68d0*/  MUFU.EX2 R147, R147 ;  /* 0x0000009300937308 */ /* 0x000ff00000000800 */
[----:B------:R-:W-:Y:S01]  /*68e0*/  MUFU.EX2 R154, R154 ;  /* 0x0000009a009a7308 */ /* 0x000fe20000000800 */
[----:B-1----:R-:W-:-:S07]  /*68f0*/  FMNMX.FTZ R137, R88, R137, !PT ;  /* 0x0000008958897209 */ /* 0x002fce0007810000 */
[----:B------:R-:W-:Y:S01]  /*6900*/  MUFU.EX2 R139, R139 ;  /* 0x0000008b008b7308 */ /* 0x000fe20000000800 */
[----:B------:R-:W1:Y:S07]  /*6910*/  SHFL.BFLY PT, R0, R137, 0x1, 0x1f ;  /* 0x0c201f0089007f89 */ /* 0x000e6e00000e0000 */
[----:B------:R-:W-:Y:S08]  /*6920*/  MUFU.EX2 R148, R148 ;  /* 0x0000009400947308 */ /* 0x000ff00000000800 */
[----:B------:R-:W-:Y:S08]  /*6930*/  MUFU.EX2 R150, R150 ;  /* 0x0000009600967308 */ /* 0x000ff00000000800 */
[----:B------:R-:W-:Y:S01]  /*6940*/  MUFU.EX2 R109, R109 ;  /* 0x0000006d006d7308 */ /* 0x000fe20000000800 */
[----:B-1----:R-:W-:Y:S01]  /*6950*/  FMNMX.FTZ R11, R137, R0, !PT ;  /* 0x00000000890b7209 */ /* 0x002fe20007810000 */
[----:B------:R-:W-:-:S03]  /*6960*/  FMUL.FTZ R0, R117, R10 ;  /* 0x0000000a75007220 */ /* 0x000fc60000410000 */
[C---:B------:R-:W-:Y:S01]  /*6970*/  FSETP.NEU.FTZ.AND P1, PT, R11.reuse, -INF , PT ;  /* 0xff8000000b00780b */ /* 0x040fe20003f3d000 */
[C---:B------:R-:W-:Y:S02]  /*6980*/  FMUL.FTZ R92, R11.reuse, R10 ;  /* 0x0000000a0b5c7220 */ /* 0x040fe40000410000 */
[----:B------:R-:W1:Y:S01]  /*6990*/  MUFU.EX2 R0, R0 ;  /* 0x0000000000007308 */ /* 0x000e620000000800 */
[----:B------:R-:W-:Y:S02]  /*69a0*/  FSEL R2, R11, RZ, P1 ;  /* 0x000000ff0b027208 */ /* 0x000fe40000800000 */
[----:B------:R-:W-:-:S03]  /*69b0*/  FSEL R92, R92, RZ, P1 ;  /* 0x000000ff5c5c7208 */ /* 0x000fc60000800000 */
[----:B------:R-:W-:Y:S02]  /*69c0*/  FADD.FTZ R15, -R2, R15 ;  /* 0x0000000f020f7221 */ /* 0x000fe40000010100 */
[-CC-:B------:R-:W-:Y:S01]  /*69d0*/  FFMA.FTZ R117, R90, R10.reuse, -R92.reuse ;  /* 0x0000000a5a757223 */ /* 0x180fe2000001085c */
[-CC-:B------:R-:W-:Y:S01]  /*69e0*/  FFMA.FTZ R14, R151, R10.reuse, -R92.reuse ;  /* 0x0000000a970e7223 */ /* 0x180fe2000001085c */
[-C--:B------:R-:W-:Y:S01]  /*69f0*/  FMUL.FTZ R15, R15, R10.reuse ;  /* 0x0000000a0f0f7220 */ /* 0x080fe20000410000 */
[-CC-:B------:R-:W-:Y:S01]  /*6a00*/  FFMA.FTZ R20, R153, R10.reuse, -R92.reuse ;  /* 0x0000000a99147223 */ /* 0x180fe2000001085c */
[-CC-:B------:R-:W-:Y:S01]  /*6a10*/  FFMA.FTZ R95, R95, R10.reuse, -R92.reuse ;  /* 0x0000000a5f5f7223 */ /* 0x180fe2000001085c */
[-CC-:B------:R-:W-:Y:S01]  /*6a20*/  FFMA.FTZ R153, R155, R10.reuse, -R92.reuse ;  /* 0x0000000a9b997223 */ /* 0x180fe2000001085c */
[----:B------:R-:W-:Y:S01]  /*6a30*/  MUFU.EX2 R117, R117 ;  /* 0x0000007500757308 */ /* 0x000fe20000000800 */
[-CC-:B------:R-:W-:Y:S01]  /*6a40*/  FFMA.FTZ R88, R99, R10.reuse, -R92.reuse ;  /* 0x0000000a63587223 */ /* 0x180fe2000001085c */
[--C-:B0-----:R-:W-:Y:S01]  /*6a50*/  FFMA.FTZ R145, R91, R10, -R92.reuse ;  /* 0x0000000a5b917223 */ /* 0x101fe2000001085c */
[----:B-1----:R-:W-:Y:S01]  /*6a60*/  FFMA.FTZ R91, R0, R8, R191 ;  /* 0x00000008005b7223 */ /* 0x002fe200000100bf */
[-CC-:B------:R-:W-:Y:S01]  /*6a70*/  FFMA.FTZ R155, R157, R10.reuse, -R92.reuse ;  /* 0x0000000a9d9b7223 */ /* 0x180fe2000001085c */
[-CC-:B------:R-:W-:Y:S01]  /*6a80*/  FFMA.FTZ R90, R103, R10.reuse, -R92.reuse ;  /* 0x0000000a675a7223 */ /* 0x180fe2000001085c */
[-CC-:B------:R-:W-:Y:S01]  /*6a90*/  FFMA.FTZ R149, R159, R10.reuse, -R92.reuse ;  /* 0x0000000a9f957223 */ /* 0x180fe2000001085c */
[----:B------:R-:W-:Y:S01]  /*6aa0*/  FADD.FTZ R91, R156, R91 ;  /* 0x0000005b9c5b7221 */ /* 0x000fe20000010000 */
[----:B------:R-:W0:Y:S01]  /*6ab0*/  MUFU.EX2 R2, R15 ;  /* 0x0000000f00027308 */ /* 0x000e220000000800 */
[-CC-:B------:R-:W-:Y:S01]  /*6ac0*/  FFMA.FTZ R94, R107, R10.reuse, -R92.reuse ;  /* 0x0000000a6b5e7223 */ /* 0x180fe2000001085c */
[-CC-:B------:R-:W-:Y:S01]  /*6ad0*/  FFMA.FTZ R151, R175, R10.reuse, -R92.reuse ;  /* 0x0000000aaf977223 */ /* 0x180fe2000001085c */
[----:B------:R-:W-:Y:S01]  /*6ae0*/  FADD.FTZ R8, R158, R91 ;  /* 0x0000005b9e087221 */ /* 0x000fe20000010000 */
        /* <DEDUP_REMOVED lines=12> */
[----:B------:R-:W2:Y:S01]  /*6bb0*/  MUFU.EX2 R20, R20 ;  /* 0x0000001400147308 */ /* 0x000ea20000000800 */
[----:B0-----:R-:W-:Y:S01]  /*6bc0*/  FFMA.FTZ R3, R2, R3, R117 ;  /* 0x0000000302037223 */ /* 0x001fe20000010075 */
[----:B------:R-:W-:-:S06]  /*6bd0*/  FFMA.FTZ R92, R135, R10, -R92 ;  /* 0x0000000a875c7223 */ /* 0x000fcc000001085c */
[----:B------:R-:W0:Y:S01]  /*6be0*/  MUFU.EX2 R95, R95 ;  /* 0x0000005f005f7308 */ /* 0x000e220000000800 */
[----:B-1----:R-:W-:-:S07]  /*6bf0*/  FADD.FTZ R3, R14, R3 ;  /* 0x000000030e037221 */ /* 0x002fce0000010000 */
[----:B------:R-:W1:Y:S01]  /*6c00*/  MUFU.EX2 R153, R153 ;  /* 0x0000009900997308 */ /* 0x000e620000000800 */
[----:B--2---:R-:W-:Y:S01]  /*6c10*/  FADD.FTZ R98, R20, R3 ;  /* 0x0000000314627221 */ /* 0x004fe20000010000 */
[----:B------:R-:W-:-:S04]  /*6c20*/  FADD.FTZ R3, R179, R8 ;  /* 0x00000008b3037221 */ /* 0x000fc80000010000 */
[----:B------:R-:W-:Y:S02]  /*6c30*/  FADD.FTZ R8, R152, R3 ;  /* 0x0000000398087221 */ /* 0x000fe40000010000 */
[----:B------:R-:W2:Y:S01]  /*6c40*/  MUFU.EX2 R88, R88 ;  /* 0x0000005800587308 */ /* 0x000ea20000000800 */
[----:B0-----:R-:W-:Y:S01]  /*6c50*/  FADD.FTZ R98, R95, R98 ;  /* 0x000000625f627221 */ /* 0x001fe20000010000 */
[----:B------:R-:W-:-:S06]  /*6c60*/  FADD.FTZ R15, R147, R8 ;  /* 0x00000008930f7221 */ /* 0x000fcc0000010000 */
[----:B------:R-:W0:Y:S01]  /*6c70*/  MUFU.EX2 R155, R155 ;  /* 0x0000009b009b7308 */ /* 0x000e220000000800 */
[----:B-1----:R-:W-:Y:S01]  /*6c80*/  FADD.FTZ R3, R153, R98 ;  /* 0x0000006299037221 */ /* 0x002fe20000010000 */
[----:B------:R-:W-:-:S04]  /*6c90*/  FADD.FTZ R98, R154, R15 ;  /* 0x0000000f9a627221 */ /* 0x000fc80000010000 */
[----:B------:R-:W-:Y:S02]  /*6ca0*/  FADD.FTZ R15, R139, R98 ;  /* 0x000000628b0f7221 */ /* 0x000fe40000010000 */
[----:B------:R-:W1:Y:S01]  /*6cb0*/  MUFU.EX2 R90, R90 ;  /* 0x0000005a005a7308 */ /* 0x000e620000000800 */
[----:B--2---:R-:W-:Y:S01]  /*6cc0*/  FADD.FTZ R8, R88, R3 ;  /* 0x0000000358087221 */ /* 0x004fe20000010000 */
[----:B------:R-:W-:-:S04]  /*6cd0*/  FADD.FTZ R98, R148, R15 ;  /* 0x0000000f94627221 */ /* 0x000fc80000010000 */
[----:B------:R-:W-:Y:S02]  /*6ce0*/  FADD.FTZ R15, R131, R98 ;  /* 0x00000062830f7221 */ /* 0x000fe40000010000 */
[----:B------:R-:W2:Y:S01]  /*6cf0*/  MUFU.EX2 R149, R149 ;  /* 0x0000009500957308 */ /* 0x000ea20000000800 */
[----:B0-----:R-:W-:Y:S01]  /*6d00*/  FADD.FTZ R3, R155, R8 ;  /* 0x000000089b037221 */ /* 0x001fe20000010000 */
[----:B------:R-:W-:-:S04]  /*6d10*/  FADD.FTZ R98, R150, R15 ;  /* 0x0000000f96627221 */ /* 0x000fc80000010000 */
[----:B------:R-:W-:Y:S02]  /*6d20*/  FADD.FTZ R15, R109, R98 ;  /* 0x000000626d0f7221 */ /* 0x000fe40000010000 */
        /* <DEDUP_REMOVED lines=58> */
.L_x_1006:
[----:B------:R-:W-:Y:S01]  /*70d0*/  UIADD3 UR5, UR5, 0x2a860, URZ ;  /* 0x0002a86005057890 */ /* 0x000fe2000fffe03f */
[C---:B------:R-:W-:Y:S01]  /*70e0*/  ISETP.GT.AND P1, PT, R21.reuse, R12, PT ;  /* 0x0000000c1500720c */ /* 0x040fe20003f24270 */
        /* <DEDUP_REMOVED lines=8> */
[----:B------:R-:W-:Y:S01]  /*7170*/  F2FP.F16.F32.PACK_AB R137, R15, R137 ;  /* 0x000000890f89723e */ /* 0x000fe200000000ff */
[----:B------:R-:W-:Y:S01]  /*7180*/  IMAD.MOV.U32 R15, RZ, RZ, R11 ;  /* 0x000000ffff0f7224 */ /* 0x000fe200078e000b */
[----:B------:R-:W-:Y:S01]  /*7190*/  SYNCS.ARRIVE.TRANS64.RED.A1T0 RZ, [UR5], RZ ;  /* 0x000000ffffff79a7 */ /* 0x000fe20008100405 */
        /* <DEDUP_REMOVED lines=19> */
[----:B------:R-:W-:Y:S01]  /*72d0*/  F2FP.F16.F32.PACK_AB R139, R92, R91 ;  /* 0x0000005b5c8b723e */ /* 0x000fe200000000ff */
[----:B------:R-:W-:Y:S06]  /*72e0*/  @P1 BRA `(.L_x_1007) ;  /* 0xffffffd000a81947 */ /* 0x000fec000383ffff */
.L_x_988:
[----:B------:R-:W-:Y:S01]  /*72f0*/  ISETP.NE.AND P2, PT, R168, 0x1, PT ;  /* 0x00000001a800780c */ /* 0x000fe20003f45270 */
[----:B------:R-:W-:Y:S01]  /*7300*/  VIADD R12, R17, 0x7f ;  /* 0x0000007f110c7836 */ /* 0x000fe20000000000 */
[----:B------:R-:W-:Y:S02]  /*7310*/  LOP3.LUT P1, RZ, R19, 0x80000, RZ, 0xc0, !PT ;  /* 0x0008000013ff7812 */ /* 0x000fe4000782c0ff */
[----:B------:R-:W-:-:S09]  /*7320*/  IADD3 R13, R16, 0x1, -R13 ;  /* 0x00000001100d7810 */ /* 0x000fd20007ffe80d */
[----:B------:R-:W0:Y:S08]  /*7330*/  @P2 LDC R15, c[0x0][0x44c] ;  /* 0x00011300ff0f2b82 */ /* 0x000e300000000800 */
[----:B------:R-:W1:Y:S01]  /*7340*/  @P2 LDC R14, c[0x0][0x450] ;  /* 0x00011400ff0e2b82 */ /* 0x000e620000000800 */
[----:B0-----:R-:W-:-:S05]  /*7350*/  @P2 IMAD.HI.U32 R15, R12, R15, RZ ;  /* 0x0000000f0c0f2227 */ /* 0x001fca00078e00ff */
[----:B-1----:R-:W-:-:S05]  /*7360*/  @P2 SHF.R.U32.HI R12, RZ, R14, R15 ;  /* 0x0000000eff0c2219 */ /* 0x002fca000001160f */
[----:B------:R-:W-:-:S04]  /*7370*/  IMAD.IADD R12, R13, 0x1, R12 ;  /* 0x000000010d0c7824 */ /* 0x000fc800078e020c */
[----:B------:R-:W-:Y:S01]  /*7380*/  VIADD R13, R12, -UR43 ;  /* 0x8000002b0c0d7c36 */ /* 0x000fe20008000000 */
[----:B------:R-:W-:Y:S06]  /*7390*/  @!P1 BRA `(.L_x_1008) ;  /* 0x0000000000449947 */ /* 0x000fec0003800000 */
[----:B------:R-:W-:-:S13]  /*73a0*/  ISETP.GT.AND P1, PT, R12, -0x1, PT ;  /* 0xffffffff0c00780c */ /* 0x000fda0003f24270 */
[----:B------:R-:W-:Y:S05]  /*73b0*/  @P1 BRA `(.L_x_1009) ;  /* 0x0000000000201947 */ /* 0x000fea0003800000 */
[----:B------:R-:W0:Y:S01]  /*73c0*/  LDC R89, c[0x0][0x9e4] ;  /* 0x00027900ff597b82 */ /* 0x000e220000000800 */
[----:B------:R-:W-:Y:S02]  /*73d0*/  LOP3.LUT R15, RZ, R12, RZ, 0x33, !PT ;  /* 0x0000000cff0f7212 */ /* 0x000fe400078e33ff */
[----:B0-----:R-:W-:-:S13]  /*73e0*/  ISETP.NE.AND P1, PT, R89, 0x1, PT ;  /* 0x000000015900780c */ /* 0x001fda0003f25270 */
[----:B------:R-:W0:Y:S02]  /*73f0*/  @P1 LDC.64 R90, c[0x0][0x9e8] ;  /* 0x00027a00ff5a1b82 */ /* 0x000e240000000a00 */
[----:B0-----:R-:W-:-:S05]  /*7400*/  @P1 IMAD.HI.U32 R12, R15, R90, RZ ;  /* 0x0000005a0f0c1227 */ /* 0x001fca00078e00ff */
[----:B------:R-:W-:-:S04]  /*7410*/  @P1 SHF.R.U32.HI R15, RZ, R91, R12 ;  /* 0x0000005bff0f1219 */ /* 0x000fc8000001160c */
[----:B------:R-:W-:Y:S01]  /*7420*/  LOP3.LUT R12, RZ, R15, RZ, 0x33, !PT ;  /* 0x0000000fff0c7212 */ /* 0x000fe200078e33ff */
[----:B------:R-:W-:Y:S06]  /*7430*/  BRA `(.L_x_1010) ;  /* 0x0000000000147947 */ /* 0x000fec0003800000 */
.L_x_1009:
[----:B------:R-:W0:Y:S02]  /*7440*/  LDC R89, c[0x0][0x9e4] ;  /* 0x00027900ff597b82 */ /* 0x000e240000000800 */
[----:B0-----:R-:W-:-:S13]  /*7450*/  ISETP.NE.AND P1, PT, R89, 0x1, PT ;  /* 0x000000015900780c */ /* 0x001fda0003f25270 */
[----:B------:R-:W0:Y:S02]  /*7460*/  @P1 LDC.64 R14, c[0x0][0x9e8] ;  /* 0x00027a00ff0e1b82 */ /* 0x000e240000000a00 */
[----:B0-----:R-:W-:-:S05]  /*7470*/  @P1 IMAD.HI.U32 R14, R12, R14, RZ ;  /* 0x0000000e0c0e1227 */ /* 0x001fca00078e00ff */
[----:B------:R-:W-:-:S07]  /*7480*/  @P1 SHF.R.U32.HI R12, RZ, R15, R14 ;  /* 0x0000000fff0c1219 */ /* 0x000fce000001160e */
.L_x_1010:
[----:B------:R-:W-:-:S05]  /*7490*/  IMAD R12, R12, R89, RZ ;  /* 0x000000590c0c7224 */ /* 0x000fca00078e02ff */
[----:B------:R-:W-:-:S07]  /*74a0*/  VIMNMX R13, R13, R12, !PT ;  /* 0x0000000c0d0d7248 */ /* 0x000fce0007fe0100 */
.L_x_1008:
[----:B------:R-:W-:-:S04]  /*74b0*/  VIADD R13, R13, 0x5f ;  /* 0x0000005f0d0d7836 */ /* 0x000fc80000000000 */
[----:B------:R-:W-:-:S05]  /*74c0*/  IMAD.HI R13, R13, 0x2aaaaaab, RZ ;  /* 0x2aaaaaab0d0d7827 */ /* 0x000fca00078e02ff */
[----:B------:R-:W-:-:S04]  /*74d0*/  SHF.R.U32.HI R12, RZ, 0x1f, R13 ;  /* 0x0000001fff0c7819 */ /* 0x000fc8000001160d */
[----:B------:R-:W-:-:S04]  /*74e0*/  LEA.HI.SX32 R12, R13, R12, 0x1c ;  /* 0x0000000c0d0c7211 */ /* 0x000fc800078fe2ff */
[----:B------:R-:W-:-:S04]  /*74f0*/  VIMNMX R12, R23, R12, !PT ;  /* 0x0000000c170c7248 */ /* 0x000fc80007fe0100 */
[----:B------:R-:W-:-:S13]  /*7500*/  ISETP.GE.AND P1, PT, R21, R12, PT ;  /* 0x0000000c1500720c */ /* 0x000fda0003f26270 */
[----:B------:R-:W-:Y:S05]  /*7510*/  @!P1 BRA `(.L_x_1011) ;  /* 0x0000001c000c9947 */ /* 0x000fea0003800000 */
[----:B------:R-:W-:Y:S01]  /*7520*/  IMAD.MOV.U32 R13, RZ, RZ, R11 ;  /* 0x000000ffff0d7224 */ /* 0x000fe200078e000b */
[----:B------:R-:W-:Y:S01]  /*7530*/  UMOV UR7, UR38 ;  /* 0x0000002600077c82 */ /* 0x000fe20008000000 */
[----:B------:R-:W-:Y:S01]  /*7540*/  IMAD.MOV.U32 R14, RZ, RZ, R9 ;  /* 0x000000ffff0e7224 */ /* 0x000fe200078e0009 */
[----:B------:R-:W-:-:S06]  /*7550*/  UMOV UR4, UR39 ;  /* 0x0000002700047c82 */ /* 0x000fcc0008000000 */
.L_x_1022:
[----:B------:R-:W-:-:S04]  /*7560*/  UISETP.NE.AND UP0, UPT, UR4, 0x1, UPT ;  /* 0x000000010400788c */ /* 0x000fc8000bf05270 */
[----:B------:R-:W-:-:S04]  /*7570*/  USEL UR38, URZ, 0x1, UP0 ;  /* 0x000000013f267887 */ /* 0x000fc80008000000 */
[----:B------:R-:W-:Y:S01]  /*7580*/  ULOP3.LUT UR38, UR7, UR38, URZ, 0x3c, !UPT ;  /* 0x0000002607267292 */ /* 0x000fe2000f8e3c3f */
[----:B------:R-:W-:Y:S11]  /*7590*/  @!P0 BRA `(.L_x_1012) ;  /* 0x0000000000048947 */ /* 0x000ff60003800000 */
[----:B------:R-:W-:Y:S01]  /*75a0*/  BPT.TRAP 0x1 ;  /* 0x000000040000795c */ /* 0x000fe20000300000 */
.L_x_1012:
        /* <DEDUP_REMOVED lines=9> */
.L_x_1013:
[----:B-1----:R-:W-:Y:S05]  /*7640*/  @P1 BRA `(.L_x_1014) ;  /* 0x0000000000081947 */ /* 0x002fea0003800000 */
[----:B------:R-:W1:Y:S02]  /*7650*/  SYNCS.PHASECHK.TRANS64.TRYWAIT P1, [UR6+0x2a830], R9 ;  /* 0x02a83009ff0075a7 */ /* 0x000e640008020146 */
[----:B-1----:R-:W-:Y:S05]  /*7660*/  @!P1 BRA `(.L_x_1015) ;  /* 0x000000b8000c9947 */ /* 0x002fea0003800000 */
.L_x_1014:
        /* <DEDUP_REMOVED lines=135> */
.L_x_1016:
[----:B------:R-:W-:Y:S01]  /*7ee0*/  ULEA UR5, UR4, UR40, 0x3 ;  /* 0x0000002804057291 */ /* 0x000fe2000f8e183f */
[----:B------:R-:W-:-:S05]  /*7ef0*/  IMAD.U32 R0, RZ, RZ, UR7 ;  /* 0x00000007ff007e24 */ /* 0x000fca000f8e00ff */
[----:B------:R-:W-:-:S04]  /*7f00*/  SHF.L.U32 R0, R0, 0x1f, RZ ;  /* 0x0000001f00007819 */ /* 0x000fc800000006ff */
[----:B------:R2:W3:Y:S01]  /*7f10*/  SYNCS.PHASECHK.TRANS64.TRYWAIT P1, [UR5+0x2a850], R0 ;  /* 0x02a85000ff0075a7 */ /* 0x0004e20008020145 */
[----:B------:R-:W-:Y:S05]  /*7f20*/  @!P0 BRA `(.L_x_1017) ;  /* 0x0000000000048947 */ /* 0x000fea0003800000 */
[----:B------:R-:W-:Y:S01]  /*7f30*/  BPT.TRAP 0x1 ;  /* 0x000000040000795c */ /* 0x000fe20000300000 */
.L_x_1017:
[----:B---3--:R-:W-:Y:S05]  /*7f40*/  @P1 BRA `(.L_x_1018) ;  /* 0x0000000000081947 */ /* 0x008fea0003800000 */
[----:B------:R-:W3:Y:S02]  /*7f50*/  SYNCS.PHASECHK.TRANS64.TRYWAIT P1, [UR5+0x2a850], R0 ;  /* 0x02a85000ff0075a7 */ /* 0x000ee40008020145 */
[----:B---3--:R-:W-:Y:S05]  /*7f60*/  @!P1 BRA `(.L_x_1019) ;  /* 0x000000ac00e49947 */ /* 0x008fea0003800000 */
.L_x_1018:
        /* <DEDUP_REMOVED lines=38> */
.L_x_1020:
[----:B0-2---:R-:W-:Y:S01]  /*81d0*/  FMNMX.FTZ R0, R88, R14, !PT ;  /* 0x0000000e58007209 */ /* 0x005fe20007810000 */
[----:B-1----:R-:W0:Y:S01]  /*81e0*/  LDC R10, c[0x0][0x988] ;  /* 0x00026200ff0a7b82 */ /* 0x002e220000000800 */
[----:B------:R-:W-:Y:S01]  /*81f0*/  FMNMX.FTZ R2, R90, R13, !PT ;  /* 0x0000000d5a027209 */ /* 0x000fe20007810000 */
[----:B------:R-:W-:Y:S01]  /*8200*/  UIADD3 UR6, UR6, 0x2a840, URZ ;  /* 0x0002a84006067890 */ /* 0x000fe2000fffe03f */
[----:B------:R-:W-:Y:S02]  /*8210*/  FMNMX.FTZ R9, R89, R0, !PT ;  /* 0x0000000059097209 */ /* 0x000fe40007810000 */
[----:B------:R-:W-:Y:S01]  /*8220*/  FMNMX.FTZ R11, R91, R2, !PT ;  /* 0x000000025b0b7209 */ /* 0x000fe20007810000 */
[----:B------:R-:W-:Y:S01]  /*8230*/  UPRMT UR6, UR60, 0x654, UR6 ;  /* 0x000006543c067896 */ /* 0x000fe20008000006 */
[----:B------:R-:W-:Y:S02]  /*8240*/  FMNMX.FTZ R0, R92, R9, !PT ;  /* 0x000000095c007209 */ /* 0x000fe40007810000 */
[----:B------:R-:W-:-:S02]  /*8250*/  FMNMX.FTZ R2, R94, R11, !PT ;  /* 0x0000000b5e027209 */ /* 0x000fc40007810000 */
[----:B------:R-:W-:Y:S02]  /*8260*/  FMNMX.FTZ R9, R93, R0, !PT ;  /* 0x000000005d097209 */ /* 0x000fe40007810000 */
[----:B------:R-:W-:Y:S02]  /*8270*/  FMNMX.FTZ R11, R95, R2, !PT ;  /* 0x000000025f0b7209 */ /* 0x000fe40007810000 */
[----:B------:R-:W-:Y:S01]  /*8280*/  FMNMX.FTZ R0, R96, R9, !PT ;  /* 0x0000000960007209 */ /* 0x000fe20007810000 */
[----:B------:R-:W-:Y:S01]  /*8290*/  SYNCS.ARRIVE.TRANS64.RED.A1T0 RZ, [UR6], RZ ;  /* 0x000000ffffff79a7 */ /* 0x000fe20008100406 */
        /* <DEDUP_REMOVED lines=39> */
[----:B------:R-:W1:Y:S04]  /*8510*/  SHFL.BFLY PT, R9, R0, 0x2, 0x1f ;  /* 0x0c401f0000097f89 */ /* 0x000e6800000e0000 */
[----:B------:R-:W2:Y:S01]  /*8520*/  SHFL.BFLY PT, R11, R2, 0x2, 0x1f ;  /* 0x0c401f00020b7f89 */ /* 0x000ea200000e0000 */
[----:B-1----:R-:W-:Y:S02]  /*8530*/  FMNMX.FTZ R15, R0, R9, !PT ;  /* 0x00000009000f7209 */ /* 0x002fe40007810000 */
[----:B--2---:R-:W-:-:S03]  /*8540*/  FMNMX.FTZ R136, R2, R11, !PT ;  /* 0x0000000b02887209 */ /* 0x004fc60007810000 */
[----:B------:R-:W1:Y:S04]  /*8550*/  SHFL.BFLY PT, R20, R15, 0x1, 0x1f ;  /* 0x0c201f000f147f89 */ /* 0x000e6800000e0000 */
[----:B------:R-:W2:Y:S01]  /*8560*/  SHFL.BFLY PT, R11, R136, 0x1, 0x1f ;  /* 0x0c201f00880b7f89 */ /* 0x000ea200000e0000 */
[----:B-1----:R-:W-:Y:S02]  /*8570*/  FMNMX.FTZ R9, R15, R20, !PT ;  /* 0x000000140f097209 */ /* 0x002fe40007810000 */
[----:B--2---:R-:W-:-:S03]  /*8580*/  FMNMX.FTZ R11, R136, R11, !PT ;  /* 0x0000000b880b7209 */ /* 0x004fc60007810000 */
[C---:B0-----:R-:W-:Y:S01]  /*8590*/  FMUL.FTZ R139, R9.reuse, R10 ;  /* 0x0000000a098b7220 */ /* 0x041fe20000410000 */
[----:B------:R-:W-:-:S03]  /*85a0*/  FADD.FTZ R137, -R9, R14 ;  /* 0x0000000e09897221 */ /* 0x000fc60000010100 */
[-CC-:B------:R-:W-:Y:S01]  /*85b0*/  FFMA.FTZ R156, R89, R10.reuse, -R139.reuse ;  /* 0x0000000a599c7223 */ /* 0x180fe2000001088b */
[-CC-:B------:R-:W-:Y:S01]  /*85c0*/  FFMA.FTZ R89, R97, R10.reuse, -R139.reuse ;  /* 0x0000000a61597223 */ /* 0x180fe2000001088b */
[-CC-:B------:R-:W-:Y:S01]  /*85d0*/  FFMA.FTZ R97, R105, R10.reuse, -R139.reuse ;  /* 0x0000000a69617223 */ /* 0x180fe2000001088b */
[-C--:B------:R-:W-:Y:S01]  /*85e0*/  FFMA.FTZ R105, R113, R10.reuse, -R139 ;  /* 0x0000000a71697223 */ /* 0x080fe2000001088b */
[----:B------:R-:W-:Y:S01]  /*85f0*/  FADD.FTZ R13, -R11, R13 ;  /* 0x0000000d0b0d7221 */ /* 0x000fe20000010100 */
[-CC-:B------:R-:W-:Y:S01]  /*8600*/  FFMA.FTZ R113, R121, R10.reuse, -R139.reuse ;  /* 0x0000000a79717223 */ /* 0x180fe2000001088b */
[-CC-:B------:R-:W-:Y:S01]  /*8610*/  FFMA.FTZ R121, R129, R10.reuse, -R139.reuse ;  /* 0x0000000a81797223 */ /* 0x180fe2000001088b */
[-C--:B------:R-:W-:Y:S01]  /*8620*/  FMUL.FTZ R129, R11, R10.reuse ;  /* 0x0000000a0b817220 */ /* 0x080fe20000410000 */
[-C--:B------:R-:W-:Y:S01]  /*8630*/  FMUL.FTZ R2, R13, R10.reuse ;  /* 0x0000000a0d027220 */ /* 0x080fe20000410000 */
[-C--:B------:R-:W-:Y:S01]  /*8640*/  FFMA.FTZ R13, R88, R10.reuse, -R139 ;  /* 0x0000000a580d7223 */ /* 0x080fe2000001088b */
[-C--:B------:R-:W-:Y:S01]  /*8650*/  FMUL.FTZ R137, R137, R10.reuse ;  /* 0x0000000a89897220 */ /* 0x080fe20000410000 */
        /* <DEDUP_REMOVED lines=8> */
[-CC-:B------:R-:W-:Y:S01]  /*86e0*/  FFMA.FTZ R153, R98, R10.reuse, -R129.reuse ;  /* 0x0000000a62997223 */ /* 0x180fe20000010881 */
[-C--:B------:R-:W-:Y:S01]  /*86f0*/  FFMA.FTZ R88, R99, R10.reuse, -R129 ;  /* 0x0000000a63587223 */ /* 0x080fe20000010881 */
[-C--:B------:R-:W-:Y:S01]  /*8700*/  FFMA.FTZ R154, R100, R10.reuse, -R139 ;  /* 0x0000000a649a7223 */ /* 0x080fe2000001088b */
        /* <DEDUP_REMOVED lines=15> */
[----:B------:R-:W-:Y:S01]  /*8800*/  FFMA.FTZ R146, R116, R10, -R139 ;  /* 0x0000000a74927223 */ /* 0x000fe2000001088b */
[----:B------:R-:W1:Y:S01]  /*8810*/  MUFU.EX2 R157, R157 ;  /* 0x0000009d009d7308 */ /* 0x000e620000000800 */
[----:B0-----:R-:W-:Y:S01]  /*8820*/  FFMA.FTZ R91, R0, R8, R13 ;  /* 0x00000008005b7223 */ /* 0x001fe2000001000d */
[-C--:B------:R-:W-:Y:S01]  /*8830*/  FFMA.FTZ R118, R118, R10.reuse, -R129 ;  /* 0x0000000a76767223 */ /* 0x080fe20000010881 */
[-C--:B------:R-:W-:Y:S01]  /*8840*/  FFMA.FTZ R109, R117, R10.reuse, -R139 ;  /* 0x0000000a756d7223 */ /* 0x080fe2000001088b */
[-C--:B------:R-:W-:Y:S01]  /*8850*/  FFMA.FTZ R119, R119, R10.reuse, -R129 ;  /* 0x0000000a77777223 */ /* 0x080fe20000010881 */
[-C--:B------:R-:W-:Y:S01]  /*8860*/  FFMA.FTZ R140, R120, R10.reuse, -R139 ;  /* 0x0000000a788c7223 */ /* 0x080fe2000001088b */
[-CC-:B------:R-:W-:Y:S01]  /*8870*/  FFMA.FTZ R122, R122, R10.reuse, -R129.reuse ;  /* 0x0000000a7a7a7223 */ /* 0x180fe20000010881 */
[-C--:B------:R-:W-:Y:S01]  /*8880*/  FFMA.FTZ R123, R123, R10.reuse, -R129 ;  /* 0x0000000a7b7b7223 */ /* 0x080fe20000010881 */
[----:B------:R-:W0:Y:S01]  /*8890*/  MUFU.EX2 R156, R156 ;  /* 0x0000009c009c7308 */ /* 0x000e220000000800 */
[-C--:B------:R-:W-:Y:S01]  /*88a0*/  FFMA.FTZ R142, R124, R10.reuse, -R139 ;  /* 0x0000000a7c8e7223 */ /* 0x080fe2000001088b */
[-C--:B------:R-:W-:Y:S01]  /*88b0*/  FFMA.FTZ R126, R126, R10.reuse, -R129 ;  /* 0x0000000a7e7e7223 */ /* 0x080fe20000010881 */
[-C--:B------:R-:W-:Y:S01]  /*88c0*/  FFMA.FTZ R117, R125, R10.reuse, -R139 ;  /* 0x0000000a7d757223 */ /* 0x080fe2000001088b */
[-C--:B------:R-:W-:Y:S01]  /*88d0*/  FFMA.FTZ R127, R127, R10.reuse, -R129 ;  /* 0x0000000a7f7f7223 */ /* 0x080fe20000010881 */
[-C--:B------:R-:W-:Y:S01]  /*88e0*/  FFMA.FTZ R136, R128, R10.reuse, -R139 ;  /* 0x0000000a80887223 */ /* 0x080fe2000001088b */
[-CC-:B------:R-:W-:Y:S01]  /*88f0*/  FFMA.FTZ R130, R130, R10.reuse, -R129.reuse ;  /* 0x0000000a82827223 */ /* 0x180fe20000010881 */
[-C--:B------:R-:W-:Y:S01]  /*8900*/  FFMA.FTZ R131, R131, R10.reuse, -R129 ;  /* 0x0000000a83837223 */ /* 0x080fe20000010881 */
[----:B------:R-:W2:Y:S01]  /*8910*/  MUFU.EX2 R14, R14 ;  /* 0x0000000e000e7308 */ /* 0x000ea20000000800 */
[----:B-1----:R-:W-:Y:S01]  /*8920*/  FFMA.FTZ R3, R2, R3, R157 ;  /* 0x0000000302037223 */ /* 0x002fe2000001009d */
[-C--:B------:R-:W-:Y:S01]  /*8930*/  FFMA.FTZ R138, R132, R10.reuse, -R139 ;  /* 0x0000000a848a7223 */ /* 0x080fe2000001088b */
[-C--:B------:R-:W-:Y:S01]  /*8940*/  FFMA.FTZ R134, R134, R10.reuse, -R129 ;  /* 0x0000000a86867223 */ /* 0x080fe20000010881 */
[-C--:B------:R-:W-:Y:S01]  /*8950*/  FFMA.FTZ R125, R133, R10.reuse, -R139 ;  /* 0x0000000a857d7223 */ /* 0x080fe2000001088b */
[----:B------:R-:W-:-:S03]  /*8960*/  FFMA.FTZ R129, R135, R10, -R129 ;  /* 0x0000000a87817223 */ /* 0x000fc60000010881 */
        /* <DEDUP_REMOVED lines=92> */
.L_x_1021:
        /* <DEDUP_REMOVED lines=9> */
[----:B------:R-:W-:Y:S01]  /*8fc0*/  F2FP.F16.F32.PACK_AB R158, R15, R158 ;  /* 0x0000009e0f9e723e */ /* 0x000fe200000000ff */
[----:B------:R-:W-:Y:S01]  /*8fd0*/  IMAD.MOV.U32 R14, RZ, RZ, R9 ;  /* 0x000000ffff0e7224 */ /* 0x000fe200078e0009 */
        /* <DEDUP_REMOVED lines=21> */
[----:B------:R-:W-:Y:S01]  /*9130*/  F2FP.F16.F32.PACK_AB R139, R98, R139 ;  /* 0x0000008b628b723e */ /* 0x000fe200000000ff */
[----:B------:R-:W-:Y:S06]  /*9140*/  @P1 BRA `(.L_x_1022) ;  /* 0xffffffe400041947 */ /* 0x000fec000383ffff */
.L_x_1011:
[----:B------:R-:W-:-:S13]  /*9150*/  ISETP.GE.AND P1, PT, R21, R23, PT ;  /* 0x000000171500720c */ /* 0x000fda0003f26270 */
[----:B------:R-:W-:Y:S05]  /*9160*/  @!P1 BRA `(.L_x_1023) ;  /* 0x0000002c00749947 */ /* 0x000fea0003800000 */
[----:B------:R-:W-:Y:S01]  /*9170*/  IMAD.MOV.U32 R13, RZ, RZ, R11 ;  /* 0x000000ffff0d7224 */ /* 0x000fe200078e000b */
[----:B------:R-:W-:Y:S01]  /*9180*/  UMOV UR6, UR38 ;  /* 0x0000002600067c82 */ /* 0x000fe20008000000 */
[----:B------:R-:W-:Y:S01]  /*9190*/  IMAD.MOV.U32 R12, RZ, RZ, R9 ;  /* 0x000000ffff0c7224 */ /* 0x000fe200078e0009 */
[----:B------:R-:W-:Y:S01]  /*91a0*/  UMOV UR4, UR39 ;  /* 0x0000002700047c82 */ /* 0x000fe20008000000 */
[----:B------:R-:W-:Y:S01]  /*91b0*/  ULDC UR42, c[0x0][0x9e4] ;  /* 0x00027900002a7ab9 */ /* 0x000fe20000000800 */
[----:B------:R-:W-:Y:S01]  /*91c0*/  ULDC UR54, c[0x0][0x9dc] ;  /* 0x0002770000367ab9 */ /* 0x000fe20000000800 */
[----:B------:R-:W-:Y:S01]  /*91d0*/  ULDC UR43, c[0x0][0x288] ;  /* 0x0000a200002b7ab9 */ /* 0x000fe20000000800 */
[----:B------:R-:W-:-:S05]  /*91e0*/  ULDC UR55, c[0x0][0x9e0] ;  /* 0x0002780000377ab9 */ /* 0x000fca0000000800 */
.L_x_1042:
[----:B------:R-:W-:-:S04]  /*91f0*/  UIADD3 UR7, UR4, 0x1, URZ ;  /* 0x0000000104077890 */ /* 0x000fc8000fffe03f */
[----:B------:R-:W-:-:S04]  /*9200*/  UISETP.NE.AND UP0, UPT, UR7, 0x2, UPT ;  /* 0x000000020700788c */ /* 0x000fc8000bf05270 */
[----:B------:R-:W-:Y:S02]  /*9210*/  USEL UR7, UR7, URZ, UP0 ;  /* 0x0000003f07077287 */ /* 0x000fe40008000000 */
[----:B------:R-:W-:-:S04]  /*9220*/  USEL UR38, URZ, 0x1, UP0 ;  /* 0x000000013f267887 */ /* 0x000fc80008000000 */
[----:B------:R-:W-:Y:S01]  /*9230*/  ULOP3.LUT UR38, UR6, UR38, URZ, 0x3c, !UPT ;  /* 0x0000002606267292 */ /* 0x000fe2000f8e3c3f */
[----:B------:R-:W-:Y:S01]  /*9240*/  UMOV UR39, UR7 ;  /* 0x0000000700277c82 */ /* 0x000fe20008000000 */
[----:B------:R-:W-:Y:S10]  /*9250*/  @!P0 BRA `(.L_x_1024) ;  /* 0x0000000000048947 */ /* 0x000ff40003800000 */
[----:B------:R-:W-:Y:S01]  /*9260*/  BPT.TRAP 0x1 ;  /* 0x000000040000795c */ /* 0x000fe20000300000 */
.L_x_1024:
[----:B------:R-:W-:Y:S01]  /*9270*/  ULEA UR5, UR39, UR40, 0x3 ;  /* 0x0000002827057291 */ /* 0x000fe2000f8e183f */
[----:B------:R-:W-:-:S05]  /*9280*/  IMAD.U32 R9, RZ, RZ, UR38 ;  /* 0x00000026ff097e24 */ /* 0x000fca000f8e00ff */
[----:B------:R-:W-:-:S04]  /*9290*/  SHF.L.U32 R9, R9, 0x1f, RZ ;  /* 0x0000001f09097819 */ /* 0x000fc800000006ff */
[----:B------:R0:W1:Y:S01]  /*92a0*/  SYNCS.PHASECHK.TRANS64.TRYWAIT P1, [UR5+0x2a830], R9 ;  /* 0x02a83009ff0075a7 */ /* 0x0000620008020145 */
[----:B------:R-:W-:Y:S05]  /*92b0*/  @!P0 BRA `(.L_x_1025) ;  /* 0x0000000000048947 */ /* 0x000fea0003800000 */
[----:B------:R-:W-:Y:S01]  /*92c0*/  BPT.TRAP 0x1 ;  /* 0x000000040000795c */ /* 0x000fe20000300000 */
.L_x_1025:
[----:B-1----:R-:W-:Y:S05]  /*92d0*/  @P1 BRA `(.L_x_1026) ;  /* 0x0000000000081947 */ /* 0x002fea0003800000 */
[----:B------:R-:W1:Y:S02]  /*92e0*/  SYNCS.PHASECHK.TRANS64.TRYWAIT P1, [UR5+0x2a830], R9 ;  /* 0x02a83009ff0075a7 */ /* 0x000e640008020145 */
[----:B-1----:R-:W-:Y:S05]  /*92f0*/  @!P1 BRA `(.L_x_1027) ;  /* 0x0000009c00189947 */ /* 0x002fea0003800000 */
.L_x_1026:
        /* <DEDUP_REMOVED lines=135> */
.L_x_1028:
[----:B------:R-:W-:Y:S01]  /*9b70*/  ULEA UR5, UR4, UR40, 0x3 ;  /* 0x0000002804057291 */ /* 0x000fe2000f8e183f */
[----:B------:R-:W-:-:S05]  /*9b80*/  IMAD.U32 R0, RZ, RZ, UR6 ;  /* 0x00000006ff007e24 */ /* 0x000fca000f8e00ff */
[----:B------:R-:W-:-:S04]  /*9b90*/  SHF.L.U32 R0, R0, 0x1f, RZ ;  /* 0x0000001f00007819 */ /* 0x000fc800000006ff */
[----:B------:R2:W3:Y:S01]  /*9ba0*/  SYNCS.PHASECHK.TRANS64.TRYWAIT P1, [UR5+0x2a850], R0 ;  /* 0x02a85000ff0075a7 */ /* 0x0004e20008020145 */
[----:B------:R-:W-:Y:S05]  /*9bb0*/  @!P0 BRA `(.L_x_1029) ;  /* 0x0000000000048947 */ /* 0x000fea0003800000 */
[----:B------:R-:W-:Y:S01]  /*9bc0*/  BPT.TRAP 0x1 ;  /* 0x000000040000795c */ /* 0x000fe20000300000 */
.L_x_1029:
[----:B---3--:R-:W-:Y:S05]  /*9bd0*/  @P1 BRA `(.L_x_1030) ;  /* 0x0000000000081947 */ /* 0x008fea0003800000 */
[----:B------:R-:W3:Y:S02]  /*9be0*/  SYNCS.PHASECHK.TRANS64.TRYWAIT P1, [UR5+0x2a850], R0 ;  /* 0x02a85000ff0075a7 */ /* 0x000ee40008020145 */
[----:B---3--:R-:W-:Y:S05]  /*9bf0*/  @!P1 BRA `(.L_x_1031) ;  /* 0x0000009000f09947 */ /* 0x008fea0003800000 */
.L_x_1030:
        /* <DEDUP_REMOVED lines=33> */
[----:B------:R-:W-:Y:S03]  /*9e10*/  HGMMA.64x128x16.F32 R24, R136, gdesc[UR8].tnspB, R24, gsb0 ;  /* 0x41e0000888187df0 */ /* 0x000fe60008000818 */
[----:B------:R-:W-:Y:S02]  /*9e20*/  WARPGROUP.DEPBAR.LE gsb0, 0x0 ;  /* 0x00008000000079c5 */ /* 0x000fe40000010000 */
[----:B------:R-:W-:Y:S05]  /*9e30*/  @!P0 BRA `(.L_x_1032) ;  /* 0x0000000000048947 */ /* 0x000fea0003800000 */
[----:B------:R-:W-:Y:S01]  /*9e40*/  BPT.TRAP 0x1 ;  /* 0x000000040000795c */ /* 0x000fe20000300000 */
.L_x_1032:
[----:B------:R-:W-:Y:S01]  /*9e50*/  ISETP.NE.AND P2, PT, R168, 0x1, PT ;  /* 0x00000001a800780c */ /* 0x000fe20003f45270 */
[----:B01----:R-:W-:Y:S01]  /*9e60*/  IMAD.IADD R9, R22, 0x1, R17 ;  /* 0x0000000116097824 */ /* 0x003fe200078e0211 */
[----:B------:R-:W-:Y:S01]  /*9e70*/  ULEA UR4, UR7, UR40, 0x3 ;  /* 0x0000002807047291 */ /* 0x000fe2000f8e183f */
[----:B------:R-:W-:Y:S01]  /*9e80*/  IMAD R14, R21, -0x60, RZ ;  /* 0xffffffa0150e7824 */ /* 0x000fe200078e02ff */
[----:B------:R-:W-:Y:S02]  /*9e90*/  LOP3.LUT P1, RZ, R19, 0x80000, RZ, 0xc0, !PT ;  /* 0x0008000013ff7812 */ /* 0x000fe4000782c0ff */
[----:B------:R-:W-:-:S04]  /*9ea0*/  UIADD3 UR4, UR4, 0x2a840, URZ ;  /* 0x0002a84004047890 */ /* 0x000fc8000fffe03f */
[----:B------:R-:W-:-:S03]  /*9eb0*/  UPRMT UR4, UR60, 0x654, UR4 ;  /* 0x000006543c047896 */ /* 0x000fc60008000004 */
[----:B--2---:R-:W0:Y:S08]  /*9ec0*/  @P2 LDC R0, c[0x0][0x44c] ;  /* 0x00011300ff002b82 */ /* 0x004e300000000800 */
[----:B------:R-:W1:Y:S01]  /*9ed0*/  @P2 LDC R11, c[0x0][0x450] ;  /* 0x00011400ff0b2b82 */ /* 0x000e620000000800 */
[----:B------:R-:W-:Y:S01]  /*9ee0*/  SYNCS.ARRIVE.TRANS64.RED.A1T0 RZ, [UR4], RZ ;  /* 0x000000ffffff79a7 */ /* 0x000fe20008100404 */
[----:B------:R-:W-:Y:S01]  /*9ef0*/  ULOP3.LUT UR4, URZ, UR54, URZ, 0x33, !UPT ;  /* 0x000000363f047292 */ /* 0x000fe2000f8e333f */
[----:B0-----:R-:W-:-:S05]  /*9f00*/  @P2 IMAD.HI.U32 R0, R9, R0, RZ ;  /* 0x0000000009002227 */ /* 0x001fca00078e00ff */
[----:B-1----:R-:W-:Y:S01]  /*9f10*/  @P2 SHF.R.U32.HI R9, RZ, R11, R0 ;  /* 0x0000000bff092219 */ /* 0x002fe20000011600 */
[----:B------:R-:W-:-:S04]  /*9f20*/  VIADD R11, R14, 0x1 ;  /* 0x000000010e0b7836 */ /* 0x000fc80000000000 */
[----:B------:R-:W0:Y:S01]  /*9f30*/  SHFL.IDX PT, R15, R9, RZ, 0x1c1f ;  /* 0x001c1fff090f7589 */ /* 0x000e2200000e0000 */
[----:B------:R-:W-:-:S04]  /*9f40*/  IMAD R11, R18, -0x2, R11 ;  /* 0xfffffffe120b7824 */ /* 0x000fc800078e020b */
[C---:B------:R-:W-:Y:S01]  /*9f50*/  VIADD R138, R11.reuse, 0xffffffff ;  /* 0xffffffff0b8a7836 */ /* 0x040fe20000000000 */
[----:B------:R-:W-:-:S05]  /*9f60*/  IADD3 R0, R11, -UR43, R16 ;  /* 0x8000002b0b007c10 */ /* 0x000fca000fffe010 */
[C---:B------:R-:W-:Y:S02]  /*9f70*/  VIADD R20, R0.reuse, UR55 ;  /* 0x0000003700147c36 */ /* 0x040fe40008000000 */
[----:B------:R-:W-:Y:S02]  /*9f80*/  VIADD R136, R0, UR4 ;  /* 0x0000000400887c36 */ /* 0x000fe40008000000 */
[--C-:B0-----:R-:W-:Y:S02]  /*9f90*/  IMAD.IADD R0, R20, 0x1, R15.reuse ;  /* 0x0000000114007824 */ /* 0x101fe400078e020f */
[----:B------:R-:W-:Y:S01]  /*9fa0*/  IMAD.IADD R2, R136, 0x1, R15 ;  /* 0x0000000188027824 */ /* 0x000fe200078e020f */
[----:B------:R-:W-:Y:S06]  /*9fb0*/  @!P1 BRA `(.L_x_1033) ;  /* 0x0000000000549947 */ /* 0x000fec0003800000 */
[----:B------:R-:W-:Y:S01]  /*9fc0*/  IADD3 R11, R16, -UR43, R15 ;  /* 0x8000002b100b7c10 */ /* 0x000fe2000fffe00f */
        /* <DEDUP_REMOVED lines=11> */
.L_x_1035:
[----:B------:R-:W-:-:S05]  /*a080*/  IMAD.U32 R15, RZ, RZ, UR42 ;  /* 0x0000002aff0f7e24 */ /* 0x000fca000f8e00ff */
[----:B------:R-:W-:-:S13]  /*a090*/  ISETP.NE.AND P1, PT, R15, 0x1, PT ;  /* 0x000000010f00780c */ /* 0x000fda0003f25270 */
[----:B------:R-:W0:Y:S02]  /*a0a0*/  @P1 LDC.64 R140, c[0x0][0x9e8] ;  /* 0x00027a00ff8c1b82 */ /* 0x000e240000000a00 */
[----:B0-----:R-:W-:-:S05]  /*a0b0*/  @P1 IMAD.HI.U32 R10, R11, R140, RZ ;  /* 0x0000008c0b0a1227 */ /* 0x001fca00078e00ff */
[----:B------:R-:W-:-:S07]  /*a0c0*/  @P1 SHF.R.U32.HI R11, RZ, R141, R10 ;  /* 0x0000008dff0b1219 */ /* 0x000fce000001160a */
.L_x_1036:
[----:B------:R-:W-:Y:S05]  /*a0d0*/  BSYNC B0 ;  /* 0x0000000000007941 */ /* 0x000fea0003800000 */
.L_x_1034:
[----:B------:R-:W-:-:S05]  /*a0e0*/  IMAD R11, R11, R15, R138 ;  /* 0x0000000f0b0b7224 */ /* 0x000fca00078e028a */
[----:B------:R-:W-:Y:S02]  /*a0f0*/  VIADDMNMX R0, R11, R15, R0, PT ;  /* 0x0000000f0b007246 */ /* 0x000fe40003800100 */
[----:B------:R-:W-:-:S07]  /*a100*/  VIMNMX R2, R2, R11, !PT ;  /* 0x0000000b02027248 */ /* 0x000fce0007fe0100 */
.L_x_1033:
        /* <DEDUP_REMOVED lines=132> */
.L_x_1039:
[----:B------:R-:W-:-:S05]  /*a950*/  IMAD.U32 R10, RZ, RZ, UR42 ;  /* 0x0000002aff0a7e24 */ /* 0x000fca000f8e00ff */
[----:B------:R-:W-:-:S13]  /*a960*/  ISETP.NE.AND P6, PT, R10, 0x1, PT ;  /* 0x000000010a00780c */ /* 0x000fda0003fc5270 */
[----:B------:R-:W0:Y:S02]  /*a970*/  @P6 LDC.64 R148, c[0x0][0x9e8] ;  /* 0x00027a00ff946b82 */ /* 0x000e240000000a00 */
[----:B0-----:R-:W-:-:S05]  /*a980*/  @P6 IMAD.HI.U32 R148, R9, R148, RZ ;  /* 0x0000009409946227 */ /* 0x001fca00078e00ff */
[----:B------:R-:W-:-:S07]  /*a990*/  @P6 SHF.R.U32.HI R9, RZ, R149, R148 ;  /* 0x00000095ff096219 */ /* 0x000fce0000011694 */
.L_x_1040:
[----:B------:R-:W-:Y:S05]  /*a9a0*/  BSYNC B0 ;  /* 0x0000000000007941 */ /* 0x000fea0003800000 */
.L_x_1038:
[----:B------:R-:W-:-:S05]  /*a9b0*/  IMAD R9, R9, R10, R138 ;  /* 0x0000000a09097224 */ /* 0x000fca00078e028a */
[----:B------:R-:W-:Y:S02]  /*a9c0*/  VIADDMNMX R0, R9, R10, R0, PT ;  /* 0x0000000a09007246 */ /* 0x000fe40003800100 */
[----:B------:R-:W-:-:S07]  /*a9d0*/  VIMNMX R2, R2, R9, !PT ;  /* 0x0000000902027248 */ /* 0x000fce0007fe0100 */
.L_x_1037:
        /* <DEDUP_REMOVED lines=88> */
[----:B-1----:R-:W-:Y:S02]  /*af60*/  FMNMX.FTZ R20, R14, R9, !PT ;  /* 0x000000090e147209 */ /* 0x002fe40007810000 */
[----:B------:R-:W-:Y:S02]  /*af70*/  ISETP.GT.AND P1, PT, R2, 0x39, !P1 ;  /* 0x000000390200780c */ /* 0x000fe40004f24270 */
[C---:B------:R-:W-:Y:S01]  /*af80*/  ISETP.LT.OR P4, PT, R0.reuse, 0x52, P4 ;  /* 0x000000520000780c */ /* 0x040fe20002781670 */
[----:B------:R-:W1:Y:S01]  /*af90*/  SHFL.BFLY PT, R9, R20, 0x1, 0x1f ;  /* 0x0c201f0014097f89 */ /* 0x000e6200000e0000 */
[C---:B------:R-:W-:Y:S02]  /*afa0*/  ISETP.LT.OR P1, PT, R0.reuse, 0x3a, P1 ;  /* 0x0000003a0000780c */ /* 0x040fe40000f21670 */
[----:B------:R-:W-:-:S02]  /*afb0*/  ISETP.LT.OR P5, PT, R0, 0x59, P5 ;  /* 0x000000590000780c */ /* 0x000fc40002fa1670 */
[----:B------:R-:W-:Y:S02]  /*afc0*/  FSEL R119, R119, -INF , !P1 ;  /* 0xff80000077777808 */ /* 0x000fe40004800000 */
[----:B------:R-:W-:-:S04]  /*afd0*/  ISETP.NE.AND P1, PT, R156, RZ, PT ;  /* 0x000000ff9c00720c */ /* 0x000fc80003f25270 */
[----:B------:R-:W-:-:S04]  /*afe0*/  ISETP.GT.AND P1, PT, R2, 0x40, !P1 ;  /* 0x000000400200780c */ /* 0x000fc80004f24270 */
[----:B------:R-:W-:-:S04]  /*aff0*/  ISETP.LT.OR P1, PT, R0, 0x41, P1 ;  /* 0x000000410000780c */ /* 0x000fc80000f21670 */
[----:B------:R-:W-:Y:S02]  /*b000*/  FSEL R179, R122, -INF , !P1 ;  /* 0xff8000007ab37808 */ /* 0x000fe40004800000 */
[----:B------:R-:W-:Y:S02]  /*b010*/  ISETP.NE.AND P1, PT, R120, RZ, PT ;  /* 0x000000ff7800720c */ /* 0x000fe40003f25270 */
[----:B-1----:R-:W-:Y:S02]  /*b020*/  FMNMX.FTZ R9, R20, R9, !PT ;  /* 0x0000000914097209 */ /* 0x002fe40007810000 */
        /* <DEDUP_REMOVED lines=8> */
[----:B------:R-:W-:-:S04]  /*b0b0*/  ISETP.LT.OR P1, PT, R0, 0x4a, P1 ;  /* 0x0000004a0000780c */ /* 0x000fc80000f21670 */
[----:B------:R-:W-:Y:S02]  /*b0c0*/  FSEL R127, R127, -INF , !P1 ;  /* 0xff8000007f7f7808 */ /* 0x000fe40004800000 */
[----:B------:R-:W-:Y:S02]  /*b0d0*/  ISETP.GT.AND P1, PT, R2, RZ, !P6 ;  /* 0x000000ff0200720c */ /* 0x000fe40007724270 */
[----:B------:R-:W-:Y:S01]  /*b0e0*/  ISETP.NE.AND P6, PT, R88, RZ, PT ;  /* 0x000000ff5800720c */ /* 0x000fe20003fc5270 */
[----:B0-----:R-:W-:Y:S01]  /*b0f0*/  FMUL.FTZ R88, R9, R10 ;  /* 0x0000000a09587220 */ /* 0x001fe20000410000 */
[----:B------:R-:W-:Y:S02]  /*b100*/  ISETP.LT.OR P1, PT, R0, 0x1, P1 ;  /* 0x000000010000780c */ /* 0x000fe40000f21670 */
[----:B------:R-:W-:Y:S02]  /*b110*/  ISETP.GT.AND P2, PT, R2, 0x59, !P6 ;  /* 0x000000590200780c */ /* 0x000fe40007744270 */
[----:B------:R-:W-:-:S02]  /*b120*/  FSEL R90, R90, -INF , !P1 ;  /* 0xff8000005a5a7808 */ /* 0x000fc40004800000 */
[----:B------:R-:W-:Y:S02]  /*b130*/  FSETP.NEU.FTZ.AND P1, PT, R9, -INF , PT ;  /* 0xff8000000900780b */ /* 0x000fe40003f3d000 */
[----:B------:R-:W-:Y:S02]  /*b140*/  FMNMX.FTZ R14, R90, R13, !PT ;  /* 0x0000000d5a0e7209 */ /* 0x000fe40007810000 */
[----:B------:R-:W-:Y:S02]  /*b150*/  FSEL R88, R88, RZ, P1 ;  /* 0x000000ff58587208 */ /* 0x000fe40000800000 */
[----:B------:R-:W-:Y:S02]  /*b160*/  FMNMX.FTZ R14, R91, R14, !PT ;  /* 0x0000000e5b0e7209 */ /* 0x000fe40007810000 */
[----:B------:R-:W-:Y:S01]  /*b170*/  ISETP.LT.OR P2, PT, R0, 0x5a, P2 ;  /* 0x0000005a0000780c */ /* 0x000fe20001741670 */
        /* <DEDUP_REMOVED lines=16> */
[--C-:B------:R-:W-:Y:S01]  /*b280*/  FFMA.FTZ R89, R117, R10, -R88.reuse ;  /* 0x0000000a75597223 */ /* 0x100fe20000010858 */
[----:B------:R-:W-:Y:S01]  /*b290*/  FMNMX.FTZ R14, R153, R14, !PT ;  /* 0x0000000e990e7209 */ /* 0x000fe20007810000 */
        /* <DEDUP_REMOVED lines=10> */
[----:B------:R-:W-:Y:S01]  /*b340*/  FMUL.FTZ R117, R117, R10 ;  /* 0x0000000a75757220 */ /* 0x000fe20000410000 */
[----:B------:R-:W-:Y:S01]  /*b350*/  FMNMX.FTZ R14, R107, R14, !PT ;  /* 0x0000000e6b0e7209 */ /* 0x000fe20007810000 */
[-CC-:B------:R-:W-:Y:S01]  /*b360*/  FFMA.FTZ R145, R145, R10.reuse, -R88.reuse ;  /* 0x0000000a91917223 */ /* 0x180fe20000010858 */
[-CC-:B------:R-:W-:Y:S01]  /*b370*/  FFMA.FTZ R140, R93, R10.reuse, -R88.reuse ;  /* 0x0000000a5d8c7223 */ /* 0x180fe20000010858 */
[--C-:B------:R-:W-:Y:S01]  /*b380*/  FFMA.FTZ R136, R101, R10, -R88.reuse ;  /* 0x0000000a65887223 */ /* 0x100fe20000010858 */
[----:B------:R-:W-:Y:S01]  /*b390*/  FMNMX.FTZ R14, R157, R14, !PT ;  /* 0x0000000e9d0e7209 */ /* 0x000fe20007810000 */
[----:B------:R-:W-:Y:S01]  /*b3a0*/  MUFU.EX2 R156, R156 ;  /* 0x0000009c009c7308 */ /* 0x000fe20000000800 */
        /* <DEDUP_REMOVED lines=23> */
[----:B------:R-:W-:-:S05]  /*b520*/  FMNMX.FTZ R14, R135, R14, !PT ;  /* 0x0000000e870e7209 */ /* 0x000fca0007810000 */
[----:B------:R-:W0:Y:S01]  /*b530*/  SHFL.BFLY PT, R109, R14, 0x2, 0x1f ;  /* 0x0c401f000e6d7f89 */ /* 0x000e2200000e0000 */
[----:B------:R-:W-:Y:S08]  /*b540*/  MUFU.EX2 R148, R148 ;  /* 0x0000009400947308 */ /* 0x000ff00000000800 */
[----:B------:R-:W-:Y:S08]  /*b550*/  MUFU.EX2 R131, R143 ;  /* 0x0000008f00837308 */ /* 0x000ff00000000800 */
[----:B------:R-:W-:Y:S01]  /*b560*/  MUFU.EX2 R150, R150 ;  /* 0x0000009600967308 */ /* 0x000fe20000000800 */
[----:B0-----:R-:W-:Y:S01]  /*b570*/  FMNMX.FTZ R0, R14, R109, !PT ;  /* 0x0000006d0e007209 */ /* 0x001fe20007810000 */
[----:B------:R-:W-:-:S06]  /*b580*/  FFMA.FTZ R109, R125, R10, -R88 ;  /* 0x0000000a7d6d7223 */ /* 0x000fcc0000010858 */
[----:B------:R-:W-:Y:S01]  /*b590*/  MUFU.EX2 R105, R105 ;  /* 0x0000006900697308 */ /* 0x000fe20000000800 */
[----:B------:R-:W0:Y:S07]  /*b5a0*/  SHFL.BFLY PT, R113, R0, 0x1, 0x1f ;  /* 0x0c201f0000717f89 */ /* 0x000e2e00000e0000 */
[----:B------:R-:W-:Y:S08]  /*b5b0*/  MUFU.EX2 R144, R144 ;  /* 0x0000009000907308 */ /* 0x000ff00000000800 */
[----:B------:R-:W-:Y:S08]  /*b5c0*/  MUFU.EX2 R15, R15 ;  /* 0x0000000f000f7308 */ /* 0x000ff00000000800 */
[----:B------:R-:W-:Y:S01]  /*b5d0*/  MUFU.EX2 R146, R146 ;  /* 0x0000009200927308 */ /* 0x000fe20000000800 */
[----:B0-----:R-:W-:-:S04]  /*b5e0*/  FMNMX.FTZ R11, R0, R113, !PT ;  /* 0x00000071000b7209 */ /* 0x001fc80007810000 */
[C---:B------:R-:W-:Y:S01]  /*b5f0*/  FSETP.NEU.FTZ.AND P1, PT, R11.reuse, -INF , PT ;  /* 0xff8000000b00780b */ /* 0x040fe20003f3d000 */
[C---:B------:R-:W-:Y:S02]  /*b600*/  FMUL.FTZ R92, R11.reuse, R10 ;  /* 0x0000000a0b5c7220 */ /* 0x040fe40000410000 */
[----:B------:R-:W0:Y:S01]  /*b610*/  MUFU.EX2 R0, R117 ;  /* 0x0000007500007308 */ /* 0x000e220000000800 */
[----:B------:R-:W-:Y:S02]  /*b620*/  FSEL R2, R11, RZ, P1 ;  /* 0x000000ff0b027208 */ /* 0x000fe40000800000 */
[----:B------:R-:W-:-:S03]  /*b630*/  FSEL R92, R92, RZ, P1 ;  /* 0x000000ff5c5c7208 */ /* 0x000fc60000800000 */
[----:B------:R-:W-:Y:S02]  /*b640*/  FADD.FTZ R13, -R2, R13 ;  /* 0x0000000d020d7221 */ /* 0x000fe40000010100 */
[----:B------:R-:W-:Y:S01]  /*b650*/  MUFU.EX2 R89, R89 ;  /* 0x0000005900597308 */ /* 0x000fe20000000800 */
[-CC-:B------:R-:W-:Y:S01]  /*b660*/  FFMA.FTZ R113, R90, R10.reuse, -R92.reuse ;  /* 0x0000000a5a717223 */ /* 0x180fe2000001085c */
[-CC-:B------:R-:W-:Y:S01]  /*b670*/  FFMA.FTZ R12, R91, R10.reuse, -R92.reuse ;  /* 0x0000000a5b0c7223 */ /* 0x180fe2000001085c */
[-C--:B------:R-:W-:Y:S01]  /*b680*/  FMUL.FTZ R13, R13, R10.reuse ;  /* 0x0000000a0d0d7220 */ /* 0x080fe20000410000 */
[-CC-:B------:R-:W-:Y:S01]  /*b690*/  FFMA.FTZ R14, R149, R10.reuse, -R92.reuse ;  /* 0x0000000a950e7223 */ /* 0x180fe2000001085c */
[-CC-:B------:R-:W-:Y:S01]  /*b6a0*/  FFMA.FTZ R91, R95, R10.reuse, -R92.reuse ;  /* 0x0000000a5f5b7223 */ /* 0x180fe2000001085c */
[-CC-:B------:R-:W-:Y:S01]  /*b6b0*/  FFMA.FTZ R20, R151, R10.reuse, -R92.reuse ;  /* 0x0000000a97147223 */ /* 0x180fe2000001085c */
[-CC-:B------:R-:W-:Y:S01]  /*b6c0*/  FFMA.FTZ R95, R99, R10.reuse, -R92.reuse ;  /* 0x0000000a635f7223 */ /* 0x180fe2000001085c */
[----:B------:R-:W-:Y:S01]  /*b6d0*/  MUFU.EX2 R113, R113 ;  /* 0x0000007100717308 */ /* 0x000fe20000000800 */
[--C-:B------:R-:W-:Y:S01]  /*b6e0*/  FFMA.FTZ R99, R103, R10, -R92.reuse ;  /* 0x0000000a67637223 */ /* 0x100fe2000001085c */
[----:B0-----:R-:W-:Y:S01]  /*b6f0*/  FFMA.FTZ R103, R0, R8, R189 ;  /* 0x0000000800677223 */ /* 0x001fe200000100bd */
[-CC-:B------:R-:W-:Y:S01]  /*b700*/  FFMA.FTZ R88, R153, R10.reuse, -R92.reuse ;  /* 0x0000000a99587223 */ /* 0x180fe2000001085c */
[-CC-:B------:R-:W-:Y:S01]  /*b710*/  FFMA.FTZ R149, R155, R10.reuse, -R92.reuse ;  /* 0x0000000a9b957223 */ /* 0x180fe2000001085c */
[-CC-:B------:R-:W-:Y:S01]  /*b720*/  FFMA.FTZ R90, R107, R10.reuse, -R92.reuse ;  /* 0x0000000a6b5a7223 */ /* 0x180fe2000001085c */
[----:B------:R-:W-:Y:S01]  /*b730*/  FADD.FTZ R103, R156, R103 ;  /* 0x000000679c677221 */ /* 0x000fe20000010000 */
[-CC-:B------:R-:W-:Y:S01]  /*b740*/  FFMA.FTZ R151, R157, R10.reuse, -R92.reuse ;  /* 0x0000000a9d977223 */ /* 0x180fe2000001085c */
[----:B------:R-:W0:Y:S01]  /*b750*/  MUFU.EX2 R2, R13 ;  /* 0x0000000d00027308 */ /* 0x000e220000000800 */
[-CC-:B------:R-:W-:Y:S01]  /*b760*/  FFMA.FTZ R111, R111, R10.reuse, -R92.reuse ;  /* 0x0000000a6f6f7223 */ /* 0x180fe2000001085c */
[----:B------:R-:W-:Y:S01]  /*b770*/  FADD.FTZ R8, R158, R103 ;  /* 0x000000679e087221 */ /* 0x000fe20000010000 */
        /* <DEDUP_REMOVED lines=12> */
[----:B------:R-:W-:Y:S01]  /*b840*/  FFMA.FTZ R92, R135, R10, -R92 ;  /* 0x0000000a875c7223 */ /* 0x000fe2000001085c */
[----:B------:R-:W2:Y:S01]  /*b850*/  MUFU.EX2 R14, R14 ;  /* 0x0000000e000e7308 */ /* 0x000ea20000000800 */
[----:B0-----:R-:W-:-:S07]  /*b860*/  FFMA.FTZ R3, R2, R3, R113 ;  /* 0x0000000302037223 */ /* 0x001fce0000010071 */
        /* <DEDUP_REMOVED lines=11> */
[----:B-1----:R-:W-:Y:S01]  /*b920*/  FADD.FTZ R94, R20, R13 ;  /* 0x0000000d145e7221 */ /* 0x002fe20000010000 */
[----:B------:R-:W-:-:S04]  /*b930*/  FADD.FTZ R3, R137, R8 ;  /* 0x0000000889037221 */ /* 0x000fc80000010000 */
[----:B------:R-:W-:Y:S02]  /*b940*/  FADD.FTZ R8, R148, R3 ;  /* 0x0000000394087221 */ /* 0x000fe40000010000 */
[----:B------:R-:W1:Y:S01]  /*b950*/  MUFU.EX2 R99, R99 ;  /* 0x0000006300637308 */ /* 0x000e620000000800 */
[----:B--2---:R-:W-:-:S07]  /*b960*/  FADD.FTZ R13, R95, R94 ;  /* 0x0000005e5f0d7221 */ /* 0x004fce0000010000 */
[----:B------:R-:W2:Y:S01]  /*b970*/  MUFU.EX2 R149, R149 ;  /* 0x0000009500957308 */ /* 0x000ea20000000800 */
[----:B0-----:R-:W-:Y:S01]  /*b980*/  FADD.FTZ R94, R88, R13 ;  /* 0x0000000d585e7221 */ /* 0x001fe20000010000 */
[----:B------:R-:W-:-:S06]  /*b990*/  FADD.FTZ R13, R131, R8 ;  /* 0x00000008830d7221 */ /* 0x000fcc0000010000 */
[----:B------:R-:W0:Y:S01]  /*b9a0*/  MUFU.EX2 R90, R90 ;  /* 0x0000005a005a7308 */ /* 0x000e220000000800 */
[----:B-1----:R-:W-:-:S07]  /*b9b0*/  FADD.FTZ R94, R99, R94 ;  /* 0x0000005e635e7221 */ /* 0x002fce0000010000 */
[----:B------:R-:W1:Y:S01]  /*b9c0*/  MUFU.EX2 R151, R151 ;  /* 0x0000009700977308 */ /* 0x000e620000000800 */
[----:B--2---:R-:W-:Y:S01]  /*b9d0*/  FADD.FTZ R3, R149, R94 ;  /* 0x0000005e95037221 */ /* 0x004fe20000010000 */
[----:B------:R-:W-:-:S06]  /*b9e0*/  FADD.FTZ R94, R150, R13 ;  /* 0x0000000d965e7221 */ /* 0x000fcc0000010000 */
        /* <DEDUP_REMOVED lines=9> */
[----:B--2---:R-:W-:Y:S01]  /*ba80*/  FADD.FTZ R8, R111, R8 ;  /* 0x000000086f087221 */ /* 0x004fe20000010000 */
[----:B------:R-:W-:-:S06]  /*ba90*/  FADD.FTZ R3, R89, R94 ;  /* 0x0000005e59037221 */ /* 0x000fcc0000010000 */
        /* <DEDUP_REMOVED lines=35> */
[----:B--2---:R-:W-:Y:S01]  /*bcd0*/  FADD.FTZ R3, R13, R8 ;  /* 0x000000080d037221 */ /* 0x004fe20000010000 */
[----:B0-----:R-:W-:-:S03]  /*bce0*/  FADD.FTZ R8, R97, R94 ;  /* 0x0000005e61087221 */ /* 0x001fc60000010000 */
[----:B-1----:R-:W-:Y:S01]  /*bcf0*/  FADD.FTZ R3, R92, R3 ;  /* 0x000000035c037221 */ /* 0x002fe20000010000 */
[----:B------:R-:W-:Y:S06]  /*bd00*/  @!P0 BRA `(.L_x_1041) ;  /* 0x0000000000048947 */ /* 0x000fec0003800000 */
[----:B------:R-:W-:Y:S01]  /*bd10*/  BPT.TRAP 0x1 ;  /* 0x000000040000795c */ /* 0x000fe20000300000 */
.L_x_1041:
[----:B------:R-:W-:Y:S01]  /*bd20*/  UIADD3 UR5, UR5, 0x2a860, URZ ;  /* 0x0002a86005057890 */ /* 0x000fe2000fffe03f */
[----:B------:R-:W-:Y:S01]  /*bd30*/  ISETP.GT.AND P1, PT, R21, R23, PT ;  /* 0x000000171500720c */ /* 0x000fe20003f24270 */
[----:B------:R-:W-:Y:S01]  /*bd40*/  UMOV UR6, UR38 ;  /* 0x0000002600067c82 */ /* 0x000fe20008000000 */
[----:B------:R-:W-:Y:S01]  /*bd50*/  F2FP.F16.F32.PACK_AB R154, R137, R154 ;  /* 0x0000009a899a723e */ /* 0x000fe200000000ff */
[----:B------:R-:W-:Y:S01]  /*bd60*/  UPRMT UR5, UR60, 0x654, UR5 ;  /* 0x000006543c057896 */ /* 0x000fe20008000005 */
[----:B------:R-:W-:Y:S01]  /*bd70*/  F2FP.F16.F32.PACK_AB R137, R139, R185 ;  /* 0x000000b98b89723e */ /* 0x000fe200000000ff */
[----:B------:R-:W-:Y:S01]  /*bd80*/  UMOV UR4, UR39 ;  /* 0x0000002700047c82 */ /* 0x000fe20008000000 */
[----:B------:R-:W-:Y:S01]  /*bd90*/  F2FP.F16.F32.PACK_AB R157, R12, R113 ;  /* 0x000000710c9d723e */ /* 0x000fe200000000ff */
[----:B------:R-:W-:Y:S01]  /*bda0*/  VIADD R21, R21, 0xffffffff ;  /* 0xffffffff15157836 */ /* 0x000fe20000000000 */
[----:B------:R-:W-:Y:S01]  /*bdb0*/  F2FP.F16.F32.PACK_AB R152, R145, R152 ;  /* 0x000000989198723e */ /* 0x000fe200000000ff */
[----:B------:R-:W-:Y:S01]  /*bdc0*/  IMAD.MOV.U32 R12, RZ, RZ, R9 ;  /* 0x000000ffff0c7224 */ /* 0x000fe200078e0009 */
        /* <DEDUP_REMOVED lines=21> */
[----:B------:R-:W-:Y:S01]  /*bf20*/  F2FP.F16.F32.PACK_AB R138, R97, R138 ;  /* 0x0000008a618a723e */ /* 0x000fe200000000ff */
[----:B------:R-:W-:Y:S06]  /*bf30*/  @P1 BRA `(.L_x_1042) ;  /* 0xffffffd000ac1947 */ /* 0x000fec000383ffff */
.L_x_1023:
        /* <DEDUP_REMOVED lines=67> */
.L_x_1043:
[----:B------:R-:W-:Y:S01]  /*c370*/  ULEA UR5, UR39, UR40, 0x3 ;  /* 0x0000002827057291 */ /* 0x000fe2000f8e183f */
[----:B------:R-:W-:-:S05]  /*c380*/  IMAD.U32 R0, RZ, RZ, UR38 ;  /* 0x00000026ff007e24 */ /* 0x000fca000f8e00ff */
[----:B------:R-:W-:-:S04]  /*c390*/  SHF.L.U32 R0, R0, 0x1f, RZ ;  /* 0x0000001f00007819 */ /* 0x000fc800000006ff */
[----:B------:R0:W1:Y:S01]  /*c3a0*/  SYNCS.PHASECHK.TRANS64.TRYWAIT P1, [UR5+0x2a850], R0 ;  /* 0x02a85000ff0075a7 */ /* 0x0000620008020145 */
[----:B------:R-:W-:Y:S05]  /*c3b0*/  @!P0 BRA `(.L_x_1044) ;  /* 0x0000000000048947 */ /* 0x000fea0003800000 */
[----:B------:R-:W-:Y:S01]  /*c3c0*/  BPT.TRAP 0x1 ;  /* 0x000000040000795c */ /* 0x000fe20000300000 */
.L_x_1044:
[----:B-1----:R-:W-:Y:S05]  /*c3d0*/  @P1 BRA `(.L_x_1045) ;  /* 0x0000000000081947 */ /* 0x002fea0003800000 */
[----:B------:R-:W1:Y:S02]  /*c3e0*/  SYNCS.PHASECHK.TRANS64.TRYWAIT P1, [UR5+0x2a850], R0 ;  /* 0x02a85000ff0075a7 */ /* 0x000e640008020145 */
[----:B-1----:R-:W-:Y:S05]  /*c3f0*/  @!P1 BRA `(.L_x_1046) ;  /* 0x0000006c00089947 */ /* 0x002fea0003800000 */
.L_x_1045:
[----:B------:R-:W-:Y:S01]  /*c400*/  UIADD3 UR40, UR40, 0x400, URZ ;  /* 0x0000040028287890 */ /* 0x000fe2000fffe03f */
[----:B------:R-:W-:Y:S01]  /*c410*/  WARPGROUP.ARRIVE ;  /* 0x00000000000079c5 */ /* 0x000fe20000000000 */
[----:B------:R-:W-:Y:S01]  /*c420*/  UMOV UR7, 0x40000040 ;  /* 0x4000004000077882 */ /* 0x000fe20000000000 */
[----:B-1----:R-:W1:Y:S01]  /*c430*/  SHFL.BFLY PT, R5, R8, 0x2, 0x1f ;  /* 0x0c401f0008057f89 */ /* 0x002e6200000e0000 */
[----:B------:R-:W-:Y:S01]  /*c440*/  USHF.R.U32.HI UR40, URZ, 0x4, UR40 ;  /* 0x000000043f287899 */ /* 0x000fe20008011628 */
[----:B------:R-:W-:Y:S02]  /*c450*/  IMAD.MOV.U32 R4, RZ, RZ, RZ ;  /* 0x000000ffff047224 */ /* 0x000fe400078e00ff */
[----:B0-----:R-:W0:Y:S01]  /*c460*/  SHFL.BFLY PT, R0, R3, 0x2, 0x1f ;  /* 0x0c401f0003007f89 */ /* 0x001e2200000e0000 */
[----:B------:R-:W-:Y:S01]  /*c470*/  ULOP3.LUT UR40, UR40, 0x3fff, URZ, 0xc0, !UPT ;  /* 0x00003fff28287892 */ /* 0x000fe2000f8ec03f */
[----:B------:R-:W-:-:S03]  /*c480*/  IMAD.MOV.U32 R88, RZ, RZ, -0x800000 ;  /* 0xff800000ff587424 */ /* 0x000fc600078e00ff */
[----:B------:R-:W-:-:S04]  /*c490*/  ULOP3.LUT UR4, UR40, 0x3000000, URZ, 0xfc, !UPT ;  /* 0x0300000028047892 */ /* 0x000fc8000f8efc3f */
[----:B------:R-:W-:-:S07]  /*c4a0*/  UIMAD UR4, UR39, 0x600, UR4 ;  /* 0x00000600270478a4 */ /* 0x000fce000f8e0204 */
[----:B------:R-:W-:Y:S02]  /*c4b0*/  UMOV UR6, UR4 ;  /* 0x0000000400067c82 */ /* 0x000fe40008000000 */
[----:B------:R-:W-:Y:S01]  /*c4c0*/  HGMMA.64x128x16.F32 R24, R156, gdesc[UR4].tnspB, R24, gsb0 ;  /* 0x41e000049c187df0 */ /* 0x000fe20008000818 */
[----:B------:R-:W-:Y:S01]  /*c4d0*/  UIADD3 UR6, UR4, 0x80, URZ ;  /* 0x0000008004067890 */ /* 0x000fe2000fffe03f */
[----:B-1----:R-:W-:Y:S01]  /*c4e0*/  FADD.FTZ R5, R5, R8 ;  /* 0x0000000805057221 */ /* 0x002fe20000010000 */
[----:B------:R-:W-:Y:S01]  /*c4f0*/  UMOV UR7, 0x40000040 ;  /* 0x4000004000077882 */ /* 0x000fe20000000000 */
[----:B------:R-:W-:Y:S02]  /*c500*/  IMAD.MOV.U32 R8, RZ, RZ, RZ ;  /* 0x000000ffff087224 */ /* 0x000fe400078e00ff */
[----:B0-----:R-:W-:Y:S02]  /*c510*/  FADD.FTZ R2, R0, R3 ;  /* 0x0000000300027221 */ /* 0x001fe40000010000 */
[----:B------:R-:W0:Y:S04]  /*c520*/  SHFL.BFLY PT, R0, R5, 0x1, 0x1f ;  /* 0x0c201f0005007f89 */ /* 0x000e2800000e0000 */
[----:B------:R-:W1:Y:S01]  /*c530*/  SHFL.BFLY PT, R7, R2, 0x1, 0x1f ;  /* 0x0c201f0002077f89 */ /* 0x000e6200000e0000 */
[----:B0-----:R-:W-:Y:S01]  /*c540*/  FADD.FTZ R12, R5, R0 ;  /* 0x00000000050c7221 */ /* 0x001fe20000010000 */
[----:B------:R-:W-:-:S02]  /*c550*/  IMAD.MOV.U32 R0, RZ, RZ, -0x800000 ;  /* 0xff800000ff007424 */ /* 0x000fc400078e00ff */
[----:B-1----:R-:W-:Y:S02]  /*c560*/  FADD.FTZ R7, R2, R7 ;  /* 0x0000000702077221 */ /* 0x002fe40000010000 */
[----:B------:R-:W-:-:S03]  /*c570*/  FSETP.NE.FTZ.AND P1, PT, R12, RZ, PT ;  /* 0x000000ff0c00720b */ /* 0x000fc60003f35000 */
[----:B------:R-:W-:-:S10]  /*c580*/  FSETP.NE.FTZ.AND P2, PT, R7, RZ, PT ;  /* 0x000000ff0700720b */ /* 0x000fd40003f55000 */
[----:B------:R-:W0:Y:S01]  /*c590*/  @P1 MUFU.LG2 R3, R12 ;  /* 0x0000000c00031308 */ /* 0x000e220000000c00 */
[C---:B------:R-:W-:Y:S02]  /*c5a0*/  @P1 FMUL.FTZ R2, R10.reuse, 0.69314718246459960938 ;  /* 0x3f3172180a021820 */ /* 0x040fe40000410000 */
[----:B------:R-:W-:-:S05]  /*c5b0*/  @P2 FMUL.FTZ R5, R10, 0.69314718246459960938 ;  /* 0x3f3172180a052820 */ /* 0x000fca0000410000 */
        /* <DEDUP_REMOVED lines=34> */
.L_x_1047:
[----:B------:R-:W-:Y:S01]  /*c7e0*/  UIADD3 UR4, UR5, 0x2a860, URZ ;  /* 0x0002a86005047890 */ /* 0x000fe2000fffe03f */
[-C--:B------:R-:W-:Y:S01]  /*c7f0*/  FMUL.FTZ R89, R40, R4.reuse ;  /* 0x0000000428597220 */ /* 0x080fe20000410000 */
[----:B------:R-:W-:Y:S01]  /*c800*/  UIADD3 UR39, UR39, 0x1, URZ ;  /* 0x0000000127277890 */ /* 0x000fe2000fffe03f */
[-C--:B------:R-:W-:Y:S01]  /*c810*/  FMUL.FTZ R90, R41, R4.reuse ;  /* 0x00000004295a7220 */ /* 0x080fe20000410000 */
[----:B------:R-:W-:Y:S01]  /*c820*/  UPRMT UR4, UR60, 0x654, UR4 ;  /* 0x000006543c047896 */ /* 0x000fe20008000004 */
[-C--:B------:R-:W-:Y:S01]  /*c830*/  FMUL.FTZ R91, R45, R4.reuse ;  /* 0x000000042d5b7220 */ /* 0x080fe20000410000 */
[----:B------:R-:W-:Y:S01]  /*c840*/  UISETP.NE.AND UP0, UPT, UR39, 0x2, UPT ;  /* 0x000000022700788c */ /* 0x000fe2000bf05270 */
[----:B------:R-:W-:Y:S01]  /*c850*/  FMUL.FTZ R40, R48, R4 ;  /* 0x0000000430287220 */ /* 0x000fe20000410000 */
[-C--:B------:R-:W-:Y:S01]  /*c860*/  FMUL.FTZ R110, R26, R8.reuse ;  /* 0x000000081a6e7220 */ /* 0x080fe20000410000 */
[-C--:B------:R-:W-:Y:S01]  /*c870*/  FMUL.FTZ R98, R50, R8.reuse ;  /* 0x0000000832627220 */ /* 0x080fe20000410000 */
[-C--:B------:R-:W-:Y:S01]  /*c880*/  FMUL.FTZ R99, R51, R8.reuse ;  /* 0x0000000833637220 */ /* 0x080fe20000410000 */
[----:B------:R-:W-:Y:S01]  /*c890*/  FMUL.FTZ R97, R54, R8 ;  /* 0x0000000836617220 */ /* 0x000fe20000410000 */
[-C--:B------:R-:W-:Y:S01]  /*c8a0*/  FMUL.FTZ R3, R24, R4.reuse ;  /* 0x0000000418037220 */ /* 0x080fe20000410000 */
[----:B------:R-:W-:Y:S01]  /*c8b0*/  SYNCS.ARRIVE.TRANS64.RED.A1T0 RZ, [UR4], RZ ;  /* 0x000000ffffff79a7 */ /* 0x000fe20008100404 */
        /* <DEDUP_REMOVED lines=60> */
.L_x_969:
[----:B------:R-:W0:Y:S01]  /*cc80*/  S2R R2, SR_CgaCtaId ;  /* 0x0000000000027919 */ /* 0x000e220000008800 */
[----:B------:R-:W-:Y:S01]  /*cc90*/  MOV R23, 0x400 ;  /* 0x0000040000177802 */ /* 0x000fe20000000f00 */
[----:B------:R-:W-:Y:S01]  /*cca0*/  BSSY B0, `(.L_x_1048) ;  /* 0x00001bc000007945 */ /* 0x000fe20003800000 */
[----:B------:R-:W-:Y:S02]  /*ccb0*/  BAR.SYNC.DEFER_BLOCKING 0x5, 0x180 ;  /* 0x0146000000007b1d */ /* 0x000fe40000010000 */
[----:B0-----:R-:W-:-:S05]  /*ccc0*/  LEA R23, R2, R23, 0x18 ;  /* 0x0000001702177211 */ /* 0x001fca00078ec0ff */
[----:B------:R0:W1:Y:S01]  /*ccd0*/  LDS R16, [R23+0x2a8d0] ;  /* 0x02a8d00017107984 */ /* 0x0000620000000800 */
[----:B------:R-:W-:Y:S06]  /*cce0*/  BAR.ARV 0x4, 0x180 ;  /* 0x0106000000007b1d */ /* 0x000fec0000002000 */
[----:B------:R-:W-:Y:S05]  /*ccf0*/  @P0 BRA `(.L_x_1049) ;  /* 0x0000001000980947 */ /* 0x000fea0003800000 */
[----:B------:R-:W2:Y:S01]  /*cd00*/  S2R R2, SR_SWINHI ;  /* 0x0000000000027919 */ /* 0x000ea20000002f00 */
[----:B------:R-:W3:Y:S01]  /*cd10*/  LDC R57, c[0x0][0xbe8] ;  /* 0x0002fa00ff397b82 */ /* 0x000ee20000000800 */
[----:B------:R-:W-:Y:S01]  /*cd20*/  SHF.R.S32.HI R58, RZ, 0x1f, R164 ;  /* 0x0000001fff3a7819 */ /* 0x000fe200000114a4 */
[----:B------:R-:W-:Y:S01]  /*cd30*/  ULDC.64 UR4, c[0x0][0xb90] ;  /* 0x0002e40000047ab9 */ /* 0x000fe20000000a00 */
[----:B------:R-:W-:Y:S01]  /*cd40*/  F2FP.F16.F32.PACK_AB R7, R7, R26 ;  /* 0x0000001a0707723e */ /* 0x000fe200000000ff */
[----:B------:R-:W-:Y:S01]  /*cd50*/  IMAD.WIDE.U32 R12, R164, UR4, RZ ;  /* 0x00000004a40c7c25 */ /* 0x000fe2000f8e00ff */
[----:B------:R-:W-:Y:S01]  /*cd60*/  F2FP.F16.F32.PACK_AB R6, R29, R6 ;  /* 0x000000061d06723e */ /* 0x000fe200000000ff */
[----:B------:R-:W-:Y:S01]  /*cd70*/  ULDC UR6, c[0x0][0xa88] ;  /* 0x0002a20000067ab9 */ /* 0x000fe20000000800 */
[----:B------:R-:W-:Y:S01]  /*cd80*/  SHF.R.S32.HI R112, RZ, 0x1f, R162 ;  /* 0x0000001fff707819 */ /* 0x000fe200000114a2 */
[----:B------:R-:W-:Y:S01]  /*cd90*/  IMAD R9, R58, UR4, RZ ;  /* 0x000000043a097c24 */ /* 0x000fe2000f8e02ff */
[----:B------:R-:W-:-:S02]  /*cda0*/  F2FP.F16.F32.PACK_AB R80, R81, R80 ;  /* 0x000000505150723e */ /* 0x000fc400000000ff */
[----:B------:R-:W-:Y:S01]  /*cdb0*/  F2FP.F16.F32.PACK_AB R48, R41, R48 ;  /* 0x000000302930723e */ /* 0x000fe200000000ff */
[----:B------:R-:W-:Y:S01]  /*cdc0*/  IMAD R11, R164, UR5, R9 ;  /* 0x00000005a40b7c24 */ /* 0x000fe2000f8e0209 */
[----:B------:R-:W-:Y:S01]  /*cdd0*/  ULDC.64 UR4, c[0x0][0xb98] ;  /* 0x0002e60000047ab9 */ /* 0x000fe20000000a00 */
[----:B------:R-:W-:Y:S01]  /*cde0*/  IMAD R9, R165, 0x40, R160 ;  /* 0x00000040a5097824 */ /* 0x000fe200078e02a0 */
[----:B------:R-:W-:Y:S01]  /*cdf0*/  F2FP.F16.F32.PACK_AB R51, R54, R51 ;  /* 0x000000333633723e */ /* 0x000fe200000000ff */
[----:B------:R-:W-:Y:S01]  /*ce00*/  IMAD.IADD R13, R13, 0x1, R11 ;  /* 0x000000010d0d7824 */ /* 0x000fe200078e020b */
[----:B------:R-:W-:Y:S02]  /*ce10*/  F2FP.F16.F32.PACK_AB R81, R83, R82 ;  /* 0x000000525351723e */ /* 0x000fe400000000ff */
[----:B------:R-:W-:Y:S01]  /*ce20*/  F2FP.F16.F32.PACK_AB R82, R85, R84 ;  /* 0x000000545552723e */ /* 0x000fe200000000ff */
[----:B------:R-:W-:Y:S01]  /*ce30*/  IMAD.WIDE.U32 R12, R162, UR4, R12 ;  /* 0x00000004a20c7c25 */ /* 0x000fe2000f8e000c */
[----:B------:R-:W-:-:S02]  /*ce40*/  F2FP.F16.F32.PACK_AB R83, R87, R86 ;  /* 0x000000565753723e */ /* 0x000fc400000000ff */
[----:B------:R-:W-:Y:S02]  /*ce50*/  MOV R34, R23 ;  /* 0x0000001700227202 */ /* 0x000fe40000000f00 */
[----:B--2---:R-:W-:-:S03]  /*ce60*/  MOV R35, R2 ;  /* 0x0000000200237202 */ /* 0x004fc60000000f00 */
[----:B------:R-:W-:-:S04]  /*ce70*/  IMAD.WIDE R4, R171, 0x2, R34 ;  /* 0x00000002ab047825 */ /* 0x000fc800078e0222 */
[----:B------:R-:W-:Y:S01]  /*ce80*/  IMAD.WIDE R34, R9, 0x2, R34 ;  /* 0x0000000209227825 */ /* 0x000fe200078e0222 */
[C---:B------:R-:W-:Y:S02]  /*ce90*/  IADD3 R33, P2, R4.reuse, 0x4020, RZ ;  /* 0x0000402004217810 */ /* 0x040fe40007f5e0ff */
[C---:B------:R-:W-:Y:S02]  /*cea0*/  IADD3 R21, P6, R4.reuse, 0x20, RZ ;  /* 0x0000002004157810 */ /* 0x040fe40007fde0ff */
[----:B------:R-:W-:Y:S01]  /*ceb0*/  LOP3.LUT R10, R33, 0x380, RZ, 0xc0, !PT ;  /* 0x00000380210a7812 */ /* 0x000fe200078ec0ff */
[--C-:B------:R-:W-:Y:S01]  /*cec0*/  IMAD.X R39, RZ, RZ, R5.reuse, P2 ;  /* 0x000000ffff277224 */ /* 0x100fe200010e0605 */
[----:B------:R-:W-:Y:S01]  /*ced0*/  IADD3 R73, P1, R4, 0x4040, RZ ;  /* 0x0000404004497810 */ /* 0x000fe20007f3e0ff */
[--C-:B------:R-:W-:Y:S01]  /*cee0*/  IMAD.X R15, RZ, RZ, R5.reuse, P6 ;  /* 0x000000ffff0f7224 */ /* 0x100fe200030e0605 */
[----:B------:R-:W-:Y:S02]  /*cef0*/  SHF.R.U64 R10, R10, 0x3, RZ ;  /* 0x000000030a0a7819 */ /* 0x000fe400000012ff */
[----:B------:R-:W-:Y:S01]  /*cf00*/  IADD3 R31, P3, R4, 0x4000, RZ ;  /* 0x00004000041f7810 */ /* 0x000fe20007f7e0ff */
[----:B------:R-:W-:Y:S01]  /*cf10*/  IMAD.X R43, RZ, RZ, R5, P1 ;  /* 0x000000ffff2b7224 */ /* 0x000fe200008e0605 */
[----:B------:R-:W-:-:S02]  /*cf20*/  LOP3.LUT R38, R10, R33, RZ, 0x3c, !PT ;  /* 0x000000210a267212 */ /* 0x000fc400078e3cff */
[----:B------:R-:W-:Y:S01]  /*cf30*/  IADD3 R33, P6, R34, 0x1000, RZ ;  /* 0x0000100022217810 */ /* 0x000fe20007fde0ff */
[--C-:B------:R-:W-:Y:S01]  /*cf40*/  IMAD.X R37, RZ, RZ, R5.reuse, P3 ;  /* 0x000000ffff257224 */ /* 0x100fe200018e0605 */
[----:B---3--:R-:W-:Y:S02]  /*cf50*/  ISETP.NE.AND P1, PT, R57, 0x1, PT ;  /* 0x000000013900780c */ /* 0x008fe40003f25270 */
[----:B------:R-:W-:Y:S02]  /*cf60*/  LOP3.LUT R32, R33, 0x380, RZ, 0xc0, !PT ;  /* 0x0000038021207812 */ /* 0x000fe400078ec0ff */
[----:B------:R-:W-:Y:S02]  /*cf70*/  IADD3 R55, P4, R4, 0x60, RZ ;  /* 0x0000006004377810 */ /* 0x000fe40007f9e0ff */
[----:B------:R-:W-:Y:S02]  /*cf80*/  LOP3.LUT R14, R73, 0x380, RZ, 0xc0, !PT ;  /* 0x00000380490e7812 */ /* 0x000fe400078ec0ff */
[----:B------:R-:W-:Y:S01]  /*cf90*/  SHF.R.U64 R32, R32, 0x3, RZ ;  /* 0x0000000320207819 */ /* 0x000fe200000012ff */
[----:B------:R-:W-:Y:S01]  /*cfa0*/  IMAD.X R11, RZ, RZ, R5, P4 ;  /* 0x000000ffff0b7224 */ /* 0x000fe200020e0605 */
[----:B------:R-:W-:-:S02]  /*cfb0*/  LOP3.LUT R8, R31, 0x380, RZ, 0xc0, !PT ;  /* 0x000003801f087812 */ /* 0x000fc400078ec0ff */
[----:B------:R-:W-:Y:S01]  /*cfc0*/  SHF.R.U64 R14, R14, 0x3, RZ ;  /* 0x000000030e0e7819 */ /* 0x000fe200000012ff */
[----:B------:R-:W2:Y:S01]  /*cfd0*/  @P1 LDC R79, c[0x0][0xbf0] ;  /* 0x0002fc00ff4f1b82 */ /* 0x000ea20000000800 */
[----:B------:R-:W-:Y:S02]  /*cfe0*/  LOP3.LUT R32, R32, R33, RZ, 0x3c, !PT ;  /* 0x0000002120207212 */ /* 0x000fe400078e3cff */
[----:B------:R-:W-:Y:S02]  /*cff0*/  SHF.R.U64 R8, R8, 0x3, RZ ;  /* 0x0000000308087819 */ /* 0x000fe400000012ff */
[----:B------:R-:W-:Y:S02]  /*d000*/  IADD3 R33, P4, R34, 0x3000, RZ ;  /* 0x0000300022217810 */ /* 0x000fe40007f9e0ff */
[----:B------:R-:W-:Y:S02]  /*d010*/  LOP3.LUT R42, R14, R73, RZ, 0x3c, !PT ;  /* 0x000000490e2a7212 */ /* 0x000fe400078e3cff */
[----:B------:R-:W-:Y:S01]  /*d020*/  LOP3.LUT R36, R8, R31, RZ, 0x3c, !PT ;  /* 0x0000001f08247212 */ /* 0x000fe200078e3cff */
[----:B------:R-:W3:Y:S01]  /*d030*/  @P1 LDC R73, c[0x0][0xbec] ;  /* 0x0002fb00ff491b82 */ /* 0x000ee20000000800 */
[----:B------:R-:W-:Y:S01]  /*d040*/  LOP3.LUT R28, R33, 0x380, RZ, 0xc0, !PT ;  /* 0x00000380211c7812 */ /* 0x000fe200078ec0ff */
[----:B------:R-:W-:Y:S01]  /*d050*/  IMAD.X R29, RZ, RZ, R35, P4 ;  /* 0x000000ffff1d7224 */ /* 0x000fe200020e0623 */
[----:B------:R-:W-:-:S02]  /*d060*/  IADD3 R47, P0, R4, 0x4060, RZ ;  /* 0x00004060042f7810 */ /* 0x000fc40007f1e0ff */
[----:B------:R-:W-:Y:S02]  /*d070*/  LOP3.LUT R8, R55, 0x380, RZ, 0xc0, !PT ;  /* 0x0000038037087812 */ /* 0x000fe400078ec0ff */
[----:B------:R-:W-:Y:S02]  /*d080*/  SHF.R.U64 R28, R28, 0x3, RZ ;  /* 0x000000031c1c7819 */ /* 0x000fe400000012ff */
[----:B------:R-:W-:Y:S02]  /*d090*/  LOP3.LUT R46, R47, 0x380, RZ, 0xc0, !PT ;  /* 0x000003802f2e7812 */ /* 0x000fe400078ec0ff */
[----:B------:R-:W-:Y:S02]  /*d0a0*/  LOP3.LUT R9, R4, 0x380, RZ, 0xc0, !PT ;  /* 0x0000038004097812 */ /* 0x000fe400078ec0ff */
[----:B------:R-:W-:Y:S02]  /*d0b0*/  SHF.R.U64 R8, R8, 0x3, RZ ;  /* 0x0000000308087819 */ /* 0x000fe400000012ff */
[----:B------:R-:W-:Y:S01]  /*d0c0*/  LOP3.LUT R28, R28, R33, RZ, 0x3c, !PT ;  /* 0x000000211c1c7212 */ /* 0x000fe200078e3cff */
[----:B------:R-:W-:Y:S01]  /*d0d0*/  IMAD.X R33, RZ, RZ, R35, P6 ;  /* 0x000000ffff217224 */ /* 0x000fe200030e0623 */
[----:B------:R-:W-:-:S02]  /*d0e0*/  SHF.R.U64 R46, R46, 0x3, RZ ;  /* 0x000000032e2e7819 */ /* 0x000fc400000012ff */
[----:B------:R-:W-:Y:S02]  /*d0f0*/  SHF.R.U64 R9, R9, 0x3, RZ ;  /* 0x0000000309097819 */ /* 0x000fe400000012ff */
[----:B------:R-:W-:Y:S02]  /*d100*/  LOP3.LUT R10, R8, R55, RZ, 0x3c, !PT ;  /* 0x00000037080a7212 */ /* 0x000fe400078e3cff */
[----:B------:R-:W-:Y:S02]  /*d110*/  IADD3 R55, P6, R34, 0x7000, RZ ;  /* 0x0000700022377810 */ /* 0x000fe40007fde0ff */
[----:B------:R-:W-:Y:S02]  /*d120*/  IADD3 R25, P5, R4, 0x40, RZ ;  /* 0x0000004004197810 */ /* 0x000fe40007fbe0ff */
[----:B------:R-:W-:Y:S01]  /*d130*/  LOP3.LUT R46, R46, R47, RZ, 0x3c, !PT ;  /* 0x0000002f2e2e7212 */ /* 0x000fe200078e3cff */
[--C-:B------:R-:W-:Y:S01]  /*d140*/  IMAD.X R47, RZ, RZ, R5.reuse, P0 ;  /* 0x000000ffff2f7224 */ /* 0x100fe200000e0605 */
[----:B------:R-:W-:Y:S01]  /*d150*/  LOP3.LUT R4, R9, R4, RZ, 0x3c, !PT ;  /* 0x0000000409047212 */ /* 0x000fe200078e3cff */
[----:B------:R-:W-:Y:S01]  /*d160*/  IMAD.X R9, RZ, RZ, R5, P5 ;  /* 0x000000ffff097224 */ /* 0x000fe200028e0605 */
[----:B------:R-:W-:-:S02]  /*d170*/  LOP3.LUT R26, R55, 0x380, RZ, 0xc0, !PT ;  /* 0x00000380371a7812 */ /* 0x000fc400078ec0ff */
[----:B------:R-:W-:Y:S02]  /*d180*/  MOV R72, R4 ;  /* 0x0000000400487202 */ /* 0x000fe40000000f00 */
[----:B------:R-:W-:Y:S02]  /*d190*/  F2FP.F16.F32.PACK_AB R4, R96, R3 ;  /* 0x000000036004723e */ /* 0x000fe400000000ff */
[----:B------:R-:W-:Y:S02]  /*d1a0*/  SHF.R.U64 R26, R26, 0x3, RZ ;  /* 0x000000031a1a7819 */ /* 0x000fe400000012ff */
[----:B------:R-:W-:Y:S01]  /*d1b0*/  MOV R96, R46 ;  /* 0x0000002e00607202 */ /* 0x000fe20000000f00 */
[----:B------:R-:W-:Y:S01]  /*d1c0*/  IMAD.IADD R46, R22, 0x1, R17 ;  /* 0x00000001162e7824 */ /* 0x000fe200078e0211 */
[----:B------:R-:W-:Y:S02]  /*d1d0*/  LOP3.LUT R2, R21, 0x380, RZ, 0xc0, !PT ;  /* 0x0000038015027812 */ /* 0x000fe400078ec0ff */
[----:B------:R-:W-:-:S02]  /*d1e0*/  LOP3.LUT R26, R26, R55, RZ, 0x3c, !PT ;  /* 0x000000371a1a7212 */ /* 0x000fc400078e3cff */
[----:B------:R-:W-:Y:S01]  /*d1f0*/  MOV R55, R38 ;  /* 0x0000002600377202 */ /* 0x000fe20000000f00 */
[----:B---3--:R-:W-:Y:S01]  /*d200*/  @P1 IMAD.HI.U32 R38, R46, R73, RZ ;  /* 0x000000492e261227 */ /* 0x008fe200078e00ff */
[----:B------:R-:W-:Y:S02]  /*d210*/  SHF.R.U64 R2, R2, 0x3, RZ ;  /* 0x0000000302027819 */ /* 0x000fe400000012ff */
[----:B------:R-:W-:Y:S01]  /*d220*/  IADD3 R31, P5, R34, 0x2000, RZ ;  /* 0x00002000221f7810 */ /* 0x000fe20007fbe0ff */
[----:B------:R-:W-:Y:S01]  /*d230*/  IMAD.MOV.U32 R39, RZ, RZ, R46 ;  /* 0x000000ffff277224 */ /* 0x000fe200078e002e */
[----:B------:R-:W-:Y:S01]  /*d240*/  F2FP.F16.F32.PACK_AB R5, R27, R110 ;  /* 0x0000006e1b05723e */ /* 0x000fe200000000ff */
[----:B------:R-:W-:Y:S01]  /*d250*/  BAR.SYNC.DEFER_BLOCKING 0x1, 0x100 ;  /* 0x0044000000007b1d */ /* 0x000fe20000010000 */
[----:B--2---:R-:W-:Y:S01]  /*d260*/  @P1 SHF.R.U32.HI R39, RZ, R79, R38 ;  /* 0x0000004fff271219 */ /* 0x004fe20000011626 */
[----:B------:R-:W-:Y:S01]  /*d270*/  IMAD.IADD R38, R170, 0x1, R17 ;  /* 0x00000001aa267824 */ /* 0x000fe200078e0211 */
[----:B------:R-:W-:Y:S01]  /*d280*/  LOP3.LUT R14, R2, R21, RZ, 0x3c, !PT ;  /* 0x00000015020e7212 */ /* 0x000fe200078e3cff */
[----:B------:R-:W-:Y:S01]  /*d290*/  IMAD.X R27, RZ, RZ, R35, P6 ;  /* 0x000000ffff1b7224 */ /* 0x000fe200030e0623 */
[----:B------:R-:W-:-:S02]  /*d2a0*/  LOP3.LUT R2, R25, 0x380, RZ, 0xc0, !PT ;  /* 0x0000038019027812 */ /* 0x000fc400078ec0ff */
[----:B------:R-:W-:Y:S02]  /*d2b0*/  LOP3.LUT R30, R31, 0x380, RZ, 0xc0, !PT ;  /* 0x000003801f1e7812 */ /* 0x000fe400078ec0ff */
[----:B------:R-:W-:Y:S02]  /*d2c0*/  LOP3.LUT R3, R34, 0x380, RZ, 0xc0, !PT ;  /* 0x0000038022037812 */ /* 0x000fe400078ec0ff */
[----:B------:R-:W-:Y:S02]  /*d2d0*/  SHF.R.U64 R2, R2, 0x3, RZ ;  /* 0x0000000302027819 */ /* 0x000fe400000012ff */
[----:B------:R-:W-:Y:S02]  /*d2e0*/  SHF.R.U64 R30, R30, 0x3, RZ ;  /* 0x000000031e1e7819 */ /* 0x000fe400000012ff */
[----:B------:R-:W-:Y:S02]  /*d2f0*/  IADD3 R21, P0, R34, 0x6000, RZ ;  /* 0x0000600022157810 */ /* 0x000fe40007f1e0ff */
[----:B------:R-:W-:-:S02]  /*d300*/  SHF.R.U64 R3, R3, 0x3, RZ ;  /* 0x0000000303037819 */ /* 0x000fc400000012ff */
[----:B------:R-:W-:Y:S02]  /*d310*/  MOV R111, R10 ;  /* 0x0000000a006f7202 */ /* 0x000fe40000000f00 */
[----:B------:R-:W-:Y:S02]  /*d320*/  LOP3.LUT R8, R2, R25, RZ, 0x3c, !PT ;  /* 0x0000001902087212 */ /* 0x000fe400078e3cff */
[----:B------:R-:W-:Y:S01]  /*d330*/  LOP3.LUT R30, R30, R31, RZ, 0x3c, !PT ;  /* 0x0000001f1e1e7212 */ /* 0x000fe200078e3cff */
[----:B------:R2:W-:Y:S01]  /*d340*/  STSM.16.M88.4 [R72], R4 ;  /* 0x0000000448007844 */ /* 0x0005e20000000200 */
[C---:B------:R-:W-:Y:S02]  /*d350*/  IADD3 R31, P3, R34.reuse, 0x4000, RZ ;  /* 0x00004000221f7810 */ /* 0x040fe40007f7e0ff */
[----:B------:R-:W-:Y:S02]  /*d360*/  IADD3 R25, P2, R34, 0x5000, RZ ;  /* 0x0000500022197810 */ /* 0x000fe40007f5e0ff */
[----:B------:R-:W-:Y:S01]  /*d370*/  LOP3.LUT R34, R3, R34, RZ, 0x3c, !PT ;  /* 0x0000002203227212 */ /* 0x000fe200078e3cff */
[----:B------:R-:W-:Y:S01]  /*d380*/  IMAD.X R3, RZ, RZ, R35, P0 ;  /* 0x000000ffff037224 */ /* 0x000fe200000e0623 */
[----:B------:R-:W-:-:S02]  /*d390*/  IADD3 R12, P0, R39, R12, RZ ;  /* 0x0000000c270c7210 */ /* 0x000fc40007f1e0ff */
[----:B------:R-:W-:Y:S02]  /*d3a0*/  LOP3.LUT R2, R21, 0x380, RZ, 0xc0, !PT ;  /* 0x0000038015027812 */ /* 0x000fe400078ec0ff */
[----:B------:R-:W-:Y:S02]  /*d3b0*/  LOP3.LUT R24, R25, 0x380, RZ, 0xc0, !PT ;  /* 0x0000038019187812 */ /* 0x000fe400078ec0ff */
[----:B------:R-:W-:Y:S02]  /*d3c0*/  MOV R15, R14 ;  /* 0x0000000e000f7202 */ /* 0x000fe40000000f00 */
[----:B------:R-:W-:Y:S01]  /*d3d0*/  SHF.R.U64 R2, R2, 0x3, RZ ;  /* 0x0000000302027819 */ /* 0x000fe200000012ff */
[----:B--2---:R-:W-:Y:S01]  /*d3e0*/  IMAD.MOV R6, RZ, RZ, -R39 ;  /* 0x000000ffff067224 */ /* 0x004fe200078e0a27 */
[----:B------:R-:W-:Y:S01]  /*d3f0*/  F2FP.F16.F32.PACK_AB R7, R106, R105 ;  /* 0x000000696a07723e */ /* 0x000fe200000000ff */
[----:B------:R-:W-:Y:S01]  /*d400*/  IMAD R5, R112, UR4, RZ ;  /* 0x0000000470057c24 */ /* 0x000fe2000f8e02ff */
[----:B------:R-:W-:Y:S01]  /*d410*/  MOV R110, R36 ;  /* 0x00000024006e7202 */ /* 0x000fe20000000f00 */
[----:B------:R-:W-:Y:S01]  /*d420*/  IMAD R11, R57, R6, R46 ;  /* 0x00000006390b7224 */ /* 0x000fe200078e022e */
[----:B------:R-:W-:Y:S01]  /*d430*/  F2FP.F16.F32.PACK_AB R6, R95, R92 ;  /* 0x0000005c5f06723e */ /* 0x000fe200000000ff */
[----:B------:R-:W-:Y:S01]  /*d440*/  IMAD R4, R162, UR5, R5 ;  /* 0x00000005a2047c24 */ /* 0x000fe2000f8e0205 */
[----:B------:R-:W-:Y:S01]  /*d450*/  SHF.R.S32.HI R5, RZ, 0x1f, R39 ;  /* 0x0000001fff057819 */ /* 0x000fe20000011427 */
[----:B------:R-:W-:Y:S01]  /*d460*/  ULDC.64 UR4, c[0x0][0xb88] ;  /* 0x0002e20000047ab9 */ /* 0x000fe20000000a00 */
[----:B------:R-:W-:-:S02]  /*d470*/  SHF.R.S32.HI R10, RZ, 0x1f, R11 ;  /* 0x0000001fff0a7819 */ /* 0x000fc4000001140b */
[----:B------:R-:W-:Y:S02]  /*d480*/  IADD3.X R13, R5, R13, R4, P0, !PT ;  /* 0x0000000d050d7210 */ /* 0x000fe400007fe404 */
[----:B------:R-:W-:Y:S01]  /*d490*/  F2FP.F16.F32.PACK_AB R4, R93, R94 ;  /* 0x0000005e5d04723e */ /* 0x000fe200000000ff */
[----:B------:R-:W-:Y:S01]  /*d4a0*/  IMAD R10, R10, UR4, RZ ;  /* 0x000000040a0a7c24 */ /* 0x000fe2000f8e02ff */
[----:B------:R-:W-:Y:S01]  /*d4b0*/  F2FP.F16.F32.PACK_AB R5, R108, R107 ;  /* 0x0000006b6c05723e */ /* 0x000fe200000000ff */
[C---:B------:R-:W-:Y:S01]  /*d4c0*/  IMAD.WIDE.U32 R12, R11.reuse, UR4, R12 ;  /* 0x000000040b0c7c25 */ /* 0x040fe2000f8e000c */
[----:B------:R-:W-:Y:S02]  /*d4d0*/  MOV R14, R8 ;  /* 0x00000008000e7202 */ /* 0x000fe40000000f00 */
[----:B------:R-:W-:Y:S01]  /*d4e0*/  SHF.R.U64 R24, R24, 0x3, RZ ;  /* 0x0000000318187819 */ /* 0x000fe200000012ff */
[----:B------:R-:W-:Y:S01]  /*d4f0*/  IMAD R37, R11, UR5, R10 ;  /* 0x000000050b257c24 */ /* 0x000fe2000f8e020a */
[----:B------:R-:W-:Y:S01]  /*d500*/  F2FP.F16.F32.PACK_AB R8, R90, R89 ;  /* 0x000000595a08723e */ /* 0x000fe200000000ff */
[----:B------:R2:W-:Y:S01]  /*d510*/  STSM.16.M88.4 [R15], R4 ;  /* 0x000000040f007844 */ /* 0x0005e20000000200 */
[----:B------:R-:W-:Y:S01]  /*d520*/  LOP3.LUT R2, R2, R21, RZ, 0x3c, !PT ;  /* 0x0000001502027212 */ /* 0x000fe200078e3cff */
[----:B------:R-:W-:Y:S01]  /*d530*/  ULDC.64 UR4, c[0x0][0xb50] ;  /* 0x0002d40000047ab9 */ /* 0x000fe20000000a00 */
[----:B------:R-:W-:Y:S01]  /*d540*/  IMAD R89, R57, UR6, RZ ;  /* 0x0000000639597c24 */ /* 0x000fe2000f8e02ff */
[----:B------:R-:W-:Y:S01]  /*d550*/  LOP3.LUT P0, RZ, R167, 0x3, RZ, 0xc0, !PT ;  /* 0x00000003a7ff7812 */ /* 0x000fe2000780c0ff */
[----:B------:R-:W-:Y:S01]  /*d560*/  IMAD.X R21, RZ, RZ, R35, P3 ;  /* 0x000000ffff157224 */ /* 0x000fe200018e0623 */
[----:B------:R-:W-:-:S02]  /*d570*/  F2FP.F16.F32.PACK_AB R9, R103, R102 ;  /* 0x000000666709723e */ /* 0x000fc400000000ff */
[----:B------:R-:W-:Y:S02]  /*d580*/  F2FP.F16.F32.PACK_AB R10, R91, R44 ;  /* 0x0000002c5b0a723e */ /* 0x000fe400000000ff */
[----:B------:R-:W-:Y:S02]  /*d590*/  F2FP.F16.F32.PACK_AB R11, R104, R101 ;  /* 0x00000065680b723e */ /* 0x000fe400000000ff */
[----:B------:R-:W-:Y:S02]  /*d5a0*/  LEA R36, P3, R12, UR4, 0x2 ;  /* 0x000000040c247c11 */ /* 0x000fe4000f8610ff */
[----:B------:R-:W-:Y:S01]  /*d5b0*/  LOP3.LUT R24, R24, R25, RZ, 0x3c, !PT ;  /* 0x0000001918187212 */ /* 0x000fe200078e3cff */
[----:B------:R-:W-:Y:S01]  /*d5c0*/  IMAD.X R25, RZ, RZ, R35, P2 ;  /* 0x000000ffff197224 */ /* 0x000fe200010e0623 */
[C---:B------:R-:W-:Y:S01]  /*d5d0*/  ISETP.GE.OR P2, PT, R38.reuse, R89, P0 ;  /* 0x000000592600720c */ /* 0x040fe20000746670 */
[----:B--2---:R-:W-:Y:S01]  /*d5e0*/  VIADD R4, R38, 0x8 ;  /* 0x0000000826047836 */ /* 0x004fe20000000000 */
[----:B------:R2:W-:Y:S01]  /*d5f0*/  STSM.16.M88.4 [R14], R8 ;  /* 0x000000080e007844 */ /* 0x0005e20000000200 */
[----:B------:R-:W-:Y:S01]  /*d600*/  IMAD.IADD R5, R13, 0x1, R37 ;  /* 0x000000010d057824 */ /* 0x000fe200078e0225 */
[----:B------:R-:W-:-:S02]  /*d610*/  F2FP.F16.F32.PACK_AB R6, R53, R52 ;  /* 0x000000343506723e */ /* 0x000fc400000000ff */
[----:B------:R-:W-:Y:S01]  /*d620*/  ISETP.GE.OR P0, PT, R4, R89, P0 ;  /* 0x000000590400720c */ /* 0x000fe20000706670 */
[----:B------:R-:W-:Y:S01]  /*d630*/  SHFL.IDX PT, R72, R36, RZ, 0x1c1f ;  /* 0x001c1fff24487589 */ /* 0x000fe200000e0000 */
[----:B------:R-:W-:Y:S01]  /*d640*/  LEA.HI.X R37, R12, UR5, R5, 0x2, P3 ;  /* 0x000000050c257c11 */ /* 0x000fe200098f1405 */
[----:B------:R-:W-:Y:S01]  /*d650*/  ULDC.64 UR4, c[0x0][0xae8] ;  /* 0x0002ba0000047ab9 */ /* 0x000fe20000000a00 */
[----:B------:R-:W-:Y:S01]  /*d660*/  F2FP.F16.F32.PACK_AB R4, R49, R40 ;  /* 0x000000283104723e */ /* 0x000fe200000000ff */
[----:B------:R-:W-:Y:S01]  /*d670*/  SHFL.IDX PT, R78, R36, 0x1, 0x1c1f ;  /* 0x003c1f00244e7f89 */ /* 0x000fe200000e0000 */
[----:B------:R-:W-:Y:S02]  /*d680*/  F2FP.F16.F32.PACK_AB R5, R99, R98 ;  /* 0x000000626305723e */ /* 0x000fe400000000ff */
[----:B------:R-:W-:Y:S01]  /*d690*/  F2FP.F16.F32.PACK_AB R7, R100, R97 ;  /* 0x000000616407723e */ /* 0x000fe200000000ff */
[----:B------:R-:W3:Y:S01]  /*d6a0*/  SHFL.IDX PT, R73, R37, RZ, 0x1c1f ;  /* 0x001c1fff25497589 */ /* 0x000ee200000e0000 */
[----:B------:R-:W-:-:S02]  /*d6b0*/  F2FP.F16.F32.PACK_AB R12, R45, R56 ;  /* 0x000000382d0c723e */ /* 0x000fc400000000ff */
[----:B------:R-:W-:Y:S01]  /*d6c0*/  F2FP.F16.F32.PACK_AB R13, R59, R50 ;  /* 0x000000323b0d723e */ /* 0x000fe200000000ff */
[----:B------:R-:W-:Y:S01]  /*d6d0*/  STSM.16.M88.4 [R111], R4 ;  /* 0x000000046f007844 */ /* 0x000fe20000000200 */
[----:B--2---:R-:W-:Y:S02]  /*d6e0*/  F2FP.F16.F32.PACK_AB R14, R61, R60 ;  /* 0x0000003c3d0e723e */ /* 0x004fe400000000ff */
[----:B------:R-:W-:Y:S01]  /*d6f0*/  F2FP.F16.F32.PACK_AB R15, R63, R62 ;  /* 0x0000003e3f0f723e */ /* 0x000fe200000000ff */
[----:B------:R-:W2:Y:S01]  /*d700*/  SHFL.IDX PT, R79, R37, 0x1, 0x1c1f ;  /* 0x003c1f00254f7f89 */ /* 0x000ea200000e0000 */
[----:B------:R-:W-:Y:S02]  /*d710*/  F2FP.F16.F32.PACK_AB R8, R65, R64 ;  /* 0x000000404108723e */ /* 0x000fe400000000ff */
[----:B------:R-:W-:Y:S01]  /*d720*/  F2FP.F16.F32.PACK_AB R9, R67, R66 ;  /* 0x000000424309723e */ /* 0x000fe200000000ff */
[----:B------:R-:W-:Y:S01]  /*d730*/  STSM.16.M88.4 [R110], R12 ;  /* 0x0000000c6e007844 */ /* 0x000fe20000000200 */
[----:B------:R-:W-:-:S02]  /*d740*/  F2FP.F16.F32.PACK_AB R10, R69, R68 ;  /* 0x00000044450a723e */ /* 0x000fc400000000ff */
[----:B------:R-:W-:Y:S02]  /*d750*/  F2FP.F16.F32.PACK_AB R11, R71, R70 ;  /* 0x00000046470b723e */ /* 0x000fe400000000ff */
[----:B------:R-:W-:Y:S02]  /*d760*/  MOV R109, R42 ;  /* 0x0000002a006d7202 */ /* 0x000fe40000000f00 */
[----:B------:R-:W-:Y:S01]  /*d770*/  F2FP.F16.F32.PACK_AB R49, R75, R74 ;  /* 0x0000004a4b31723e */ /* 0x000fe200000000ff */
[----:B------:R-:W-:Y:S01]  /*d780*/  STSM.16.M88.4 [R55], R8 ;  /* 0x0000000837007844 */ /* 0x000fe20000000200 */
[----:B------:R-:W-:Y:S02]  /*d790*/  F2FP.F16.F32.PACK_AB R50, R77, R76 ;  /* 0x0000004c4d32723e */ /* 0x000fe400000000ff */
[----:B------:R-:W-:-:S03]  /*d7a0*/  LOP3.LUT R20, R31, 0x380, RZ, 0xc0, !PT ;  /* 0x000003801f147812 */ /* 0x000fc600078ec0ff */
[----:B------:R4:W-:Y:S01]  /*d7b0*/  STSM.16.M88.4 [R109], R48 ;  /* 0x000000306d007844 */ /* 0x0009e20000000200 */
[----:B------:R-:W-:-:S03]  /*d7c0*/  SHF.R.U64 R20, R20, 0x3, RZ ;  /* 0x0000000314147819 */ /* 0x000fc600000012ff */
[----:B------:R-:W-:Y:S01]  /*d7d0*/  STSM.16.M88.4 [R96], R80 ;  /* 0x0000005060007844 */ /* 0x000fe20000000200 */
[----:B------:R-:W-:Y:S01]  /*d7e0*/  LOP3.LUT R20, R20, R31, RZ, 0x3c, !PT ;  /* 0x0000001f14147212 */ /* 0x000fe200078e3cff */
[----:B------:R-:W-:Y:S01]  /*d7f0*/  IMAD.X R31, RZ, RZ, R35, P5 ;  /* 0x000000ffff1f7224 */ /* 0x000fe200028e0623 */
[----:B------:R-:W-:Y:S08]  /*d800*/  BAR.SYNC.DEFER_BLOCKING 0x1, 0x100 ;  /* 0x0044000000007b1d */ /* 0x000ff00000010000 */
[----:B----4-:R-:W4:Y:S08]  /*d810*/  @P1 LDC R49, c[0x0][0xbec] ;  /* 0x0002fb00ff311b82 */ /* 0x010f300000000800 */
[----:B------:R-:W0:Y:S01]  /*d820*/  @P1 LDC R51, c[0x0][0xbf0] ;  /* 0x0002fc00ff331b82 */ /* 0x000e220000000800 */
[----:B---3--:R-:W-:Y:S04]  /*d830*/  @!P2 ST.E desc[UR36][R72.64], R88 ;  /* 0x000000584800a985 */ /* 0x008fe8000c101924 */
[----:B--2---:R2:W-:Y:S04]  /*d840*/  @!P0 ST.E desc[UR36][R78.64], R0 ;  /* 0x000000004e008985 */ /* 0x0045e8000c101924 */
[----:B------:R3:W5:Y:S04]  /*d850*/  LD.E.128 R36, desc[UR36][R30.64] ;  /* 0x000000241e247980 */ /* 0x000768000c101d00 */
[----:B------:R1:W5:Y:S01]  /*d860*/  LD.E.128 R44, desc[UR36][R34.64] ;  /* 0x00000024222c7980 */ /* 0x000362000c101d00 */
[----:B--2---:R-:W-:-:S03]  /*d870*/  IMAD R0, R163, 0x20, R165 ;  /* 0x00000020a3007824 */ /* 0x004fc600078e02a5 */
[----:B------:R2:W5:Y:S01]  /*d880*/  LD.E.128 R4, desc[UR36][R28.64] ;  /* 0x000000241c047980 */ /* 0x000562000c101d00 */
[----:B---3--:R-:W-:-:S03]  /*d890*/  IMAD.IADD R30, R17, 0x1, R0 ;  /* 0x00000001111e7824 */ /* 0x008fc600078e0200 */
[----:B------:R3:W5:Y:S01]  /*d8a0*/  LD.E.128 R60, desc[UR36][R20.64] ;  /* 0x00000024143c7980 */ /* 0x000762000c101d00 */
[----:B-1----:R-:W-:Y:S02]  /*d8b0*/  IMAD R35, R58, UR4, RZ ;  /* 0x000000043a237c24 */ /* 0x002fe4000f8e02ff */
[----:B----4-:R-:W-:Y:S01]  /*d8c0*/  @P1 IMAD.HI.U32 R0, R30, R49, RZ ;  /* 0x000000311e001227 */ /* 0x010fe200078e00ff */
[----:B------:R1:W5:Y:S03]  /*d8d0*/  LD.E.128 R52, desc[UR36][R24.64] ;  /* 0x0000002418347980 */ /* 0x000366000c101d00 */
[C---:B------:R-:W-:Y:S01]  /*d8e0*/  IMAD R35, R164.reuse, UR5, R35 ;  /* 0x00000005a4237c24 */ /* 0x040fe2000f8e0223 */
[----:B------:R4:W5:Y:S01]  /*d8f0*/  LD.E.128 R12, desc[UR36][R2.64] ;  /* 0x00000024020c7980 */ /* 0x000962000c101d00 */
[----:B--2---:R-:W-:Y:S01]  /*d900*/  IMAD.WIDE.U32 R28, R164, UR4, RZ ;  /* 0x00000004a41c7c25 */ /* 0x004fe2000f8e00ff */
[----:B------:R-:W-:-:S02]  /*d910*/  ULDC.64 UR4, c[0x0][0xaf0] ;  /* 0x0002bc0000047ab9 */ /* 0x000fc40000000a00 */
[----:B------:R-:W5:Y:S01]  /*d920*/  LD.E.128 R40, desc[UR36][R32.64] ;  /* 0x0000002420287980 */ /* 0x000f62000c101d00 */
[----:B---3--:R-:W-:Y:S01]  /*d930*/  IMAD.MOV.U32 R21, RZ, RZ, R30 ;  /* 0x000000ffff157224 */ /* 0x008fe200078e001e */
[----:B0-----:R-:W-:Y:S01]  /*d940*/  @P1 SHF.R.U32.HI R21, RZ, R51, R0 ;  /* 0x00000033ff151219 */ /* 0x001fe20000011600 */
[----:B-1----:R-:W-:Y:S01]  /*d950*/  IMAD R25, R112, UR4, RZ ;  /* 0x0000000470197c24 */ /* 0x002fe2000f8e02ff */
[----:B------:R0:W5:Y:S01]  /*d960*/  LD.E.128 R8, desc[UR36][R26.64] ;  /* 0x000000241a087980 */ /* 0x000162000c101d00 */
[----:B----4-:R-:W-:Y:S02]  /*d970*/  IMAD.IADD R3, R29, 0x1, R35 ;  /* 0x000000011d037824 */ /* 0x010fe400078e0223 */
[----:B------:R-:W-:Y:S01]  /*d980*/  IMAD.MOV.U32 R2, RZ, RZ, R28 ;  /* 0x000000ffff027224 */ /* 0x000fe200078e001c */
[--C-:B------:R-:W-:Y:S01]  /*d990*/  SHF.R.S32.HI R0, RZ, 0x1f, R21.reuse ;  /* 0x0000001fff007819 */ /* 0x100fe20000011415 */
[----:B------:R-:W-:Y:S01]  /*d9a0*/  IMAD.MOV R20, RZ, RZ, -R21 ;  /* 0x000000ffff147224 */ /* 0x000fe200078e0a15 */
[----:B------:R-:W-:Y:S01]  /*d9b0*/  @!PT LDS RZ, [RZ] ;  /* 0x00000000fffff984 */ /* 0x000fe20000000800 */
[----:B------:R-:W-:Y:S01]  /*d9c0*/  @!PT LDS RZ, [RZ] ;  /* 0x00000000fffff984 */ /* 0x000fe20000000800 */
[----:B------:R-:W-:Y:S01]  /*d9d0*/  @!PT LDS RZ, [RZ] ;  /* 0x00000000fffff984 */ /* 0x000fe20000000800 */
[----:B------:R-:W-:Y:S01]  /*d9e0*/  @!PT LDS RZ, [RZ] ;  /* 0x00000000fffff984 */ /* 0x000fe20000000800 */
[----:B------:R1:W-:Y:S06]  /*d9f0*/  MEMBAR.ALL.CTA ;  /* 0x0000000000007992 */ /* 0x0003ec0000008000 */
[----:B-1----:R-:W1:Y:S01]  /*da00*/  FENCE.VIEW.ASYNC.S ;  /* 0x00000000000073c6 */ /* 0x002e620000000000 */
[----:B------:R-:W-:-:S02]  /*da10*/  IMAD R25, R162, UR5, R25 ;  /* 0x00000005a2197c24 */ /* 0x000fc4000f8e0219 */
[----:B------:R-:W-:Y:S01]  /*da20*/  IMAD.WIDE.U32 R2, R162, UR4, R2 ;  /* 0x00000004a2027c25 */ /* 0x000fe2000f8e0002 */
[----:B------:R-:W-:-:S03]  /*da30*/  ULDC.64 UR4, c[0x0][0xae0] ;  /* 0x0002b80000047ab9 */ /* 0x000fc60000000a00 */
[----:B------:R-:W-:Y:S02]  /*da40*/  IMAD R0, R0, UR4, RZ ;  /* 0x0000000400007c24 */ /* 0x000fe4000f8e02ff */
[----:B------:R-:W-:Y:S02]  /*da50*/  IMAD R57, R57, R20, R30 ;  /* 0x0000001439397224 */ /* 0x000fe400078e021e */
[----:B------:R-:W-:Y:S02]  /*da60*/  IMAD.IADD R3, R3, 0x1, R25 ;  /* 0x0000000103037824 */ /* 0x000fe400078e0219 */
[C---:B------:R-:W-:Y:S01]  /*da70*/  IMAD R25, R21.reuse, UR5, R0 ;  /* 0x0000000515197c24 */ /* 0x040fe2000f8e0200 */
[----:B------:R-:W-:Y:S01]  /*da80*/  SHF.R.S32.HI R0, RZ, 0x1f, R57 ;  /* 0x0000001fff007819 */ /* 0x000fe20000011439 */
[----:B------:R-:W-:Y:S01]  /*da90*/  IMAD.WIDE.U32 R2, R21, UR4, R2 ;  /* 0x0000000415027c25 */ /* 0x000fe2000f8e0002 */
[----:B------:R-:W-:-:S03]  /*daa0*/  ULDC.64 UR4, c[0x0][0xad8] ;  /* 0x0002b60000047ab9 */ /* 0x000fc60000000a00 */
[----:B------:R-:W-:Y:S02]  /*dab0*/  IMAD.IADD R3, R3, 0x1, R25 ;  /* 0x0000000103037824 */ /* 0x000fe400078e0219 */
[----:B------:R-:W-:Y:S02]  /*dac0*/  IMAD R20, R0, UR4, RZ ;  /* 0x0000000400147c24 */ /* 0x000fe4000f8e02ff */
[----:B0-----:R-:W-:Y:S02]  /*dad0*/  IMAD.IADD R26, R165, 0x1, R17 ;  /* 0x00000001a51a7824 */ /* 0x001fe400078e0211 */
[C---:B------:R-:W-:Y:S02]  /*dae0*/  IMAD R17, R57.reuse, UR5, R20 ;  /* 0x0000000539117c24 */ /* 0x040fe4000f8e0214 */
[----:B------:R-:W-:Y:S01]  /*daf0*/  IMAD.WIDE.U32 R2, R57, UR4, R2 ;  /* 0x0000000439027c25 */ /* 0x000fe2000f8e0002 */
[----:B------:R-:W-:Y:S01]  /*db00*/  ISETP.GE.AND P2, PT, R26, R89, PT ;  /* 0x000000591a00720c */ /* 0x000fe20003f46270 */
[----:B------:R-:W-:-:S02]  /*db10*/  ULDC.64 UR4, c[0x0][0xa80] ;  /* 0x0002a00000047ab9 */ /* 0x000fc40000000a00 */
[----:B------:R-:W-:Y:S02]  /*db20*/  VIADD R0, R26, 0x20 ;  /* 0x000000201a007836 */ /* 0x000fe40000000000 */
[----:B------:R-:W-:Y:S01]  /*db30*/  IMAD.IADD R3, R3, 0x1, R17 ;  /* 0x0000000103037824 */ /* 0x000fe200078e0211 */
[----:B------:R-:W-:Y:S01]  /*db40*/  LEA R17, P3, R2, UR4, 0x1 ;  /* 0x0000000402117c11 */ /* 0x000fe2000f8608ff */
[----:B------:R-:W-:Y:S01]  /*db50*/  VIADD R23, R23, 0x2a820 ;  /* 0x0002a82017177836 */ /* 0x000fe20000000000 */
[-C--:B------:R-:W-:Y:S01]  /*db60*/  ISETP.GE.AND P0, PT, R0, R89.reuse, PT ;  /* 0x000000590000720c */ /* 0x080fe20003f06270 */
[----:B------:R-:W-:Y:S01]  /*db70*/  VIADD R0, R26, 0x40 ;  /* 0x000000401a007836 */ /* 0x000fe20000000000 */
[----:B------:R-:W-:Y:S02]  /*db80*/  LEA.HI.X R24, R2, UR5, R3, 0x1, P3 ;  /* 0x0000000502187c11 */ /* 0x000fe400098f0c03 */
[----:B------:R-:W-:Y:S01]  /*db90*/  PRMT R23, RZ, 0x654, R23 ;  /* 0x00000654ff177816 */ /* 0x000fe20000000017 */
[----:B-1----:R0:W1:Y:S01]  /*dba0*/  SHFL.IDX PT, R20, R17, RZ, 0x181f ;  /* 0x00181fff11147589 */ /* 0x00206200000e0000 */
[----:B------:R-:W-:Y:S01]  /*dbb0*/  ISETP.GE.AND P1, PT, R0, R89, PT ;  /* 0x000000590000720c */ /* 0x000fe20003f26270 */
[----:B------:R-:W-:Y:S01]  /*dbc0*/  BSSY B1, `(.L_x_1050) ;  /* 0x000000d000017945 */ /* 0x000fe20003800000 */
[----:B------:R0:W-:Y:S01]  /*dbd0*/  SYNCS.ARRIVE.TRANS64.RED.A1T0 RZ, [R23+URZ], RZ ;  /* 0x000000ff17ff79a7 */ /* 0x0001e2000810043f */
[----:B------:R0:W2:Y:S02]  /*dbe0*/  SHFL.IDX PT, R0, R24, RZ, 0x181f ;  /* 0x00181fff18007589 */ /* 0x0000a400000e0000 */
[----:B------:R-:W-:Y:S08]  /*dbf0*/  @P2 BRA `(.L_x_1051) ;  /* 0x0000000000242947 */ /* 0x000ff00003800000 */
        /* <DEDUP_REMOVED lines=9> */
.L_x_1051:
[----:B------:R-:W-:Y:S05]  /*dc90*/  BSYNC B1 ;  /* 0x0000000000017941 */ /* 0x000fea0003800000 */
.L_x_1050:
        /* <DEDUP_REMOVED lines=13> */
.L_x_1053:
[----:B------:R-:W-:Y:S05]  /*dd70*/  BSYNC B1 ;  /* 0x0000000000017941 */ /* 0x000fea0003800000 */
.L_x_1052:
[----:B----4-:R4:W0:Y:S01]  /*dd80*/  SHFL.IDX PT, R0, R24, 0x2, 0x181f ;  /* 0x00581f0018007f89 */ /* 0x01082200000e0000 */
        /* <DEDUP_REMOVED lines=8> */
[-C--:B0-----:R-:W-:Y:S02]  /*de10*/  @!P2 LEA.HI.X R3, R160, R0.reuse, R173, 0x1, P0 ;  /* 0x00000000a003a211 */ /* 0x081fe400000f0cad */
[----:B------:R-:W-:-:S03]  /*de20*/  @!P3 LEA.HI.X R21, R161, R0, R172, 0x1, P1 ;  /* 0x00000000a115b211 */ /* 0x000fc600008f0cac */
[----:B-----5:R3:W-:Y:S04]  /*de30*/  @!P2 ST.E.128 desc[UR36][R2.64], R36 ;  /* 0x000000240200a985 */ /* 0x0207e8000c101d24 */
[----:B------:R3:W-:Y:S02]  /*de40*/  @!P3 ST.E.128 desc[UR36][R20.64], R12 ;  /* 0x0000000c1400b985 */ /* 0x0007e4000c101d24 */
.L_x_1055:
[----:B------:R-:W-:Y:S05]  /*de50*/  BSYNC B1 ;  /* 0x0000000000017941 */ /* 0x000fea0003800000 */
.L_x_1054:
[----:B0-----:R-:W-:Y:S01]  /*de60*/  VIADD R0, R26, 0x60 ;  /* 0x000000601a007836 */ /* 0x001fe20000000000 */
[----:B--2-4-:R-:W0:Y:S04]  /*de70*/  SHFL.IDX PT, R24, R24, 0x3, 0x181f ;  /* 0x00781f0018187f89 */ /* 0x014e2800000e0000 */
[----:B------:R-:W-:Y:S01]  /*de80*/  ISETP.GE.AND P0, PT, R0, R89, PT ;  /* 0x000000590000720c */ /* 0x000fe20003f06270 */
[----:B------:R-:W2:-:S12]  /*de90*/  SHFL.IDX PT, R17, R17, 0x3, 0x181f ;  /* 0x00781f0011117f89 */ /* 0x000e9800000e0000 */
[----:B------:R-:W-:Y:S05]  /*dea0*/  @P0 BRA `(.L_x_1056) ;  /* 0x00000008006c0947 */ /* 0x000fea0003800000 */
[----:B------:R-:W-:Y:S02]  /*deb0*/  ULDC UR4, c[0x0][0xac8] ;  /* 0x0002b20000047ab9 */ /* 0x000fe40000000800 */
[----:B------:R-:W-:-:S13]  /*dec0*/  ISETP.GE.AND P1, PT, R160, UR4, PT ;  /* 0x00000004a0007c0c */ /* 0x000fda000bf26270 */
[----:B--23--:R-:W-:-:S04]  /*ded0*/  @!P1 LEA R2, P0, R160, R17, 0x1 ;  /* 0x00000011a0029211 */ /* 0x00cfc800078008ff */
[----:B0-----:R-:W-:Y:S02]  /*dee0*/  @!P1 LEA.HI.X R3, R160, R24, R173, 0x1, P0 ;  /* 0x00000018a0039211 */ /* 0x001fe400000f0cad */
[----:B------:R-:W-:-:S03]  /*def0*/  ISETP.GE.AND P0, PT, R161, UR4, PT ;  /* 0x00000004a1007c0c */ /* 0x000fc6000bf06270 */
[----:B-----5:R4:W-:Y:S10]  /*df00*/  @!P1 ST.E.128 desc[UR36][R2.64], R4 ;  /* 0x0000000402009985 */ /* 0x0209f4000c101d24 */
[----:B------:R-:W-:Y:S05]  /*df10*/  @P0 BRA `(.L_x_1056) ;  /* 0x0000000800500947 */ /* 0x000fea0003800000 */
[----:B----4-:R-:W-:-:S04]  /*df20*/  LEA R2, P0, R161, R17, 0x1 ;  /* 0x00000011a1027211 */ /* 0x010fc800078008ff */
[----:B------:R-:W-:-:S05]  /*df30*/  LEA.HI.X R3, R161, R24, R172, 0x1, P0 ;  /* 0x00000018a1037211 */ /* 0x000fca00000f0cac */
[----:B------:R0:W-:Y:S01]  /*df40*/  ST.E.128 desc[UR36][R2.64], R8 ;  /* 0x0000000802007985 */ /* 0x0001e2000c101d24 */
[----:B------:R-:W-:Y:S05]  /*df50*/  BRA `(.L_x_1056) ;  /* 0x0000000800407947 */ /* 0x000fea0003800000 */
.L_x_1049:
[----:B------:R-:W2:Y:S01]  /*df60*/  LDC R11, c[0x0][0xbe8] ;  /* 0x0002fa00ff0b7b82 */ /* 0x000ea20000000800 */
[----:B------:R-:W-:Y:S01]  /*df70*/  ISETP.GE.AND P0, PT, R174, 0x80, PT ;  /* 0x00000080ae00780c */ /* 0x000fe20003f06270 */
[----:B------:R-:W-:Y:S01]  /*df80*/  IMAD R0, R163, 0x20, R165 ;  /* 0x00000020a3007824 */ /* 0x000fe200078e02a5 */
[----:B------:R-:W-:Y:S01]  /*df90*/  BSSY B1, `(.L_x_1057) ;  /* 0x000002e000017945 */ /* 0x000fe20003800000 */
[----:B------:R-:W-:Y:S02]  /*dfa0*/  SHF.R.S32.HI R6, RZ, 0x1f, R164 ;  /* 0x0000001fff067819 */ /* 0x000fe400000114a4 */
[----:B------:R-:W-:Y:S01]  /*dfb0*/  IMAD.IADD R12, R17, 0x1, R0 ;  /* 0x00000001110c7824 */ /* 0x000fe200078e0200 */
[----:B------:R-:W-:Y:S02]  /*dfc0*/  SHF.R.S32.HI R8, RZ, 0x1f, R162 ;  /* 0x0000001fff087819 */ /* 0x000fe400000114a2 */
[----:B--2---:R-:W-:-:S13]  /*dfd0*/  ISETP.NE.AND P1, PT, R11, 0x1, PT ;  /* 0x000000010b00780c */ /* 0x004fda0003f25270 */
[----:B------:R-:W2:Y:S08]  /*dfe0*/  @P1 LDC R13, c[0x0][0xbec] ;  /* 0x0002fb00ff0d1b82 */ /* 0x000eb00000000800 */
[----:B------:R-:W3:Y:S01]  /*dff0*/  @P1 LDC R15, c[0x0][0xbf0] ;  /* 0x0002fc00ff0f1b82 */ /* 0x000ee20000000800 */
[----:B------:R-:W-:Y:S05]  /*e000*/  @P0 BRA `(.L_x_1058) ;  /* 0x0000000000980947 */ /* 0x000fea0003800000 */
[----:B------:R-:W4:Y:S01]  /*e010*/  S2R R2, SR_TID.X ;  /* 0x0000000000027919 */ /* 0x000f220000002100 */
[----:B------:R-:W5:Y:S01]  /*e020*/  LDC R10, c[0x0][0xbe8] ;  /* 0x0002fa00ff0a7b82 */ /* 0x000f620000000800 */
[----:B------:R-:W-:Y:S02]  /*e030*/  ULDC UR4, c[0x0][0xa88] ;  /* 0x0002a20000047ab9 */ /* 0x000fe40000000800 */
[----:B-----5:R-:W-:Y:S01]  /*e040*/  IMAD R3, R10, UR4, RZ ;  /* 0x000000040a037c24 */ /* 0x020fe2000f8e02ff */
[----:B----4-:R-:W-:-:S04]  /*e050*/  IADD3 R4, R17, -0x80, R2 ;  /* 0xffffff8011047810 */ /* 0x010fc80007ffe002 */
[----:B------:R-:W-:-:S13]  /*e060*/  ISETP.GE.AND P0, PT, R4, R3, PT ;  /* 0x000000030400720c */ /* 0x000fda0003f06270 */
[----:B------:R-:W-:Y:S05]  /*e070*/  @P0 BRA `(.L_x_1058) ;  /* 0x00000000007c0947 */ /* 0x000fea0003800000 */
[----:B------:R-:W-:Y:S01]  /*e080*/  ISETP.NE.AND P0, PT, R10, 0x1, PT ;  /* 0x000000010a00780c */ /* 0x000fe20003f05270 */
[----:B------:R-:W-:Y:S01]  /*e090*/  ULDC.64 UR4, c[0x0][0xb90] ;  /* 0x0002e40000047ab9 */ /* 0x000fe20000000a00 */
[----:B------:R-:W-:Y:S02]  /*e0a0*/  IMAD.MOV.U32 R5, RZ, RZ, R4 ;  /* 0x000000ffff057224 */ /* 0x000fe400078e0004 */
[----:B------:R-:W-:-:S04]  /*e0b0*/  IMAD R7, R6, UR4, RZ ;  /* 0x0000000406077c24 */ /* 0x000fc8000f8e02ff */
[----:B------:R-:W-:-:S05]  /*e0c0*/  IMAD R7, R164, UR5, R7 ;  /* 0x00000005a4077c24 */ /* 0x000fca000f8e0207 */
[----:B------:R-:W4:Y:S08]  /*e0d0*/  @P0 LDC R3, c[0x0][0xbec] ;  /* 0x0002fb00ff030b82 */ /* 0x000f300000000800 */
[----:B------:R-:W5:Y:S01]  /*e0e0*/  @P0 LDC R9, c[0x0][0xbf0] ;  /* 0x0002fc00ff090b82 */ /* 0x000f620000000800 */
[----:B----4-:R-:W-:-:S04]  /*e0f0*/  @P0 IMAD.HI.U32 R0, R4, R3, RZ ;  /* 0x0000000304000227 */ /* 0x010fc800078e00ff */
[----:B------:R-:W-:Y:S01]  /*e100*/  IMAD.WIDE.U32 R2, R164, UR4, RZ ;  /* 0x00000004a4027c25 */ /* 0x000fe2000f8e00ff */
[----:B------:R-:W-:Y:S01]  /*e110*/  ULDC.64 UR4, c[0x0][0xb98] ;  /* 0x0002e60000047ab9 */ /* 0x000fe20000000a00 */
[----:B-----5:R-:W-:Y:S02]  /*e120*/  @P0 SHF.R.U32.HI R5, RZ, R9, R0 ;  /* 0x00000009ff050219 */ /* 0x020fe40000011600 */
[----:B------:R-:W-:Y:S02]  /*e130*/  IMAD.IADD R3, R3, 0x1, R7 ;  /* 0x0000000103037824 */ /* 0x000fe400078e0207 */
[----:B------:R-:W-:Y:S02]  /*e140*/  IMAD R9, R8, UR4, RZ ;  /* 0x0000000408097c24 */ /* 0x000fe4000f8e02ff */
[----:B------:R-:W-:Y:S02]  /*e150*/  IMAD.MOV R7, RZ, RZ, -R5 ;  /* 0x000000ffff077224 */ /* 0x000fe400078e0a05 */
[----:B------:R-:W-:-:S04]  /*e160*/  IMAD.WIDE.U32 R2, R162, UR4, R2 ;  /* 0x00000004a2027c25 */ /* 0x000fc8000f8e0002 */
[----:B------:R-:W-:Y:S01]  /*e170*/  IMAD R7, R10, R7, R4 ;  /* 0x000000070a077224 */ /* 0x000fe200078e0204 */
[----:B------:R-:W-:Y:S01]  /*e180*/  IADD3 R2, P0, R5, R2, RZ ;  /* 0x0000000205027210 */ /* 0x000fe20007f1e0ff */
[----:B------:R-:W-:Y:S01]  /*e190*/  IMAD R4, R162, UR5, R9 ;  /* 0x00000005a2047c24 */ /* 0x000fe2000f8e0209 */
[----:B------:R-:W-:Y:S01]  /*e1a0*/  SHF.R.S32.HI R9, RZ, 0x1f, R5 ;  /* 0x0000001fff097819 */ /* 0x000fe20000011405 */
[----:B------:R-:W-:Y:S01]  /*e1b0*/  ULDC.64 UR4, c[0x0][0xb88] ;  /* 0x0002e20000047ab9 */ /* 0x000fe20000000a00 */
        /* <DEDUP_REMOVED lines=11> */
.L_x_1058:
[----:B------:R-:W-:Y:S05]  /*e270*/  BSYNC B1 ;  /* 0x0000000000017941 */ /* 0x000fea0003800000 */
.L_x_1057:
[----:B------:R-:W-:Y:S01]  /*e280*/  ULDC.64 UR4, c[0x0][0xae8] ;  /* 0x0002ba0000047ab9 */ /* 0x000fe20000000a00 */
[----:B--2---:R-:W-:Y:S01]  /*e290*/  @P1 IMAD.HI.U32 R0, R12, R13, RZ ;  /* 0x0000000d0c001227 */ /* 0x004fe200078e00ff */
[----:B------:R-:W-:Y:S01]  /*e2a0*/  ULDC UR6, c[0x0][0xa88] ;  /* 0x0002a20000067ab9 */ /* 0x000fe20000000800 */
[----:B------:R-:W-:Y:S02]  /*e2b0*/  BSSY B1, `(.L_x_1059) ;  /* 0x0000030000017945 */ /* 0x000fe40003800000 */
[----:B----4-:R-:W-:Y:S02]  /*e2c0*/  IMAD R3, R6, UR4, RZ ;  /* 0x0000000406037c24 */ /* 0x010fe4000f8e02ff */
[----:B------:R-:W-:Y:S01]  /*e2d0*/  IMAD.MOV.U32 R5, RZ, RZ, R12 ;  /* 0x000000ffff057224 */ /* 0x000fe200078e000c */
[----:B---3--:R-:W-:Y:S01]  /*e2e0*/  @P1 SHF.R.U32.HI R5, RZ, R15, R0 ;  /* 0x0000000fff051219 */ /* 0x008fe20000011600 */
[C---:B------:R-:W-:Y:S02]  /*e2f0*/  IMAD R7, R164.reuse, UR5, R3 ;  /* 0x00000005a4077c24 */ /* 0x040fe4000f8e0203 */
[----:B------:R-:W-:Y:S01]  /*e300*/  IMAD.WIDE.U32 R2, R164, UR4, RZ ;  /* 0x00000004a4027c25 */ /* 0x000fe2000f8e00ff */
[----:B------:R-:W-:Y:S01]  /*e310*/  ULDC.64 UR4, c[0x0][0xaf0] ;  /* 0x0002bc0000047ab9 */ /* 0x000fe20000000a00 */
[----:B------:R-:W-:-:S02]  /*e320*/  SHF.R.S32.HI R0, RZ, 0x1f, R5 ;  /* 0x0000001fff007819 */ /* 0x000fc40000011405 */
[----:B------:R-:W-:Y:S02]  /*e330*/  IMAD R9, R8, UR4, RZ ;  /* 0x0000000408097c24 */ /* 0x000fe4000f8e02ff */
[----:B------:R-:W-:Y:S02]  /*e340*/  IMAD.IADD R3, R3, 0x1, R7 ;  /* 0x0000000103037824 */ /* 0x000fe400078e0207 */
[----:B------:R-:W-:Y:S02]  /*e350*/  IMAD.MOV R7, RZ, RZ, -R5 ;  /* 0x000000ffff077224 */ /* 0x000fe400078e0a05 */
[C---:B------:R-:W-:Y:S02]  /*e360*/  IMAD R9, R162.reuse, UR5, R9 ;  /* 0x00000005a2097c24 */ /* 0x040fe4000f8e0209 */
        /* <DEDUP_REMOVED lines=11> */
[----:B------:R-:W-:Y:S02]  /*e420*/  IMAD.IADD R6, R165, 0x1, R17 ;  /* 0x00000001a5067824 */ /* 0x000fe400078e0211 */
[----:B------:R-:W-:Y:S02]  /*e430*/  IMAD R11, R11, UR6, RZ ;  /* 0x000000060b0b7c24 */ /* 0x000fe4000f8e02ff */
[C---:B------:R-:W-:Y:S02]  /*e440*/  IMAD R5, R7.reuse, UR5, R4 ;  /* 0x0000000507057c24 */ /* 0x040fe4000f8e0204 */
[----:B------:R-:W-:Y:S01]  /*e450*/  IMAD.WIDE.U32 R2, R7, UR4, R2 ;  /* 0x0000000407027c25 */ /* 0x000fe2000f8e0002 */
[----:B------:R-:W-:Y:S01]  /*e460*/  ISETP.GE.AND P2, PT, R6, R11, PT ;  /* 0x0000000b0600720c */ /* 0x000fe20003f46270 */
[----:B------:R-:W-:-:S02]  /*e470*/  ULDC.64 UR4, c[0x0][0xa80] ;  /* 0x0002a00000047ab9 */ /* 0x000fc40000000a00 */
[----:B------:R-:W-:Y:S01]  /*e480*/  VIADD R0, R6, 0x20 ;  /* 0x0000002006007836 */ /* 0x000fe20000000000 */
[----:B------:R-:W-:Y:S01]  /*e490*/  LEA R4, P3, R2, UR4, 0x1 ;  /* 0x0000000402047c11 */ /* 0x000fe2000f8608ff */
[----:B------:R-:W-:-:S03]  /*e4a0*/  IMAD.IADD R3, R3, 0x1, R5 ;  /* 0x0000000103037824 */ /* 0x000fc600078e0205 */
[-C--:B------:R-:W-:Y:S01]  /*e4b0*/  ISETP.GE.AND P1, PT, R0, R11.reuse, PT ;  /* 0x0000000b0000720c */ /* 0x080fe20003f26270 */
[----:B------:R-:W-:Y:S01]  /*e4c0*/  VIADD R0, R6, 0x40 ;  /* 0x0000004006007836 */ /* 0x000fe20000000000 */
[----:B------:R-:W-:Y:S02]  /*e4d0*/  LEA.HI.X R5, R2, UR5, R3, 0x1, P3 ;  /* 0x0000000502057c11 */ /* 0x000fe400098f0c03 */
[----:B------:R2:W3:Y:S02]  /*e4e0*/  SHFL.IDX PT, R2, R4, RZ, 0x181f ;  /* 0x00181fff04027589 */ /* 0x0004e400000e0000 */
[----:B------:R-:W-:Y:S02]  /*e4f0*/  ISETP.GE.AND P0, PT, R0, R11, PT ;  /* 0x0000000b0000720c */ /* 0x000fe40003f06270 */
[----:B------:R2:W4:Y:S01]  /*e500*/  SHFL.IDX PT, R0, R5, RZ, 0x181f ;  /* 0x00181fff05007589 */ /* 0x00052200000e0000 */
[----:B------:R-:W-:Y:S10]  /*e510*/  @P2 BRA `(.L_x_1060) ;  /* 0x0000000000242947 */ /* 0x000ff40003800000 */
[----:B------:R-:W-:Y:S02]  /*e520*/  ULDC UR4, c[0x0][0xac8] ;  /* 0x0002b20000047ab9 */ /* 0x000fe40000000800 */
[----:B------:R-:W-:Y:S02]  /*e530*/  ISETP.GE.AND P4, PT, R160, UR4, PT ;  /* 0x00000004a0007c0c */ /* 0x000fe4000bf86270 */
[----:B------:R-:W-:-:S11]  /*e540*/  ISETP.GE.AND P5, PT, R161, UR4, PT ;  /* 0x00000004a1007c0c */ /* 0x000fd6000bfa6270 */
[CC--:B---3--:R-:W-:Y:S02]  /*e550*/  @!P4 LEA R8, P2, R160.reuse, R2.reuse, 0x1 ;  /* 0x00000002a008c211 */ /* 0x0c8fe400078408ff */
[C---:B------:R-:W-:Y:S02]  /*e560*/  @!P5 LEA R2, P3, R161.reuse, R2, 0x1 ;  /* 0x00000002a102d211 */ /* 0x040fe400078608ff */
[-C--:B----4-:R-:W-:Y:S02]  /*e570*/  @!P4 LEA.HI.X R9, R160, R0.reuse, R173, 0x1, P2 ;  /* 0x00000000a009c211 */ /* 0x090fe400010f0cad */
[----:B------:R-:W-:-:S03]  /*e580*/  @!P5 LEA.HI.X R3, R161, R0, R172, 0x1, P3 ;  /* 0x00000000a103d211 */ /* 0x000fc600018f0cac */
[----:B------:R3:W-:Y:S04]  /*e590*/  @!P4 ST.E.128 desc[UR36][R8.64], RZ ;  /* 0x000000ff0800c985 */ /* 0x0007e8000c101d24 */
[----:B------:R3:W-:Y:S02]  /*e5a0*/  @!P5 ST.E.128 desc[UR36][R2.64], RZ ;  /* 0x000000ff0200d985 */ /* 0x0007e4000c101d24 */
.L_x_1060:
[----:B------:R-:W-:Y:S05]  /*e5b0*/  BSYNC B1 ;  /* 0x0000000000017941 */ /* 0x000fea0003800000 */
.L_x_1059:
[----:B----4-:R4:W0:Y:S01]  /*e5c0*/  SHFL.IDX PT, R0, R5, 0x1, 0x181f ;  /* 0x00381f0005007f89 */ /* 0x01082200000e0000 */
[----:B------:R-:W-:Y:S03]  /*e5d0*/  BSSY B1, `(.L_x_1061) ;  /* 0x000000c000017945 */ /* 0x000fe60003800000 */
[----:B---3--:R4:W3:Y:S01]  /*e5e0*/  SHFL.IDX PT, R2, R4, 0x1, 0x181f ;  /* 0x00381f0004027f89 */ /* 0x0088e200000e0000 */
        /* <DEDUP_REMOVED lines=8> */
[----:B------:R0:W-:Y:S04]  /*e670*/  @!P3 ST.E.128 desc[UR36][R8.64], RZ ;  /* 0x000000ff0800b985 */ /* 0x0001e8000c101d24 */
[----:B------:R0:W-:Y:S02]  /*e680*/  @!P4 ST.E.128 desc[UR36][R2.64], RZ ;  /* 0x000000ff0200c985 */ /* 0x0001e4000c101d24 */
.L_x_1062:
[----:B------:R-:W-:Y:S05]  /*e690*/  BSYNC B1 ;  /* 0x0000000000017941 */ /* 0x000fea0003800000 */
.L_x_1061:
[----:B0-----:R0:W0:Y:S01]  /*e6a0*/  SHFL.IDX PT, R0, R5, 0x2, 0x181f ;  /* 0x00581f0005007f89 */ /* 0x00102200000e0000 */
[----:B------:R-:W-:Y:S03]  /*e6b0*/  BSSY B1, `(.L_x_1063) ;  /* 0x000000c000017945 */ /* 0x000fe60003800000 */
[----:B---3--:R3:W0:Y:S01]  /*e6c0*/  SHFL.IDX PT, R2, R4, 0x2, 0x181f ;  /* 0x00581f0004027f89 */ /* 0x00862200000e0000 */
        /* <DEDUP_REMOVED lines=10> */
.L_x_1064:
[----:B------:R-:W-:Y:S05]  /*e770*/  BSYNC B1 ;  /* 0x0000000000017941 */ /* 0x000fea0003800000 */
.L_x_1063:
[----:B0-----:R-:W-:Y:S01]  /*e780*/  VIADD R0, R6, 0x60 ;  /* 0x0000006006007836 */ /* 0x001fe20000000000 */
[----:B--2-4-:R-:W0:Y:S04]  /*e790*/  SHFL.IDX PT, R5, R5, 0x3, 0x181f ;  /* 0x00781f0005057f89 */ /* 0x014e2800000e0000 */
[----:B------:R-:W-:Y:S01]  /*e7a0*/  ISETP.GE.AND P0, PT, R0, R11, PT ;  /* 0x0000000b0000720c */ /* 0x000fe20003f06270 */
[----:B------:R2:W4:-:S12]  /*e7b0*/  SHFL.IDX PT, R2, R4, 0x3, 0x181f ;  /* 0x00781f0004027f89 */ /* 0x00051800000e0000 */
[----:B--2---:R-:W-:Y:S05]  /*e7c0*/  @P0 BRA `(.L_x_1056) ;  /* 0x0000000000240947 */ /* 0x004fea0003800000 */
        /* <DEDUP_REMOVED lines=9> */
.L_x_1056:
[----:B------:R-:W-:Y:S05]  /*e860*/  BSYNC B0 ;  /* 0x0000000000007941 */ /* 0x000fea0003800000 */
.L_x_1048:
[----:B------:R-:W-:Y:S02]  /*e870*/  ULDC UR4, c[0x0][0xc38] ;  /* 0x00030e0000047ab9 */ /* 0x000fe40000000800 */
[----:B-1----:R-:W-:-:S13]  /*e880*/  ISETP.GE.AND P0, PT, R16, UR4, PT ;  /* 0x0000000410007c0c */ /* 0x002fda000bf06270 */
[----:B------:R-:W-:Y:S05]  /*e890*/  @!P0 BRA `(.L_x_1065) ;  /* 0xffffff2400148947 */ /* 0x000fea000383ffff */
[----:B------:R-:W-:Y:S05]  /*e8a0*/  EXIT ;  /* 0x000000000000794d */ /* 0x000fea0003800000 */
.L_x_959:
[----:B------:R-:W-:-:S08]  /*e8b0*/  NOP ;  /* 0x0000000000007918 */ /* 0x000fd00000000000 */
[----:B0-----:R-:W0:-:S00]  /*e8c0*/  USETMAXREG.DEALLOC.CTAPOOL 0x28 ;  /* 0x00000028000079c8 */ /* 0x001e0000080e0500 */
[----:B0-----:R-:W-:-:S06]  /*e8d0*/  LOP3.LUT R0, R0, 0x3, RZ, 0xc0, !PT ;  /* 0x0000000300007812 */ /* 0x001fcc00078ec0ff */
[----:B------:R-:W0:Y:S01]  /*e8e0*/  S2UR UR9, SR_CTAID.X ;  /* 0x00000000000979c3 */ /* 0x000e220000002500 */
[----:B------:R-:W-:Y:S01]  /*e8f0*/  LOP3.LUT R19, R19, 0xfffff7ff, RZ, 0xc0, !PT ;  /* 0xfffff7ff13137812 */ /* 0x000fe200078ec0ff */
[----:B------:R-:W-:Y:S01]  /*e900*/  STL [R1], RZ ;  /* 0x000000ff01007387 */ /* 0x000fe20000100800 */
[----:B------:R-:W-:Y:S02]  /*e910*/  IMAD.MOV.U32 R23, RZ, RZ, RZ ;  /* 0x000000ffff177224 */ /* 0x000fe400078e00ff */
[----:B------:R-:W-:Y:S01]  /*e920*/  IMAD.MOV.U32 R26, RZ, RZ, 0x1 ;  /* 0x00000001ff1a7424 */ /* 0x000fe200078e00ff */
[----:B------:R1:W2:Y:S02]  /*e930*/  SHFL.IDX PT, R2, R0, RZ, 0x1f ;  /* 0x00001fff00027589 */ /* 0x0002a400000e0000 */
[----:B-1----:R-:W0:Y:S01]  /*e940*/  LDC R0, c[0x0][0xc38] ;  /* 0x00030e00ff007b82 */ /* 0x002e220000000800 */
[----:B--2---:R-:W-:-:S13]  /*e950*/  ISETP.NE.AND P0, PT, R2, RZ, PT ;  /* 0x000000ff0200720c */ /* 0x004fda0003f05270 */
[----:B------:R-:W-:Y:S01]  /*e960*/  @P0 LOP3.LUT R19, R19, 0x800, RZ, 0xfc, !PT ;  /* 0x0000080013130812 */ /* 0x000fe200078efcff */
[----:B------:R-:W-:Y:S06]  /*e970*/  @P0 BAR.ARV 0x4, 0x180 ;  /* 0x0106000000000b1d */ /* 0x000fec0000002000 */
[----:B0-----:R-:W-:-:S13]  /*e980*/  ISETP.LE.AND P0, PT, R0, UR9, PT ;  /* 0x0000000900007c0c */ /* 0x001fda000bf03270 */
[----:B------:R-:W-:Y:S05]  /*e990*/  @P0 BRA `(.L_x_1066) ;  /* 0x0000003c00f40947 */ /* 0x000fea0003800000 */
[----:B------:R-:W2:Y:S01]  /*e9a0*/  LDL R3, [R1+0x4] ;  /* 0x0000040001037983 */ /* 0x000ea20000100800 */
[----:B------:R-:W-:Y:S01]  /*e9b0*/  ULDC.64 UR38, c[0x0][0x2f0] ;  /* 0x0000bc0000267ab9 */ /* 0x000fe20000000a00 */
[----:B------:R-:W-:Y:S01]  /*e9c0*/  ULDC UR7, c[0x0][0x320] ;  /* 0x0000c80000077ab9 */ /* 0x000fe20000000800 */
[----:B------:R-:W-:Y:S01]  /*e9d0*/  LOP3.LUT R19, R19, 0xfffffffe, RZ, 0xc0, !PT ;  /* 0xfffffffe13137812 */ /* 0x000fe200078ec0ff */
[----:B------:R-:W0:Y:S01]  /*e9e0*/  S2R R5, SR_TID.X ;  /* 0x0000000000057919 */ /* 0x000e220000002100 */
[----:B------:R-:W-:Y:S01]  /*e9f0*/  ULDC UR8, c[0x0][0x2b8] ;  /* 0x0000ae0000087ab9 */ /* 0x000fe20000000800 */
[----:B------:R-:W1:Y:S01]  /*ea00*/  S2UR UR6, SR_CgaCtaId ;  /* 0x00000000000679c3 */ /* 0x000e620000008800 */
[----:B------:R-:W-:Y:S01]  /*ea10*/  LOP3.LUT R19, R19, 0xfffffff7, RZ, 0xc0, !PT ;  /* 0xfffffff713137812 */ /* 0x000fe200078ec0ff */
[----:B------:R-:W-:Y:S01]  /*ea20*/  ULDC.64 UR4, c[0x0][0x418] ;  /* 0x0001060000047ab9 */ /* 0x000fe20000000a00 */
[----:B------:R3:W-:Y:S01]  /*ea30*/  STL [R1], RZ ;  /* 0x000000ff01007387 */ /* 0x0007e20000100800 */
[----:B------:R-:W-:Y:S01]  /*ea40*/  UISETP.NE.U32.AND UP0, UPT, UR4, URZ, UPT ;  /* 0x0000003f0400728c */ /* 0x000fe2000bf05070 */
[----:B------:R-:W-:Y:S01]  /*ea50*/  IMAD.U32 R34, RZ, RZ, UR9 ;  /* 0x00000009ff227e24 */ /* 0x000fe2000f8e00ff */
[----:B------:R-:W-:Y:S01]  /*ea60*/  ULDC UR40, c[0x0][0x288] ;  /* 0x0000a20000287ab9 */ /* 0x000fe20000000800 */
[----:B------:R-:W-:Y:S01]  /*ea70*/  ULDC UR4, c[0x0][0x424] ;  /* 0x0001090000047ab9 */ /* 0x000fe20000000800 */
[----:B------:R-:W-:Y:S01]  /*ea80*/  UISETP.NE.AND.EX UP0, UPT, UR5, URZ, UPT, UP0 ;  /* 0x0000003f0500728c */ /* 0x000fe2000bf05300 */
[----:B------:R-:W-:Y:S01]  /*ea90*/  IMAD.MOV.U32 R26, RZ, RZ, 0x1 ;  /* 0x00000001ff1a7424 */ /* 0x000fe200078e00ff */
[----:B------:R-:W-:Y:S01]  /*eaa0*/  ULDC UR47, c[0x0][0xc] ;  /* 0x00000300002f7ab9 */ /* 0x000fe20000000800 */
[----:B------:R-:W-:Y:S01]  /*eab0*/  UMOV UR5, 0x400 ;  /* 0x0000040000057882 */ /* 0x000fe20000000000 */
[----:B------:R-:W-:Y:S01]  /*eac0*/  USEL UR4, UR4, 0x1, UP0 ;  /* 0x0000000104047887 */ /* 0x000fe20008000000 */
[----:B------:R-:W-:-:S03]  /*ead0*/  IMAD.MOV.U32 R23, RZ, RZ, RZ ;  /* 0x000000ffff177224 */ /* 0x000fc600078e00ff */
[----:B------:R-:W-:-:S04]  /*eae0*/  UIMAD UR38, UR4, UR38, URZ ;  /* 0x00000026042672a4 */ /* 0x000fc8000f8e023f */
[----:B------:R-:W-:Y:S02]  /*eaf0*/  UIADD3 UR4, UR38, 0x5f, URZ ;  /* 0x0000005f26047890 */ /* 0x000fe4000fffe03f */
[----:B------:R-:W-:Y:S02]  /*eb00*/  UIADD3 UR49, UR38, 0x1, -UR40 ;  /* 0x0000000126317890 */ /* 0x000fe4000fffe828 */
[----:B-1----:R-:W-:Y:S02]  /*eb10*/  ULEA UR6, UR6, UR5, 0x18 ;  /* 0x0000000506067291 */ /* 0x002fe4000f8ec03f */
[----:B------:R-:W-:Y:S01]  /*eb20*/  UIMAD.WIDE UR4, UR4, 0x2aaaaaab, URZ ;  /* 0x2aaaaaab040478a5 */ /* 0x000fe2000f8e023f */
[C---:B0-----:R-:W-:Y:S01]  /*eb30*/  IMAD.SHL.U32 R30, R5.reuse, 0x8, RZ ;  /* 0x00000008051e7824 */ /* 0x041fe200078e00ff */
[----:B------:R-:W-:Y:S02]  /*eb40*/  LOP3.LUT R4, R5, 0x7f, RZ, 0xc0, !PT ;  /* 0x0000007f05047812 */ /* 0x000fe400078ec0ff */
[----:B------:R-:W-:Y:S01]  /*eb50*/  IMAD.U32 R16, RZ, RZ, UR6 ;  /* 0x00000006ff107e24 */ /* 0x000fe2000f8e00ff */
[----:B------:R-:W-:Y:S01]  /*eb60*/  USHF.R.U32.HI UR41, URZ, 0x1f, UR5 ;  /* 0x0000001f3f297899 */ /* 0x000fe20008011605 */
[----:B------:R-:W-:-:S02]  /*eb70*/  LOP3.LUT R0, R30, 0x1f8, RZ, 0xc0, !PT ;  /* 0x000001f81e007812 */ /* 0x000fc400078ec0ff */
[----:B------:R-:W-:Y:S01]  /*eb80*/  LOP3.LUT R37, R30, 0x38, RZ, 0xc0, !PT ;  /* 0x000000381e257812 */ /* 0x000fe200078ec0ff */
[----:B------:R-:W-:Y:S01]  /*eb90*/  ULEA.HI.SX32 UR41, UR5, UR41, 0x1c ;  /* 0x0000002905297291 */ /* 0x000fe2000f8fe23f */
[----:B------:R-:W-:Y:S02]  /*eba0*/  SHF.R.U32.HI R36, RZ, 0x3, R4 ;  /* 0x00000003ff247819 */ /* 0x000fe40000011604 */
[----:B------:R-:W-:Y:S02]  /*ebb0*/  LOP3.LUT R2, R37, 0x80, RZ, 0xfc, !PT ;  /* 0x0000008025027812 */ /* 0x000fe400078efcff */
[----:B--2---:R-:W-:Y:S02]  /*ebc0*/  R2UR UR10, R3 ;  /* 0x00000000030a72ca */ /* 0x004fe400000e0000 */
[----:B------:R-:W-:Y:S02]  /*ebd0*/  LOP3.LUT R3, R0, 0x38, R5, 0x78, !PT ;  /* 0x0000003800037812 */ /* 0x000fe400078e7805 */
[----:B------:R-:W-:-:S02]  /*ebe0*/  LOP3.LUT R0, R37, 0x40, RZ, 0xfc, !PT ;  /* 0x0000004025007812 */ /* 0x000fc400078efcff */
[----:B------:R-:W-:Y:S01]  /*ebf0*/  LOP3.LUT R30, R3, 0x200, R30, 0xf8, !PT ;  /* 0x00000200031e7812 */ /* 0x000fe200078ef81e */
[----:B------:R-:W-:Y:S01]  /*ec00*/  IMAD.SHL.U32 R3, R5, 0x10, RZ ;  /* 0x0000001005037824 */ /* 0x000fe200078e00ff */
[C---:B------:R-:W-:Y:S02]  /*ec10*/  ISETP.GE.AND P0, PT, R0.reuse, UR39, PT ;  /* 0x0000002700007c0c */ /* 0x040fe4000bf06270 */
[----:B------:R-:W-:Y:S01]  /*ec20*/  ISETP.GE.AND P1, PT, R0, UR7, PT ;  /* 0x0000000700007c0c */ /* 0x000fe2000bf26270 */
[----:B------:R-:W-:Y:S02]  /*ec30*/  IMAD R31, R30, 0x2, R16 ;  /* 0x000000021e1f7824 */ /* 0x000fe400078e0210 */
[----:B------:R-:W-:-:S08]  /*ec40*/  ULOP3.LUT UR48, UR10, 0x2, URZ, 0xfc, !UPT ;  /* 0x000000020a307892 */ /* 0x000fd0000f8efc3f */
[----:B------:R-:W-:Y:S02]  /*ec50*/  @P0 LOP3.LUT R19, R19, 0x8, RZ, 0xfc, !PT ;  /* 0x0000000813130812 */ /* 0x000fe400078efcff */
[----:B------:R-:W-:Y:S02]  /*ec60*/  ISETP.GE.AND P0, PT, R0, UR8, PT ;  /* 0x0000000800007c0c */ /* 0x000fe4000bf06270 */
[----:B------:R-:W-:Y:S02]  /*ec70*/  @P1 LOP3.LUT R19, R19, 0x1, RZ, 0xfc, !PT ;  /* 0x0000000113131812 */ /* 0x000fe400078efcff */
[----:B------:R-:W-:Y:S02]  /*ec80*/  ISETP.GE.AND P1, PT, R2, UR8, PT ;  /* 0x0000000802007c0c */ /* 0x000fe4000bf26270 */
[----:B------:R-:W-:Y:S02]  /*ec90*/  LOP3.LUT R19, R19, 0xfffffdff, RZ, 0xc0, !PT ;  /* 0xfffffdff13137812 */ /* 0x000fe400078ec0ff */
[----:B------:R-:W-:-:S05]  /*eca0*/  LOP3.LUT R0, R36, 0x70, R3, 0xf8, !PT ;  /* 0x0000007024007812 */ /* 0x000fca00078ef803 */
[----:B------:R-:W-:Y:S02]  /*ecb0*/  @P0 LOP3.LUT R19, R19, 0x200, RZ, 0xfc, !PT ;  /* 0x0000020013130812 */ /* 0x000fe400078efcff */
[----:B------:R-:W-:Y:S02]  /*ecc0*/  ISETP.GE.AND P0, PT, R2, UR39, PT ;  /* 0x0000002702007c0c */ /* 0x000fe4000bf06270 */
[----:B------:R-:W-:-:S11]  /*ecd0*/  LOP3.LUT R19, R19, 0xfffffffb, RZ, 0xc0, !PT ;  /* 0xfffffffb13137812 */ /* 0x000fd600078ec0ff */
[----:B------:R-:W-:Y:S02]  /*ece0*/  @P0 LOP3.LUT R19, R19, 0x4, RZ, 0xfc, !PT ;  /* 0x0000000413130812 */ /* 0x000fe400078efcff */
[----:B------:R-:W-:Y:S01]  /*ecf0*/  ISETP.GE.AND P0, PT, R37, UR39, PT ;  /* 0x0000002725007c0c */ /* 0x000fe2000bf06270 */
[----:B------:R-:W-:Y:S01]  /*ed00*/  ULDC UR39, c[0x0][0x448] ;  /* 0x0001120000277ab9 */ /* 0x000fe20000000800 */
[----:B------:R-:W-:Y:S01]  /*ed10*/  LOP3.LUT R19, R19, 0xfffffeff, RZ, 0xc0, !PT ;  /* 0xfffffeff13137812 */ /* 0x000fe200078ec0ff */
[----:B------:R-:W-:Y:S02]  /*ed20*/  UIMAD UR39, UR39, UR40, URZ ;  /* 0x00000028272772a4 */ /* 0x000fe4000f8e023f */
[----:B------:R-:W-:Y:S01]  /*ed30*/  UIADD3 UR40, UR38, -UR40, URZ ;  /* 0x8000002826287290 */ /* 0x000fe2000fffe03f */
[----:B------:R-:W-:Y:S02]  /*ed40*/  @P1 LOP3.LUT R19, R19, 0x100, RZ, 0xfc, !PT ;  /* 0x0000010013131812 */ /* 0x000fe400078efcff */
[----:B------:R-:W-:-:S02]  /*ed50*/  ISETP.GE.AND P1, PT, R37, UR7, PT ;  /* 0x0000000725007c0c */ /* 0x000fc4000bf26270 */
[----:B------:R-:W-:-:S04]  /*ed60*/  LOP3.LUT R19, R19, 0xffffffef, RZ, 0xc0, !PT ;  /* 0xffffffef13137812 */ /* 0x000fc800078ec0ff */
[----:B------:R-:W-:Y:S02]  /*ed70*/  @P0 LOP3.LUT R19, R19, 0x10, RZ, 0xfc, !PT ;  /* 0x0000001013130812 */ /* 0x000fe400078efcff */
[----:B------:R-:W-:Y:S02]  /*ed80*/  ISETP.GE.AND P0, PT, R37, UR8, PT ;  /* 0x0000000825007c0c */ /* 0x000fe4000bf06270 */
[----:B------:R-:W-:-:S04]  /*ed90*/  LOP3.LUT R19, R19, 0xfffffbff, RZ, 0xc0, !PT ;  /* 0xfffffbff13137812 */ /* 0x000fc800078ec0ff */
[----:B------:R-:W-:-:S04]  /*eda0*/  LOP3.LUT R19, R19, 0xfffffffd, RZ, 0xc0, !PT ;  /* 0xfffffffd13137812 */ /* 0x000fc800078ec0ff */
[----:B------:R-:W-:-:S04]  /*edb0*/  @P1 LOP3.LUT R19, R19, 0x2, RZ, 0xfc, !PT ;  /* 0x0000000213131812 */ /* 0x000fc800078efcff */
[----:B---3--:R-:W-:-:S07]  /*edc0*/  @P0 LOP3.LUT R19, R19, 0x400, RZ, 0xfc, !PT ;  /* 0x0000040013130812 */ /* 0x008fce00078efcff */
.L_x_1121:
[----:B------:R-:W-:Y:S01]  /*edd0*/  ULDC UR7, c[0x0][0xc60] ;  /* 0x0003180000077ab9 */ /* 0x000fe20000000800 */
[C---:B------:R-:W-:Y:S01]  /*ede0*/  R2UR UR42, R34.reuse ;  /* 0x00000000222a72ca */ /* 0x040fe200000e0000 */
[----:B------:R-:W-:Y:S01]  /*edf0*/  UISETP.NE.AND UP0, UPT, UR7, 0x1, UPT ;  /* 0x000000010700788c */ /* 0x000fe2000bf05270 */
[----:B------:R-:W-:-:S10]  /*ee00*/  R2UR UR6, R34 ;  /* 0x00000000220672ca */ /* 0x000fd400000e0000 */
[----:B------:R-:W-:Y:S01]  /*ee10*/  @UP0 ULDC UR4, c[0x0][0xc64] ;  /* 0x0003190000040ab9 */ /* 0x000fe20000000800 */
[----:B------:R-:W-:Y:S01]  /*ee20*/  @UP0 ULDC UR8, c[0x0][0xc68] ;  /* 0x00031a0000080ab9 */ /* 0x000fe20000000800 */
[----:B------:R-:W-:-:S04]  /*ee30*/  UIMAD.WIDE.U32 UR4, UR42, UR4, URZ ;  /* 0x000000042a0472a5 */ /* 0x000fc8000f8e003f */
[----:B------:R-:W-:-:S03]  /*ee40*/  @UP0 USHF.R.U32.HI UR42, URZ, UR8, UR5 ;  /* 0x000000083f2a0299 */ /* 0x000fc60008011605 */
[----:B------:R-:W-:Y:S02]  /*ee50*/  ULDC UR4, c[0x0][0xc78] ;  /* 0x00031e0000047ab9 */ /* 0x000fe40000000800 */
[----:B------:R-:W-:Y:S02]  /*ee60*/  UISETP.GE.AND UP0, UPT, UR42, UR4, UPT ;  /* 0x000000042a00728c */ /* 0x000fe4000bf06270 */
[----:B------:R-:W-:-:S04]  /*ee70*/  UIADD3 UR4, -UR42, URZ, URZ ;  /* 0x0000003f2a047290 */ /* 0x000fc8000fffe13f */
[----:B------:R-:W-:Y:S01]  /*ee80*/  PLOP3.LUT P0, PT, PT, PT, UP0, 0x40, 0x0 ;  /* 0x000000000000781c */ /* 0x000fe20003f0e808 */
[----:B------:R-:W-:-:S12]  /*ee90*/  UIMAD UR7, UR7, UR4, UR6 ;  /* 0x00000004070772a4 */ /* 0x000fd8000f8e0206 */
[----:B0----5:R-:W-:Y:S05]  /*eea0*/  @P0 BRA `(.L_x_1067) ;  /* 0x0000000000200947 */ /* 0x021fea0003800000 */
[----:B------:R-:W-:Y:S01]  /*eeb0*/  ULDC UR8, c[0x0][0xc6c] ;  /* 0x00031b0000087ab9 */ /* 0x000fe20000000800 */
[----:B------:R-:W-:Y:S01]  /*eec0*/  UMOV UR6, UR7 ;  /* 0x0000000700067c82 */ /* 0x000fe20008000000 */
[----:B------:R-:W-:-:S11]  /*eed0*/  UISETP.NE.AND UP0, UPT, UR8, 0x1, UPT ;  /* 0x000000010800788c */ /* 0x000fd6000bf05270 */
[----:B------:R-:W-:Y:S02]  /*eee0*/  @UP0 ULDC.64 UR10, c[0x0][0xc70] ;  /* 0x00031c00000a0ab9 */ /* 0x000fe40000000a00 */
[----:B------:R-:W-:-:S04]  /*eef0*/  UIMAD.WIDE.U32 UR4, UR7, UR10, URZ ;  /* 0x0000000a070472a5 */ /* 0x000fc8000f8e003f */
[----:B------:R-:W-:-:S04]  /*ef00*/  @UP0 USHF.R.U32.HI UR6, URZ, UR11, UR5 ;  /* 0x0000000b3f060299 */ /* 0x000fc80008011605 */
[----:B------:R-:W-:Y:S01]  /*ef10*/  UIMAD UR4, UR6, UR8, URZ ;  /* 0x00000008060472a4 */ /* 0x000fe2000f8e023f */
[----:B------:R-:W-:Y:S11]  /*ef20*/  BRA `(.L_x_1068) ;  /* 0x00000000001c7947 */ /* 0x000ff60003800000 */
.L_x_1067:
[----:B------:R-:W-:Y:S01]  /*ef30*/  ULDC UR8, c[0x0][0xc54] ;  /* 0x0003150000087ab9 */ /* 0x000fe20000000800 */
[----:B------:R-:W-:Y:S01]  /*ef40*/  UMOV UR6, UR7 ;  /* 0x0000000700067c82 */ /* 0x000fe20008000000 */
[----:B------:R-:W-:-:S11]  /*ef50*/  UISETP.NE.AND UP0, UPT, UR8, 0x1, UPT ;  /* 0x000000010800788c */ /* 0x000fd6000bf05270 */
[----:B------:R-:W-:Y:S02]  /*ef60*/  @UP0 ULDC.64 UR10, c[0x0][0xc58] ;  /* 0x00031600000a0ab9 */ /* 0x000fe40000000a00 */
[----:B------:R-:W-:-:S04]  /*ef70*/  UIMAD.WIDE.U32 UR4, UR7, UR10, URZ ;  /* 0x0000000a070472a5 */ /* 0x000fc8000f8e003f */
[----:B------:R-:W-:-:S04]  /*ef80*/  @UP0 USHF.R.U32.HI UR6, URZ, UR11, UR5 ;  /* 0x0000000b3f060299 */ /* 0x000fc80008011605 */
[----:B------:R-:W-:-:S12]  /*ef90*/  UIMAD UR4, UR6, UR8, URZ ;  /* 0x00000008060472a4 */ /* 0x000fd8000f8e023f */
.L_x_1068:
[----:B------:R-:W-:Y:S01]  /*efa0*/  ULDC UR5, c[0x0][0xc48] ;  /* 0x0003120000057ab9 */ /* 0x000fe20000000800 */
[----:B------:R-:W-:Y:S01]  /*efb0*/  ULDC.64 UR8, c[0x0][0xa28] ;  /* 0x00028a0000087ab9 */ /* 0x000fe20000000a00 */
[----:B------:R-:W-:Y:S01]  /*efc0*/  UISETP.NE.AND UP1, UPT, UR5, 0x1, UPT ;  /* 0x000000010500788c */ /* 0x000fe2000bf25270 */
[----:B------:R-:W-:Y:S01]  /*efd0*/  IMAD.MOV.U32 R32, RZ, RZ, RZ ;  /* 0x000000ffff207224 */ /* 0x000fe200078e00ff */
[----:B------:R-:W-:Y:S02]  /*efe0*/  UIADD3 UR4, UR7, -UR4, URZ ;  /* 0x8000000407047290 */ /* 0x000fe4000fffe03f */
[----:B------:R-:W-:Y:S01]  /*eff0*/  UISETP.NE.U32.AND UP0, UPT, UR8, URZ, UPT ;  /* 0x0000003f0800728c */ /* 0x000fe2000bf05070 */
[----:B------:R-:W-:Y:S02]  /*f000*/  ULDC UR5, c[0x0][0xc54] ;  /* 0x0003150000057ab9 */ /* 0x000fe40000000800 */
[----:B------:R-:W-:Y:S02]  /*f010*/  UIMAD UR42, UR42, UR5, UR4 ;  /* 0x000000052a2a72a4 */ /* 0x000fe4000f8e0204 */
[----:B------:R-:W-:-:S02]  /*f020*/  UISETP.NE.AND.EX UP0, UPT, UR9, URZ, UPT, UP0 ;  /* 0x0000003f0900728c */ /* 0x000fc4000bf05300 */
[----:B------:R-:W-:Y:S01]  /*f030*/  @UP1 ULDC UR4, c[0x0][0xc4c] ;  /* 0x0003130000041ab9 */ /* 0x000fe20000000800 */
[----:B------:R-:W-:Y:S01]  /*f040*/  @UP1 ULDC UR7, c[0x0][0xc50] ;  /* 0x0003140000071ab9 */ /* 0x000fe20000000800 */
[----:B------:R-:W-:Y:S02]  /*f050*/  UIMAD.WIDE.U32 UR4, UR42, UR4, URZ ;  /* 0x000000042a0472a5 */ /* 0x000fe4000f8e003f */
[----:B------:R-:W-:Y:S01]  /*f060*/  UMOV UR43, UR42 ;  /* 0x0000002a002b7c82 */ /* 0x000fe20008000000 */
[----:B------:R-:W-:Y:S01]  /*f070*/  ULOP3.LUT UR6, UR6, 0x1ffffff, URZ, 0x3c, !UPT ;  /* 0x01ffffff06067892 */ /* 0x000fe2000f8e3c3f */
[----:B------:R-:W-:Y:S01]  /*f080*/  PLOP3.LUT P0, PT, PT, PT, UP0, 0x80, 0x0 ;  /* 0x000000000000781c */ /* 0x000fe20003f0f008 */
[----:B------:R-:W-:-:S03]  /*f090*/  @UP1 USHF.R.U32.HI UR43, URZ, UR7, UR5 ;  /* 0x000000073f2b1299 */ /* 0x000fc60008011605 */
[----:B------:R-:W-:Y:S02]  /*f0a0*/  @UP0 ULDC.64 UR4, c[0x0][0xa28] ;  /* 0x00028a0000040ab9 */ /* 0x000fe40000000a00 */
[----:B------:R-:W-:-:S06]  /*f0b0*/  @UP0 UIMAD.WIDE UR4, UR43, 0x4, UR4 ;  /* 0x000000042b0408a5 */ /* 0x000fcc000f8e0204 */
[----:B------:R-:W-:Y:S01]  /*f0c0*/  IMAD.U32 R3, RZ, RZ, UR5 ;  /* 0x00000005ff037e24 */ /* 0x000fe2000f8e00ff */
[----:B------:R-:W-:Y:S01]  /*f0d0*/  ULDC UR5, c[0x0][0x448] ;  /* 0x0001120000057ab9 */ /* 0x000fe20000000800 */
[----:B------:R-:W-:Y:S01]  /*f0e0*/  IMAD.U32 R2, RZ, RZ, UR4 ;  /* 0x00000004ff027e24 */ /* 0x000fe2000f8e00ff */
[----:B------:R-:W-:Y:S01]  /*f0f0*/  ULDC UR4, c[0x0][0xc3c] ;  /* 0x00030f0000047ab9 */ /* 0x000fe20000000800 */
[----:B------:R-:W-:Y:S02]  /*f100*/  UISETP.NE.AND UP2, UPT, UR5, 0x1, UPT ;  /* 0x000000010500788c */ /* 0x000fe4000bf45270 */
[----:B------:R-:W-:Y:S01]  /*f110*/  UIADD3 UR6, UR6, UR4, URZ ;  /* 0x0000000406067290 */ /* 0x000fe2000fffe03f */
[----:B------:R0:W5:Y:S01]  /*f120*/  @P0 LDG.E R32, desc[UR36][R2.64] ;  /* 0x0000002402200981 */ /* 0x000162000c1e1900 */
[----:B------:R-:W-:Y:S02]  /*f130*/  UP2UR UR50, UPR, URZ, 0x4 ;  /* 0x000000043f327883 */ /* 0x000fe40008000000 */
[----:B------:R-:W-:-:S04]  /*f140*/  USHF.L.U32 UR44, UR6, 0x7, URZ ;  /* 0x00000007062c7899 */ /* 0x000fc8000800063f */
[----:B------:R-:W-:Y:S01]  /*f150*/  UIADD3 UR6, UR44, 0x7f, URZ ;  /* 0x0000007f2c067890 */ /* 0x000fe2000fffe03f */
[----:B------:R-:W-:Y:S01]  /*f160*/  @UP2 ULDC UR4, c[0x0][0x44c] ;  /* 0x0001130000042ab9 */ /* 0x000fe20000000800 */
[----:B------:R-:W-:Y:S02]  /*f170*/  @UP2 ULDC UR7, c[0x0][0x450] ;  /* 0x0001140000072ab9 */ /* 0x000fe40000000800 */
[----:B------:R-:W-:-:S04]  /*f180*/  UIMAD.WIDE.U32 UR4, UR6, UR4, URZ ;  /* 0x00000004060472a5 */ /* 0x000fc8000f8e003f */
[----:B------:R-:W-:-:S03]  /*f190*/  @UP2 USHF.R.U32.HI UR6, URZ, UR7, UR5 ;  /* 0x000000073f062299 */ /* 0x000fc60008011605 */
[----:B------:R-:W-:Y:S01]  /*f1a0*/  ULDC.64 UR4, c[0x0][0x9e0] ;  /* 0x0002780000047ab9 */ /* 0x000fe20000000a00 */
[----:B------:R-:W-:Y:S02]  /*f1b0*/  UIADD3 UR6, UR49, UR6, URZ ;  /* 0x0000000631067290 */ /* 0x000fe4000fffe03f */
[----:B------:R-:W-:Y:S02]  /*f1c0*/  UISETP.GE.AND UP0, UPT, UR5, 0x1, UPT ;  /* 0x000000010500788c */ /* 0x000fe4000bf06270 */
[----:B------:R-:W-:-:S04]  /*f1d0*/  UIADD3 UR4, UR6, UR4, URZ ;  /* 0x0000000406047290 */ /* 0x000fc8000fffe03f */
[----:B------:R-:W-:-:S13]  /*f1e0*/  PLOP3.LUT P0, PT, PT, PT, UP0, 0x40, 0x0 ;  /* 0x000000000000781c */ /* 0x000fda0003f0e808 */
[----:B0-----:R-:W-:Y:S05]  /*f1f0*/  @P0 BRA `(.L_x_1069) ;  /* 0x0000000000440947 */ /* 0x001fea0003800000 */
[----:B------:R-:W-:Y:S01]  /*f200*/  ISETP.LT.AND P0, PT, RZ, UR6, PT ;  /* 0x00000006ff007c0c */ /* 0x000fe2000bf01270 */
[----:B------:R-:W-:-:S12]  /*f210*/  UIADD3 UR8, UR6, -0x1, URZ ;  /* 0xffffffff06087890 */ /* 0x000fd8000fffe03f */
[----:B------:R-:W-:Y:S05]  /*f220*/  @P0 BRA `(.L_x_1070) ;  /* 0x00000000001c0947 */ /* 0x000fea0003800000 */
[----:B------:R-:W-:Y:S02]  /*f230*/  UISETP.NE.AND UP1, UPT, UR5, 0x1, UPT ;  /* 0x000000010500788c */ /* 0x000fe4000bf25270 */
[----:B------:R-:W-:-:S09]  /*f240*/  UIADD3 UR8, -UR6, URZ, URZ ;  /* 0x0000003f06087290 */ /* 0x000fd2000fffe13f */
[----:B------:R-:W-:Y:S02]  /*f250*/  @UP1 ULDC.64 UR10, c[0x0][0x9e8] ;  /* 0x00027a00000a1ab9 */ /* 0x000fe40000000a00 */
[----:B------:R-:W-:-:S04]  /*f260*/  UIMAD.WIDE.U32 UR6, UR8, UR10, URZ ;  /* 0x0000000a080672a5 */ /* 0x000fc8000f8e003f */
[----:B------:R-:W-:-:S04]  /*f270*/  @UP1 USHF.R.U32.HI UR8, URZ, UR11, UR7 ;  /* 0x0000000b3f081299 */ /* 0x000fc80008011607 */
[----:B------:R-:W-:Y:S01]  /*f280*/  ULOP3.LUT UR8, URZ, UR8, URZ, 0x33, !UPT ;  /* 0x000000083f087292 */ /* 0x000fe2000f8e333f */
[----:B------:R-:W-:Y:S11]  /*f290*/  BRA `(.L_x_1071) ;  /* 0x0000000000107947 */ /* 0x000ff60003800000 */
.L_x_1070:
[----:B------:R-:W-:-:S11]  /*f2a0*/  UISETP.NE.AND UP1, UPT, UR5, 0x1, UPT ;  /* 0x000000010500788c */ /* 0x000fd6000bf25270 */
[----:B------:R-:W-:Y:S02]  /*f2b0*/  @UP1 ULDC.64 UR10, c[0x0][0x9e8] ;  /* 0x00027a00000a1ab9 */ /* 0x000fe40000000a00 */
[----:B------:R-:W-:-:S04]  /*f2c0*/  UIMAD.WIDE.U32 UR6, UR8, UR10, URZ ;  /* 0x0000000a080672a5 */ /* 0x000fc8000f8e003f */
[----:B------:R-:W-:-:S12]  /*f2d0*/  @UP1 USHF.R.U32.HI UR8, URZ, UR11, UR7 ;  /* 0x0000000b3f081299 */ /* 0x000fd80008011607 */
.L_x_1071:
[----:B------:R-:W-:-:S04]  /*f2e0*/  UIMAD UR8, UR8, UR5, UR5 ;  /* 0x00000005080872a4 */ /* 0x000fc8000f8e0205 */
[----:B------:R-:W-:-:S04]  /*f2f0*/  UISETP.LT.AND UP1, UPT, UR4, UR8, UPT ;  /* 0x000000080400728c */ /* 0x000fc8000bf21270 */
[----:B------:R-:W-:-:S12]  /*f300*/  USEL UR4, UR4, UR8, UP1 ;  /* 0x0000000804047287 */ /* 0x000fd80008800000 */
.L_x_1069:
[----:B------:R-:W-:Y:S01]  /*f310*/  UISETP.NE.AND UP1, UPT, UR50, URZ, UPT ;  /* 0x0000003f3200728c */ /* 0x000fe2000bf25270 */
[----:B------:R-:W-:Y:S01]  /*f320*/  PLOP3.LUT P0, PT, PT, PT, UP0, 0x40, 0x0 ;  /* 0x000000000000781c */ /* 0x000fe20003f0e808 */
[----:B------:R-:W-:Y:S01]  /*f330*/  UIADD3 UR6, UR4, 0x5f, URZ ;  /* 0x0000005f04067890 */ /* 0x000fe2000fffe03f */
[----:B------:R-:W-:-:S03]  /*f340*/  UMOV UR10, UR44 ;  /* 0x0000002c000a7c82 */ /* 0x000fc60008000000 */
[----:B------:R-:W-:-:S04]  /*f350*/  UIMAD.WIDE UR6, UR6, 0x2aaaaaab, URZ ;  /* 0x2aaaaaab060678a5 */ /* 0x000fc8000f8e023f */
[----:B------:R-:W-:Y:S01]  /*f360*/  USHF.R.U32.HI UR4, URZ, 0x1f, UR7 ;  /* 0x0000001f3f047899 */ /* 0x000fe20008011607 */
[----:B------:R-:W-:Y:S02]  /*f370*/  @UP1 ULDC UR8, c[0x0][0x44c] ;  /* 0x0001130000081ab9 */ /* 0x000fe40000000800 */
[----:B------:R-:W-:Y:S01]  /*f380*/  @UP1 ULDC UR6, c[0x0][0x450] ;  /* 0x0001140000061ab9 */ /* 0x000fe20000000800 */
[----:B------:R-:W-:Y:S02]  /*f390*/  UIMAD.WIDE.U32 UR8, UR44, UR8, URZ ;  /* 0x000000082c0872a5 */ /* 0x000fe4000f8e003f */
[----:B------:R-:W-:Y:S02]  /*f3a0*/  ULEA.HI.SX32 UR4, UR7, UR4, 0x1c ;  /* 0x0000000407047291 */ /* 0x000fe4000f8fe23f */
[----:B------:R-:W-:Y:S02]  /*f3b0*/  @UP1 USHF.R.U32.HI UR10, URZ, UR6, UR9 ;  /* 0x000000063f0a1299 */ /* 0x000fe40008011609 */
[----:B------:R-:W-:-:S02]  /*f3c0*/  UISETP.LT.AND UP1, UPT, UR41, UR4, UPT ;  /* 0x000000042900728c */ /* 0x000fc4000bf21270 */
[----:B------:R-:W-:Y:S01]  /*f3d0*/  UIADD3 UR6, UR40, UR10, URZ ;  /* 0x0000000a28067290 */ /* 0x000fe2000fffe03f */
[----:B------:R-:W-:Y:S01]  /*f3e0*/  ULDC UR8, c[0x0][0x9dc] ;  /* 0x0002770000087ab9 */ /* 0x000fe20000000800 */
[----:B------:R-:W-:Y:S02]  /*f3f0*/  USEL UR45, UR41, UR4, UP1 ;  /* 0x00000004292d7287 */ /* 0x000fe40008800000 */
[----:B------:R-:W-:Y:S01]  /*f400*/  UIADD3 UR8, UR6, -UR8, URZ ;  /* 0x8000000806087290 */ /* 0x000fe2000fffe03f */
[----:B------:R-:W-:Y:S11]  /*f410*/  @P0 BRA `(.L_x_1072) ;  /* 0x0000000000480947 */ /* 0x000ff60003800000 */
[----:B------:R-:W-:Y:S02]  /*f420*/  UMOV UR4, UR6 ;  /* 0x0000000600047c82 */ /* 0x000fe40008000000 */
[----:B------:R-:W-:-:S06]  /*f430*/  UISETP.GT.AND UP0, UPT, UR4, -0x1, UPT ;  /* 0xffffffff0400788c */ /* 0x000fcc000bf04270 */
[----:B------:R-:W-:-:S13]  /*f440*/  PLOP3.LUT P0, PT, PT, PT, UP0, 0x80, 0x0 ;  /* 0x000000000000781c */ /* 0x000fda0003f0f008 */
[----:B------:R-:W-:Y:S05]  /*f450*/  @P0 BRA `(.L_x_1073) ;  /* 0x00000000001c0947 */ /* 0x000fea0003800000 */
[----:B------:R-:W-:Y:S02]  /*f460*/  UISETP.NE.AND UP0, UPT, UR5, 0x1, UPT ;  /* 0x000000010500788c */ /* 0x000fe4000bf05270 */
[----:B------:R-:W-:-:S09]  /*f470*/  ULOP3.LUT UR4, URZ, UR4, URZ, 0x33, !UPT ;  /* 0x000000043f047292 */ /* 0x000fd2000f8e333f */
[----:B------:R-:W-:Y:S02]  /*f480*/  @UP0 ULDC.64 UR10, c[0x0][0x9e8] ;  /* 0x00027a00000a0ab9 */ /* 0x000fe40000000a00 */
[----:B------:R-:W-:-:S04]  /*f490*/  UIMAD.WIDE.U32 UR6, UR4, UR10, URZ ;  /* 0x0000000a040672a5 */ /* 0x000fc8000f8e003f */
[----:B------:R-:W-:-:S04]  /*f4a0*/  @UP0 USHF.R.U32.HI UR4, URZ, UR11, UR7 ;  /* 0x0000000b3f040299 */ /* 0x000fc80008011607 */
[----:B------:R-:W-:Y:S01]  /*f4b0*/  ULOP3.LUT UR4, URZ, UR4, URZ, 0x33, !UPT ;  /* 0x000000043f047292 */ /* 0x000fe2000f8e333f */
[----:B------:R-:W-:Y:S11]  /*f4c0*/  BRA `(.L_x_1074) ;  /* 0x0000000000107947 */ /* 0x000ff60003800000 */
.L_x_1073:
[----:B------:R-:W-:-:S11]  /*f4d0*/  UISETP.NE.AND UP0, UPT, UR5, 0x1, UPT ;  /* 0x000000010500788c */ /* 0x000fd6000bf05270 */
[----:B------:R-:W-:Y:S02]  /*f4e0*/  @UP0 ULDC.64 UR10, c[0x0][0x9e8] ;  /* 0x00027a00000a0ab9 */ /* 0x000fe40000000a00 */
[----:B------:R-:W-:-:S04]  /*f4f0*/  UIMAD.WIDE.U32 UR6, UR4, UR10, URZ ;  /* 0x0000000a040672a5 */ /* 0x000fc8000f8e003f */
[----:B------:R-:W-:-:S12]  /*f500*/  @UP0 USHF.R.U32.HI UR4, URZ, UR11, UR7 ;  /* 0x0000000b3f040299 */ /* 0x000fd80008011607 */
.L_x_1074:
[----:B------:R-:W-:-:S04]  /*f510*/  UIMAD UR4, UR4, UR5, URZ ;  /* 0x00000005040472a4 */ /* 0x000fc8000f8e023f */
[----:B------:R-:W-:-:S04]  /*f520*/  UISETP.LT.AND UP0, UPT, UR8, UR4, UPT ;  /* 0x000000040800728c */ /* 0x000fc8000bf01270 */
[----:B------:R-:W-:-:S12]  /*f530*/  USEL UR8, UR8, UR4, !UP0 ;  /* 0x0000000408087287 */ /* 0x000fd8000c000000 */
.L_x_1072:
[----:B------:R-:W-:Y:S01]  /*f540*/  UIMAD.WIDE UR4, UR8, 0x2aaaaaab, URZ ;  /* 0x2aaaaaab080478a5 */ /* 0x000fe2000f8e023f */
[----:B------:R-:W-:Y:S03]  /*f550*/  BSSY B7, `(.L_x_1075) ;  /* 0x0000328000077945 */ /* 0x000fe60003800000 */
[----:B------:R-:W-:-:S04]  /*f560*/  USHF.R.U32.HI UR4, URZ, 0x1f, UR5 ;  /* 0x0000001f3f047899 */ /* 0x000fc80008011605 */
[----:B------:R-:W-:-:S04]  /*f570*/  ULEA.HI.SX32 UR4, UR5, UR4, 0x1c ;  /* 0x0000000405047291 */ /* 0x000fc8000f8fe23f */
[----:B------:R-:W-:-:S04]  /*f580*/  UISETP.LT.AND UP0, UPT, URZ, UR4, UPT ;  /* 0x000000043f00728c */ /* 0x000fc8000bf01270 */
[----:B------:R-:W-:-:S04]  /*f590*/  USEL UR46, URZ, UR4, !UP0 ;  /* 0x000000043f2e7287 */ /* 0x000fc8000c000000 */
[----:B------:R-:W-:-:S06]  /*f5a0*/  UISETP.GT.AND UP0, UPT, UR45, UR46, UPT ;  /* 0x0000002e2d00728c */ /* 0x000fcc000bf04270 */
[----:B------:R-:W-:-:S13]  /*f5b0*/  PLOP3.LUT P0, PT, PT, PT, UP0, 0x80, 0x0 ;  /* 0x000000000000781c */ /* 0x000fda0003f0f008 */
[----:B------:R-:W-:Y:S05]  /*f5c0*/  @P0 BRA `(.L_x_1076) ;  /* 0x0000000000440947 */ /* 0x000fea0003800000 */
[----:B------:R-:W0:Y:S02]  /*f5d0*/  S2R R0, SR_TID.X ;  /* 0x0000000000007919 */ /* 0x000e240000002100 */
[----:B0-----:R-:W-:-:S04]  /*f5e0*/  LOP3.LUT R0, R0, 0x7f, RZ, 0xc0, !PT ;  /* 0x0000007f00007812 */ /* 0x001fc800078ec0ff */
[----:B------:R-:W-:-:S13]  /*f5f0*/  ISETP.NE.AND P2, PT, R0, RZ, PT ;  /* 0x000000ff0000720c */ /* 0x000fda0003f45270 */
[----:B------:R-:W-:Y:S05]  /*f600*/  @P2 BRA `(.L_x_1077) ;  /* 0x0000003000702947 */ /* 0x000fea0003800000 */
[----:B------:R-:W0:Y:S01]  /*f610*/  S2R R7, SR_LANEID ;  /* 0x0000000000077919 */ /* 0x000e220000000000 */
[----:B------:R-:W-:Y:S01]  /*f620*/  VOTEU.ANY UR4, UPT, PT ;  /* 0x0000000000047886 */ /* 0x000fe200038e0100 */
[----:B------:R-:W1:Y:S01]  /*f630*/  LDC.64 R2, c[0x0][0xc80] ;  /* 0x00032000ff027b82 */ /* 0x000e620000000a00 */
[----:B------:R-:W0:Y:S08]  /*f640*/  FLO.U32 R0, UR4 ;  /* 0x0000000400007d00 */ /* 0x000e3000080e0000 */
[----:B------:R-:W1:Y:S01]  /*f650*/  POPC R5, UR4 ;  /* 0x0000000400057d09 */ /* 0x000e620008000000 */
[----:B0-----:R-:W-:-:S13]  /*f660*/  ISETP.EQ.U32.AND P0, PT, R0, R7, PT ;  /* 0x000000070000720c */ /* 0x001fda0003f02070 */
[----:B-1----:R-:W2:Y:S01]  /*f670*/  @P0 ATOMG.E.ADD.STRONG.GPU PT, R3, desc[UR36][R2.64], R5 ;  /* 0x00000005020309a8 */ /* 0x002ea200081ee1e4 */
[----:B------:R-:W0:Y:S02]  /*f680*/  S2R R4, SR_LTMASK ;  /* 0x0000000000047919 */ /* 0x000e240000003900 */
[----:B0-----:R-:W-:-:S04]  /*f690*/  LOP3.LUT R4, R4, UR4, RZ, 0xc0, !PT ;  /* 0x0000000404047c12 */ /* 0x001fc8000f8ec0ff */
[----:B------:R-:W0:Y:S01]  /*f6a0*/  POPC R7, R4 ;  /* 0x0000000400077309 */ /* 0x000e220000000000 */
[----:B--2---:R-:W0:Y:S02]  /*f6b0*/  SHFL.IDX PT, R0, R3, R0, 0x1f ;  /* 0x00001f0003007589 */ /* 0x004e2400000e0000 */
[----:B0-----:R-:W-:Y:S01]  /*f6c0*/  IADD3 R34, R0, UR47, R7 ;  /* 0x0000002f00227c10 */ /* 0x001fe2000fffe007 */
[----:B------:R-:W-:Y:S06]  /*f6d0*/  BRA `(.L_x_1077) ;  /* 0x00000030003c7947 */ /* 0x000fec0003800000 */
.L_x_1076:
[----:B------:R-:W-:Y:S01]  /*f6e0*/  VIADD R0, R16, 0x18400 ;  /* 0x0001840010007836 */ /* 0x000fe20000000000 */
[----:B------:R-:W-:Y:S04]  /*f6f0*/  BSSY B6, `(.L_x_1078) ;  /* 0x0000013000067945 */ /* 0x000fe80003800000 */
[----:B------:R-:W-:-:S13]  /*f700*/  LOP3.LUT P0, RZ, R0, 0x3ff, RZ, 0xc0, !PT ;  /* 0x000003ff00ff7812 */ /* 0x000fda000780c0ff */
[----:B------:R-:W-:Y:S05]  /*f710*/  @!P0 BRA `(.L_x_1079) ;  /* 0x0000000000408947 */ /* 0x000fea0003800000 */
[----:B------:R-:W-:Y:S01]  /*f720*/  MOV R2, 0x0 ;  /* 0x0000000000027802 */ /* 0x000fe20000000f00 */
[----:B------:R-:W-:Y:S01]  /*f730*/  ULDC.64 UR4, c[0x4][0x90] ;  /* 0x0100240000047ab9 */ /* 0x000fe20000000a00 */
[----:B------:R-:W-:Y:S01]  /*f740*/  ULDC.64 UR6, c[0x4][0x98] ;  /* 0x0100260000067ab9 */ /* 0x000fe20000000a00 */
[----:B------:R-:W-:Y:S02]  /*f750*/  IMAD.U32 R4, RZ, RZ, UR4 ;  /* 0x00000004ff047e24 */ /* 0x000fe4000f8e00ff */
[----:B------:R-:W-:Y:S01]  /*f760*/  IMAD.U32 R5, RZ, RZ, UR5 ;  /* 0x00000005ff057e24 */ /* 0x000fe2000f8e00ff */
[----:B------:R-:W0:Y:S01]  /*f770*/  LDC.64 R2, c[0x4][R2] ;  /* 0x0100000002027b82 */ /* 0x000e220000000a00 */
[----:B------:R-:W-:Y:S01]  /*f780*/  ULDC.64 UR4, c[0x4][0x8] ;  /* 0x0100020000047ab9 */ /* 0x000fe20000000a00 */
[----:B------:R-:W-:Y:S02]  /*f790*/  IMAD.U32 R6, RZ, RZ, UR6 ;  /* 0x00000006ff067e24 */ /* 0x000fe4000f8e00ff */
[----:B------:R-:W-:-:S02]  /*f7a0*/  IMAD.U32 R7, RZ, RZ, UR7 ;  /* 0x00000007ff077e24 */ /* 0x000fc4000f8e00ff */
[----:B------:R-:W-:Y:S02]  /*f7b0*/  IMAD.U32 R10, RZ, RZ, UR4 ;  /* 0x00000004ff0a7e24 */ /* 0x000fe4000f8e00ff */
[----:B------:R-:W-:Y:S02]  /*f7c0*/  IMAD.U32 R11, RZ, RZ, UR5 ;  /* 0x00000005ff0b7e24 */ /* 0x000fe4000f8e00ff */
[----:B------:R-:W-:Y:S02]  /*f7d0*/  IMAD.MOV.U32 R8, RZ, RZ, 0x70 ;  /* 0x00000070ff087424 */ /* 0x000fe400078e00ff */
[----:B------:R-:W-:Y:S02]  /*f7e0*/  IMAD.MOV.U32 R12, RZ, RZ, 0x1 ;  /* 0x00000001ff0c7424 */ /* 0x000fe400078e00ff */
[----:B------:R-:W-:-:S07]  /*f7f0*/  IMAD.MOV.U32 R13, RZ, RZ, RZ ;  /* 0x000000ffff0d7224 */ /* 0x000fce00078e00ff */
[----:B------:R-:W-:-:S07]  /*f800*/  LEPC R20, `(.L_x_1079) ;  /* 0x000000001014794e */ /* 0x000fce0000000000 */
[----:B0----5:R-:W-:Y:S05]  /*f810*/  CALL.ABS.NOINC R2 ;  /* 0x0000000002007343 */ /* 0x021fea0003c00000 */
.L_x_1079:
[----:B------:R-:W-:Y:S05]  /*f820*/  BSYNC B6 ;  /* 0x0000000000067941 */ /* 0x000fea0003800000 */
.L_x_1078:
[----:B------:R-:W-:Y:S01]  /*f830*/  VIADD R0, R16, 0x400 ;  /* 0x0000040010007836 */ /* 0x000fe20000000000 */
[----:B------:R-:W-:Y:S04]  /*f840*/  BSSY B6, `(.L_x_1080) ;  /* 0x0000022000067945 */ /* 0x000fe80003800000 */
        /* <DEDUP_REMOVED lines=17> */
[----:B-1---5:R-:W-:Y:S05]  /*f960*/  CALL.ABS.NOINC R2 ;  /* 0x0000000002007343 */ /* 0x022fea0003c00000 */
.L_x_1082:
[----:B------:R0:W1:Y:S01]  /*f970*/  LDC.64 R2, c[0x4][R17] ;  /* 0x0100000011027b82 */ /* 0x0000620000000a00 */
[----:B------:R-:W-:Y:S01]  /*f980*/  ULDC.64 UR4, c[0x4][0x90] ;  /* 0x0100240000047ab9 */ /* 0x000fe20000000a00 */
[----:B------:R-:W-:Y:S01]  /*f990*/  ULDC.64 UR6, c[0x4][0x98] ;  /* 0x0100260000067ab9 */ /* 0x000fe20000000a00 */
[----:B------:R-:W-:Y:S02]  /*f9a0*/  IMAD.U32 R4, RZ, RZ, UR4 ;  /* 0x00000004ff047e24 */ /* 0x000fe4000f8e00ff */
        /* <DEDUP_REMOVED lines=11> */
.L_x_1081:
[----:B------:R-:W-:Y:S05]  /*fa60*/  BSYNC B6 ;  /* 0x0000000000067941 */ /* 0x000fea0003800000 */
.L_x_1080:
[----:B------:R-:W-:Y:S01]  /*fa70*/  ULDC.64 UR4, c[0x0][0x9f8] ;  /* 0x00027e0000047ab9 */ /* 0x000fe20000000a00 */
[----:B------:R-:W-:Y:S01]  /*fa80*/  IMAD.U32 R29, RZ, RZ, UR43 ;  /* 0x0000002bff1d7e24 */ /* 0x000fe2000f8e00ff */
[----:B------:R-:W-:Y:S01]  /*fa90*/  UISETP.NE.U32.AND UP0, UPT, UR4, URZ, UPT ;  /* 0x0000003f0400728c */ /* 0x000fe2000bf05070 */
[----:B------:R-:W0:Y:S03]  /*faa0*/  LDC R10, c[0x0][0x430] ;  /* 0x00010c00ff0a7b82 */ /* 0x000e260000000800 */
[----:B------:R-:W-:-:S06]  /*fab0*/  UISETP.NE.AND.EX UP0, UPT, UR5, URZ, UPT, UP0 ;  /* 0x0000003f0500728c */ /* 0x000fcc000bf05300 */
[----:B------:R-:W-:-:S05]  /*fac0*/  PLOP3.LUT P0, PT, PT, PT, UP0, 0x80, 0x0 ;  /* 0x000000000000781c */ /* 0x000fca0003f0f008 */
[----:B------:R-:W-:Y:S02]  /*fad0*/  @UP0 ULDC.64 UR4, c[0x0][0x9f8] ;  /* 0x00027e0000040ab9 */ /* 0x000fe40000000a00 */
[----:B------:R-:W-:-:S06]  /*fae0*/  @UP0 UIMAD.WIDE UR4, UR43, 0x4, UR4 ;  /* 0x000000042b0408a5 */ /* 0x000fcc000f8e0204 */
[----:B------:R-:W-:Y:S01]  /*faf0*/  IMAD.U32 R2, RZ, RZ, UR4 ;  /* 0x00000004ff027e24 */ /* 0x000fe2000f8e00ff */
[----:B------:R-:W-:Y:S01]  /*fb00*/  ULDC UR4, c[0x0][0xc48] ;  /* 0x0003120000047ab9 */ /* 0x000fe20000000800 */
[----:B------:R-:W-:-:S05]  /*fb10*/  IMAD.U32 R3, RZ, RZ, UR5 ;  /* 0x00000005ff037e24 */ /* 0x000fca000f8e00ff */
[----:B------:R1:W5:Y:S01]  /*fb20*/  @P0 LDG.E R29, desc[UR36][R2.64] ;  /* 0x00000024021d0981 */ /* 0x000362000c1e1900 */
[----:B------:R-:W-:Y:S01]  /*fb30*/  UMOV UR5, 0xffffffff ;  /* 0xffffffff00057882 */ /* 0x000fe20000000000 */
[----:B------:R-:W-:Y:S02]  /*fb40*/  IMAD.U32 R22, RZ, RZ, UR4 ;  /* 0x00000004ff167e24 */ /* 0x000fe4000f8e00ff */
[----:B------:R-:W-:Y:S05]  /*fb50*/  BRA.DIV UR5, `(.L_x_1083) ;  /* 0x0000003605487947 */ /* 0x000fea000b800000 */
.L_x_1137:
[----:B------:R-:W2:Y:S01]  /*fb60*/  S2R R0, SR_TID.X ;  /* 0x0000000000007919 */ /* 0x000ea20000002100 */
[----:B------:R-:W-:Y:S01]  /*fb70*/  UIADD3 UR4, UR45, -0x1, URZ ;  /* 0xffffffff2d047890 */ /* 0x000fe2000fffe03f */
[----:B0-----:R-:W-:Y:S02]  /*fb80*/  ISETP.NE.AND P1, PT, R10, 0x1, PT ;  /* 0x000000010a00780c */ /* 0x001fe40003f25270 */
[----:B-----5:R-:W-:Y:S02]  /*fb90*/  SHF.R.S32.HI R33, RZ, 0x1f, R29 ;  /* 0x0000001fff217819 */ /* 0x020fe4000001141d */
[----:B------:R-:W-:Y:S01]  /*fba0*/  LOP3.LUT R19, R19, 0xffffff7f, RZ, 0xc0, !PT ;  /* 0xffffff7f13137812 */ /* 0x000fe200078ec0ff */
[----:B------:R-:W-:-:S08]  /*fbb0*/  IMAD.U32 R7, RZ, RZ, UR4 ;  /* 0x00000004ff077e24 */ /* 0x000fd0000f8e00ff */
[----:B-1----:R-:W0:Y:S01]  /*fbc0*/  @P1 LDC R3, c[0x0][0x434] ;  /* 0x00010d00ff031b82 */ /* 0x002e220000000800 */
[----:B------:R-:W-:-:S07]  /*fbd0*/  @P1 LOP3.LUT R19, R19, 0x80, RZ, 0xfc, !PT ;  /* 0x0000008013131812 */ /* 0x000fce00078efcff */
[----:B------:R-:W1:Y:S01]  /*fbe0*/  @P1 LDC R5, c[0x0][0x438] ;  /* 0x00010e00ff051b82 */ /* 0x000e620000000800 */
[----:B--2---:R-:W-:-:S05]  /*fbf0*/  IMAD.SHL.U32 R8, R0, 0x10, RZ ;  /* 0x0000001000087824 */ /* 0x004fca00078e00ff */
[----:B------:R-:W-:-:S05]  /*fc00*/  LOP3.LUT R8, R36, 0x70, R8, 0xf8, !PT ;  /* 0x0000007024087812 */ /* 0x000fca00078ef808 */
[----:B------:R-:W-:-:S04]  /*fc10*/  IMAD R7, R7, 0x60, R8 ;  /* 0x0000006007077824 */ /* 0x000fc800078e0208 */
[C---:B------:R-:W-:Y:S01]  /*fc20*/  IMAD.IADD R0, R7.reuse, 0x1, R32 ;  /* 0x0000000107007824 */ /* 0x040fe200078e0220 */
[----:B------:R-:W-:-:S03]  /*fc30*/  ISETP.GE.AND P0, PT, R7, UR38, PT ;  /* 0x0000002607007c0c */ /* 0x000fc6000bf06270 */
[----:B0-----:R-:W-:Y:S01]  /*fc40*/  @P1 IMAD.HI.U32 R2, R0, R3, RZ ;  /* 0x0000000300021227 */ /* 0x001fe200078e00ff */
[----:B------:R-:W-:-:S03]  /*fc50*/  ISETP.GT.U32.OR P0, PT, R8, 0x5f, P0 ;  /* 0x0000005f0800780c */ /* 0x000fc60000704470 */
[----:B------:R-:W-:Y:S01]  /*fc60*/  IMAD.MOV.U32 R9, RZ, RZ, R0 ;  /* 0x000000ffff097224 */ /* 0x000fe200078e0000 */
[----:B-1----:R-:W-:-:S09]  /*fc70*/  @P1 SHF.R.U32.HI R9, RZ, R5, R2 ;  /* 0x00000005ff091219 */ /* 0x002fd20000011602 */
[----:B------:R-:W0:Y:S01]  /*fc80*/  @!P0 LDC.64 R6, c[0x0][0x428] ;  /* 0x00010a00ff068b82 */ /* 0x000e220000000a00 */
[----:B------:R-:W-:-:S07]  /*fc90*/  @!P0 SHF.R.S32.HI R3, RZ, 0x1f, R9 ;  /* 0x0000001fff038819 */ /* 0x000fce0000011409 */
[----:B------:R-:W1:Y:S01]  /*fca0*/  @!P0 LDC.64 R4, c[0x0][0x418] ;  /* 0x00010600ff048b82 */ /* 0x000e620000000a00 */
[----:B0-----:R-:W-:-:S04]  /*fcb0*/  @!P0 IMAD R2, R33, R6, RZ ;  /* 0x0000000621028224 */ /* 0x001fc800078e02ff */
[----:B------:R-:W-:Y:S02]  /*fcc0*/  @!P0 IMAD R7, R29, R7, R2 ;  /* 0x000000071d078224 */ /* 0x000fe400078e0202 */
[----:B------:R-:W-:-:S04]  /*fcd0*/  @!P0 IMAD.MOV.U32 R2, RZ, RZ, R9 ;  /* 0x000000ffff028224 */ /* 0x000fc800078e0009 */
[----:B------:R-:W-:-:S04]  /*fce0*/  @!P0 IMAD.WIDE.U32 R2, R29, R6, R2 ;  /* 0x000000061d028225 */ /* 0x000fc800078e0002 */
[----:B------:R-:W-:Y:S01]  /*fcf0*/  @!P0 IMAD.IADD R3, R3, 0x1, R7 ;  /* 0x0000000103038824 */ /* 0x000fe200078e0207 */
[----:B-1----:R-:W-:Y:S01]  /*fd00*/  @!P0 LEA R4, P1, R2, R4, 0x2 ;  /* 0x0000000402048211 */ /* 0x002fe200078210ff */
[----:B------:R-:W-:-:S03]  /*fd10*/  IMAD.MOV.U32 R6, RZ, RZ, RZ ;  /* 0x000000ffff067224 */ /* 0x000fc600078e00ff */
[----:B------:R-:W-:Y:S01]  /*fd20*/  @!P0 LEA.HI.X R5, R2, R5, R3, 0x2, P1 ;  /* 0x0000000502058211 */ /* 0x000fe200008f1403 */
[----:B------:R-:W-:-:S04]  /*fd30*/  IMAD.MOV R7, RZ, RZ, -R9 ;  /* 0x000000ffff077224 */ /* 0x000fc800078e0a09 */
[----:B------:R0:W5:Y:S01]  /*fd40*/  @!P0 LDG.E R6, desc[UR36][R4.64] ;  /* 0x0000002404068981 */ /* 0x000162000c1e1900 */
[----:B------:R-:W-:Y:S01]  /*fd50*/  ISETP.GT.U32.AND P0, PT, R8, 0x5f, PT ;  /* 0x0000005f0800780c */ /* 0x000fe20003f04070 */
[----:B------:R-:W-:Y:S01]  /*fd60*/  IMAD R3, RZ, RZ, -UR43 ;  /* 0x8000002bff037e24 */ /* 0x000fe2000f8e02ff */
[----:B------:R-:W-:Y:S01]  /*fd70*/  LOP3.LUT R19, R19, 0xffffffbf, RZ, 0xc0, !PT ;  /* 0xffffffbf13137812 */ /* 0x000fe200078ec0ff */
[----:B------:R-:W-:Y:S02]  /*fd80*/  IMAD.U32 R24, RZ, RZ, UR4 ;  /* 0x00000004ff187e24 */ /* 0x000fe4000f8e00ff */
[----:B------:R-:W-:Y:S02]  /*fd90*/  IMAD R22, R22, R3, UR42 ;  /* 0x0000002a16167e24 */ /* 0x000fe4000f8e0203 */
[----:B0-----:R-:W-:-:S03]  /*fda0*/  IMAD R5, R10, R7, R0 ;  /* 0x000000070a057224 */ /* 0x001fc600078e0200 */
[----:B------:R-:W-:Y:S01]  /*fdb0*/  SHF.R.S32.HI R28, RZ, 0x1f, R22 ;  /* 0x0000001fff1c7819 */ /* 0x000fe20000011416 */
[----:B------:R-:W-:-:S05]  /*fdc0*/  IMAD.U32 R0, RZ, RZ, UR48 ;  /* 0x00000030ff007e24 */ /* 0x000fca000f8e00ff */
[----:B------:R-:W-:-:S13]  /*fdd0*/  ISETP.NE.AND P2, PT, R0, 0x3, PT ;  /* 0x000000030000780c */ /* 0x000fda0003f45270 */
[----:B------:R-:W-:-:S04]  /*fde0*/  @P2 LOP3.LUT R19, R19, 0x40, RZ, 0xfc, !PT ;  /* 0x0000004013132812 */ /* 0x000fc800078efcff */
[----:B------:R-:W-:-:S04]  /*fdf0*/  LOP3.LUT R19, R19, 0xffffffdf, RZ, 0xc0, !PT ;  /* 0xffffffdf13137812 */ /* 0x000fc800078ec0ff */
[----:B------:R-:W-:Y:S01]  /*fe00*/  @P0 LOP3.LUT R19, R19, 0x20, RZ, 0xfc, !PT ;  /* 0x0000002013130812 */ /* 0x000fe200078efcff */
[----:B------:R-:W-:Y:S06]  /*fe10*/  @!P2 BRA `(.L_x_1084) ;  /* 0x000000000004a947 */ /* 0x000fec0003800000 */
[----:B------:R-:W-:Y:S01]  /*fe20*/  BPT.TRAP 0x1 ;  /* 0x000000040000795c */ /* 0x000fe20000300000 */
.L_x_1084:
[----:B------:R-:W-:Y:S01]  /*fe30*/  SHF.R.S32.HI R7, RZ, 0x1f, R5 ;  /* 0x0000001fff077819 */ /* 0x000fe20000011405 */
[----:B------:R-:W-:Y:S01]  /*fe40*/  ULDC.64 UR4, c[0x0][0x328] ;  /* 0x0000ca0000047ab9 */ /* 0x000fe20000000a00 */
[----:B-----5:R-:W-:Y:S01]  /*fe50*/  SHF.R.S32.HI R4, RZ, 0x1f, R6 ;  /* 0x0000001fff047819 */ /* 0x020fe20000011406 */
[----:B------:R-:W-:Y:S01]  /*fe60*/  IMAD.WIDE.U32 R2, R5, UR4, RZ ;  /* 0x0000000405027c25 */ /* 0x000fe2000f8e00ff */
[----:B------:R-:W-:Y:S03]  /*fe70*/  BSSY B0, `(.L_x_1085) ;  /* 0x0000015000007945 */ /* 0x000fe60003800000 */
[----:B------:R-:W-:-:S04]  /*fe80*/  IMAD R0, R7, UR4, RZ ;  /* 0x0000000407007c24 */ /* 0x000fc8000f8e02ff */
[----:B------:R-:W-:Y:S01]  /*fe90*/  IMAD R9, R5, UR5, R0 ;  /* 0x0000000505097c24 */ /* 0x000fe2000f8e0200 */
[----:B------:R-:W-:Y:S01]  /*fea0*/  ULDC.64 UR4, c[0x0][0x338] ;  /* 0x0000ce0000047ab9 */ /* 0x000fe20000000a00 */
[----:B------:R-:W-:Y:S02]  /*feb0*/  IMAD R0, R23, 0x8, R16 ;  /* 0x0000000817007824 */ /* 0x000fe400078e0210 */
[----:B------:R-:W-:Y:S02]  /*fec0*/  IMAD.IADD R3, R3, 0x1, R9 ;  /* 0x0000000103037824 */ /* 0x000fe400078e0209 */
[----:B------:R-:W-:Y:S02]  /*fed0*/  IMAD R9, R4, UR4, RZ ;  /* 0x0000000404097c24 */ /* 0x000fe4000f8e02ff */
[----:B------:R-:W-:-:S04]  /*fee0*/  IMAD.WIDE.U32 R2, R6, UR4, R2 ;  /* 0x0000000406027c25 */ /* 0x000fc8000f8e0002 */
        /* <DEDUP_REMOVED lines=9> */
[----:B------:R-:W-:Y:S02]  /*ff80*/  LEA.HI.X R18, R2, UR5, R3, 0x1, P0 ;  /* 0x0000000502127c11 */ /* 0x000fe400080f0c03 */
[----:B------:R-:W-:-:S04]  /*ff90*/  SHF.L.U32 R3, R26, 0x1f, RZ ;  /* 0x0000001f1a037819 */ /* 0x000fc800000006ff */
[----:B------:R-:W0:Y:S02]  /*ffa0*/  SYNCS.PHASECHK.TRANS64.TRYWAIT P0, [R0+URZ+0x2a840], R3 ;  /* 0x02a84003000075a7 */ /* 0x000e24000800017f */
[----:B0-----:R-:W-:Y:S05]  /*ffb0*/  @!P0 BRA `(.L_x_1086) ;  /* 0x00000030005c8947 */ /* 0x001fea0003800000 */
.L_x_1138:
[----:B------:R-:W-:Y:S05]  /*ffc0*/  BSYNC B0 ;  /* 0x0000000000007941 */ /* 0x000fea0003800000 */
.L_x_1085:
[----:B------:R-:W-:Y:S01]  /*ffd0*/  ULDC.64 UR4, c[0x0][0x300] ;  /* 0x0000c00000047ab9 */ /* 0x000fe20000000a00 */
[----:B------:R-:W-:Y:S01]  /*ffe0*/  LOP3.LUT P4, RZ, R19, 0x10, RZ, 0xc0, !PT ;  /* 0x0000001013ff7812 */ /* 0x000fe2000788c0ff */
        /* <DEDUP_REMOVED lines=10> */
[----:B------:R-:W-:Y:S01]  /*10090*/  ULDC.64 UR4, c[0x0][0x308] ;  /* 0x0000c20000047ab9 */ /* 0x000fe20000000a00 */
[----:B------:R-:W-:Y:S02]  /*100a0*/  IMAD.MOV.U32 R7, RZ, RZ, -0x60 ;  /* 0xffffffa0ff077424 */ /* 0x000fe400078e00ff */
[----:B------:R-:W-:Y:S02]  /*100b0*/  IMAD.IADD R3, R3, 0x1, R5 ;  /* 0x0000000103037824 */ /* 0x000fe400078e0205 */
[----:B------:R-:W-:Y:S02]  /*100c0*/  IMAD R5, R28, UR4, RZ ;  /* 0x000000041c057c24 */ /* 0x000fe4000f8e02ff */
[----:B------:R-:W-:-:S04]  /*100d0*/  IMAD.WIDE.U32 R2, R22, UR4, R2 ;  /* 0x0000000416027c25 */ /* 0x000fc8000f8e0002 */
[----:B------:R-:W-:Y:S01]  /*100e0*/  IMAD R5, R22, UR5, R5 ;  /* 0x0000000516057c24 */ /* 0x000fe2000f8e0205 */
[----:B------:R-:W-:Y:S01]  /*100f0*/  ULDC.64 UR4, c[0x0][0x2e8] ;  /* 0x0000ba0000047ab9 */ /* 0x000fe20000000a00 */
[----:B------:R-:W-:Y:S01]  /*10100*/  IMAD R7, R24, R7, UR38 ;  /* 0x0000002618077e24 */ /* 0x000fe2000f8e0207 */
[C---:B------:R-:W-:Y:S01]  /*10110*/  LEA R4, P0, R2.reuse, UR4, 0x1 ;  /* 0x0000000402047c11 */ /* 0x040fe2000f8008ff */
[----:B------:R-:W-:Y:S01]  /*10120*/  IMAD.IADD R3, R3, 0x1, R5 ;  /* 0x0000000103037824 */ /* 0x000fe200078e0205 */
[----:B------:R-:W-:Y:S01]  /*10130*/  UMOV UR4, 0xffffffff ;  /* 0xffffffff00047882 */ /* 0x000fe20000000000 */
[----:B------:R-:W-:Y:S02]  /*10140*/  IMAD.IADD R7, R7, 0x1, -R36 ;  /* 0x0000000107077824 */ /* 0x000fe400078e0a24 */
[----:B------:R-:W-:Y:S01]  /*10150*/  IMAD R5, R23, 0x4800, R30 ;  /* 0x0000480017057824 */ /* 0x000fe200078e021e */
[----:B------:R-:W-:Y:S02]  /*10160*/  LEA.HI.X R6, R2, UR5, R3, 0x1, P0 ;  /* 0x0000000502067c11 */ /* 0x000fe400080f0c03 */
[----:B------:R-:W-:Y:S01]  /*10170*/  ISETP.GE.AND P0, PT, R7, 0x1, PT ;  /* 0x000000010700780c */ /* 0x000fe20003f06270 */
[----:B------:R-:W-:-:S12]  /*10180*/  BRA.DIV UR4, `(.L_x_1087) ;  /* 0x0000002e04fc7947 */ /* 0x000fd8000b800000 */
[----:B------:R-:W0:Y:S01]  /*10190*/  SHFL.IDX PT, R14, R4, RZ, 0x181f ;  /* 0x00181fff040e7589 */ /* 0x000e2200000e0000 */
[----:B------:R-:W-:-:S03]  /*101a0*/  @P0 IMAD R9, R5, 0x2, R16 ;  /* 0x0000000205090824 */ /* 0x000fc600078e0210 */
[----:B------:R-:W1:Y:S04]  /*101b0*/  SHFL.IDX PT, R2, R6, RZ, 0x181f ;  /* 0x00181fff06027589 */ /* 0x000e6800000e0000 */
[----:B------:R-:W-:Y:S01]  /*101c0*/  SHFL.IDX PT, R8, R6, 0x1, 0x181f ;  /* 0x00381f0006087f89 */ /* 0x000fe200000e0000 */
[----:B0-----:R-:W-:-:S05]  /*101d0*/  @P0 LEA R14, P1, R37, R14, 0x1 ;  /* 0x0000000e250e0211 */ /* 0x001fca00078208ff */
[----:B-1----:R-:W-:Y:S02]  /*101e0*/  @P0 IMAD.X R3, RZ, RZ, R2, P1 ;  /* 0x000000ffff030224 */ /* 0x002fe400008e0602 */
[----:B------:R-:W-:Y:S02]  /*101f0*/  @P0 IMAD.MOV.U32 R2, RZ, RZ, R14 ;  /* 0x000000ffff020224 */ /* 0x000fe400078e000e */
[----:B------:R-:W0:Y:S04]  /*10200*/  SHFL.IDX PT, R14, R4, 0x1, 0x181f ;  /* 0x00381f00040e7f89 */ /* 0x000e2800000e0000 */
[----:B------:R-:W-:Y:S04]  /*10210*/  @P0 LDGSTS.E.BYPASS.LTC128B.128 [R9+0x18400], desc[UR36][R2.64], !P4 ;  /* 0x1840000002090fae */ /* 0x000fe8000e101d64 */
[----:B------:R-:W-:Y:S04]  /*10220*/  @P0 LDGSTS.E.BYPASS.LTC128B.128 [R9+0x1b400], desc[UR36][R2.64+0x80], !P3 ;  /* 0x1b40008002090fae */ /* 0x000fe8000d901d64 */
[----:B------:R1:W-:Y:S01]  /*10230*/  @P0 LDGSTS.E.BYPASS.LTC128B.128 [R9+0x1e400], desc[UR36][R2.64+0x100], !P2 ;  /* 0x1e40010002090fae */ /* 0x0003e2000d101d64 */
[----:B------:R-:W-:-:S13]  /*10240*/  ISETP.GE.AND P0, PT, R7, 0x11, PT ;  /* 0x000000110700780c */ /* 0x000fda0003f06270 */
[----:B0-----:R-:W-:Y:S01]  /*10250*/  @P0 LEA R14, P1, R37, R14, 0x1 ;  /* 0x0000000e250e0211 */ /* 0x001fe200078208ff */
[----:B------:R-:W-:-:S04]  /*10260*/  @P0 IMAD R25, R5, 0x2, R16 ;  /* 0x0000000205190824 */ /* 0x000fc800078e0210 */
[----:B------:R-:W-:Y:S02]  /*10270*/  @P0 IMAD.X R21, RZ, RZ, R8, P1 ;  /* 0x000000ffff150224 */ /* 0x000fe400008e0608 */
[----:B-1----:R-:W-:Y:S01]  /*10280*/  @P0 IMAD.MOV.U32 R2, RZ, RZ, R14 ;  /* 0x000000ffff020224 */ /* 0x002fe200078e000e */
[----:B------:R-:W-:Y:S01]  /*10290*/  SHFL.IDX PT, R8, R6, 0x2, 0x181f ;  /* 0x00581f0006087f89 */ /* 0x000fe200000e0000 */
[----:B------:R-:W-:-:S03]  /*102a0*/  @P0 IMAD.MOV.U32 R3, RZ, RZ, R21 ;  /* 0x000000ffff030224 */ /* 0x000fc600078e0015 */
        /* <DEDUP_REMOVED lines=31> */
[----:B------:R0:W1:Y:S01]  /*104a0*/  SHFL.IDX PT, R8, R6, 0x5, 0x181f ;  /* 0x00b81f0006087f89 */ /* 0x00006200000e0000 */
[----:B------:R-:W-:-:S03]  /*104b0*/  @P0 IMAD.MOV.U32 R3, RZ, RZ, R9 ;  /* 0x000000ffff030224 */ /* 0x000fc600078e0009 */
[----:B------:R0:W2:Y:S04]  /*104c0*/  SHFL.IDX PT, R14, R4, 0x5, 0x181f ;  /* 0x00b81f00040e7f89 */ /* 0x0000a800000e0000 */
[----:B------:R0:W-:Y:S04]  /*104d0*/  @P0 LDGSTS.E.BYPASS.LTC128B.128 [R21+0x1a400], desc[UR36][R2.64], !P4 ;  /* 0x1a40000002150fae */ /* 0x0001e8000e101d64 */
[----:B------:R0:W-:Y:S04]  /*104e0*/  @P0 LDGSTS.E.BYPASS.LTC128B.128 [R21+0x1d400], desc[UR36][R2.64+0x80], !P3 ;  /* 0x1d40008002150fae */ /* 0x0001e8000d901d64 */
[----:B------:R0:W-:Y:S02]  /*104f0*/  @P0 LDGSTS.E.BYPASS.LTC128B.128 [R21+0x20400], desc[UR36][R2.64+0x100], !P2 ;  /* 0x2040010002150fae */ /* 0x0001e4000d101d64 */
.L_x_1152:
[----:B------:R-:W-:-:S13]  /*10500*/  ISETP.GE.AND P0, PT, R7, 0x51, PT ;  /* 0x000000510700780c */ /* 0x000fda0003f06270 */
[----:B0-2---:R-:W-:Y:S01]  /*10510*/  @P0 LEA R2, P1, R37, R14, 0x1 ;  /* 0x0000000e25020211 */ /* 0x005fe200078208ff */
[----:B------:R-:W-:-:S04]  /*10520*/  @P0 IMAD R5, R5, 0x2, R16 ;  /* 0x0000000205050824 */ /* 0x000fc800078e0210 */
[----:B-1----:R-:W-:-:S05]  /*10530*/  @P0 IMAD.X R3, RZ, RZ, R8, P1 ;  /* 0x000000ffff030224 */ /* 0x002fca00008e0608 */
        /* <DEDUP_REMOVED lines=8> */
.L_x_1088:
        /* <DEDUP_REMOVED lines=10> */
.L_x_1089:
[----:B------:R1:W-:Y:S02]  /*10660*/  SYNCS.ARRIVE.TRANS64.A1T0 RZ, [R0+URZ+0x2a830], RZ ;  /* 0x02a830ff00ff79a7 */ /* 0x0003e4000810003f */
[----:B------:R-:W-:Y:S05]  /*10670*/  WARPSYNC.ALL ;  /* 0x0000000000007948 */ /* 0x000fea0003800000 */
[----:B------:R-:W-:Y:S01]  /*10680*/  BSSY B6, `(.L_x_1090) ;  /* 0x0000015000067945 */ /* 0x000fe20003800000 */
[----:B-1----:R-:W-:Y:S01]  /*10690*/  VIADD R0, R16, 0xc400 ;  /* 0x0000c40010007836 */ /* 0x002fe20000000000 */
[----:B------:R-:W-:Y:S04]  /*106a0*/  BAR.SYNC.DEFER_BLOCKING 0x8, 0x180 ;  /* 0x0206000000007b1d */ /* 0x000fe80000010000 */
[----:B------:R-:W-:-:S13]  /*106b0*/  LOP3.LUT P0, RZ, R0, 0x3ff, RZ, 0xc0, !PT ;  /* 0x000003ff00ff7812 */ /* 0x000fda000780c0ff */
[----:B------:R-:W-:Y:S05]  /*106c0*/  @!P0 BRA `(.L_x_1091) ;  /* 0x0000000000408947 */ /* 0x000fea0003800000 */
[----:B0-----:R-:W-:Y:S01]  /*106d0*/  MOV R2, 0x0 ;  /* 0x0000000000027802 */ /* 0x001fe20000000f00 */
[----:B------:R-:W-:Y:S01]  /*106e0*/  ULDC.64 UR6, c[0x4][0x90] ;  /* 0x0100240000067ab9 */ /* 0x000fe20000000a00 */
[----:B------:R-:W-:Y:S01]  /*106f0*/  ULDC.64 UR8, c[0x4][0x98] ;  /* 0x0100260000087ab9 */ /* 0x000fe20000000a00 */
[----:B------:R-:W-:Y:S01]  /*10700*/  ULDC.64 UR4, c[0x4][0x20] ;  /* 0x0100080000047ab9 */ /* 0x000fe20000000a00 */
[----:B------:R-:W-:Y:S02]  /*10710*/  IMAD.U32 R4, RZ, RZ, UR6 ;  /* 0x00000006ff047e24 */ /* 0x000fe4000f8e00ff */
[----:B------:R-:W0:Y:S01]  /*10720*/  LDC.64 R2, c[0x4][R2] ;  /* 0x0100000002027b82 */ /* 0x000e220000000a00 */
[----:B------:R-:W-:Y:S02]  /*10730*/  IMAD.U32 R5, RZ, RZ, UR7 ;  /* 0x00000007ff057e24 */ /* 0x000fe4000f8e00ff */
        /* <DEDUP_REMOVED lines=8> */
[----:B0-----:R-:W-:Y:S05]  /*107c0*/  CALL.ABS.NOINC R2 ;  /* 0x0000000002007343 */ /* 0x001fea0003c00000 */
.L_x_1091:
[----:B------:R-:W-:Y:S05]  /*107d0*/  BSYNC B6 ;  /* 0x0000000000067941 */ /* 0x000fea0003800000 */
.L_x_1090:
[----:B0-----:R-:W0:Y:S01]  /*107e0*/  S2R R2, SR_TID.X ;  /* 0x0000000000027919 */ /* 0x001e220000002100 */
[----:B------:R-:W-:Y:S01]  /*107f0*/  UISETP.NE.AND UP0, UPT, UR50, URZ, UPT ;  /* 0x0000003f3200728c */ /* 0x000fe2000bf05270 */
[----:B------:R-:W-:Y:S01]  /*10800*/  R2UR UR6, R28 ;  /* 0x000000001c0672ca */ /* 0x000fe200000e0000 */
[----:B------:R-:W-:Y:S01]  /*10810*/  ULDC.64 UR8, c[0x0][0x2d8] ;  /* 0x0000b60000087ab9 */ /* 0x000fe20000000a00 */
[----:B------:R-:W-:Y:S02]  /*10820*/  R2UR UR7, R22 ;  /* 0x00000000160772ca */ /* 0x000fe400000e0000 */
[C---:B------:R-:W-:Y:S02]  /*10830*/  LOP3.LUT P3, RZ, R19.reuse, 0x400, RZ, 0xc0, !PT ;  /* 0x0000040013ff7812 */ /* 0x040fe4000786c0ff */
[----:B------:R-:W-:Y:S02]  /*10840*/  PLOP3.LUT P0, PT, PT, PT, UP0, 0x80, 0x0 ;  /* 0x000000000000781c */ /* 0x000fe40003f0f008 */
[----:B------:R-:W-:-:S02]  /*10850*/  LOP3.LUT P4, RZ, R19, 0x200, RZ, 0xc0, !PT ;  /* 0x0000020013ff7812 */ /* 0x000fc4000788c0ff */
[----:B------:R-:W-:Y:S01]  /*10860*/  @UP0 ULDC UR4, c[0x0][0x44c] ;  /* 0x0001130000040ab9 */ /* 0x000fe20000000800 */
[----:B------:R-:W-:Y:S02]  /*10870*/  LOP3.LUT P5, RZ, R19, 0x100, RZ, 0xc0, !PT ;  /* 0x0000010013ff7812 */ /* 0x000fe400078ac0ff */
[----:B------:R-:W-:-:S04]  /*10880*/  UIMAD UR6, UR6, UR8, URZ ;  /* 0x00000008060672a4 */ /* 0x000fc8000f8e023f */
[----:B------:R-:W-:Y:S02]  /*10890*/  UIMAD UR7, UR7, UR9, UR6 ;  /* 0x00000009070772a4 */ /* 0x000fe4000f8e0206 */
[----:B------:R-:W-:Y:S01]  /*108a0*/  USHF.R.S32.HI UR6, URZ, 0x1f, UR43 ;  /* 0x0000001f3f067899 */ /* 0x000fe2000801142b */
[----:B0-----:R-:W-:-:S05]  /*108b0*/  IMAD.SHL.U32 R2, R2, 0x10, RZ ;  /* 0x0000001002027824 */ /* 0x001fca00078e00ff */
[----:B------:R-:W-:-:S05]  /*108c0*/  LOP3.LUT R2, R36, 0x70, R2, 0xf8, !PT ;  /* 0x0000007024027812 */ /* 0x000fca00078ef802 */
[----:B------:R-:W-:-:S04]  /*108d0*/  VIADD R0, R2, UR44 ;  /* 0x0000002c02007c36 */ /* 0x000fc80008000000 */
[----:B------:R-:W-:Y:S01]  /*108e0*/  @P0 IMAD.HI.U32 R3, R0, UR4, RZ ;  /* 0x0000000400030c27 */ /* 0x000fe2000f8e00ff */
[----:B------:R-:W-:Y:S01]  /*108f0*/  PLOP3.LUT P0, PT, PT, PT, UP0, 0x80, 0x0 ;  /* 0x000000000000781c */ /* 0x000fe20003f0f008 */
[----:B------:R-:W-:Y:S02]  /*10900*/  @UP0 ULDC UR4, c[0x0][0x450] ;  /* 0x0001140000040ab9 */ /* 0x000fe40000000800 */
[----:B------:R-:W-:-:S10]  /*10910*/  IMAD.MOV.U32 R2, RZ, RZ, R0 ;  /* 0x000000ffff027224 */ /* 0x000fd400078e0000 */
[----:B------:R-:W-:Y:S02]  /*10920*/  @P0 SHF.R.U32.HI R2, RZ, UR4, R3 ;  /* 0x00000004ff020c19 */ /* 0x000fe40008011603 */
[----:B------:R-:W-:-:S03]  /*10930*/  R2UR UR4, R22 ;  /* 0x00000000160472ca */ /* 0x000fc600000e0000 */
[----:B------:R-:W-:-:S10]  /*10940*/  IMAD.MOV R5, RZ, RZ, -R2 ;  /* 0x000000ffff057224 */ /* 0x000fd400078e0a02 */
[----:B------:R-:W-:-:S03]  /*10950*/  UIMAD.WIDE.U32 UR4, UR4, UR8, URZ ;  /* 0x00000008040472a5 */ /* 0x000fc6000f8e003f */
[----:B------:R-:W-:Y:S01]  /*10960*/  ULDC.64 UR8, c[0x0][0x2e0] ;  /* 0x0000b80000087ab9 */ /* 0x000fe20000000a00 */
[----:B------:R-:W-:Y:S02]  /*10970*/  UIADD3 UR5, UR5, UR7, URZ ;  /* 0x0000000705057290 */ /* 0x000fe4000fffe03f */
[----:B------:R-:W-:Y:S01]  /*10980*/  UIMAD UR6, UR6, UR8, URZ ;  /* 0x00000008060672a4 */ /* 0x000fe2000f8e023f */
[----:B------:R-:W-:Y:S01]  /*10990*/  ULDC UR7, c[0x0][0x448] ;  /* 0x0001120000077ab9 */ /* 0x000fe20000000800 */
[----:B------:R-:W-:Y:S01]  /*109a0*/  UIMAD.WIDE.U32 UR4, UR43, UR8, UR4 ;  /* 0x000000082b0472a5 */ /* 0x000fe2000f8e0004 */
[----:B------:R-:W-:Y:S01]  /*109b0*/  IMAD R5, R5, UR7, R0 ;  /* 0x0000000705057c24 */ /* 0x000fe2000f8e0200 */
[----:B------:R-:W-:Y:S01]  /*109c0*/  UIMAD UR6, UR43, UR9, UR6 ;  /* 0x000000092b0672a4 */ /* 0x000fe2000f8e0206 */
[----:B------:R-:W-:Y:S02]  /*109d0*/  SHF.R.S32.HI R0, RZ, 0x1f, R2 ;  /* 0x0000001fff007819 */ /* 0x000fe40000011402 */
[----:B------:R-:W-:Y:S01]  /*109e0*/  ULDC.64 UR8, c[0x0][0x2d0] ;  /* 0x0000b40000087ab9 */ /* 0x000fe20000000a00 */
[----:B------:R-:W-:Y:S01]  /*109f0*/  UIADD3 UR5, UR5, UR6, URZ ;  /* 0x0000000605057290 */ /* 0x000fe2000fffe03f */
[----:B------:R-:W-:-:S02]  /*10a00*/  IMAD.U32 R9, RZ, RZ, UR8 ;  /* 0x00000008ff097e24 */ /* 0x000fc4000f8e00ff */
[----:B------:R-:W-:Y:S01]  /*10a10*/  IMAD R3, R0, UR8, RZ ;  /* 0x0000000800037c24 */ /* 0x000fe2000f8e02ff */
[----:B------:R-:W-:-:S03]  /*10a20*/  SHF.R.S32.HI R0, RZ, 0x1f, R5 ;  /* 0x0000001fff007819 */ /* 0x000fc60000011405 */
[C---:B------:R-:W-:Y:S02]  /*10a30*/  IMAD R7, R2.reuse, UR9, R3 ;  /* 0x0000000902077c24 */ /* 0x040fe4000f8e0203 */
[----:B------:R-:W-:Y:S01]  /*10a40*/  IMAD.WIDE.U32 R2, R2, R9, UR4 ;  /* 0x0000000402027e25 */ /* 0x000fe2000f8e0009 */
        /* <DEDUP_REMOVED lines=11> */
[----:B------:R-:W0:Y:S01]  /*10b00*/  SHFL.IDX PT, R14, R0, RZ, 0x181f ;  /* 0x00181fff000e7589 */ /* 0x000e2200000e0000 */
[----:B------:R-:W-:-:S03]  /*10b10*/  VIADD R4, R36, UR44 ;  /* 0x0000002c24047c36 */ /* 0x000fc60008000000 */
[----:B------:R-:W1:Y:S01]  /*10b20*/  SHFL.IDX PT, R2, R5, RZ, 0x181f ;  /* 0x00181fff05027589 */ /* 0x000e6200000e0000 */
[C---:B------:R-:W-:Y:S01]  /*10b30*/  VIADD R7, R4.reuse, 0x10 ;  /* 0x0000001004077836 */ /* 0x040fe20000000000 */
[----:B------:R-:W-:Y:S02]  /*10b40*/  ISETP.GE.AND P0, PT, R4, UR39, PT ;  /* 0x0000002704007c0c */ /* 0x000fe4000bf06270 */
[----:B------:R-:W-:Y:S11]  /*10b50*/  SHFL.IDX PT, R6, R5, 0x1, 0x181f ;  /* 0x00381f0005067f89 */ /* 0x000ff600000e0000 */
        /* <DEDUP_REMOVED lines=12> */
[----:B------:R-:W-:Y:S02]  /*10c20*/  @!P0 IMAD.MOV.U32 R3, RZ, RZ, R7 ;  /* 0x000000ffff038224 */ /* 0x000fe400078e0007 */
[----:B------:R-:W-:Y:S01]  /*10c30*/  VIADD R7, R4, 0x20 ;  /* 0x0000002004077836 */ /* 0x000fe20000000000 */
        /* <DEDUP_REMOVED lines=58> */
.L_x_1169:
[----:B------:R-:W-:-:S05]  /*10fe0*/  VIADD R4, R4, 0x70 ;  /* 0x0000007004047836 */ /* 0x000fca0000000000 */
[----:B------:R-:W-:-:S13]  /*10ff0*/  ISETP.GE.AND P0, PT, R4, UR39, PT ;  /* 0x0000002704007c0c */ /* 0x000fda000bf06270 */
[----:B0-2---:R-:W-:-:S05]  /*11000*/  @!P0 LEA R2, P1, R37, R14, 0x1 ;  /* 0x0000000e25028211 */ /* 0x005fca00078208ff */
[----:B-1----:R-:W-:-:S05]  /*11010*/  @!P0 IMAD.X R3, RZ, RZ, R6, P1 ;  /* 0x000000ffff038224 */ /* 0x002fca00008e0606 */
[----:B------:R-:W-:Y:S01]  /*11020*/  @!PT LDS RZ, [RZ] ;  /* 0x00000000fffff984 */ /* 0x000fe20000000800 */
[----:B------:R-:W-:Y:S01]  /*11030*/  @!PT LDS RZ, [RZ] ;  /* 0x00000000fffff984 */ /* 0x000fe20000000800 */
[----:B------:R-:W-:Y:S01]  /*11040*/  @!PT LDS RZ, [RZ] ;  /* 0x00000000fffff984 */ /* 0x000fe20000000800 */
[----:B------:R0:W-:Y:S04]  /*11050*/  @!P0 LDGSTS.E.BYPASS.LTC128B.128 [R31+0xfc00], desc[UR36][R2.64], !P3 ;  /* 0x0fc00000021f8fae */ /* 0x0001e8000d901d64 */
[----:B------:R0:W-:Y:S04]  /*11060*/  @!P0 LDGSTS.E.BYPASS.LTC128B.128 [R31+0x13c00], desc[UR36][R2.64+0x80], !P4 ;  /* 0x13c00080021f8fae */ /* 0x0001e8000e101d64 */
[----:B------:R0:W-:Y:S01]  /*11070*/  @!P0 LDGSTS.E.BYPASS.LTC128B.128 [R31+0x17c00], desc[UR36][R2.64+0x100], !P5 ;  /* 0x17c00100021f8fae */ /* 0x0001e2000e901d64 */
[----:B------:R-:W-:Y:S01]  /*11080*/  PLOP3.LUT P0, PT, PT, PT, PT, 0x80, 0x0 ;  /* 0x000000000000781c */ /* 0x000fe20003f0f070 */
[----:B------:R-:W-:-:S12]  /*11090*/  NOP ;  /* 0x0000000000007918 */ /* 0x000fd80000000000 */
.L_x_1093:
[----:B------:R-:W-:Y:S02]  /*110a0*/  PLOP3.LUT P1, PT, P1, P0, PT, 0xa2, 0x0 ;  /* 0x000000000000781c */ /* 0x000fe40000f21472 */
[----:B------:R-:W-:-:S08]  /*110b0*/  @P0 R2UR P1, UR4, R16 ;  /* 0x00000000100402ca */ /* 0x000fd00000020000 */
[----:B------:R-:W-:-:S05]  /*110c0*/  @P0 PLOP3.LUT P0, PT, P1, PT, PT, 0x80, 0x0 ;  /* 0x000000000000081c */ /* 0x000fca0000f0f070 */
[----:B------:R-:W-:Y:S01]  /*110d0*/  @!P1 SYNCS.ARRIVE.TRANS64.RED.A0T1 RZ, [UR4+0x2a800], RZ ;  /* 0x02a800ffffff99a7 */ /* 0x000fe20008200404 */
[----:B------:R-:W-:Y:S07]  /*110e0*/  @!P1 ARRIVES.LDGSTSBAR.64.TRANSCNT [UR4+0x2a800] ;  /* 0x02a80000ff0099b0 */ /* 0x000fee0008000a84 */
[----:B------:R-:W-:Y:S05]  /*110f0*/  @P0 BRA.U.ANY `(.L_x_1093) ;  /* 0xfffffffd00e80947 */ /* 0x000fea000393ffff */
[----:B0-----:R-:W2:Y:S02]  /*11100*/  LDL.LU R2, [R1] ;  /* 0x0000000001027983 */ /* 0x001ea40000300800 */
[----:B--2---:R-:W-:-:S05]  /*11110*/  VIADD R2, R2, 0x1 ;  /* 0x0000000102027836 */ /* 0x004fca0000000000 */
[----:B------:R0:W-:Y:S01]  /*11120*/  STL [R1], R2 ;  /* 0x0000000201007387 */ /* 0x0001e20000100800 */
        /* <DEDUP_REMOVED lines=9> */
.L_x_1170:
[----:B------:R-:W-:Y:S05]  /*111c0*/  BSYNC B0 ;  /* 0x0000000000007941 */ /* 0x000fea0003800000 */
.L_x_1094:
[----:B------:R-:W-:-:S04]  /*111d0*/  UIADD3 UR4, UR45, -0x2, URZ ;  /* 0xfffffffe2d047890 */ /* 0x000fc8000fffe03f */
[----:B------:R-:W-:-:S06]  /*111e0*/  UISETP.GE.AND UP0, UPT, UR4, UR46, UPT ;  /* 0x0000002e0400728c */ /* 0x000fcc000bf06270 */
[----:B------:R-:W-:-:S13]  /*111f0*/  PLOP3.LUT P0, PT, PT, PT, UP0, 0x40, 0x0 ;  /* 0x000000000000781c */ /* 0x000fda0003f0e808 */
[----:B------:R-:W-:Y:S05]  /*11200*/  @P0 BRA `(.L_x_1096) ;  /* 0x0000000c00c80947 */ /* 0x000fea0003800000 */
[----:B------:R-:W-:Y:S01]  /*11210*/  BSSY B0, `(.L_x_1096) ;  /* 0x00000f1000007945 */ /* 0x000fe20003800000 */
[----:B------:R-:W-:Y:S02]  /*11220*/  IMAD.MOV.U32 R9, RZ, RZ, R23 ;  /* 0x000000ffff097224 */ /* 0x000fe400078e0017 */
[----:B------:R-:W-:Y:S02]  /*11230*/  IMAD.MOV.U32 R20, RZ, RZ, R26 ;  /* 0x000000ffff147224 */ /* 0x000fe400078e001a */
[----:B------:R-:W-:Y:S02]  /*11240*/  IMAD.MOV.U32 R27, RZ, RZ, R24 ;  /* 0x000000ffff1b7224 */ /* 0x000fe400078e0018 */
[----:B------:R-:W-:-:S07]  /*11250*/  IMAD.U32 R8, RZ, RZ, UR4 ;  /* 0x00000004ff087e24 */ /* 0x000fce000f8e00ff */
.L_x_1109:
[----:B0-----:R-:W0:Y:S01]  /*11260*/  LDC R3, c[0x0][0x430] ;  /* 0x00010c00ff037b82 */ /* 0x001e220000000800 */
[----:B------:R-:W1:Y:S01]  /*11270*/  S2R R0, SR_TID.X ;  /* 0x0000000000007919 */ /* 0x000e620000002100 */
[----:B------:R-:W-:Y:S01]  /*11280*/  IMAD R10, R8, 0x60, R32 ;  /* 0x00000060080a7824 */ /* 0x000fe200078e0220 */
[----:B------:R-:W-:Y:S01]  /*11290*/  LOP3.LUT P1, RZ, R19, 0x40, RZ, 0xc0, !PT ;  /* 0x0000004013ff7812 */ /* 0x000fe2000782c0ff */
[----:B------:R-:W-:Y:S01]  /*112a0*/  VIADD R23, R9, 0x1 ;  /* 0x0000000109177836 */ /* 0x000fe20000000000 */
[----:B0-----:R-:W-:Y:S01]  /*112b0*/  ISETP.NE.AND P0, PT, R3, 0x1, PT ;  /* 0x000000010300780c */ /* 0x001fe20003f05270 */
[----:B-1----:R-:W-:-:S12]  /*112c0*/  IMAD.SHL.U32 R0, R0, 0x10, RZ ;  /* 0x0000001000007824 */ /* 0x002fd800078e00ff */
[----:B------:R-:W0:Y:S01]  /*112d0*/  @P0 LDC R3, c[0x0][0x434] ;  /* 0x00010d00ff030b82 */ /* 0x000e220000000800 */
[----:B------:R-:W-:-:S04]  /*112e0*/  LOP3.LUT R0, R36, 0x70, R0, 0xf8, !PT ;  /* 0x0000007024007812 */ /* 0x000fc800078ef800 */
[C---:B------:R-:W-:Y:S01]  /*112f0*/  ISETP.GT.U32.AND P2, PT, R0.reuse, 0x5f, PT ;  /* 0x0000005f0000780c */ /* 0x040fe20003f44070 */
[----:B------:R-:W-:Y:S02]  /*11300*/  IMAD.IADD R10, R0, 0x1, R10 ;  /* 0x00000001000a7824 */ /* 0x000fe400078e020a */
[----:B------:R-:W1:Y:S02]  /*11310*/  @P0 LDC R5, c[0x0][0x438] ;  /* 0x00010e00ff050b82 */ /* 0x000e640000000800 */
[----:B------:R-:W-:-:S08]  /*11320*/  IMAD.MOV.U32 R11, RZ, RZ, R10 ;  /* 0x000000ffff0b7224 */ /* 0x000fd000078e000a */
[----:B------:R-:W2:Y:S01]  /*11330*/  @!P2 LDC.64 R6, c[0x0][0x428] ;  /* 0x00010a00ff06ab82 */ /* 0x000ea20000000a00 */
[----:B0-----:R-:W-:-:S05]  /*11340*/  @P0 IMAD.HI.U32 R0, R10, R3, RZ ;  /* 0x000000030a000227 */ /* 0x001fca00078e00ff */
[----:B-1----:R-:W-:Y:S02]  /*11350*/  @P0 SHF.R.U32.HI R11, RZ, R5, R0 ;  /* 0x00000005ff0b0219 */ /* 0x002fe40000011600 */
[----:B------:R-:W0:Y:S02]  /*11360*/  @!P2 LDC.64 R4, c[0x0][0x418] ;  /* 0x00010600ff04ab82 */ /* 0x000e240000000a00 */
[--C-:B------:R-:W-:Y:S01]  /*11370*/  @!P2 SHF.R.S32.HI R3, RZ, 0x1f, R11.reuse ;  /* 0x0000001fff03a819 */ /* 0x100fe2000001140b */
[----:B------:R-:W-:Y:S02]  /*11380*/  @!P2 IMAD.MOV.U32 R2, RZ, RZ, R11 ;  /* 0x000000ffff02a224 */ /* 0x000fe400078e000b */
[-C--:B--2---:R-:W-:Y:S02]  /*11390*/  @!P2 IMAD R0, R33, R6.reuse, RZ ;  /* 0x000000062100a224 */ /* 0x084fe400078e02ff */
[----:B------:R-:W-:-:S04]  /*113a0*/  @!P2 IMAD.WIDE.U32 R2, R29, R6, R2 ;  /* 0x000000061d02a225 */ /* 0x000fc800078e0002 */
[----:B------:R-:W-:-:S04]  /*113b0*/  @!P2 IMAD R7, R29, R7, R0 ;  /* 0x000000071d07a224 */ /* 0x000fc800078e0200 */
[----:B------:R-:W-:Y:S01]  /*113c0*/  @!P2 IMAD.IADD R0, R7, 0x1, R3 ;  /* 0x000000010700a824 */ /* 0x000fe200078e0203 */
[----:B0-----:R-:W-:-:S04]  /*113d0*/  @!P2 LEA R4, P0, R2, R4, 0x2 ;  /* 0x000000040204a211 */ /* 0x001fc800078010ff */
[----:B------:R-:W-:Y:S01]  /*113e0*/  @!P2 LEA.HI.X R5, R2, R5, R0, 0x2, P0 ;  /* 0x000000050205a211 */ /* 0x000fe200000f1400 */
[----:B------:R-:W-:Y:S01]  /*113f0*/  IMAD.MOV.U32 R0, RZ, RZ, RZ ;  /* 0x000000ffff007224 */ /* 0x000fe200078e00ff */
[C---:B------:R-:W-:Y:S01]  /*11400*/  ISETP.NE.AND P0, PT, R23.reuse, 0x2, PT ;  /* 0x000000021700780c */ /* 0x040fe20003f05270 */
[----:B------:R-:W-:Y:S01]  /*11410*/  IMAD.MOV R7, RZ, RZ, -R11 ;  /* 0x000000ffff077224 */ /* 0x000fe200078e0a0b */
[----:B------:R-:W-:Y:S05]  /*11420*/  YIELD ;  /* 0x0000000000007946 */ /* 0x000fea0003800000 */
[----:B------:R-:W-:Y:S01]  /*11430*/  ULDC UR4, c[0x0][0x430] ;  /* 0x00010c0000047ab9 */ /* 0x000fe20000000800 */
[----:B------:R-:W-:Y:S01]  /*11440*/  SEL R3, RZ, 0x1, P0 ;  /* 0x00000001ff037807 */ /* 0x000fe20000000000 */
[----:B------:R0:W5:Y:S01]  /*11450*/  @!P2 LDG.E R0, desc[UR36][R4.64] ;  /* 0x000000240400a981 */ /* 0x000162000c1e1900 */
[----:B------:R-:W-:Y:S01]  /*11460*/  SEL R23, R23, RZ, P0 ;  /* 0x000000ff17177207 */ /* 0x000fe20000000000 */
[----:B------:R-:W-:Y:S01]  /*11470*/  IMAD.MOV.U32 R24, RZ, RZ, R8 ;  /* 0x000000ffff187224 */ /* 0x000fe200078e0008 */
[----:B------:R-:W-:Y:S01]  /*11480*/  LOP3.LUT R26, R20, R3, RZ, 0x3c, !PT ;  /* 0x00000003141a7212 */ /* 0x000fe200078e3cff */
[----:B0-----:R-:W-:Y:S01]  /*11490*/  IMAD R4, R7, UR4, R10 ;  /* 0x0000000407047c24 */ /* 0x001fe2000f8e020a */
[----:B------:R-:W-:Y:S06]  /*114a0*/  @!P1 BRA `(.L_x_1097) ;  /* 0x0000000000049947 */ /* 0x000fec0003800000 */
[----:B------:R-:W-:Y:S01]  /*114b0*/  BPT.TRAP 0x1 ;  /* 0x000000040000795c */ /* 0x000fe20000300000 */
.L_x_1097:
[----:B------:R-:W-:Y:S01]  /*114c0*/  IMAD R6, R23, 0x8, R16 ;  /* 0x0000000817067824 */ /* 0x000fe200078e0210 */
[----:B------:R-:W-:Y:S01]  /*114d0*/  SHF.L.U32 R3, R26, 0x1f, RZ ;  /* 0x0000001f1a037819 */ /* 0x000fe200000006ff */
[----:B------:R-:W-:Y:S03]  /*114e0*/  BSSY B1, `(.L_x_1098) ;  /* 0x0000003000017945 */ /* 0x000fe60003800000 */
[----:B------:R-:W0:Y:S02]  /*114f0*/  SYNCS.PHASECHK.TRANS64.TRYWAIT P0, [R6+URZ+0x2a840], R3 ;  /* 0x02a84003060075a7 */ /* 0x000e24000800017f */
[----:B0-----:R-:W-:Y:S05]  /*11500*/  @!P0 BRA `(.L_x_1099) ;  /* 0x0000002c00c08947 */ /* 0x001fea0003800000 */
.L_x_1171:
[----:B------:R-:W-:Y:S05]  /*11510*/  BSYNC B1 ;  /* 0x0000000000017941 */ /* 0x000fea0003800000 */
.L_x_1098:
[----:B------:R-:W-:Y:S01]  /*11520*/  SHF.R.S32.HI R21, RZ, 0x1f, R4 ;  /* 0x0000001fff157819 */ /* 0x000fe20000011404 */
[----:B------:R-:W-:Y:S01]  /*11530*/  ULDC.64 UR4, c[0x0][0x300] ;  /* 0x0000c00000047ab9 */ /* 0x000fe20000000a00 */
[----:B-----5:R-:W-:Y:S01]  /*11540*/  SHF.R.S32.HI R25, RZ, 0x1f, R0 ;  /* 0x0000001fff197819 */ /* 0x020fe20000011400 */
[----:B------:R-:W-:Y:S01]  /*11550*/  IMAD R8, R23, 0x4800, R30 ;  /* 0x0000480017087824 */ /* 0x000fe200078e021e */
[----:B------:R-:W-:Y:S01]  /*11560*/  LOP3.LUT P3, RZ, R19, 0x10, RZ, 0xc0, !PT ;  /* 0x0000001013ff7812 */ /* 0x000fe2000786c0ff */
        /* <DEDUP_REMOVED lines=22> */
[----:B------:R-:W-:Y:S02]  /*116d0*/  IMAD.SHL.U32 R5, R37, 0x2, RZ ;  /* 0x0000000225057824 */ /* 0x000fe400078e00ff */
[----:B------:R-:W-:Y:S01]  /*116e0*/  IMAD R8, R8, 0x2, R16 ;  /* 0x0000000208087824 */ /* 0x000fe200078e0210 */
        /* <DEDUP_REMOVED lines=10> */
[----:B------:R-:W0:Y:S02]  /*11790*/  SHFL.IDX PT, R14, R7, 0x2, 0x181f ;  /* 0x00581f00070e7f89 */ /* 0x000e2400000e0000 */
[----:B-1----:R-:W-:-:S05]  /*117a0*/  IMAD.X R3, RZ, RZ, R3, P0 ;  /* 0x000000ffff037224 */ /* 0x002fca00000e0603 */
        /* <DEDUP_REMOVED lines=24> */
.L_x_1185:
[----:B0-2---:R-:W-:-:S05]  /*11930*/  IADD3 R2, P0, R14, R5, RZ ;  /* 0x000000050e027210 */ /* 0x005fca0007f1e0ff */
[----:B-1----:R-:W-:Y:S01]  /*11940*/  IMAD.X R3, RZ, RZ, R35, P0 ;  /* 0x000000ffff037224 */ /* 0x002fe200000e0623 */
        /* <DEDUP_REMOVED lines=8> */
.L_x_1101:
        /* <DEDUP_REMOVED lines=10> */
.L_x_1102:
[----:B------:R1:W-:Y:S01]  /*11a70*/  SYNCS.ARRIVE.TRANS64.A1T0 RZ, [R6+URZ+0x2a830], RZ ;  /* 0x02a830ff06ff79a7 */ /* 0x0003e2000810003f */
[----:B------:R-:W-:Y:S05]  /*11a80*/  @!P2 BRA `(.L_x_1103) ;  /* 0x000000000004a947 */ /* 0x000fea0003800000 */
[----:B------:R-:W-:Y:S01]  /*11a90*/  BPT.TRAP 0x1 ;  /* 0x000000040000795c */ /* 0x000fe20000300000 */
.L_x_1103:
[----:B0-----:R-:W-:Y:S01]  /*11aa0*/  SHF.L.U32 R3, R20, 0x1f, RZ ;  /* 0x0000001f14037819 */ /* 0x001fe200000006ff */
[----:B-1----:R-:W-:Y:S01]  /*11ab0*/  IMAD R6, R9, 0x8, R16 ;  /* 0x0000000809067824 */ /* 0x002fe200078e0210 */
[----:B------:R-:W-:Y:S03]  /*11ac0*/  BSSY B1, `(.L_x_1104) ;  /* 0x0000003000017945 */ /* 0x000fe60003800000 */
[----:B------:R-:W0:Y:S02]  /*11ad0*/  SYNCS.PHASECHK.TRANS64.TRYWAIT P0, [R6+URZ+0x2a860], R3 ;  /* 0x02a86003060075a7 */ /* 0x000e24000800017f */
[----:B0-----:R-:W-:Y:S05]  /*11ae0*/  @!P0 BRA `(.L_x_1105) ;  /* 0x0000003000148947 */ /* 0x001fea0003800000 */
.L_x_1186:
[----:B------:R-:W-:Y:S05]  /*11af0*/  BSYNC B1 ;  /* 0x0000000000017941 */ /* 0x000fea0003800000 */
.L_x_1104:
[----:B------:R-:W-:Y:S01]  /*11b00*/  IMAD.MOV.U32 R2, RZ, RZ, -0x60 ;  /* 0xffffffa0ff027424 */ /* 0x000fe200078e00ff */
[----:B------:R-:W-:Y:S01]  /*11b10*/  UMOV UR4, 0xffffffff ;  /* 0xffffffff00047882 */ /* 0x000fe20000000000 */
[----:B------:R-:W-:Y:S01]  /*11b20*/  LOP3.LUT P2, RZ, R19, 0x2, RZ, 0xc0, !PT ;  /* 0x0000000213ff7812 */ /* 0x000fe2000784c0ff */
[----:B------:R-:W-:Y:S01]  /*11b30*/  IMAD R7, R9, 0x3000, R30 ;  /* 0x0000300009077824 */ /* 0x000fe200078e021e */
[----:B------:R-:W-:Y:S01]  /*11b40*/  LOP3.LUT P1, RZ, R19, 0x1, RZ, 0xc0, !PT ;  /* 0x0000000113ff7812 */ /* 0x000fe2000782c0ff */
[----:B0-----:R-:W-:-:S04]  /*11b50*/  IMAD R3, R27, R2, UR38 ;  /* 0x000000261b037e24 */ /* 0x001fc8000f8e0202 */
[----:B------:R-:W-:Y:S01]  /*11b60*/  IMAD.IADD R8, R3, 0x1, -R36 ;  /* 0x0000000103087824 */ /* 0x000fe200078e0a24 */
[----:B------:R-:W-:Y:S07]  /*11b70*/  BRA.DIV UR4, `(.L_x_1106) ;  /* 0x0000003204047947 */ /* 0x000fee000b800000 */
[----:B------:R-:W0:Y:S01]  /*11b80*/  SHFL.IDX PT, R14, R17, RZ, 0x181f ;  /* 0x00181fff110e7589 */ /* 0x000e2200000e0000 */
[----:B------:R-:W-:-:S03]  /*11b90*/  IMAD R7, R7, 0x2, R16 ;  /* 0x0000000207077824 */ /* 0x000fc600078e0210 */
[----:B------:R-:W1:Y:S01]  /*11ba0*/  SHFL.IDX PT, R3, R18, RZ, 0x181f ;  /* 0x00181fff12037589 */ /* 0x000e6200000e0000 */
[----:B0-----:R-:W-:-:S03]  /*11bb0*/  IADD3 R2, P0, R14, R5, RZ ;  /* 0x000000050e027210 */ /* 0x001fc60007f1e0ff */
[----:B------:R-:W0:Y:S02]  /*11bc0*/  SHFL.IDX PT, R14, R17, 0x1, 0x181f ;  /* 0x00381f00110e7f89 */ /* 0x000e2400000e0000 */
[----:B-1----:R-:W-:Y:S01]  /*11bd0*/  IMAD.X R3, RZ, RZ, R3, P0 ;  /* 0x000000ffff037224 */ /* 0x002fe200000e0603 */
[----:B------:R-:W-:-:S13]  /*11be0*/  ISETP.LT.OR P0, PT, R8, 0x1, P2 ;  /* 0x000000010800780c */ /* 0x000fda0001701670 */
[----:B------:R-:W-:Y:S01]  /*11bf0*/  LDGSTS.E.BYPASS.LTC128B.128 [R7+0x400], desc[UR36][R2.64], !P0 ;  /* 0x0040000002077fae */ /* 0x000fe2000c101d64 */
[----:B------:R-:W-:-:S13]  /*11c00*/  ISETP.LT.OR P0, PT, R8, 0x1, P1 ;  /* 0x000000010800780c */ /* 0x000fda0000f01670 */
[----:B------:R1:W-:Y:S04]  /*11c10*/  LDGSTS.E.BYPASS.LTC128B.128 [R7+0x3400], desc[UR36][R2.64+0x80], !P0 ;  /* 0x0340008002077fae */ /* 0x0003e8000c101d64 */
[----:B-1----:R-:W1:Y:S01]  /*11c20*/  SHFL.IDX PT, R3, R18, 0x1, 0x181f ;  /* 0x00381f0012037f89 */ /* 0x002e6200000e0000 */
        /* <DEDUP_REMOVED lines=25> */
[----:B------:R-:W2:Y:S04]  /*11dc0*/  SHFL.IDX PT, R18, R18, 0x5, 0x181f ;  /* 0x00b81f0012127f89 */ /* 0x000ea800000e0000 */
[----:B------:R3:W4:Y:S01]  /*11dd0*/  SHFL.IDX PT, R14, R17, 0x5, 0x181f ;  /* 0x00b81f00110e7f89 */ /* 0x00072200000e0000 */
[----:B-1----:R-:W-:Y:S01]  /*11de0*/  IMAD.X R3, RZ, RZ, R3, P0 ;  /* 0x000000ffff037224 */ /* 0x002fe200000e0603 */
[----:B------:R-:W-:-:S13]  /*11df0*/  ISETP.LT.OR P0, PT, R8, 0x41, P2 ;  /* 0x000000410800780c */ /* 0x000fda0001701670 */
[----:B------:R3:W-:Y:S01]  /*11e00*/  LDGSTS.E.BYPASS.LTC128B.128 [R7+0x2400], desc[UR36][R2.64], !P0 ;  /* 0x0240000002077fae */ /* 0x0007e2000c101d64 */
[----:B------:R-:W-:-:S13]  /*11e10*/  ISETP.LT.OR P0, PT, R8, 0x41, P1 ;  /* 0x000000410800780c */ /* 0x000fda0000f01670 */
[----:B--2-4-:R3:W-:Y:S02]  /*11e20*/  LDGSTS.E.BYPASS.LTC128B.128 [R7+0x5400], desc[UR36][R2.64+0x80], !P0 ;  /* 0x0540008002077fae */ /* 0x0147e4000c101d64 */
.L_x_1200:
[----:B0--3--:R-:W-:Y:S01]  /*11e30*/  IADD3 R2, P0, R14, R5, RZ ;  /* 0x000000050e027210 */ /* 0x009fe20007f1e0ff */
[----:B------:R-:W-:Y:S02]  /*11e40*/  ULDC.64 UR4, c[0x0][0x328] ;  /* 0x0000ca0000047ab9 */ /* 0x000fe40000000a00 */
[----:B------:R-:W-:Y:S02]  /*11e50*/  IMAD R21, R21, UR4, RZ ;  /* 0x0000000415157c24 */ /* 0x000fe4000f8e02ff */
[----:B------:R-:W-:Y:S01]  /*11e60*/  IMAD.X R3, RZ, RZ, R18, P0 ;  /* 0x000000ffff037224 */ /* 0x000fe200000e0612 */
        /* <DEDUP_REMOVED lines=17> */
.L_x_1107:
        /* <DEDUP_REMOVED lines=10> */
.L_x_1108:
        /* <DEDUP_REMOVED lines=8> */
[C---:B------:R-:W-:Y:S01]  /*120a0*/  LEA R17, P0, R2.reuse, UR4, 0x1 ;  /* 0x0000000402117c11 */ /* 0x040fe2000f8008ff */
[----:B------:R-:W-:Y:S02]  /*120b0*/  IMAD.IADD R3, R5, 0x1, R3 ;  /* 0x0000000105037824 */ /* 0x000fe400078e0203 */
[----:B------:R-:W-:Y:S02]  /*120c0*/  IMAD.MOV.U32 R9, RZ, RZ, R23 ;  /* 0x000000ffff097224 */ /* 0x000fe400078e0017 */
[----:B------:R-:W-:Y:S01]  /*120d0*/  IMAD.MOV.U32 R20, RZ, RZ, R26 ;  /* 0x000000ffff147224 */ /* 0x000fe200078e001a */
[----:B------:R-:W-:Y:S01]  /*120e0*/  LEA.HI.X R18, R2, UR5, R3, 0x1, P0 ;  /* 0x0000000502127c11 */ /* 0x000fe200080f0c03 */
[----:B------:R-:W-:Y:S01]  /*120f0*/  IMAD.MOV.U32 R27, RZ, RZ, R24 ;  /* 0x000000ffff1b7224 */ /* 0x000fe200078e0018 */
[----:B------:R-:W-:-:S13]  /*12100*/  ISETP.GT.AND P0, PT, R24, UR46, PT ;  /* 0x0000002e18007c0c */ /* 0x000fda000bf04270 */
[----:B-1----:R-:W-:Y:S05]  /*12110*/  @P0 BRA `(.L_x_1109) ;  /* 0xfffffff000500947 */ /* 0x002fea000383ffff */
[----:B------:R-:W-:Y:S05]  /*12120*/  BSYNC B0 ;  /* 0x0000000000007941 */ /* 0x000fea0003800000 */
.L_x_1096:
        /* <DEDUP_REMOVED lines=8> */
[----:B------:R-:W1:Y:S08]  /*121b0*/  FLO.U32 R0, UR4 ;  /* 0x0000000400007d00 */ /* 0x000e7000080e0000 */
[----:B------:R-:W0:Y:S01]  /*121c0*/  POPC R5, UR4 ;  /* 0x0000000400057d09 */ /* 0x000e220008000000 */
[----:B-1----:R-:W-:-:S13]  /*121d0*/  ISETP.EQ.U32.AND P0, PT, R0, R7, PT ;  /* 0x000000070000720c */ /* 0x002fda0003f02070 */
[----:B0-----:R-:W2:Y:S01]  /*121e0*/  @P0 ATOMG.E.ADD.STRONG.GPU PT, R3, desc[UR36][R2.64], R5 ;  /* 0x00000005020309a8 */ /* 0x001ea200081ee1e4 */
[----:B------:R-:W0:Y:S02]  /*121f0*/  S2R R4, SR_LTMASK ;  /* 0x0000000000047919 */ /* 0x000e240000003900 */
[----:B0-----:R-:W-:-:S04]  /*12200*/  LOP3.LUT R4, R4, UR4, RZ, 0xc0, !PT ;  /* 0x0000000404047c12 */ /* 0x001fc8000f8ec0ff */
[----:B------:R-:W0:Y:S01]  /*12210*/  POPC R7, R4 ;  /* 0x0000000400077309 */ /* 0x000e220000000000 */
[----:B--2---:R-:W0:Y:S02]  /*12220*/  SHFL.IDX PT, R0, R3, R0, 0x1f ;  /* 0x00001f0003007589 */ /* 0x004e2400000e0000 */
[----:B0-----:R-:W-:-:S07]  /*12230*/  IADD3 R34, R0, UR47, R7 ;  /* 0x0000002f00227c10 */ /* 0x001fce000fffe007 */
.L_x_1111:
[----:B------:R-:W-:Y:S05]  /*12240*/  BSYNC B0 ;  /* 0x0000000000007941 */ /* 0x000fea0003800000 */
.L_x_1110:
[----:B------:R-:W-:-:S13]  /*12250*/  LOP3.LUT P0, RZ, R19, 0x40, RZ, 0xc0, !PT ;  /* 0x0000004013ff7812 */ /* 0x000fda000780c0ff */
[----:B------:R-:W-:Y:S05]  /*12260*/  @!P0 BRA `(.L_x_1112) ;  /* 0x0000000000048947 */ /* 0x000fea0003800000 */
[----:B------:R-:W-:Y:S01]  /*12270*/  BPT.TRAP 0x1 ;  /* 0x000000040000795c */ /* 0x000fe20000300000 */
.L_x_1112:
[----:B------:R-:W-:Y:S01]  /*12280*/  IMAD R4, R23, 0x8, R16 ;  /* 0x0000000817047824 */ /* 0x000fe200078e0210 */
[----:B0-----:R-:W-:Y:S01]  /*12290*/  SHF.L.U32 R3, R26, 0x1f, RZ ;  /* 0x0000001f1a037819 */ /* 0x001fe200000006ff */
[----:B------:R-:W-:Y:S01]  /*122a0*/  IMAD.MOV.U32 R5, RZ, RZ, -0x60 ;  /* 0xffffffa0ff057424 */ /* 0x000fe200078e00ff */
[----:B------:R-:W-:Y:S02]  /*122b0*/  BSSY B0, `(.L_x_1113) ;  /* 0x0000004000007945 */ /* 0x000fe40003800000 */
[----:B------:R-:W0:Y:S01]  /*122c0*/  SYNCS.PHASECHK.TRANS64.TRYWAIT P0, [R4+URZ+0x2a860], R3 ;  /* 0x02a86003040075a7 */ /* 0x000e22000800017f */
[----:B------:R-:W-:Y:S01]  /*122d0*/  IMAD R5, R24, R5, UR38 ;  /* 0x0000002618057e24 */ /* 0x000fe2000f8e0205 */
[----:B0-----:R-:W-:Y:S06]  /*122e0*/  @!P0 BRA `(.L_x_1114) ;  /* 0x0000002c00fc8947 */ /* 0x001fec0003800000 */
.L_x_1201:
[----:B------:R-:W-:Y:S05]  /*122f0*/  BSYNC B0 ;  /* 0x0000000000007941 */ /* 0x000fea0003800000 */
.L_x_1113:
        /* <DEDUP_REMOVED lines=10> */
[----:B------:R-:W1:Y:S03]  /*123a0*/  SHFL.IDX PT, R14, R17, 0x1, 0x181f ;  /* 0x00381f00110e7f89 */ /* 0x000e6600000e0000 */
[----:B0-----:R-:W-:Y:S01]  /*123b0*/  IMAD.X R3, RZ, RZ, R0, P0 ;  /* 0x000000ffff037224 */ /* 0x001fe200000e0600 */
[----:B------:R-:W-:Y:S01]  /*123c0*/  ISETP.LT.OR P0, PT, R5, 0x1, P3 ;  /* 0x000000010500780c */ /* 0x000fe20001f01670 */
[----:B------:R-:W-:Y:S02]  /*123d0*/  IMAD R0, R7, 0x2, R16 ;  /* 0x0000000207007824 */ /* 0x000fe400078e0210 */
[----:B------:R-:W0:Y:S10]  /*123e0*/  SHFL.IDX PT, R7, R18, 0x1, 0x181f ;  /* 0x00381f0012077f89 */ /* 0x000e3400000e0000 */
        /* <DEDUP_REMOVED lines=28> */
[----:B------:R1:W2:Y:S03]  /*125b0*/  SHFL.IDX PT, R14, R17, 0x5, 0x181f ;  /* 0x00b81f00110e7f89 */ /* 0x0002a600000e0000 */
[----:B0-----:R-:W-:Y:S01]  /*125c0*/  IMAD.X R3, RZ, RZ, R7, P0 ;  /* 0x000000ffff037224 */ /* 0x001fe200000e0607 */
[----:B------:R-:W-:Y:S01]  /*125d0*/  ISETP.LT.OR P0, PT, R5, 0x41, P3 ;  /* 0x000000410500780c */ /* 0x000fe20001f01670 */
[----:B------:R1:W3:-:S12]  /*125e0*/  SHFL.IDX PT, R7, R18, 0x5, 0x181f ;  /* 0x00b81f0012077f89 */ /* 0x0002d800000e0000 */
[----:B------:R1:W-:Y:S01]  /*125f0*/  LDGSTS.E.BYPASS.LTC128B.128 [R0+0x2400], desc[UR36][R2.64], !P0 ;  /* 0x0240000002007fae */ /* 0x0003e2000c101d64 */
[----:B------:R-:W-:-:S13]  /*12600*/  ISETP.LT.OR P0, PT, R5, 0x41, P1 ;  /* 0x000000410500780c */ /* 0x000fda0000f01670 */
[----:B--23--:R1:W-:Y:S02]  /*12610*/  LDGSTS.E.BYPASS.LTC128B.128 [R0+0x5400], desc[UR36][R2.64+0x80], !P0 ;  /* 0x0540008002007fae */ /* 0x00c3e4000c101d64 */
.L_x_1215:
        /* <DEDUP_REMOVED lines=11> */
.L_x_1116:
        /* <DEDUP_REMOVED lines=10> */
.L_x_1117:
[----:B------:R1:W-:Y:S01]  /*12770*/  SYNCS.ARRIVE.TRANS64.A1T0 RZ, [R4+URZ+0x2a850], RZ ;  /* 0x02a850ff04ff79a7 */ /* 0x0003e2000810003f */
[----:B------:R-:W-:-:S05]  /*12780*/  VIADD R23, R23, 0x1 ;  /* 0x0000000117177836 */ /* 0x000fca0000000000 */
[----:B------:R-:W-:-:S04]  /*12790*/  ISETP.NE.AND P0, PT, R23, 0x2, PT ;  /* 0x000000021700780c */ /* 0x000fc80003f05270 */
[----:B0-----:R-:W-:Y:S02]  /*127a0*/  SEL R3, RZ, 0x1, P0 ;  /* 0x00000001ff037807 */ /* 0x001fe40000000000 */
[----:B------:R-:W-:Y:S02]  /*127b0*/  SEL R23, R23, RZ, P0 ;  /* 0x000000ff17177207 */ /* 0x000fe40000000000 */
[----:B-1----:R-:W-:-:S07]  /*127c0*/  LOP3.LUT R26, R26, R3, RZ, 0x3c, !PT ;  /* 0x000000031a1a7212 */ /* 0x002fce00078e3cff */
.L_x_1077:
[----:B------:R-:W-:Y:S05]  /*127d0*/  BSYNC B7 ;  /* 0x0000000000077941 */ /* 0x000fea0003800000 */
.L_x_1075:
[----:B------:R-:W-:-:S13]  /*127e0*/  LOP3.LUT P0, RZ, R19, 0x800, RZ, 0xc0, !PT ;  /* 0x0000080013ff7812 */ /* 0x000fda000780c0ff */
[----:B------:R-:W-:Y:S05]  /*127f0*/  @!P0 BRA `(.L_x_1118) ;  /* 0x0000000000248947 */ /* 0x000fea0003800000 */
[----:B------:R-:W-:Y:S05]  /*12800*/  WARPSYNC.ALL ;  /* 0x0000000000007948 */ /* 0x000fea0003800000 */
[----:B------:R-:W0:Y:S08]  /*12810*/  S2UR UR5, SR_CgaCtaId ;  /* 0x00000000000579c3 */ /* 0x000e300000008800 */
[----:B------:R-:W-:Y:S06]  /*12820*/  BAR.SYNC.DEFER_BLOCKING 0x5, 0x180 ;  /* 0x0146000000007b1d */ /* 0x000fec0000010000 */
[----:B------:R-:W-:-:S02]  /*12830*/  UMOV UR4, 0x400 ;  /* 0x0000040000047882 */ /* 0x000fc40000000000 */
[----:B0-----:R-:W-:-:S06]  /*12840*/  ULEA UR4, UR5, UR4, 0x18 ;  /* 0x0000000405047291 */ /* 0x001fcc000f8ec03f */
[----:B------:R-:W-:-:S05]  /*12850*/  IMAD.U32 R16, RZ, RZ, UR4 ;  /* 0x00000004ff107e24 */ /* 0x000fca000f8e00ff */
[----:B------:R0:W1:Y:S01]  /*12860*/  LDS R34, [R16+0x2a8d0] ;  /* 0x02a8d00010227984 */ /* 0x0000620000000800 */
[----:B------:R-:W-:Y:S06]  /*12870*/  BAR.ARV 0x4, 0x180 ;  /* 0x0106000000007b1d */ /* 0x000fec0000002000 */
[----:B------:R-:W-:Y:S05]  /*12880*/  BRA `(.L_x_1119) ;  /* 0x00000000002c7947 */ /* 0x000fea0003800000 */
.L_x_1118:
[----:B------:R-:W-:-:S03]  /*12890*/  UMOV UR4, 0xffffffff ;  /* 0xffffffff00047882 */ /* 0x000fc60000000000 */
[----:B------:R-:W-:Y:S05]  /*128a0*/  BRA.DIV UR4, `(.L_x_1120) ;  /* 0x0000003204a87947 */ /* 0x000fea000b800000 */
[----:B------:R0:W1:Y:S02]  /*128b0*/  SHFL.IDX PT, R14, R34, RZ, 0x1f ;  /* 0x00001fff220e7589 */ /* 0x00006400000e0000 */
.L_x_1218:
[----:B------:R-:W2:Y:S01]  /*128c0*/  @!P2 S2R R3, SR_CgaCtaId ;  /* 0x000000000003a919 */ /* 0x000ea20000008800 */
[----:B------:R-:W-:Y:S05]  /*128d0*/  WARPSYNC.ALL ;  /* 0x0000000000007948 */ /* 0x000fea0003800000 */
[----:B------:R-:W-:Y:S01]  /*128e0*/  BAR.SYNC.DEFER_BLOCKING 0x4, 0x180 ;  /* 0x0106000000007b1d */ /* 0x000fe20000010000 */
[----:B------:R-:W-:-:S04]  /*128f0*/  @!P2 MOV R0, 0x400 ;  /* 0x000004000000a802 */ /* 0x000fc80000000f00 */
[----:B--2---:R-:W-:-:S05]  /*12900*/  @!P2 LEA R16, R3, R0, 0x18 ;  /* 0x000000000310a211 */ /* 0x004fca00078ec0ff */
[----:B------:R0:W-:Y:S02]  /*12910*/  @!P2 STS [R16+0x2a8d0], R34 ;  /* 0x02a8d0221000a388 */ /* 0x0001e40000000800 */
[----:B01----:R-:W-:Y:S01]  /*12920*/  IMAD.MOV.U32 R34, RZ, RZ, R14 ;  /* 0x000000ffff227224 */ /* 0x003fe200078e000e */
[----:B------:R-:W-:Y:S06]  /*12930*/  BAR.ARV 0x5, 0x180 ;  /* 0x0146000000007b1d */ /* 0x000fec0000002000 */
.L_x_1119:
[----:B------:R-:W-:Y:S02]  /*12940*/  ULDC UR4, c[0x0][0xc38] ;  /* 0x00030e0000047ab9 */ /* 0x000fe40000000800 */
[----:B-1----:R-:W-:-:S13]  /*12950*/  ISETP.GE.AND P0, PT, R34, UR4, PT ;  /* 0x0000000422007c0c */ /* 0x002fda000bf06270 */
[----:B------:R-:W-:Y:S05]  /*12960*/  @!P0 BRA `(.L_x_1121) ;  /* 0xffffffc400188947 */ /* 0x000fea000383ffff */
.L_x_1066:
[----:B------:R-:W2:Y:S01]  /*12970*/  LDL.LU R0, [R1] ;  /* 0x0000000001007983 */ /* 0x000ea20000300800 */
[----:B------:R-:W-:Y:S01]  /*12980*/  BSSY B0, `(.L_x_1122) ;  /* 0x000000b000007945 */ /* 0x000fe20003800000 */
[----:B------:R-:W1:Y:S01]  /*12990*/  S2R R5, SR_CgaCtaId ;  /* 0x0000000000057919 */ /* 0x000e620000008800 */
[----:B--2---:R-:W-:-:S05]  /*129a0*/  VIADD R0, R0, 0x1 ;  /* 0x0000000100007836 */ /* 0x004fca0000000000 */
[----:B------:R-:W-:-:S04]  /*129b0*/  LEA.HI R2, R0, R0, RZ, 0x1 ;  /* 0x0000000000027211 */ /* 0x000fc800078f08ff */
[----:B------:R-:W-:Y:S02]  /*129c0*/  LOP3.LUT R3, R2, 0xfffffffe, RZ, 0xc0, !PT ;  /* 0xfffffffe02037812 */ /* 0x000fe400078ec0ff */
[----:B------:R-:W-:-:S03]  /*129d0*/  MOV R2, 0x400 ;  /* 0x0000040000027802 */ /* 0x000fc60000000f00 */
[----:B------:R-:W-:Y:S01]  /*129e0*/  IMAD.IADD R0, R0, 0x1, -R3 ;  /* 0x0000000100007824 */ /* 0x000fe200078e0a03 */
[----:B-1----:R-:W-:-:S04]  /*129f0*/  LEA R4, R5, R2, 0x18 ;  /* 0x0000000205047211 */ /* 0x002fc800078ec0ff */
[----:B------:R-:W-:-:S04]  /*12a00*/  SHF.L.U32 R0, R0, 0x1f, RZ ;  /* 0x0000001f00007819 */ /* 0x000fc800000006ff */
[----:B------:R-:W1:Y:S02]  /*12a10*/  SYNCS.PHASECHK.TRANS64.TRYWAIT P0, [R4+URZ+0x2a820], R0 ;  /* 0x02a82000040075a7 */ /* 0x000e64000800017f */
[----:B-1----:R-:W-:Y:S05]  /*12a20*/  @!P0 BRA `(.L_x_1123) ;  /* 0x0000003000708947 */ /* 0x002fea0003800000 */
.L_x_1219:
[----:B------:R-:W-:Y:S05]  /*12a30*/  BSYNC B0 ;  /* 0x0000000000007941 */ /* 0x000fea0003800000 */
.L_x_1122:
[----:B------:R-:W-:-:S03]  /*12a40*/  UMOV UR4, 0xffffffff ;  /* 0xffffffff00047882 */ /* 0x000fc60000000000 */
[----:B------:R-:W-:Y:S05]  /*12a50*/  BRA.DIV UR4, `(.L_x_1124) ;  /* 0x0000003204787947 */ /* 0x000fea000b800000 */
[----:B-1----:R-:W1:Y:S02]  /*12a60*/  S2R R0, SR_TID.X ;  /* 0x0000000000007919 */ /* 0x002e640000002100 */
[----:B-1----:R-:W-:-:S04]  /*12a70*/  SHF.R.U32.HI R0, RZ, 0x5, R0 ;  /* 0x00000005ff007819 */ /* 0x002fc80000011600 */
[----:B------:R-:W-:-:S05]  /*12a80*/  LOP3.LUT R0, R0, 0x3, RZ, 0xc0, !PT ;  /* 0x0000000300007812 */ /* 0x000fca00078ec0ff */
[----:B------:R1:W2:Y:S02]  /*12a90*/  SHFL.IDX PT, R14, R0, RZ, 0x1f ;  /* 0x00001fff000e7589 */ /* 0x0002a400000e0000 */
.L_x_1222:
[----:B--2---:R-:W-:Y:S01]  /*12aa0*/  ISETP.NE.AND P0, PT, R14, RZ, PT ;  /* 0x000000ff0e00720c */ /* 0x004fe20003f05270 */
[----:B------:R-:W-:-:S12]  /*12ab0*/  BSSY B0, `(.L_x_1125) ;  /* 0x0000026000007945 */ /* 0x000fd80003800000 */
[----:B------:R-:W-:Y:S05]  /*12ac0*/  @P0 BRA `(.L_x_1126) ;  /* 0x0000000000900947 */ /* 0x000fea0003800000 */
[----:B------:R-:W-:-:S03]  /*12ad0*/  UMOV UR4, 0xffffffff ;  /* 0xffffffff00047882 */ /* 0x000fc60000000000 */
[----:B------:R-:W-:Y:S05]  /*12ae0*/  BRA.DIV UR4, `(.L_x_1127) ;  /* 0x0000003204887947 */ /* 0x000fea000b800000 */
[----:B------:R-:W-:-:S13]  /*12af0*/  ELECT P6, URZ, PT ;  /* 0x00000000003f782f */ /* 0x000fda00038c0000 */
.L_x_1225:
[----:B------:R-:W-:Y:S05]  /*12b00*/  @!P6 BRA `(.L_x_1126) ;  /* 0x000000000080e947 */ /* 0x000fea0003800000 */
[----:B-1----:R-:W2:Y:S02]  /*12b10*/  LDL R0, [R1+0x4] ;  /* 0x0000040001007983 */ /* 0x002ea40000100800 */
[----:B--2---:R-:W-:-:S13]  /*12b20*/  R2UR UR4, R0 ;  /* 0x00000000000472ca */ /* 0x004fda00000e0000 */
[----:B------:R-:W-:-:S06]  /*12b30*/  ULOP3.LUT UR4, UR4, 0x2, URZ, 0xfc, !UPT ;  /* 0x0000000204047892 */ /* 0x000fcc000f8efc3f */
[----:B------:R-:W-:-:S05]  /*12b40*/  IMAD.U32 R0, RZ, RZ, UR4 ;  /* 0x00000004ff007e24 */ /* 0x000fca000f8e00ff */
[----:B------:R-:W-:-:S13]  /*12b50*/  ISETP.NE.AND P0, PT, R0, 0x3, PT ;  /* 0x000000030000780c */ /* 0x000fda0003f05270 */
[----:B------:R-:W-:Y:S05]  /*12b60*/  @!P0 BRA `(.L_x_1128) ;  /* 0x0000000000048947 */ /* 0x000fea0003800000 */
[----:B------:R-:W-:Y:S01]  /*12b70*/  BPT.TRAP 0x1 ;  /* 0x000000040000795c */ /* 0x000fe20000300000 */
.L_x_1128:
[C---:B------:R-:W-:Y:S01]  /*12b80*/  IMAD R5, R23.reuse, 0x8, R4 ;  /* 0x0000000817057824 */ /* 0x040fe200078e0204 */
[----:B------:R-:W-:Y:S01]  /*12b90*/  SHF.L.U32 R0, R26, 0x1f, RZ ;  /* 0x0000001f1a007819 */ /* 0x000fe200000006ff */
[----:B------:R-:W-:-:S03]  /*12ba0*/  VIADD R23, R23, 0x1 ;  /* 0x0000000117177836 */ /* 0x000fc60000000000 */
[----:B------:R-:W1:Y:S02]  /*12bb0*/  SYNCS.PHASECHK.TRANS64.TRYWAIT P1, [R5+URZ+0x2a840], R0 ;  /* 0x02a84000050075a7 */ /* 0x000e64000802017f */
[----:B------:R-:W-:-:S04]  /*12bc0*/  ISETP.NE.AND P2, PT, R23, 0x2, PT ;  /* 0x000000021700780c */ /* 0x000fc80003f45270 */
[----:B------:R-:W-:Y:S01]  /*12bd0*/  SEL R3, RZ, 0x1, P2 ;  /* 0x00000001ff037807 */ /* 0x000fe20001000000 */
[----:B-1----:R-:W-:Y:S08]  /*12be0*/  @!P1 BRA `(.L_x_1129) ;  /* 0x0000003000689947 */ /* 0x002ff00003800000 */
.L_x_1226:
[----:B------:R-:W-:Y:S02]  /*12bf0*/  SEL R23, R23, RZ, P2 ;  /* 0x000000ff17177207 */ /* 0x000fe40001000000 */
[----:B------:R-:W-:Y:S01]  /*12c00*/  LOP3.LUT R2, R26, R3, RZ, 0x3c, !PT ;  /* 0x000000031a027212 */ /* 0x000fe200078e3cff */
[----:B------:R-:W-:Y:S06]  /*12c10*/  @!P0 BRA `(.L_x_1130) ;  /* 0x0000000000048947 */ /* 0x000fec0003800000 */
[----:B------:R-:W-:Y:S01]  /*12c20*/  BPT.TRAP 0x1 ;  /* 0x000000040000795c */ /* 0x000fe20000300000 */
.L_x_1130:
[----:B------:R-:W-:Y:S01]  /*12c30*/  IMAD R23, R23, 0x8, R4 ;  /* 0x0000000817177824 */ /* 0x000fe200078e0204 */
[----:B------:R-:W-:-:S04]  /*12c40*/  SHF.L.U32 R2, R2, 0x1f, RZ ;  /* 0x0000001f02027819 */ /* 0x000fc800000006ff */
[----:B------:R-:W2:Y:S02]  /*12c50*/  SYNCS.PHASECHK.TRANS64.TRYWAIT P1, [R23+URZ+0x2a840], R2 ;  /* 0x02a84002170075a7 */ /* 0x000ea4000802017f */
[----:B--2---:R-:W-:Y:S05]  /*12c60*/  @!P1 BRA `(.L_x_1131) ;  /* 0x00000030005c9947 */ /* 0x004fea0003800000 */
.L_x_1227:
[----:B------:R-:W-:Y:S05]  /*12c70*/  @!P0 BRA `(.L_x_1132) ;  /* 0x0000000000048947 */ /* 0x000fea0003800000 */
[----:B------:R-:W-:Y:S01]  /*12c80*/  BPT.TRAP 0x1 ;  /* 0x000000040000795c */ /* 0x000fe20000300000 */
.L_x_1132:
[----:B------:R-:W3:Y:S02]  /*12c90*/  SYNCS.PHASECHK.TRANS64.TRYWAIT P1, [R5+URZ+0x2a860], R0 ;  /* 0x02a86000050075a7 */ /* 0x000ee4000802017f */
[----:B---3--:R-:W-:Y:S05]  /*12ca0*/  @!P1 BRA `(.L_x_1133) ;  /* 0x0000003000609947 */ /* 0x008fea0003800000 */
.L_x_1228:
[----:B------:R-:W-:Y:S05]  /*12cb0*/  @!P0 BRA `(.L_x_1134) ;  /* 0x0000000000048947 */ /* 0x000fea0003800000 */
[----:B------:R-:W-:Y:S01]  /*12cc0*/  BPT.TRAP 0x1 ;  /* 0x000000040000795c */ /* 0x000fe20000300000 */
.L_x_1134:
[----:B----4-:R4:W0:Y:S02]  /*12cd0*/  SYNCS.PHASECHK.TRANS64.TRYWAIT P0, [R23+URZ+0x2a860], R2 ;  /* 0x02a86002170075a7 */ /* 0x010824000800017f */
[----:B0-----:R-:W-:Y:S05]  /*12ce0*/  @!P0 NANOSLEEP.SYNCS 0x989680 ;  /* 0x009896800000895d */ /* 0x001fea0003900000 */
[----:B------:R-:W0:Y:S02]  /*12cf0*/  @!P0 SYNCS.PHASECHK.TRANS64 P0, [R23+URZ+0x2a860], R2 ;  /* 0x02a86002170085a7 */ /* 0x000e24000800007f */
[----:B0-----:R-:W-:Y:S05]  /*12d00*/  @!P0 BRA `(.L_x_1134) ;  /* 0xfffffffc00f08947 */ /* 0x001fea000383ffff */
.L_x_1126:
[----:B------:R-:W-:Y:S05]  /*12d10*/  BSYNC B0 ;  /* 0x0000000000007941 */ /* 0x000fea0003800000 */
.L_x_1125:
[----:B------:R-:W-:Y:S05]  /*12d20*/  EXIT ;  /* 0x000000000000794d */ /* 0x000fea0003800000 */
.L_x_971:
[----:B0-----:R-:W-:-:S04]  /*12d30*/  IMAD.U32 R3, RZ, RZ, UR40 ;  /* 0x00000028ff037e24 */ /* 0x001fc8000f8e00ff */
[----:B------:R0:W1:Y:S03]  /*12d40*/  SYNCS.PHASECHK.TRANS64.TRYWAIT P1, [R3+URZ+0x2a800], R0 ;  /* 0x02a80000030075a7 */ /* 0x000066000802017f */
[----:B-1----:R-:W-:Y:S05]  /*12d50*/  @!P1 NANOSLEEP.SYNCS 0x989680 ;  /* 0x009896800000995d */ /* 0x002fea0003900000 */
[----:B------:R-:W1:Y:S02]  /*12d60*/  @!P1 SYNCS.PHASECHK.TRANS64 P1, [R3+URZ+0x2a800], R0 ;  /* 0x02a80000030095a7 */ /* 0x000e64000802007f */
[----:B-1----:R-:W-:Y:S05]  /*12d70*/  @!P1 BRA `(.L_x_971) ;  /* 0xfffffffc00ec9947 */ /* 0x002fea000383ffff */
[----:B------:R-:W-:Y:S05]  /*12d80*/  BRA `(.L_x_1135) ;  /* 0xfffffeec00007947 */ /* 0x000fea000383ffff */
.L_x_975:
[----:B-1----:R1:W2:Y:S02]  /*12d90*/  SYNCS.PHASECHK.TRANS64.TRYWAIT P1, [R3+URZ+0x2a830], R0 ;  /* 0x02a83000030075a7 */ /* 0x0022a4000802017f */
[----:B--2---:R-:W-:Y:S05]  /*12da0*/  @!P1 NANOSLEEP.SYNCS 0x989680 ;  /* 0x009896800000995d */ /* 0x004fea0003900000 */
[----:B------:R-:W2:Y:S02]  /*12db0*/  @!P1 SYNCS.PHASECHK.TRANS64 P1, [R3+URZ+0x2a830], R0 ;  /* 0x02a83000030095a7 */ /* 0x000ea4000802007f */
[----:B--2---:R-:W-:Y:S05]  /*12dc0*/  @!P1 BRA `(.L_x_975) ;  /* 0xfffffffc00f09947 */ /* 0x004fea000383ffff */
[----:B------:R-:W-:Y:S05]  /*12dd0*/  BRA `(.L_x_974) ;  /* 0xfffffeec001c7947 */ /* 0x000fea000383ffff */
.L_x_992:
[----:B-1----:R-:W-:-:S04]  /*12de0*/  IMAD.U32 R10, RZ, RZ, UR6 ;  /* 0x00000006ff0a7e24 */ /* 0x002fc8000f8e00ff */
[----:B------:R1:W2:Y:S03]  /*12df0*/  SYNCS.PHASECHK.TRANS64.TRYWAIT P1, [R10+URZ+0x2a830], R9 ;  /* 0x02a830090a0075a7 */ /* 0x0002a6000802017f */
[----:B--2---:R-:W-:Y:S05]  /*12e00*/  @!P1 NANOSLEEP.SYNCS 0x989680 ;  /* 0x009896800000995d */ /* 0x004fea0003900000 */
[----:B------:R-:W2:Y:S02]  /*12e10*/  @!P1 SYNCS.PHASECHK.TRANS64 P1, [R10+URZ+0x2a830], R9 ;  /* 0x02a830090a0095a7 */ /* 0x000ea4000802007f */
[----:B--2---:R-:W-:Y:S05]  /*12e20*/  @!P1 BRA `(.L_x_992) ;  /* 0xfffffffc00ec9947 */ /* 0x004fea000383ffff */
[----:B------:R-:W-:Y:S05]  /*12e30*/  BRA `(.L_x_991) ;  /* 0xffffff1800187947 */ /* 0x000fea000383ffff */
.L_x_996:
[----:B01----:R-:W-:-:S04]  /*12e40*/  IMAD.U32 R9, RZ, RZ, UR5 ;  /* 0x00000005ff097e24 */ /* 0x003fc8000f8e00ff */
[----:B------:R0:W1:Y:S03]  /*12e50*/  SYNCS.PHASECHK.TRANS64.TRYWAIT P1, [R9+URZ+0x2a850], R0 ;  /* 0x02a85000090075a7 */ /* 0x000066000802017f */
[----:B-1----:R-:W-:Y:S05]  /*12e60*/  @!P1 NANOSLEEP.SYNCS 0x989680 ;  /* 0x009896800000995d */ /* 0x002fea0003900000 */
[----:B------:R-:W1:Y:S02]  /*12e70*/  @!P1 SYNCS.PHASECHK.TRANS64 P1, [R9+URZ+0x2a850], R0 ;  /* 0x02a85000090095a7 */ /* 0x000e64000802007f */
[----:B-1----:R-:W-:Y:S05]  /*12e80*/  @!P1 BRA `(.L_x_996) ;  /* 0xfffffffc00ec9947 */ /* 0x002fea000383ffff */
[----:B------:R-:W-:Y:S05]  /*12e90*/  BRA `(.L_x_995) ;  /* 0xffffff2000407947 */ /* 0x000fea000383ffff */
.L_x_1015:
[----:B-1----:R-:W-:-:S04]  /*12ea0*/  IMAD.U32 R10, RZ, RZ, UR6 ;  /* 0x00000006ff0a7e24 */ /* 0x002fc8000f8e00ff */
[----:B------:R1:W2:Y:S03]  /*12eb0*/  SYNCS.PHASECHK.TRANS64.TRYWAIT P1, [R10+URZ+0x2a830], R9 ;  /* 0x02a830090a0075a7 */ /* 0x0002a6000802017f */
[----:B--2---:R-:W-:Y:S05]  /*12ec0*/  @!P1 NANOSLEEP.SYNCS 0x989680 ;  /* 0x009896800000995d */ /* 0x004fea0003900000 */
[----:B------:R-:W2:Y:S02]  /*12ed0*/  @!P1 SYNCS.PHASECHK.TRANS64 P1, [R10+URZ+0x2a830], R9 ;  /* 0x02a830090a0095a7 */ /* 0x000ea4000802007f */
[----:B--2---:R-:W-:Y:S05]  /*12ee0*/  @!P1 BRA `(.L_x_1015) ;  /* 0xfffffffc00ec9947 */ /* 0x004fea000383ffff */
[----:B------:R-:W-:Y:S05]  /*12ef0*/  BRA `(.L_x_1014) ;  /* 0xffffff4400dc7947 */ /* 0x000fea000383ffff */
.L_x_1019:
[----:B01----:R-:W-:-:S04]  /*12f00*/  IMAD.U32 R9, RZ, RZ, UR5 ;  /* 0x00000005ff097e24 */ /* 0x003fc8000f8e00ff */
[----:B------:R0:W1:Y:S03]  /*12f10*/  SYNCS.PHASECHK.TRANS64.TRYWAIT P1, [R9+URZ+0x2a850], R0 ;  /* 0x02a85000090075a7 */ /* 0x000066000802017f */
[----:B-1----:R-:W-:Y:S05]  /*12f20*/  @!P1 NANOSLEEP.SYNCS 0x989680 ;  /* 0x009896800000995d */ /* 0x002fea0003900000 */
[----:B------:R-:W1:Y:S02]  /*12f30*/  @!P1 SYNCS.PHASECHK.TRANS64 P1, [R9+URZ+0x2a850], R0 ;  /* 0x02a85000090095a7 */ /* 0x000e64000802007f */
[----:B-1----:R-:W-:Y:S05]  /*12f40*/  @!P1 BRA `(.L_x_1019) ;  /* 0xfffffffc00ec9947 */ /* 0x002fea000383ffff */
[----:B------:R-:W-:Y:S05]  /*12f50*/  BRA `(.L_x_1018) ;  /* 0xffffff5000047947 */ /* 0x000fea000383ffff */
.L_x_1027:
[----:B-1----:R-:W-:-:S04]  /*12f60*/  IMAD.U32 R10, RZ, RZ, UR5 ;  /* 0x00000005ff0a7e24 */ /* 0x002fc8000f8e00ff */
[----:B------:R1:W2:Y:S03]  /*12f70*/  SYNCS.PHASECHK.TRANS64.TRYWAIT P1, [R10+URZ+0x2a830], R9 ;  /* 0x02a830090a0075a7 */ /* 0x0002a6000802017f */
[----:B--2---:R-:W-:Y:S05]  /*12f80*/  @!P1 NANOSLEEP.SYNCS 0x989680 ;  /* 0x009896800000995d */ /* 0x004fea0003900000 */
[----:B------:R-:W2:Y:S02]  /*12f90*/  @!P1 SYNCS.PHASECHK.TRANS64 P1, [R10+URZ+0x2a830], R9 ;  /* 0x02a830090a0095a7 */ /* 0x000ea4000802007f */
[----:B--2---:R-:W-:Y:S05]  /*12fa0*/  @!P1 BRA `(.L_x_1027) ;  /* 0xfffffffc00ec9947 */ /* 0x004fea000383ffff */
[----:B------:R-:W-:Y:S05]  /*12fb0*/  BRA `(.L_x_1026) ;  /* 0xffffff6000d07947 */ /* 0x000fea000383ffff */
.L_x_1031:
[----:B01----:R-:W-:-:S04]  /*12fc0*/  IMAD.U32 R9, RZ, RZ, UR5 ;  /* 0x00000005ff097e24 */ /* 0x003fc8000f8e00ff */
[----:B------:R0:W1:Y:S03]  /*12fd0*/  SYNCS.PHASECHK.TRANS64.TRYWAIT P1, [R9+URZ+0x2a850], R0 ;  /* 0x02a85000090075a7 */ /* 0x000066000802017f */
[----:B-1----:R-:W-:Y:S05]  /*12fe0*/  @!P1 NANOSLEEP.SYNCS 0x989680 ;  /* 0x009896800000995d */ /* 0x002fea0003900000 */
[----:B------:R-:W1:Y:S02]  /*12ff0*/  @!P1 SYNCS.PHASECHK.TRANS64 P1, [R9+URZ+0x2a850], R0 ;  /* 0x02a85000090095a7 */ /* 0x000e64000802007f */
[----:B-1----:R-:W-:Y:S05]  /*13000*/  @!P1 BRA `(.L_x_1031) ;  /* 0xfffffffc00ec9947 */ /* 0x002fea000383ffff */
[----:B------:R-:W-:Y:S05]  /*13010*/  BRA `(.L_x_1030) ;  /* 0xffffff6800f87947 */ /* 0x000fea000383ffff */
.L_x_1046:
[----:B-1----:R-:W-:-:S04]  /*13020*/  IMAD.U32 R5, RZ, RZ, UR5 ;  /* 0x00000005ff057e24 */ /* 0x002fc8000f8e00ff */
[----:B------:R1:W2:Y:S03]  /*13030*/  SYNCS.PHASECHK.TRANS64.TRYWAIT P1, [R5+URZ+0x2a850], R0 ;  /* 0x02a85000050075a7 */ /* 0x0002a6000802017f */
[----:B--2---:R-:W-:Y:S05]  /*13040*/  @!P1 NANOSLEEP.SYNCS 0x989680 ;  /* 0x009896800000995d */ /* 0x004fea0003900000 */
[----:B------:R-:W2:Y:S02]  /*13050*/  @!P1 SYNCS.PHASECHK.TRANS64 P1, [R5+URZ+0x2a850], R0 ;  /* 0x02a85000050095a7 */ /* 0x000ea4000802007f */
[----:B--2---:R-:W-:Y:S05]  /*13060*/  @!P1 BRA `(.L_x_1046) ;  /* 0xfffffffc00ec9947 */ /* 0x004fea000383ffff */
[----:B------:R-:W-:Y:S05]  /*13070*/  BRA `(.L_x_1045) ;  /* 0xffffff9000e07947 */ /* 0x000fea000383ffff */
.L_x_1083:
[----:B------:R-:W2:Y:S01]  /*13080*/  S2R R17, SR_TID.X ;  /* 0x0000000000117919 */ /* 0x000ea20000002100 */
[----:B------:R-:W-:Y:S02]  /*13090*/  IMAD.MOV.U32 R12, RZ, RZ, RZ ;  /* 0x000000ffff0c7224 */ /* 0x000fe400078e00ff */
[----:B------:R-:W-:Y:S02]  /*130a0*/  IMAD.MOV.U32 R11, RZ, RZ, 0x1f ;  /* 0x0000001fff0b7424 */ /* 0x000fe400078e00ff */
[----:B------:R-:W-:Y:S01]  /*130b0*/  IMAD.MOV.U32 R15, RZ, RZ, -0x1 ;  /* 0xffffffffff0f7424 */ /* 0x000fe200078e00ff */
[----:B--2---:R-:W-:-:S04]  /*130c0*/  SHF.R.U32.HI R17, RZ, 0x5, R17 ;  /* 0x00000005ff117819 */ /* 0x004fc80000011611 */
[----:B------:R-:W-:-:S05]  /*130d0*/  LOP3.LUT R17, R17, 0x3, RZ, 0xc0, !PT ;  /* 0x0000000311117812 */ /* 0x000fca00078ec0ff */
[----:B------:R-:W-:-:S07]  /*130e0*/  IMAD.MOV.U32 R13, RZ, RZ, R17 ;  /* 0x000000ffff0d7224 */ /* 0x000fce00078e0011 */
[----:B01---5:R-:W-:Y:S05]  /*130f0*/  WARPSYNC.COLLECTIVE R15, `(.L_x_1136) ;  /* 0x000000000f087348 */ /* 0x023fea0003c00000 */
[----:B------:R2:W3:Y:S02]  /*13100*/  SHFL.IDX P6, R14, R13, R12, R11 ;  /* 0x0000000c0d0e7389 */ /* 0x0004e400000c000b */
[----:B0123-5:R-:W-:Y:S01]  /*13110*/  ENDCOLLECTIVE ;  /* 0x000000000000791b */ /* 0x02ffe20003800000 */
.L_x_1136:
[----:B------:R-:W-:Y:S05]  /*13120*/  BRA `(.L_x_1137) ;  /* 0xffffffc8008c7947 */ /* 0x000fea000383ffff */
.L_x_1086:
[----:B0-----:R0:W1:Y:S02]  /*13130*/  SYNCS.PHASECHK.TRANS64.TRYWAIT P0, [R0+URZ+0x2a840], R3 ;  /* 0x02a84003000075a7 */ /* 0x001064000800017f */
[----:B-1----:R-:W-:Y:S05]  /*13140*/  @!P0 NANOSLEEP.SYNCS 0x989680 ;  /* 0x009896800000895d */ /* 0x002fea0003900000 */
[----:B------:R-:W1:Y:S02]  /*13150*/  @!P0 SYNCS.PHASECHK.TRANS64 P0, [R0+URZ+0x2a840], R3 ;  /* 0x02a84003000085a7 */ /* 0x000e64000800007f */
[----:B-1----:R-:W-:Y:S05]  /*13160*/  @!P0 BRA `(.L_x_1086) ;  /* 0xfffffffc00f08947 */ /* 0x002fea000383ffff */
[----:B------:R-:W-:Y:S05]  /*13170*/  BRA `(.L_x_1138) ;  /* 0xffffffcc00907947 */ /* 0x000fea000383ffff */
.L_x_1087:
[----:B------:R-:W-:Y:S01]  /*13180*/  BSSY B0, `(.L_x_1139) ;  /* 0x0000008000007945 */ /* 0x000fe20003800000 */
[----:B------:R-:W-:Y:S02]  /*13190*/  IMAD.MOV.U32 R13, RZ, RZ, R6 ;  /* 0x000000ffff0d7224 */ /* 0x000fe400078e0006 */
[----:B------:R-:W-:Y:S02]  /*131a0*/  IMAD.MOV.U32 R12, RZ, RZ, RZ ;  /* 0x000000ffff0c7224 */ /* 0x000fe400078e00ff */
[----:B------:R-:W-:Y:S02]  /*131b0*/  IMAD.MOV.U32 R11, RZ, RZ, 0x181f ;  /* 0x0000181fff0b7424 */ /* 0x000fe400078e00ff */
[----:B------:R-:W-:-:S07]  /*131c0*/  IMAD.MOV.U32 R15, RZ, RZ, -0x1 ;  /* 0xffffffffff0f7424 */ /* 0x000fce00078e00ff */
[----:B------:R-:W-:Y:S05]  /*131d0*/  WARPSYNC.COLLECTIVE R15, `(.L_x_1140) ;  /* 0x000000000f087348 */ /* 0x000fea0003c00000 */
[----:B------:R0:W1:Y:S02]  /*131e0*/  SHFL.IDX P6, R14, R13, R12, R11 ;  /* 0x0000000c0d0e7389 */ /* 0x00006400000c000b */
[----:B01----:R-:W-:Y:S01]  /*131f0*/  ENDCOLLECTIVE ;  /* 0x000000000000791b */ /* 0x003fe20003800000 */
.L_x_1140:
[----:B------:R-:W-:Y:S05]  /*13200*/  BSYNC B0 ;  /* 0x0000000000007941 */ /* 0x000fea0003800000 */
.L_x_1139:
[----:B------:R-:W-:Y:S02]  /*13210*/  IMAD.MOV.U32 R13, RZ, RZ, R4 ;  /* 0x000000ffff0d7224 */ /* 0x000fe400078e0004 */
[----:B------:R-:W-:Y:S02]  /*13220*/  IMAD.MOV.U32 R12, RZ, RZ, RZ ;  /* 0x000000ffff0c7224 */ /* 0x000fe400078e00ff */
[----:B------:R-:W-:Y:S02]  /*13230*/  IMAD.MOV.U32 R11, RZ, RZ, 0x181f ;  /* 0x0000181fff0b7424 */ /* 0x000fe400078e00ff */
[----:B------:R-:W-:Y:S02]  /*13240*/  IMAD.MOV.U32 R15, RZ, RZ, -0x1 ;  /* 0xffffffffff0f7424 */ /* 0x000fe400078e00ff */
[----:B------:R-:W-:Y:S02]  /*13250*/  IMAD.MOV.U32 R2, RZ, RZ, R14 ;  /* 0x000000ffff027224 */ /* 0x000fe400078e000e */
[----:B------:R-:W-:-:S07]  /*13260*/  @P0 IMAD R9, R5, 0x2, R16 ;  /* 0x0000000205090824 */ /* 0x000fce00078e0210 */
[----:B------:R-:W-:Y:S05]  /*13270*/  WARPSYNC.COLLECTIVE R15, `(.L_x_1141) ;  /* 0x000000000f087348 */ /* 0x000fea0003c00000 */
[----:B------:R0:W1:Y:S02]  /*13280*/  SHFL.IDX P6, R14, R13, R12, R11 ;  /* 0x0000000c0d0e7389 */ /* 0x00006400000c000b */
[----:B01----:R-:W-:Y:S01]  /*13290*/  ENDCOLLECTIVE ;  /* 0x000000000000791b */ /* 0x003fe20003800000 */
.L_x_1141:
[----:B------:R-:W-:Y:S02]  /*132a0*/  IMAD.MOV.U32 R13, RZ, RZ, R6 ;  /* 0x000000ffff0d7224 */ /* 0x000fe400078e0006 */
[----:B------:R-:W-:Y:S01]  /*132b0*/  IMAD.MOV.U32 R12, RZ, RZ, 0x1 ;  /* 0x00000001ff0c7424 */ /* 0x000fe200078e00ff */
[----:B------:R-:W-:-:S05]  /*132c0*/  @P0 LEA R14, P1, R37, R14, 0x1 ;  /* 0x0000000e250e0211 */ /* 0x000fca00078208ff */
[----:B------:R-:W-:Y:S02]  /*132d0*/  @P0 IMAD.X R3, RZ, RZ, R2, P1 ;  /* 0x000000ffff030224 */ /* 0x000fe400008e0602 */
[----:B------:R-:W-:-:S07]  /*132e0*/  @P0 IMAD.MOV.U32 R2, RZ, RZ, R14 ;  /* 0x000000ffff020224 */ /* 0x000fce00078e000e */
[----:B------:R-:W-:Y:S05]  /*132f0*/  WARPSYNC.COLLECTIVE R15, `(.L_x_1142) ;  /* 0x000000000f087348 */ /* 0x000fea0003c00000 */
[----:B------:R0:W1:Y:S02]  /*13300*/  SHFL.IDX P6, R14, R13, R12, R11 ;  /* 0x0000000c0d0e7389 */ /* 0x00006400000c000b */
[----:B01----:R-:W-:Y:S01]  /*13310*/  ENDCOLLECTIVE ;  /* 0x000000000000791b */ /* 0x003fe20003800000 */
.L_x_1142:
        /* <DEDUP_REMOVED lines=12> */
.L_x_1143:
[----:B------:R-:W-:Y:S02]  /*133e0*/  @P0 IMAD R25, R5, 0x2, R16 ;  /* 0x0000000205190824 */ /* 0x000fe400078e0210 */
[----:B------:R-:W-:Y:S02]  /*133f0*/  IMAD.MOV.U32 R13, RZ, RZ, R6 ;  /* 0x000000ffff0d7224 */ /* 0x000fe400078e0006 */
[----:B------:R-:W-:Y:S01]  /*13400*/  IMAD.MOV.U32 R12, RZ, RZ, 0x2 ;  /* 0x00000002ff0c7424 */ /* 0x000fe200078e00ff */
[----:B------:R-:W-:-:S05]  /*13410*/  @P0 LEA R14, P1, R37, R14, 0x1 ;  /* 0x0000000e250e0211 */ /* 0x000fca00078208ff */
[----:B------:R-:W-:-:S08]  /*13420*/  @P0 IMAD.MOV.U32 R2, RZ, RZ, R14 ;  /* 0x000000ffff020224 */ /* 0x000fd000078e000e */
[----:B------:R-:W-:Y:S05]  /*13430*/  WARPSYNC.COLLECTIVE R15, `(.L_x_1144) ;  /* 0x000000000f087348 */ /* 0x000fea0003c00000 */
[----:B------:R0:W1:Y:S02]  /*13440*/  SHFL.IDX P6, R14, R13, R12, R11 ;  /* 0x0000000c0d0e7389 */ /* 0x00006400000c000b */
[----:B01----:R-:W-:Y:S01]  /*13450*/  ENDCOLLECTIVE ;  /* 0x000000000000791b */ /* 0x003fe20003800000 */
.L_x_1144:
        /* <DEDUP_REMOVED lines=9> */
[----:B------:R-:W-:Y:S01]  /*134f0*/  ISETP.GE.AND P0, PT, R7, 0x21, PT ;  /* 0x000000210700780c */ /* 0x000fe20003f06270 */
[----:B------:R-:W-:-:S12]  /*13500*/  IMAD.MOV.U32 R8, RZ, RZ, R14 ;  /* 0x000000ffff087224 */ /* 0x000fd800078e000e */
[----:B0-----:R-:W-:Y:S05]  /*13510*/  WARPSYNC.COLLECTIVE R15, `(.L_x_1145) ;  /* 0x000000000f087348 */ /* 0x001fea0003c00000 */
[----:B------:R1:W2:Y:S02]  /*13520*/  SHFL.IDX P6, R14, R13, R12, R11 ;  /* 0x0000000c0d0e7389 */ /* 0x0002a400000c000b */
[----:B012---:R-:W-:Y:S01]  /*13530*/  ENDCOLLECTIVE ;  /* 0x000000000000791b */ /* 0x007fe20003800000 */
.L_x_1145:
        /* <DEDUP_REMOVED lines=8> */
.L_x_1146:
        /* <DEDUP_REMOVED lines=14> */
.L_x_1147:
        /* <DEDUP_REMOVED lines=8> */
.L_x_1148:
        /* <DEDUP_REMOVED lines=14> */
.L_x_1149:
        /* <DEDUP_REMOVED lines=8> */
.L_x_1150:
        /* <DEDUP_REMOVED lines=13> */
.L_x_1151:
[----:B------:R-:W-:Y:S05]  /*13950*/  BRA `(.L_x_1152) ;  /* 0xffffffc800e87947 */ /* 0x000fea000383ffff */
.L_x_1092:
[----:B------:R-:W-:Y:S02]  /*13960*/  IMAD.MOV.U32 R13, RZ, RZ, R5 ;  /* 0x000000ffff0d7224 */ /* 0x000fe400078e0005 */
[----:B------:R-:W-:Y:S02]  /*13970*/  IMAD.MOV.U32 R12, RZ, RZ, RZ ;  /* 0x000000ffff0c7224 */ /* 0x000fe400078e00ff */
[----:B------:R-:W-:Y:S02]  /*13980*/  IMAD.MOV.U32 R11, RZ, RZ, 0x181f ;  /* 0x0000181fff0b7424 */ /* 0x000fe400078e00ff */
[----:B------:R-:W-:Y:S02]  /*13990*/  IMAD.MOV.U32 R15, RZ, RZ, -0x1 ;  /* 0xffffffffff0f7424 */ /* 0x000fe400078e00ff */
[----:B------:R-:W-:-:S07]  /*139a0*/  VIADD R4, R36, UR44 ;  /* 0x0000002c24047c36 */ /* 0x000fce0008000000 */
[----:B------:R-:W-:Y:S05]  /*139b0*/  WARPSYNC.COLLECTIVE R15, `(.L_x_1153) ;  /* 0x000000000f087348 */ /* 0x000fea0003c00000 */
[----:B------:R0:W1:Y:S02]  /*139c0*/  SHFL.IDX P6, R14, R13, R12, R11 ;  /* 0x0000000c0d0e7389 */ /* 0x00006400000c000b */
[----:B01----:R-:W-:Y:S01]  /*139d0*/  ENDCOLLECTIVE ;  /* 0x000000000000791b */ /* 0x003fe20003800000 */
.L_x_1153:
[C---:B------:R-:W-:Y:S01]  /*139e0*/  VIADD R6, R4.reuse, 0x10 ;  /* 0x0000001004067836 */ /* 0x040fe20000000000 */
[----:B------:R-:W-:Y:S01]  /*139f0*/  ISETP.GE.AND P0, PT, R4, UR39, PT ;  /* 0x0000002704007c0c */ /* 0x000fe2000bf06270 */
[----:B------:R-:W-:Y:S02]  /*13a00*/  IMAD.MOV.U32 R13, RZ, RZ, R0 ;  /* 0x000000ffff0d7224 */ /* 0x000fe400078e0000 */
[----:B------:R-:W-:-:S10]  /*13a10*/  IMAD.MOV.U32 R2, RZ, RZ, R14 ;  /* 0x000000ffff027224 */ /* 0x000fd400078e000e */
[----:B------:R-:W-:Y:S05]  /*13a20*/  WARPSYNC.COLLECTIVE R15, `(.L_x_1154) ;  /* 0x000000000f087348 */ /* 0x000fea0003c00000 */
[----:B------:R0:W1:Y:S02]  /*13a30*/  SHFL.IDX P6, R14, R13, R12, R11 ;  /* 0x0000000c0d0e7389 */ /* 0x00006400000c000b */
[----:B01----:R-:W-:Y:S01]  /*13a40*/  ENDCOLLECTIVE ;  /* 0x000000000000791b */ /* 0x003fe20003800000 */
.L_x_1154:
[----:B------:R-:W-:Y:S02]  /*13a50*/  IMAD.MOV.U32 R13, RZ, RZ, R5 ;  /* 0x000000ffff0d7224 */ /* 0x000fe400078e0005 */
[----:B------:R-:W-:Y:S01]  /*13a60*/  IMAD.MOV.U32 R12, RZ, RZ, 0x1 ;  /* 0x00000001ff0c7424 */ /* 0x000fe200078e00ff */
[----:B------:R-:W-:-:S05]  /*13a70*/  @!P0 LEA R14, P1, R37, R14, 0x1 ;  /* 0x0000000e250e8211 */ /* 0x000fca00078208ff */
[----:B------:R-:W-:Y:S02]  /*13a80*/  @!P0 IMAD.X R3, RZ, RZ, R2, P1 ;  /* 0x000000ffff038224 */ /* 0x000fe400008e0602 */
[----:B------:R-:W-:-:S07]  /*13a90*/  @!P0 IMAD.MOV.U32 R2, RZ, RZ, R14 ;  /* 0x000000ffff028224 */ /* 0x000fce00078e000e */
[----:B------:R-:W-:Y:S05]  /*13aa0*/  WARPSYNC.COLLECTIVE R15, `(.L_x_1155) ;  /* 0x000000000f087348 */ /* 0x000fea0003c00000 */
[----:B------:R0:W1:Y:S02]  /*13ab0*/  SHFL.IDX P6, R14, R13, R12, R11 ;  /* 0x0000000c0d0e7389 */ /* 0x00006400000c000b */
[----:B01----:R-:W-:Y:S01]  /*13ac0*/  ENDCOLLECTIVE ;  /* 0x000000000000791b */ /* 0x003fe20003800000 */
.L_x_1155:
[----:B------:R-:W-:Y:S01]  /*13ad0*/  @!PT LDS RZ, [RZ] ;  /* 0x00000000fffff984 */ /* 0x000fe20000000800 */
[----:B------:R-:W-:Y:S01]  /*13ae0*/  @!PT LDS RZ, [RZ] ;  /* 0x00000000fffff984 */ /* 0x000fe20000000800 */
[----:B------:R-:W-:Y:S01]  /*13af0*/  @!PT LDS RZ, [RZ] ;  /* 0x00000000fffff984 */ /* 0x000fe20000000800 */
[----:B------:R0:W-:Y:S04]  /*13b00*/  @!P0 LDGSTS.E.BYPASS.LTC128B.128 [R31+0xc400], desc[UR36][R2.64], !P3 ;  /* 0x0c400000021f8fae */ /* 0x0001e8000d901d64 */
[----:B------:R0:W-:Y:S04]  /*13b10*/  @!P0 LDGSTS.E.BYPASS.LTC128B.128 [R31+0x10400], desc[UR36][R2.64+0x80], !P4 ;  /* 0x10400080021f8fae */ /* 0x0001e8000e101d64 */
[----:B------:R0:W-:Y:S01]  /*13b20*/  @!P0 LDGSTS.E.BYPASS.LTC128B.128 [R31+0x14400], desc[UR36][R2.64+0x100], !P5 ;  /* 0x14400100021f8fae */ /* 0x0001e2000e901d64 */
[----:B------:R-:W-:Y:S01]  /*13b30*/  ISETP.GE.AND P0, PT, R6, UR39, PT ;  /* 0x0000002706007c0c */ /* 0x000fe2000bf06270 */
[----:B------:R-:W-:-:S02]  /*13b40*/  IMAD.MOV.U32 R13, RZ, RZ, R0 ;  /* 0x000000ffff0d7224 */ /* 0x000fc400078e0000 */
[----:B------:R-:W-:-:S10]  /*13b50*/  IMAD.MOV.U32 R6, RZ, RZ, R14 ;  /* 0x000000ffff067224 */ /* 0x000fd400078e000e */
[----:B0-----:R-:W-:Y:S05]  /*13b60*/  WARPSYNC.COLLECTIVE R15, `(.L_x_1156) ;  /* 0x000000000f087348 */ /* 0x001fea0003c00000 */
[----:B------:R1:W2:Y:S02]  /*13b70*/  SHFL.IDX P6, R14, R13, R12, R11 ;  /* 0x0000000c0d0e7389 */ /* 0x0002a400000c000b */
[----:B012---:R-:W-:Y:S01]  /*13b80*/  ENDCOLLECTIVE ;  /* 0x000000000000791b */ /* 0x007fe20003800000 */
.L_x_1156:
[----:B------:R-:W-:Y:S02]  /*13b90*/  IMAD.MOV.U32 R13, RZ, RZ, R5 ;  /* 0x000000ffff0d7224 */ /* 0x000fe400078e0005 */
[----:B------:R-:W-:Y:S01]  /*13ba0*/  IMAD.MOV.U32 R12, RZ, RZ, 0x2 ;  /* 0x00000002ff0c7424 */ /* 0x000fe200078e00ff */
[----:B------:R-:W-:-:S05]  /*13bb0*/  @!P0 LEA R14, P1, R37, R14, 0x1 ;  /* 0x0000000e250e8211 */ /* 0x000fca00078208ff */
[----:B------:R-:W-:-:S08]  /*13bc0*/  @!P0 IMAD.MOV.U32 R2, RZ, RZ, R14 ;  /* 0x000000ffff028224 */ /* 0x000fd000078e000e */
[----:B------:R-:W-:Y:S05]  /*13bd0*/  WARPSYNC.COLLECTIVE R15, `(.L_x_1157) ;  /* 0x000000000f087348 */ /* 0x000fea0003c00000 */
[----:B------:R0:W1:Y:S02]  /*13be0*/  SHFL.IDX P6, R14, R13, R12, R11 ;  /* 0x0000000c0d0e7389 */ /* 0x00006400000c000b */
[----:B01----:R-:W-:Y:S01]  /*13bf0*/  ENDCOLLECTIVE ;  /* 0x000000000000791b */ /* 0x003fe20003800000 */
.L_x_1157:
[----:B------:R-:W-:Y:S02]  /*13c00*/  @!P0 IMAD.X R7, RZ, RZ, R6, P1 ;  /* 0x000000ffff078224 */ /* 0x000fe400008e0606 */
[----:B------:R-:W-:Y:S02]  /*13c10*/  VIADD R6, R4, 0x20 ;  /* 0x0000002004067836 */ /* 0x000fe40000000000 */
[----:B------:R-:W-:-:S05]  /*13c20*/  @!P0 IMAD.MOV.U32 R3, RZ, RZ, R7 ;  /* 0x000000ffff038224 */ /* 0x000fca00078e0007 */
[----:B------:R-:W-:Y:S01]  /*13c30*/  @!PT LDS RZ, [RZ] ;  /* 0x00000000fffff984 */ /* 0x000fe20000000800 */
[----:B------:R-:W-:Y:S01]  /*13c40*/  @!PT LDS RZ, [RZ] ;  /* 0x00000000fffff984 */ /* 0x000fe20000000800 */
[----:B------:R-:W-:Y:S01]  /*13c50*/  @!PT LDS RZ, [RZ] ;  /* 0x00000000fffff984 */ /* 0x000fe20000000800 */
[----:B------:R0:W-:Y:S01]  /*13c60*/  @!P0 LDGSTS.E.BYPASS.LTC128B.128 [R31+0xcc00], desc[UR36][R2.64], !P3 ;  /* 0x0cc00000021f8fae */ /* 0x0001e2000d901d64 */
[----:B------:R-:W-:-:S03]  /*13c70*/  IMAD.MOV.U32 R13, RZ, RZ, R0 ;  /* 0x000000ffff0d7224 */ /* 0x000fc600078e0000 */
[----:B------:R0:W-:Y:S04]  /*13c80*/  @!P0 LDGSTS.E.BYPASS.LTC128B.128 [R31+0x10c00], desc[UR36][R2.64+0x80], !P4 ;  /* 0x10c00080021f8fae */ /* 0x0001e8000e101d64 */
[----:B------:R0:W-:Y:S01]  /*13c90*/  @!P0 LDGSTS.E.BYPASS.LTC128B.128 [R31+0x14c00], desc[UR36][R2.64+0x100], !P5 ;  /* 0x14c00100021f8fae */ /* 0x0001e2000e901d64 */
[----:B------:R-:W-:Y:S01]  /*13ca0*/  ISETP.GE.AND P0, PT, R6, UR39, PT ;  /* 0x0000002706007c0c */ /* 0x000fe2000bf06270 */
[----:B------:R-:W-:-:S12]  /*13cb0*/  IMAD.MOV.U32 R6, RZ, RZ, R14 ;  /* 0x000000ffff067224 */ /* 0x000fd800078e000e */
[----:B0-----:R-:W-:Y:S05]  /*13cc0*/  WARPSYNC.COLLECTIVE R15, `(.L_x_1158) ;  /* 0x000000000f087348 */ /* 0x001fea0003c00000 */
[----:B------:R1:W2:Y:S02]  /*13cd0*/  SHFL.IDX P6, R14, R13, R12, R11 ;  /* 0x0000000c0d0e7389 */ /* 0x0002a400000c000b */
[----:B012---:R-:W-:Y:S01]  /*13ce0*/  ENDCOLLECTIVE ;  /* 0x000000000000791b */ /* 0x007fe20003800000 */
.L_x_1158:
[----:B------:R-:W-:Y:S02]  /*13cf0*/  IMAD.MOV.U32 R13, RZ, RZ, R5 ;  /* 0x000000ffff0d7224 */ /* 0x000fe400078e0005 */
[----:B------:R-:W-:Y:S01]  /*13d00*/  IMAD.MOV.U32 R12, RZ, RZ, 0x3 ;  /* 0x00000003ff0c7424 */ /* 0x000fe200078e00ff */
[----:B------:R-:W-:-:S05]  /*13d10*/  @!P0 LEA R14, P1, R37, R14, 0x1 ;  /* 0x0000000e250e8211 */ /* 0x000fca00078208ff */
[----:B------:R-:W-:-:S08]  /*13d20*/  @!P0 IMAD.MOV.U32 R2, RZ, RZ, R14 ;  /* 0x000000ffff028224 */ /* 0x000fd000078e000e */
[----:B------:R-:W-:Y:S05]  /*13d30*/  WARPSYNC.COLLECTIVE R15, `(.L_x_1159) ;  /* 0x000000000f087348 */ /* 0x000fea0003c00000 */
[----:B------:R0:W1:Y:S02]  /*13d40*/  SHFL.IDX P6, R14, R13, R12, R11 ;  /* 0x0000000c0d0e7389 */ /* 0x00006400000c000b */
[----:B01----:R-:W-:Y:S01]  /*13d50*/  ENDCOLLECTIVE ;  /* 0x000000000000791b */ /* 0x003fe20003800000 */
.L_x_1159:
        /* <DEDUP_REMOVED lines=15> */
.L_x_1160:
[----:B------:R-:W-:Y:S02]  /*13e50*/  IMAD.MOV.U32 R13, RZ, RZ, R5 ;  /* 0x000000ffff0d7224 */ /* 0x000fe400078e0005 */
[----:B------:R-:W-:Y:S01]  /*13e60*/  IMAD.MOV.U32 R12, RZ, RZ, 0x4 ;  /* 0x00000004ff0c7424 */ /* 0x000fe200078e00ff */
[----:B------:R-:W-:-:S05]  /*13e70*/  @!P0 LEA R14, P1, R37, R14, 0x1 ;  /* 0x0000000e250e8211 */ /* 0x000fca00078208ff */
[----:B------:R-:W-:-:S08]  /*13e80*/  @!P0 IMAD.MOV.U32 R2, RZ, RZ, R14 ;  /* 0x000000ffff028224 */ /* 0x000fd000078e000e */
[----:B------:R-:W-:Y:S05]  /*13e90*/  WARPSYNC.COLLECTIVE R15, `(.L_x_1161) ;  /* 0x000000000f087348 */ /* 0x000fea0003c00000 */
[----:B------:R0:W1:Y:S02]  /*13ea0*/  SHFL.IDX P6, R14, R13, R12, R11 ;  /* 0x0000000c0d0e7389 */ /* 0x00006400000c000b */
[----:B01----:R-:W-:Y:S01]  /*13eb0*/  ENDCOLLECTIVE ;  /* 0x000000000000791b */ /* 0x003fe20003800000 */
.L_x_1161:
        /* <DEDUP_REMOVED lines=15> */
.L_x_1162:
[----:B------:R-:W-:Y:S02]  /*13fb0*/  IMAD.MOV.U32 R13, RZ, RZ, R5 ;  /* 0x000000ffff0d7224 */ /* 0x000fe400078e0005 */
[----:B------:R-:W-:Y:S01]  /*13fc0*/  IMAD.MOV.U32 R12, RZ, RZ, 0x5 ;  /* 0x00000005ff0c7424 */ /* 0x000fe200078e00ff */
[----:B------:R-:W-:-:S05]  /*13fd0*/  @!P0 LEA R14, P1, R37, R14, 0x1 ;  /* 0x0000000e250e8211 */ /* 0x000fca00078208ff */
[----:B------:R-:W-:-:S08]  /*13fe0*/  @!P0 IMAD.MOV.U32 R2, RZ, RZ, R14 ;  /* 0x000000ffff028224 */ /* 0x000fd000078e000e */
[----:B------:R-:W-:Y:S05]  /*13ff0*/  WARPSYNC.COLLECTIVE R15, `(.L_x_1163) ;  /* 0x000000000f087348 */ /* 0x000fea0003c00000 */
[----:B------:R0:W1:Y:S02]  /*14000*/  SHFL.IDX P6, R14, R13, R12, R11 ;  /* 0x0000000c0d0e7389 */ /* 0x00006400000c000b */
[----:B01----:R-:W-:Y:S01]  /*14010*/  ENDCOLLECTIVE ;  /* 0x000000000000791b */ /* 0x003fe20003800000 */
.L_x_1163:
        /* <DEDUP_REMOVED lines=15> */
.L_x_1164:
[----:B------:R-:W-:Y:S02]  /*14110*/  IMAD.MOV.U32 R13, RZ, RZ, R5 ;  /* 0x000000ffff0d7224 */ /* 0x000fe400078e0005 */
[----:B------:R-:W-:Y:S01]  /*14120*/  IMAD.MOV.U32 R12, RZ, RZ, 0x6 ;  /* 0x00000006ff0c7424 */ /* 0x000fe200078e00ff */
[----:B------:R-:W-:-:S05]  /*14130*/  @!P0 LEA R14, P1, R37, R14, 0x1 ;  /* 0x0000000e250e8211 */ /* 0x000fca00078208ff */
[----:B------:R-:W-:-:S08]  /*14140*/  @!P0 IMAD.MOV.U32 R2, RZ, RZ, R14 ;  /* 0x000000ffff028224 */ /* 0x000fd000078e000e */
[----:B------:R-:W-:Y:S05]  /*14150*/  WARPSYNC.COLLECTIVE R15, `(.L_x_1165) ;  /* 0x000000000f087348 */ /* 0x000fea0003c00000 */
[----:B------:R0:W1:Y:S02]  /*14160*/  SHFL.IDX P6, R14, R13, R12, R11 ;  /* 0x0000000c0d0e7389 */ /* 0x00006400000c000b */
[----:B01----:R-:W-:Y:S01]  /*14170*/  ENDCOLLECTIVE ;  /* 0x000000000000791b */ /* 0x003fe20003800000 */
.L_x_1165:
        /* <DEDUP_REMOVED lines=15> */
.L_x_1166:
[----:B------:R-:W-:Y:S02]  /*14270*/  IMAD.MOV.U32 R13, RZ, RZ, R5 ;  /* 0x000000ffff0d7224 */ /* 0x000fe400078e0005 */
[----:B------:R-:W-:Y:S01]  /*14280*/  IMAD.MOV.U32 R12, RZ, RZ, 0x7 ;  /* 0x00000007ff0c7424 */ /* 0x000fe200078e00ff */
[----:B------:R-:W-:-:S05]  /*14290*/  @!P0 LEA R14, P1, R37, R14, 0x1 ;  /* 0x0000000e250e8211 */ /* 0x000fca00078208ff */
[----:B------:R-:W-:-:S08]  /*142a0*/  @!P0 IMAD.MOV.U32 R2, RZ, RZ, R14 ;  /* 0x000000ffff028224 */ /* 0x000fd000078e000e */
[----:B------:R-:W-:Y:S05]  /*142b0*/  WARPSYNC.COLLECTIVE R15, `(.L_x_1167) ;  /* 0x000000000f087348 */ /* 0x000fea0003c00000 */
[----:B------:R0:W1:Y:S02]  /*142c0*/  SHFL.IDX P6, R14, R13, R12, R11 ;  /* 0x0000000c0d0e7389 */ /* 0x00006400000c000b */
[----:B01----:R-:W-:Y:S01]  /*142d0*/  ENDCOLLECTIVE ;  /* 0x000000000000791b */ /* 0x003fe20003800000 */
.L_x_1167:
[----:B------:R-:W-:-:S04]  /*142e0*/  @!P0 IMAD.X R7, RZ, RZ, R6, P1 ;  /* 0x000000ffff078224 */ /* 0x000fc800008e0606 */
        /* <DEDUP_REMOVED lines=8> */
[----:B------:R-:W-:-:S07]  /*14370*/  IMAD.MOV.U32 R6, RZ, RZ, R14 ;  /* 0x000000ffff067224 */ /* 0x000fce00078e000e */
[----:B0-----:R-:W-:Y:S05]  /*14380*/  WARPSYNC.COLLECTIVE R15, `(.L_x_1168) ;  /* 0x000000000f087348 */ /* 0x001fea0003c00000 */
[----:B------:R1:W2:Y:S02]  /*14390*/  SHFL.IDX P6, R14, R13, R12, R11 ;  /* 0x0000000c0d0e7389 */ /* 0x0002a400000c000b */
[----:B012---:R-:W-:Y:S01]  /*143a0*/  ENDCOLLECTIVE ;  /* 0x000000000000791b */ /* 0x007fe20003800000 */
.L_x_1168:
[----:B------:R-:W-:Y:S05]  /*143b0*/  BRA `(.L_x_1169) ;  /* 0xffffffcc00087947 */ /* 0x000fea000383ffff */
.L_x_1095:
[----:B0-----:R0:W1:Y:S02]  /*143c0*/  SYNCS.PHASECHK.TRANS64.TRYWAIT P0, [R16+URZ+0x2a820], R3 ;  /* 0x02a82003100075a7 */ /* 0x001064000800017f */
[----:B-1----:R-:W-:Y:S05]  /*143d0*/  @!P0 NANOSLEEP.SYNCS 0x989680 ;  /* 0x009896800000895d */ /* 0x002fea0003900000 */
[----:B------:R-:W1:Y:S02]  /*143e0*/  @!P0 SYNCS.PHASECHK.TRANS64 P0, [R16+URZ+0x2a820], R3 ;  /* 0x02a82003100085a7 */ /* 0x000e64000800007f */
[----:B-1----:R-:W-:Y:S05]  /*143f0*/  @!P0 BRA `(.L_x_1095) ;  /* 0xfffffffc00f08947 */ /* 0x002fea000383ffff */
[----:B------:R-:W-:Y:S05]  /*14400*/  BRA `(.L_x_1170) ;  /* 0xffffffcc006c7947 */ /* 0x000fea000383ffff */
.L_x_1099:
[----:B0-----:R0:W1:Y:S02]  /*14410*/  SYNCS.PHASECHK.TRANS64.TRYWAIT P0, [R6+URZ+0x2a840], R3 ;  /* 0x02a84003060075a7 */ /* 0x001064000800017f */
[----:B-1----:R-:W-:Y:S05]  /*14420*/  @!P0 NANOSLEEP.SYNCS 0x989680 ;  /* 0x009896800000895d */ /* 0x002fea0003900000 */
[----:B------:R-:W1:Y:S02]  /*14430*/  @!P0 SYNCS.PHASECHK.TRANS64 P0, [R6+URZ+0x2a840], R3 ;  /* 0x02a84003060085a7 */ /* 0x000e64000800007f */
[----:B-1----:R-:W-:Y:S05]  /*14440*/  @!P0 BRA `(.L_x_1099) ;  /* 0xfffffffc00f08947 */ /* 0x002fea000383ffff */
[----:B------:R-:W-:Y:S05]  /*14450*/  BRA `(.L_x_1171) ;  /* 0xffffffd0002c7947 */ /* 0x000fea000383ffff */
.L_x_1100:
        /* <DEDUP_REMOVED lines=8> */
.L_x_1173:
[----:B------:R-:W-:Y:S05]  /*144e0*/  BSYNC B1 ;  /* 0x0000000000017941 */ /* 0x000fea0003800000 */
.L_x_1172:
[----:B------:R-:W-:Y:S02]  /*144f0*/  IMAD.MOV.U32 R13, RZ, RZ, R7 ;  /* 0x000000ffff0d7224 */ /* 0x000fe400078e0007 */
[----:B------:R-:W-:Y:S02]  /*14500*/  IMAD.MOV.U32 R12, RZ, RZ, RZ ;  /* 0x000000ffff0c7224 */ /* 0x000fe400078e00ff */
[----:B------:R-:W-:Y:S02]  /*14510*/  IMAD.MOV.U32 R11, RZ, RZ, 0x181f ;  /* 0x0000181fff0b7424 */ /* 0x000fe400078e00ff */
[----:B------:R-:W-:Y:S02]  /*14520*/  IMAD.MOV.U32 R15, RZ, RZ, -0x1 ;  /* 0xffffffffff0f7424 */ /* 0x000fe400078e00ff */
[----:B------:R-:W-:Y:S02]  /*14530*/  IMAD.MOV.U32 R3, RZ, RZ, R14 ;  /* 0x000000ffff037224 */ /* 0x000fe400078e000e */
[----:B------:R-:W-:-:S07]  /*14540*/  IMAD.SHL.U32 R5, R37, 0x2, RZ ;  /* 0x0000000225057824 */ /* 0x000fce00078e00ff */
[----:B------:R-:W-:Y:S05]  /*14550*/  WARPSYNC.COLLECTIVE R15, `(.L_x_1174) ;  /* 0x000000000f087348 */ /* 0x000fea0003c00000 */
[----:B------:R0:W1:Y:S02]  /*14560*/  SHFL.IDX P6, R14, R13, R12, R11 ;  /* 0x0000000c0d0e7389 */ /* 0x00006400000c000b */
[----:B01----:R-:W-:Y:S01]  /*14570*/  ENDCOLLECTIVE ;  /* 0x000000000000791b */ /* 0x003fe20003800000 */
.L_x_1174:
[----:B------:R-:W-:Y:S02]  /*14580*/  IMAD R8, R8, 0x2, R16 ;  /* 0x0000000208087824 */ /* 0x000fe400078e0210 */
[----:B------:R-:W-:Y:S02]  /*14590*/  IMAD.MOV.U32 R13, RZ, RZ, R10 ;  /* 0x000000ffff0d7224 */ /* 0x000fe400078e000a */
[----:B------:R-:W-:Y:S01]  /*145a0*/  IMAD.MOV.U32 R12, RZ, RZ, 0x1 ;  /* 0x00000001ff0c7424 */ /* 0x000fe200078e00ff */
[----:B------:R-:W-:-:S13]  /*145b0*/  IADD3 R2, P0, R14, R5, RZ ;  /* 0x000000050e027210 */ /* 0x000fda0007f1e0ff */
[----:B------:R-:W-:Y:S05]  /*145c0*/  WARPSYNC.COLLECTIVE R15, `(.L_x_1175) ;  /* 0x000000000f087348 */ /* 0x000fea0003c00000 */
[----:B------:R0:W1:Y:S02]  /*145d0*/  SHFL.IDX P6, R14, R13, R12, R11 ;  /* 0x0000000c0d0e7389 */ /* 0x00006400000c000b */
[----:B01----:R-:W-:Y:S01]  /*145e0*/  ENDCOLLECTIVE ;  /* 0x000000000000791b */ /* 0x003fe20003800000 */
.L_x_1175:
[----:B------:R-:W-:-:S05]  /*145f0*/  IMAD.X R3, RZ, RZ, R3, P0 ;  /* 0x000000ffff037224 */ /* 0x000fca00000e0603 */
[----:B------:R-:W-:Y:S01]  /*14600*/  @!PT LDS RZ, [RZ] ;  /* 0x00000000fffff984 */ /* 0x000fe20000000800 */
[----:B------:R-:W-:Y:S01]  /*14610*/  @!PT LDS RZ, [RZ] ;  /* 0x00000000fffff984 */ /* 0x000fe20000000800 */
[----:B------:R-:W-:Y:S01]  /*14620*/  @!PT LDS RZ, [RZ] ;  /* 0x00000000fffff984 */ /* 0x000fe20000000800 */
[----:B------:R-:W-:Y:S04]  /*14630*/  LDGSTS.E.BYPASS.LTC128B.128 [R8+0x18400], desc[UR36][R2.64], !P3 ;  /* 0x1840000002087fae */ /* 0x000fe8000d901d64 */
[----:B------:R-:W-:Y:S01]  /*14640*/  LDGSTS.E.BYPASS.LTC128B.128 [R8+0x1b400], desc[UR36][R2.64+0x80], !P2 ;  /* 0x1b40008002087fae */ /* 0x000fe2000d101d64 */
[----:B------:R-:W-:-:S03]  /*14650*/  IMAD.MOV.U32 R13, RZ, RZ, R7 ;  /* 0x000000ffff0d7224 */ /* 0x000fc600078e0007 */
[----:B------:R0:W-:Y:S02]  /*14660*/  LDGSTS.E.BYPASS.LTC128B.128 [R8+0x1e400], desc[UR36][R2.64+0x100], !P1 ;  /* 0x1e40010002087fae */ /* 0x0001e4000c901d64 */
[----:B0-----:R-:W-:-:S07]  /*14670*/  IMAD.MOV.U32 R3, RZ, RZ, R14 ;  /* 0x000000ffff037224 */ /* 0x001fce00078e000e */
[----:B------:R-:W-:Y:S05]  /*14680*/  WARPSYNC.COLLECTIVE R15, `(.L_x_1176) ;  /* 0x000000000f087348 */ /* 0x000fea0003c00000 */
[----:B------:R0:W1:Y:S02]  /*14690*/  SHFL.IDX P6, R14, R13, R12, R11 ;  /* 0x0000000c0d0e7389 */ /* 0x00006400000c000b */
[----:B01----:R-:W-:Y:S01]  /*146a0*/  ENDCOLLECTIVE ;  /* 0x000000000000791b */ /* 0x003fe20003800000 */
.L_x_1176:
[----:B------:R-:W-:Y:S02]  /*146b0*/  IMAD.MOV.U32 R13, RZ, RZ, R10 ;  /* 0x000000ffff0d7224 */ /* 0x000fe400078e000a */
[----:B------:R-:W-:Y:S01]  /*146c0*/  IMAD.MOV.U32 R12, RZ, RZ, 0x2 ;  /* 0x00000002ff0c7424 */ /* 0x000fe200078e00ff */
[----:B------:R-:W-:-:S13]  /*146d0*/  IADD3 R2, P0, R14, R5, RZ ;  /* 0x000000050e027210 */ /* 0x000fda0007f1e0ff */
[----:B------:R-:W-:Y:S05]  /*146e0*/  WARPSYNC.COLLECTIVE R15, `(.L_x_1177) ;  /* 0x000000000f087348 */ /* 0x000fea0003c00000 */
[----:B------:R0:W1:Y:S02]  /*146f0*/  SHFL.IDX P6, R14, R13, R12, R11 ;  /* 0x0000000c0d0e7389 */ /* 0x00006400000c000b */
[----:B01----:R-:W-:Y:S01]  /*14700*/  ENDCOLLECTIVE ;  /* 0x000000000000791b */ /* 0x003fe20003800000 */
.L_x_1177:
        /* <DEDUP_REMOVED lines=12> */
.L_x_1178:
[----:B------:R-:W-:Y:S02]  /*147d0*/  IMAD.MOV.U32 R13, RZ, RZ, R10 ;  /* 0x000000ffff0d7224 */ /* 0x000fe400078e000a */
[----:B------:R-:W-:Y:S01]  /*147e0*/  IMAD.MOV.U32 R12, RZ, RZ, 0x3 ;  /* 0x00000003ff0c7424 */ /* 0x000fe200078e00ff */
[----:B------:R-:W-:-:S13]  /*147f0*/  IADD3 R2, P0, R14, R5, RZ ;  /* 0x000000050e027210 */ /* 0x000fda0007f1e0ff */
[----:B------:R-:W-:Y:S05]  /*14800*/  WARPSYNC.COLLECTIVE R15, `(.L_x_1179) ;  /* 0x000000000f087348 */ /* 0x000fea0003c00000 */
[----:B------:R0:W1:Y:S02]  /*14810*/  SHFL.IDX P6, R14, R13, R12, R11 ;  /* 0x0000000c0d0e7389 */ /* 0x00006400000c000b */
[----:B01----:R-:W-:Y:S01]  /*14820*/  ENDCOLLECTIVE ;  /* 0x000000000000791b */ /* 0x003fe20003800000 */
.L_x_1179:
        /* <DEDUP_REMOVED lines=12> */
.L_x_1180:
[----:B------:R-:W-:Y:S02]  /*148f0*/  IMAD.MOV.U32 R13, RZ, RZ, R10 ;  /* 0x000000ffff0d7224 */ /* 0x000fe400078e000a */
[----:B------:R-:W-:Y:S01]  /*14900*/  IMAD.MOV.U32 R12, RZ, RZ, 0x4 ;  /* 0x00000004ff0c7424 */ /* 0x000fe200078e00ff */
[----:B------:R-:W-:-:S13]  /*14910*/  IADD3 R2, P0, R14, R5, RZ ;  /* 0x000000050e027210 */ /* 0x000fda0007f1e0ff */
[----:B------:R-:W-:Y:S05]  /*14920*/  WARPSYNC.COLLECTIVE R15, `(.L_x_1181) ;  /* 0x000000000f087348 */ /* 0x000fea0003c00000 */
[----:B------:R0:W1:Y:S02]  /*14930*/  SHFL.IDX P6, R14, R13, R12, R11 ;  /* 0x0000000c0d0e7389 */ /* 0x00006400000c000b */
[----:B01----:R-:W-:Y:S01]  /*14940*/  ENDCOLLECTIVE ;  /* 0x000000000000791b */ /* 0x003fe20003800000 */
.L_x_1181:
        /* <DEDUP_REMOVED lines=12> */
.L_x_1182:
[----:B------:R-:W-:Y:S02]  /*14a10*/  IMAD.MOV.U32 R13, RZ, RZ, R10 ;  /* 0x000000ffff0d7224 */ /* 0x000fe400078e000a */
[----:B------:R-:W-:Y:S01]  /*14a20*/  IMAD.MOV.U32 R12, RZ, RZ, 0x5 ;  /* 0x00000005ff0c7424 */ /* 0x000fe200078e00ff */
[----:B------:R-:W-:-:S13]  /*14a30*/  IADD3 R2, P0, R14, R5, RZ ;  /* 0x000000050e027210 */ /* 0x000fda0007f1e0ff */
[----:B------:R-:W-:Y:S05]  /*14a40*/  WARPSYNC.COLLECTIVE R15, `(.L_x_1183) ;  /* 0x000000000f087348 */ /* 0x000fea0003c00000 */
[----:B------:R0:W1:Y:S02]  /*14a50*/  SHFL.IDX P6, R14, R13, R12, R11 ;  /* 0x0000000c0d0e7389 */ /* 0x00006400000c000b */
[----:B01----:R-:W-:Y:S01]  /*14a60*/  ENDCOLLECTIVE ;  /* 0x000000000000791b */ /* 0x003fe20003800000 */
.L_x_1183:
        /* <DEDUP_REMOVED lines=12> */
.L_x_1184:
[----:B------:R-:W-:Y:S05]  /*14b30*/  BRA `(.L_x_1185) ;  /* 0xffffffcc007c7947 */ /* 0x000fea000383ffff */
.L_x_1105:
[----:B0-----:R0:W1:Y:S02]  /*14b40*/  SYNCS.PHASECHK.TRANS64.TRYWAIT P0, [R6+URZ+0x2a860], R3 ;  /* 0x02a86003060075a7 */ /* 0x001064000800017f */
[----:B-1----:R-:W-:Y:S05]  /*14b50*/  @!P0 NANOSLEEP.SYNCS 0x989680 ;  /* 0x009896800000895d */ /* 0x002fea0003900000 */
[----:B------:R-:W1:Y:S02]  /*14b60*/  @!P0 SYNCS.PHASECHK.TRANS64 P0, [R6+URZ+0x2a860], R3 ;  /* 0x02a86003060085a7 */ /* 0x000e64000800007f */
[----:B-1----:R-:W-:Y:S05]  /*14b70*/  @!P0 BRA `(.L_x_1105) ;  /* 0xfffffffc00f08947 */ /* 0x002fea000383ffff */
[----:B------:R-:W-:Y:S05]  /*14b80*/  BRA `(.L_x_1186) ;  /* 0xffffffcc00d87947 */ /* 0x000fea000383ffff */
.L_x_1106:
        /* <DEDUP_REMOVED lines=8> */
.L_x_1188:
[----:B------:R-:W-:Y:S05]  /*14c10*/  BSYNC B1 ;  /* 0x0000000000017941 */ /* 0x000fea0003800000 */
.L_x_1187:
[----:B------:R-:W-:Y:S02]  /*14c20*/  IMAD.MOV.U32 R13, RZ, RZ, R17 ;  /* 0x000000ffff0d7224 */ /* 0x000fe400078e0011 */
[----:B------:R-:W-:Y:S02]  /*14c30*/  IMAD.MOV.U32 R12, RZ, RZ, RZ ;  /* 0x000000ffff0c7224 */ /* 0x000fe400078e00ff */
[----:B------:R-:W-:Y:S02]  /*14c40*/  IMAD.MOV.U32 R11, RZ, RZ, 0x181f ;  /* 0x0000181fff0b7424 */ /* 0x000fe400078e00ff */
[----:B------:R-:W-:Y:S02]  /*14c50*/  IMAD.MOV.U32 R15, RZ, RZ, -0x1 ;  /* 0xffffffffff0f7424 */ /* 0x000fe400078e00ff */
[----:B------:R-:W-:Y:S02]  /*14c60*/  IMAD.MOV.U32 R3, RZ, RZ, R14 ;  /* 0x000000ffff037224 */ /* 0x000fe400078e000e */
[----:B------:R-:W-:-:S07]  /*14c70*/  IMAD R7, R7, 0x2, R16 ;  /* 0x0000000207077824 */ /* 0x000fce00078e0210 */
[----:B------:R-:W-:Y:S05]  /*14c80*/  WARPSYNC.COLLECTIVE R15, `(.L_x_1189) ;  /* 0x000000000f087348 */ /* 0x000fea0003c00000 */
[----:B------:R0:W1:Y:S02]  /*14c90*/  SHFL.IDX P6, R14, R13, R12, R11 ;  /* 0x0000000c0d0e7389 */ /* 0x00006400000c000b */
[----:B01----:R-:W-:Y:S01]  /*14ca0*/  ENDCOLLECTIVE ;  /* 0x000000000000791b */ /* 0x003fe20003800000 */
.L_x_1189:
[----:B------:R-:W-:Y:S02]  /*14cb0*/  IMAD.MOV.U32 R13, RZ, RZ, R18 ;  /* 0x000000ffff0d7224 */ /* 0x000fe400078e0012 */
[----:B------:R-:W-:Y:S01]  /*14cc0*/  IMAD.MOV.U32 R12, RZ, RZ, 0x1 ;  /* 0x00000001ff0c7424 */ /* 0x000fe200078e00ff */
[----:B------:R-:W-:-:S13]  /*14cd0*/  IADD3 R2, P0, R14, R5, RZ ;  /* 0x000000050e027210 */ /* 0x000fda0007f1e0ff */
[----:B------:R-:W-:Y:S05]  /*14ce0*/  WARPSYNC.COLLECTIVE R15, `(.L_x_1190) ;  /* 0x000000000f087348 */ /* 0x000fea0003c00000 */
[----:B------:R0:W1:Y:S02]  /*14cf0*/  SHFL.IDX P6, R14, R13, R12, R11 ;  /* 0x0000000c0d0e7389 */ /* 0x00006400000c000b */
[----:B01----:R-:W-:Y:S01]  /*14d00*/  ENDCOLLECTIVE ;  /* 0x000000000000791b */ /* 0x003fe20003800000 */
.L_x_1190:
        /* <DEDUP_REMOVED lines=13> */
.L_x_1191:
[----:B------:R-:W-:Y:S02]  /*14de0*/  IMAD.MOV.U32 R13, RZ, RZ, R18 ;  /* 0x000000ffff0d7224 */ /* 0x000fe400078e0012 */
[----:B------:R-:W-:Y:S01]  /*14df0*/  IMAD.MOV.U32 R12, RZ, RZ, 0x2 ;  /* 0x00000002ff0c7424 */ /* 0x000fe200078e00ff */
[----:B------:R-:W-:-:S13]  /*14e00*/  IADD3 R2, P0, R14, R5, RZ ;  /* 0x000000050e027210 */ /* 0x000fda0007f1e0ff */
[----:B------:R-:W-:Y:S05]  /*14e10*/  WARPSYNC.COLLECTIVE R15, `(.L_x_1192) ;  /* 0x000000000f087348 */ /* 0x000fea0003c00000 */
[----:B------:R0:W1:Y:S02]  /*14e20*/  SHFL.IDX P6, R14, R13, R12, R11 ;  /* 0x0000000c0d0e7389 */ /* 0x00006400000c000b */
[----:B01----:R-:W-:Y:S01]  /*14e30*/  ENDCOLLECTIVE ;  /* 0x000000000000791b */ /* 0x003fe20003800000 */
.L_x_1192:
        /* <DEDUP_REMOVED lines=13> */
.L_x_1193:
[----:B------:R-:W-:Y:S02]  /*14f10*/  IMAD.MOV.U32 R13, RZ, RZ, R18 ;  /* 0x000000ffff0d7224 */ /* 0x000fe400078e0012 */
[----:B------:R-:W-:Y:S01]  /*14f20*/  IMAD.MOV.U32 R12, RZ, RZ, 0x3 ;  /* 0x00000003ff0c7424 */ /* 0x000fe200078e00ff */
[----:B------:R-:W-:-:S13]  /*14f30*/  IADD3 R2, P0, R14, R5, RZ ;  /* 0x000000050e027210 */ /* 0x000fda0007f1e0ff */
[----:B------:R-:W-:Y:S05]  /*14f40*/  WARPSYNC.COLLECTIVE R15, `(.L_x_1194) ;  /* 0x000000000f087348 */ /* 0x000fea0003c00000 */
[----:B------:R0:W1:Y:S02]  /*14f50*/  SHFL.IDX P6, R14, R13, R12, R11 ;  /* 0x0000000c0d0e7389 */ /* 0x00006400000c000b */
[----:B01----:R-:W-:Y:S01]  /*14f60*/  ENDCOLLECTIVE ;  /* 0x000000000000791b */ /* 0x003fe20003800000 */
.L_x_1194:
        /* <DEDUP_REMOVED lines=13> */
.L_x_1195:
[----:B------:R-:W-:Y:S02]  /*15040*/  IMAD.MOV.U32 R13, RZ, RZ, R18 ;  /* 0x000000ffff0d7224 */ /* 0x000fe400078e0012 */
[----:B------:R-:W-:Y:S01]  /*15050*/  IMAD.MOV.U32 R12, RZ, RZ, 0x4 ;  /* 0x00000004ff0c7424 */ /* 0x000fe200078e00ff */
[----:B------:R-:W-:-:S13]  /*15060*/  IADD3 R2, P0, R14, R5, RZ ;  /* 0x000000050e027210 */ /* 0x000fda0007f1e0ff */
[----:B------:R-:W-:Y:S05]  /*15070*/  WARPSYNC.COLLECTIVE R15, `(.L_x_1196) ;  /* 0x000000000f087348 */ /* 0x000fea0003c00000 */
[----:B------:R0:W1:Y:S02]  /*15080*/  SHFL.IDX P6, R14, R13, R12, R11 ;  /* 0x0000000c0d0e7389 */ /* 0x00006400000c000b */
[----:B01----:R-:W-:Y:S01]  /*15090*/  ENDCOLLECTIVE ;  /* 0x000000000000791b */ /* 0x003fe20003800000 */
.L_x_1196:
        /* <DEDUP_REMOVED lines=13> */
.L_x_1197:
[----:B------:R-:W-:Y:S02]  /*15170*/  IMAD.MOV.U32 R13, RZ, RZ, R18 ;  /* 0x000000ffff0d7224 */ /* 0x000fe400078e0012 */
[----:B------:R-:W-:Y:S01]  /*15180*/  IMAD.MOV.U32 R12, RZ, RZ, 0x5 ;  /* 0x00000005ff0c7424 */ /* 0x000fe200078e00ff */
[----:B------:R-:W-:-:S13]  /*15190*/  IADD3 R2, P0, R14, R5, RZ ;  /* 0x000000050e027210 */ /* 0x000fda0007f1e0ff */
[----:B------:R-:W-:Y:S05]  /*151a0*/  WARPSYNC.COLLECTIVE R15, `(.L_x_1198) ;  /* 0x000000000f087348 */ /* 0x000fea0003c00000 */
[----:B------:R0:W1:Y:S02]  /*151b0*/  SHFL.IDX P6, R14, R13, R12, R11 ;  /* 0x0000000c0d0e7389 */ /* 0x00006400000c000b */
[----:B01----:R-:W-:Y:S01]  /*151c0*/  ENDCOLLECTIVE ;  /* 0x000000000000791b */ /* 0x003fe20003800000 */
.L_x_1198:
        /* <DEDUP_REMOVED lines=12> */
.L_x_1199:
[----:B------:R-:W-:Y:S01]  /*15290*/  @!PT LDS RZ, [RZ] ;  /* 0x00000000fffff984 */ /* 0x000fe20000000800 */
[----:B------:R-:W-:Y:S01]  /*152a0*/  @!PT LDS RZ, [RZ] ;  /* 0x00000000fffff984 */ /* 0x000fe20000000800 */
[----:B------:R-:W-:Y:S01]  /*152b0*/  @!PT LDS RZ, [RZ] ;  /* 0x00000000fffff984 */ /* 0x000fe20000000800 */
[----:B------:R0:W-:Y:S01]  /*152c0*/  LDGSTS.E.BYPASS.LTC128B.128 [R7+0x5400], desc[UR36][R2.64+0x80], !P0 ;  /* 0x0540008002077fae */ /* 0x0001e2000c101d64 */
[----:B------:R-:W-:Y:S05]  /*152d0*/  BRA `(.L_x_1200) ;  /* 0xffffffc800d47947 */ /* 0x000fea000383ffff */
.L_x_1114:
[----:B0-----:R0:W1:Y:S02]  /*152e0*/  SYNCS.PHASECHK.TRANS64.TRYWAIT P0, [R4+URZ+0x2a860], R3 ;  /* 0x02a86003040075a7 */ /* 0x001064000800017f */
[----:B-1----:R-:W-:Y:S05]  /*152f0*/  @!P0 NANOSLEEP.SYNCS 0x989680 ;  /* 0x009896800000895d */ /* 0x002fea0003900000 */
[----:B------:R-:W1:Y:S02]  /*15300*/  @!P0 SYNCS.PHASECHK.TRANS64 P0, [R4+URZ+0x2a860], R3 ;  /* 0x02a86003040085a7 */ /* 0x000e64000800007f */
[----:B-1----:R-:W-:Y:S05]  /*15310*/  @!P0 BRA `(.L_x_1114) ;  /* 0xfffffffc00f08947 */ /* 0x002fea000383ffff */
[----:B------:R-:W-:Y:S05]  /*15320*/  BRA `(.L_x_1201) ;  /* 0xffffffcc00f07947 */ /* 0x000fea000383ffff */
.L_x_1115:
[----:B------:R-:W-:Y:S01]  /*15330*/  BSSY B0, `(.L_x_1202) ;  /* 0x0000008000007945 */ /* 0x000fe20003800000 */
[----:B------:R-:W-:Y:S02]  /*15340*/  IMAD.MOV.U32 R13, RZ, RZ, R18 ;  /* 0x000000ffff0d7224 */ /* 0x000fe400078e0012 */
[----:B------:R-:W-:Y:S02]  /*15350*/  IMAD.MOV.U32 R12, RZ, RZ, RZ ;  /* 0x000000ffff0c7224 */ /* 0x000fe400078e00ff */
[----:B------:R-:W-:Y:S02]  /*15360*/  IMAD.MOV.U32 R11, RZ, RZ, 0x181f ;  /* 0x0000181fff0b7424 */ /* 0x000fe400078e00ff */
[----:B------:R-:W-:-:S07]  /*15370*/  IMAD.MOV.U32 R15, RZ, RZ, -0x1 ;  /* 0xffffffffff0f7424 */ /* 0x000fce00078e00ff */
[----:B0-----:R-:W-:Y:S05]  /*15380*/  WARPSYNC.COLLECTIVE R15, `(.L_x_1203) ;  /* 0x000000000f087348 */ /* 0x001fea0003c00000 */
[----:B------:R1:W2:Y:S02]  /*15390*/  SHFL.IDX P6, R14, R13, R12, R11 ;  /* 0x0000000c0d0e7389 */ /* 0x0002a400000c000b */
[----:B012---:R-:W-:Y:S01]  /*153a0*/  ENDCOLLECTIVE ;  /* 0x000000000000791b */ /* 0x007fe20003800000 */
.L_x_1203:
[----:B------:R-:W-:Y:S05]  /*153b0*/  BSYNC B0 ;  /* 0x0000000000007941 */ /* 0x000fea0003800000 */
.L_x_1202:
        /* <DEDUP_REMOVED lines=9> */
.L_x_1204:
[----:B------:R-:W-:Y:S02]  /*15450*/  IMAD.MOV.U32 R13, RZ, RZ, R18 ;  /* 0x000000ffff0d7224 */ /* 0x000fe400078e0012 */
[----:B------:R-:W-:Y:S01]  /*15460*/  IMAD.MOV.U32 R12, RZ, RZ, 0x1 ;  /* 0x00000001ff0c7424 */ /* 0x000fe200078e00ff */
[----:B------:R-:W-:-:S13]  /*15470*/  IADD3 R2, P0, R14, R6, RZ ;  /* 0x000000060e027210 */ /* 0x000fda0007f1e0ff */
[----:B------:R-:W-:Y:S05]  /*15480*/  WARPSYNC.COLLECTIVE R15, `(.L_x_1205) ;  /* 0x000000000f087348 */ /* 0x000fea0003c00000 */
[----:B------:R0:W1:Y:S02]  /*15490*/  SHFL.IDX P6, R14, R13, R12, R11 ;  /* 0x0000000c0d0e7389 */ /* 0x00006400000c000b */
[----:B01----:R-:W-:Y:S01]  /*154a0*/  ENDCOLLECTIVE ;  /* 0x000000000000791b */ /* 0x003fe20003800000 */
.L_x_1205:
[----:B------:R-:W-:Y:S01]  /*154b0*/  IMAD.X R3, RZ, RZ, R0, P0 ;  /* 0x000000ffff037224 */ /* 0x000fe200000e0600 */
[----:B------:R-:W-:Y:S01]  /*154c0*/  ISETP.LT.OR P0, PT, R5, 0x1, P3 ;  /* 0x000000010500780c */ /* 0x000fe20001f01670 */
[----:B------:R-:W-:Y:S02]  /*154d0*/  IMAD R0, R7, 0x2, R16 ;  /* 0x0000000207007824 */ /* 0x000fe400078e0210 */
[----:B------:R-:W-:-:S10]  /*154e0*/  IMAD.MOV.U32 R13, RZ, RZ, R17 ;  /* 0x000000ffff0d7224 */ /* 0x000fd400078e0011 */
        /* <DEDUP_REMOVED lines=9> */
.L_x_1206:
        /* <DEDUP_REMOVED lines=10> */
.L_x_1207:
        /* <DEDUP_REMOVED lines=12> */
.L_x_1208:
        /* <DEDUP_REMOVED lines=10> */
.L_x_1209:
        /* <DEDUP_REMOVED lines=12> */
.L_x_1210:
        /* <DEDUP_REMOVED lines=10> */
.L_x_1211:
        /* <DEDUP_REMOVED lines=12> */
.L_x_1212:
        /* <DEDUP_REMOVED lines=10> */
.L_x_1213:
        /* <DEDUP_REMOVED lines=12> */
.L_x_1214:
[----:B------:R-:W-:Y:S01]  /*15b00*/  @!PT LDS RZ, [RZ] ;  /* 0x00000000fffff984 */ /* 0x000fe20000000800 */
[----:B------:R-:W-:Y:S01]  /*15b10*/  @!PT LDS RZ, [RZ] ;  /* 0x00000000fffff984 */ /* 0x000fe20000000800 */
[----:B------:R-:W-:Y:S01]  /*15b20*/  @!PT LDS RZ, [RZ] ;  /* 0x00000000fffff984 */ /* 0x000fe20000000800 */
[----:B------:R0:W-:Y:S01]  /*15b30*/  LDGSTS.E.BYPASS.LTC128B.128 [R0+0x5400], desc[UR36][R2.64+0x80], !P0 ;  /* 0x0540008002007fae */ /* 0x0001e2000c101d64 */
[----:B------:R-:W-:Y:S05]  /*15b40*/  BRA `(.L_x_1215) ;  /* 0xffffffc800b47947 */ /* 0x000fea000383ffff */
.L_x_1120:
[----:B------:R-:W-:Y:S01]  /*15b50*/  BSSY B0, `(.L_x_1216) ;  /* 0x0000008000007945 */ /* 0x000fe20003800000 */
[----:B------:R-:W-:Y:S02]  /*15b60*/  IMAD.MOV.U32 R13, RZ, RZ, R34 ;  /* 0x000000ffff0d7224 */ /* 0x000fe400078e0022 */
[----:B------:R-:W-:Y:S02]  /*15b70*/  IMAD.MOV.U32 R12, RZ, RZ, RZ ;  /* 0x000000ffff0c7224 */ /* 0x000fe400078e00ff */
[----:B------:R-:W-:Y:S02]  /*15b80*/  IMAD.MOV.U32 R11, RZ, RZ, 0x1f ;  /* 0x0000001fff0b7424 */ /* 0x000fe400078e00ff */
[----:B------:R-:W-:-:S07]  /*15b90*/  IMAD.MOV.U32 R15, RZ, RZ, -0x1 ;  /* 0xffffffffff0f7424 */ /* 0x000fce00078e00ff */
[----:B-----5:R-:W-:Y:S05]  /*15ba0*/  WARPSYNC.COLLECTIVE R15, `(.L_x_1217) ;  /* 0x000000000f087348 */ /* 0x020fea0003c00000 */
[----:B------:R0:W1:Y:S02]  /*15bb0*/  SHFL.IDX P6, R14, R13, R12, R11 ;  /* 0x0000000c0d0e7389 */ /* 0x00006400000c000b */
[----:B01---5:R-:W-:Y:S01]  /*15bc0*/  ENDCOLLECTIVE ;  /* 0x000000000000791b */ /* 0x023fe20003800000 */
.L_x_1217:
[----:B------:R-:W-:Y:S05]  /*15bd0*/  BSYNC B0 ;  /* 0x0000000000007941 */ /* 0x000fea0003800000 */
.L_x_1216:
[----:B------:R-:W-:Y:S05]  /*15be0*/  BRA `(.L_x_1218) ;  /* 0xffffffcc00347947 */ /* 0x000fea000383ffff */
.L_x_1123:
[----:B-1----:R1:W2:Y:S02]  /*15bf0*/  SYNCS.PHASECHK.TRANS64.TRYWAIT P0, [R4+URZ+0x2a820], R0 ;  /* 0x02a82000040075a7 */ /* 0x0022a4000800017f */
[----:B--2---:R-:W-:Y:S05]  /*15c00*/  @!P0 NANOSLEEP.SYNCS 0x989680 ;  /* 0x009896800000895d */ /* 0x004fea0003900000 */
[----:B------:R-:W2:Y:S02]  /*15c10*/  @!P0 SYNCS.PHASECHK.TRANS64 P0, [R4+URZ+0x2a820], R0 ;  /* 0x02a82000040085a7 */ /* 0x000ea4000800007f */
[----:B--2---:R-:W-:Y:S05]  /*15c20*/  @!P0 BRA `(.L_x_1123) ;  /* 0xfffffffc00f08947 */ /* 0x004fea000383ffff */
[----:B------:R-:W-:Y:S05]  /*15c30*/  BRA `(.L_x_1219) ;  /* 0xffffffcc007c7947 */ /* 0x000fea000383ffff */
.L_x_1124:
[----:B------:R-:W2:Y:S01]  /*15c40*/  S2R R2, SR_TID.X ;  /* 0x0000000000027919 */ /* 0x000ea20000002100 */
[----:B------:R-:W-:Y:S01]  /*15c50*/  BSSY B0, `(.L_x_1220) ;  /* 0x000000a000007945 */ /* 0x000fe20003800000 */
        /* <DEDUP_REMOVED lines=9> */
.L_x_1221:
[----:B------:R-:W-:Y:S05]  /*15cf0*/  BSYNC B0 ;  /* 0x0000000000007941 */ /* 0x000fea0003800000 */
.L_x_1220:
[----:B------:R-:W-:Y:S05]  /*15d00*/  BRA `(.L_x_1222) ;  /* 0xffffffcc00647947 */ /* 0x000fea000383ffff */
.L_x_1127:
[----:B------:R-:W-:Y:S01]  /*15d10*/  BSSY B1, `(.L_x_1223) ;  /* 0x0000006000017945 */ /* 0x000fe20003800000 */
[----:B------:R-:W-:-:S07]  /*15d20*/  IMAD.MOV.U32 R15, RZ, RZ, -0x1 ;  /* 0xffffffffff0f7424 */ /* 0x000fce00078e00ff */
[----:B01---5:R-:W-:Y:S05]  /*15d30*/  WARPSYNC.COLLECTIVE R15, `(.L_x_1224) ;  /* 0x000000000f0c7348 */ /* 0x023fea0003c00000 */
[----:B------:R-:W-:Y:S02]  /*15d40*/  ELECT P6, UR62, PT ;  /* 0x00000000003e782f */ /* 0x000fe400038c0000 */
[----:B------:R-:W-:Y:S01]  /*15d50*/  MOV R14, UR62 ;  /* 0x0000003e000e7c02 */ /* 0x000fe20008000f00 */
[----:B01---5:R-:W-:Y:S10]  /*15d60*/  ENDCOLLECTIVE ;  /* 0x000000000000791b */ /* 0x023ff40003800000 */
.L_x_1224:
[----:B------:R-:W-:Y:S05]  /*15d70*/  BSYNC B1 ;  /* 0x0000000000017941 */ /* 0x000fea0003800000 */
.L_x_1223:
[----:B------:R-:W-:Y:S05]  /*15d80*/  BRA `(.L_x_1225) ;  /* 0xffffffcc005c7947 */ /* 0x000fea000383ffff */
.L_x_1129:
[----:B-1----:R1:W2:Y:S02]  /*15d90*/  SYNCS.PHASECHK.TRANS64.TRYWAIT P1, [R5+URZ+0x2a840], R0 ;  /* 0x02a84000050075a7 */ /* 0x0022a4000802017f */
[----:B--2---:R-:W-:Y:S05]  /*15da0*/  @!P1 NANOSLEEP.SYNCS 0x989680 ;  /* 0x009896800000995d */ /* 0x004fea0003900000 */
[----:B------:R-:W2:Y:S02]  /*15db0*/  @!P1 SYNCS.PHASECHK.TRANS64 P1, [R5+URZ+0x2a840], R0 ;  /* 0x02a84000050095a7 */ /* 0x000ea4000802007f */
[----:B--2---:R-:W-:Y:S05]  /*15dc0*/  @!P1 BRA `(.L_x_1129) ;  /* 0xfffffffc00f09947 */ /* 0x004fea000383ffff */
[----:B------:R-:W-:Y:S05]  /*15dd0*/  BRA `(.L_x_1226) ;  /* 0xffffffcc00847947 */ /* 0x000fea000383ffff */
.L_x_1131:
[----:B--2---:R2:W3:Y:S02]  /*15de0*/  SYNCS.PHASECHK.TRANS64.TRYWAIT P1, [R23+URZ+0x2a840], R2 ;  /* 0x02a84002170075a7 */ /* 0x0044e4000802017f */
[----:B---3--:R-:W-:Y:S05]  /*15df0*/  @!P1 NANOSLEEP.SYNCS 0x989680 ;  /* 0x009896800000995d */ /* 0x008fea0003900000 */
[----:B------:R-:W3:Y:S02]  /*15e00*/  @!P1 SYNCS.PHASECHK.TRANS64 P1, [R23+URZ+0x2a840], R2 ;  /* 0x02a84002170095a7 */ /* 0x000ee4000802007f */
[----:B---3--:R-:W-:Y:S05]  /*15e10*/  @!P1 BRA `(.L_x_1131) ;  /* 0xfffffffc00f09947 */ /* 0x008fea000383ffff */
[----:B------:R-:W-:Y:S05]  /*15e20*/  BRA `(.L_x_1227) ;  /* 0xffffffcc00907947 */ /* 0x000fea000383ffff */
.L_x_1133:
[----:B---3--:R3:W4:Y:S02]  /*15e30*/  SYNCS.PHASECHK.TRANS64.TRYWAIT P1, [R5+URZ+0x2a860], R0 ;  /* 0x02a86000050075a7 */ /* 0x008724000802017f */
[----:B----4-:R-:W-:Y:S05]  /*15e40*/  @!P1 NANOSLEEP.SYNCS 0x989680 ;  /* 0x009896800000995d */ /* 0x010fea0003900000 */
[----:B------:R-:W4:Y:S02]  /*15e50*/  @!P1 SYNCS.PHASECHK.TRANS64 P1, [R5+URZ+0x2a860], R0 ;  /* 0x02a86000050095a7 */ /* 0x000f24000802007f */
[----:B----4-:R-:W-:Y:S05]  /*15e60*/  @!P1 BRA `(.L_x_1133) ;  /* 0xfffffffc00f09947 */ /* 0x010fea000383ffff */
[----:B------:R-:W-:Y:S05]  /*15e70*/  BRA `(.L_x_1228) ;  /* 0xffffffcc008c7947 */ /* 0x000fea000383ffff */
.L_x_1229:
        /* <DEDUP_REMOVED lines=16> */
.L_x_3229:


//--------------------- .text._ZN7cutlass13device_kernelIN5flash11enable_sm90INS1_16FlashAttnFwdSm90INS1_25CollectiveMainloopFwdSm90ILi2EN4cute5tupleIJNS5_1CILi1EEES8_S8_EEENS6_IJNS7_ILi128EEENS7_ILi96EEENS7_ILi192EEEEEELi128ENS_6half_tEfNS_4arch4Sm90ELb0ELb1ELb0ELb1ELb1ELb0ELb0ELb1ELb1ELb1ELb0ELb0EEENS1_21CollectiveEpilogueFwdINS6_IJSA_SA_SB_EEES9_SE_SG_Li256ELb1ELb1ELb0ELb0EEENS1_36VarlenDynamicPersistentTileSchedulerILi128ELi96ELi256ELi128ELb0ELb1ELb1ELb1ELb0ELb1EEEEEEEEEvNT_6ParamsE --------------------------
	.section	.text._ZN7cutlass13device_kernelIN5flash11enable_sm90INS1_16FlashAttnFwdSm90INS1_25CollectiveMainloopFwdSm90ILi2EN4cute5tupleIJNS5_1CILi1EEES8_S8_EEENS6_IJNS7_ILi128EEENS7_ILi96EEENS7_ILi192EEEEEELi128ENS_6half_tEfNS_4arch4Sm90ELb0ELb1ELb0ELb1ELb1ELb0ELb0ELb1ELb1ELb1ELb0ELb0EEENS1_21CollectiveEpilogueFwdINS6_IJSA_SA_SB_EEES9_SE_SG_Li256ELb1ELb1ELb0ELb0EEENS1_36VarlenDynamicPersistentTileSchedulerILi128ELi96ELi256ELi128ELb0ELb1ELb1ELb1ELb0ELb1EEEEEEEEEvNT_6ParamsE,"ax",@progbits
	.align	128
.text._ZN7cutlass13device_kernelIN5flash11enable_sm90INS1_16FlashAttnFwdSm90INS1_25CollectiveMainloopFwdSm90ILi2EN4cute5tupleIJNS5_1CILi1EEES8_S8_EEENS6_IJNS7_ILi128EEENS7_ILi96EEENS7_ILi192EEEEEELi128ENS_6half_tEfNS_4arch4Sm90ELb0ELb1ELb0ELb1ELb1ELb0ELb0ELb1ELb1ELb1ELb0ELb0EEENS1_21CollectiveEpilogueFwdINS6_IJSA_SA_SB_EEES9_SE_SG_Li256ELb1ELb1ELb0ELb0EEENS1_36VarlenDynamicPersistentTileSchedulerILi128ELi96ELi256ELi128ELb0ELb1ELb1ELb1ELb0ELb1EEEEEEEEEvNT_6ParamsE:
        .type           _ZN7cutlass13device_kernelIN5flash11enable_sm90INS1_16FlashAttnFwdSm90INS1_25CollectiveMainloopFwdSm90ILi2EN4cute5tupleIJNS5_1CILi1EEES8_S8_EEENS6_IJNS7_ILi128EEENS7_ILi96EEENS7_ILi192EEEEEELi128ENS_6half_tEfNS_4arch4Sm90ELb0ELb1ELb0ELb1ELb1ELb0ELb0ELb1ELb1ELb1ELb0ELb0EEENS1_21CollectiveEpilogueFwdINS6_IJSA_SA_SB_EEES9_SE_SG_Li256ELb1ELb1ELb0ELb0EEENS1_36VarlenDynamicPersistentTileSchedulerILi128ELi96ELi256ELi128ELb0ELb1ELb1ELb1ELb0ELb1EEEEEEEEEvNT_6ParamsE,@function
        .size           _ZN7cutlass13device_kernelIN5flash11enable_sm90INS1_16FlashAttnFwdSm90INS1_25CollectiveMainloopFwdSm90ILi2EN4cute5tupleIJNS5_1CILi1EEES8_S8_EEENS6_IJNS7_ILi128EEENS7_ILi96EEENS7_ILi192EEEEEELi128ENS_6half_tEfNS_4arch4Sm90ELb0ELb1ELb0ELb1ELb1ELb0ELb0ELb1ELb1ELb1ELb0ELb0EEENS1_21CollectiveEpilogueFwdINS6_IJSA_SA_SB_EEES9_SE_SG_Li256ELb1ELb1ELb0ELb0EEENS1_36VarlenDynamicPersistentTileSchedulerILi128ELi96ELi256ELi128ELb0ELb1ELb1ELb1ELb0ELb1EEEEEEEEEvNT_6ParamsE,(.L_x_3230 - _ZN7cutlass13device_kernelIN5flash11enable_sm90INS1_16FlashAttnFwdSm90INS1_25CollectiveMainloopFwdSm90ILi2EN4cute5tupleIJNS5_1CILi1EEES8_S8_EEENS6_IJNS7_ILi128EEENS7_ILi96EEENS7_ILi192EEEEEELi128ENS_6half_tEfNS_4arch4Sm90ELb0ELb1ELb0ELb1ELb1ELb0ELb0ELb1ELb1ELb1ELb0ELb0EEENS1_21CollectiveEpilogueFwdINS6_IJSA_SA_SB_EEES9_SE_SG_Li256ELb1ELb1ELb0ELb0EEENS1_36VarlenDynamicPersistentTileSchedulerILi128ELi96ELi256ELi128ELb0ELb1ELb1ELb1ELb0ELb1EEEEEEEEEvNT_6ParamsE)
        .other          _ZN7cutlass13device_kernelIN5flash11enable_sm90INS1_16FlashAttnFwdSm90INS1_25CollectiveMainloopFwdSm90ILi2EN4cute5tupleIJNS5_1CILi1EEES8_S8_EEENS6_IJNS7_ILi128EEENS7_ILi96EEENS7_ILi192EEEEEELi128ENS_6half_tEfNS_4arch4Sm90ELb0ELb1ELb0ELb1ELb1ELb0ELb0ELb1ELb1ELb1ELb0ELb0EEENS1_21CollectiveEpilogueFwdINS6_IJSA_SA_SB_EEES9_SE_SG_Li256ELb1ELb1ELb0ELb0EEENS1_36VarlenDynamicPersistentTileSchedulerILi128ELi96ELi256ELi128ELb0ELb1ELb1ELb1ELb0ELb1EEEEEEEEEvNT_6ParamsE,@"STO_CUDA_ENTRY STV_DEFAULT"
_ZN7cutlass13device_kernelIN5flash11enable_sm90INS1_16FlashAttnFwdSm90INS1_25CollectiveMainloopFwdSm90ILi2EN4cute5tupleIJNS5_1CILi1EEES8_S8_EEENS6_IJNS7_ILi128EEENS7_ILi96EEENS7_ILi192EEEEEELi128ENS_6half_tEfNS_4arch4Sm90ELb0ELb1ELb0ELb1ELb1ELb0ELb0ELb1ELb1ELb1ELb0ELb0EEENS1_21CollectiveEpilogueFwdINS6_IJSA_SA_SB_EEES9_SE_SG_Li256ELb1ELb1ELb0ELb0EEENS1_36VarlenDynamicPersistentTileSchedulerILi128ELi96ELi256ELi128ELb0ELb1ELb1ELb1ELb0ELb1EEEEEEEEEvNT_6ParamsE:
        /* <DEDUP_REMOVED lines=45> */
.L_x_1230:
        /* <DEDUP_REMOVED lines=22> */
.L_x_1231:
        /* <DEDUP_REMOVED lines=18> */
.L_x_1232:
        /* <DEDUP_REMOVED lines=22> */
.L_x_1233:
        /* <DEDUP_REMOVED lines=23> */
.L_x_1234:
        /* <DEDUP_REMOVED lines=10> */
.L_x_1236:
[----:B------:R-:W-:-:S08]  /*08c0*/  NOP ;  /* 0x0000000000007918 */ /* 0x000fd00000000000 */
[----:B------:R-:W1:Y:S02]  /*08d0*/  USETMAXREG.TRY_ALLOC.CTAPOOL UP0, 0xe8 ;  /* 0x000000e8000079c8 */ /* 0x000e640008000600 */
[----:B-1----:R-:W-:-:S13]  /*08e0*/  PLOP3.LUT P0, PT, PT, PT, UP0, 0x80, 0x0 ;  /* 0x000000000000781c */ /* 0x002fda0003f0f008 */
[----:B------:R-:W-:Y:S05]  /*08f0*/  @!P0 BRA `(.L_x_1236) ;  /* 0xfffffffc00f08947 */ /* 0x000fea000383ffff */
[----:B------:R-:W1:Y:S08]  /*0900*/  S2UR UR5, SR_CgaCtaId ;  /* 0x00000000000579c3 */ /* 0x000e700000008800 */
[----:B------:R-:W-:Y:S06]  /*0910*/  BAR.ARV 0x8, 0x180 ;  /* 0x0206000000007b1d */ /* 0x000fec0000002000 */
[----:B------:R-:W-:-:S02]  /*0920*/  UMOV UR4, 0x400 ;  /* 0x0000040000047882 */ /* 0x000fc40000000000 */
[----:B------:R-:W-:Y:S01]  /*0930*/  BAR.SYNC.DEFER_BLOCKING 0x5, 0x180 ;  /* 0x0146000000007b1d */ /* 0x000fe20000010000 */
[----:B-1----:R-:W-:-:S09]  /*0940*/  ULEA UR4, UR5, UR4, 0x18 ;  /* 0x0000000405047291 */ /* 0x002fd2000f8ec03f */
[----:B------:R-:W1:Y:S01]  /*0950*/  LDS.128 R44, [UR4+0x2a8d0] ;  /* 0x02a8d004ff2c7984 */ /* 0x000e620008000c00 */
[----:B------:R-:W-:Y:S01]  /*0960*/  ULDC UR4, c[0x0][0xc3c] ;  /* 0x00030f0000047ab9 */ /* 0x000fe20000000800 */
[----:B------:R-:W-:Y:S06]  /*0970*/  BAR.ARV 0x4, 0x180 ;  /* 0x0106000000007b1d */ /* 0x000fec0000002000 */
[----:B-1----:R-:W-:-:S13]  /*0980*/  ISETP.GE.AND P0, PT, R47, UR4, PT ;  /* 0x000000042f007c0c */ /* 0x002fda000bf06270 */
[----:B------:R-:W-:Y:S05]  /*0990*/  @P0 EXIT ;  /* 0x000000000000094d */ /* 0x000fea0003800000 */
[----:B0-----:R-:W2:Y:S01]  /*09a0*/  LDL R2, [R1+0x18] ;  /* 0x0000180001027983 */ /* 0x001ea20000100800 */
[----:B------:R-:W-:Y:S01]  /*09b0*/  IMAD.MOV.U32 R166, RZ, RZ, RZ ;  /* 0x000000ffffa67224 */ /* 0x000fe200078e00ff */
[----:B------:R-:W-:Y:S01]  /*09c0*/  UMOV UR38, URZ ;  /* 0x0000003f00267c82 */ /* 0x000fe20008000000 */
[----:B------:R-:W-:Y:S01]  /*09d0*/  UMOV UR39, URZ ;  /* 0x0000003f00277c82 */ /* 0x000fe20008000000 */
[----:B------:R-:W0:Y:S02]  /*09e0*/  S2R R0, SR_TID.X ;  /* 0x0000000000007919 */ /* 0x000e240000002100 */
[----:B0-----:R-:W-:-:S05]  /*09f0*/  VIADD R174, R0, 0xffffff80 ;  /* 0xffffff8000ae7836 */ /* 0x001fca0000000000 */
[----:B------:R-:W-:-:S04]  /*0a00*/  SHF.R.S32.HI R3, RZ, 0x1f, R174 ;  /* 0x0000001fff037819 */ /* 0x000fc800000114ae */
[CC--:B------:R-:W-:Y:S02]  /*0a10*/  LEA.HI R0, R3.reuse, R174.reuse, RZ, 0x7 ;  /* 0x000000ae03007211 */ /* 0x0c0fe400078f38ff */
[CC--:B------:R-:W-:Y:S02]  /*0a20*/  LEA.HI R4, R3.reuse, R174.reuse, RZ, 0x5 ;  /* 0x000000ae03047211 */ /* 0x0c0fe400078f28ff */
[----:B------:R-:W-:Y:S02]  /*0a30*/  LOP3.LUT R167, R0, 0xffffff80, RZ, 0xc0, !PT ;  /* 0xffffff8000a77812 */ /* 0x000fe400078ec0ff */
[----:B------:R-:W-:Y:S01]  /*0a40*/  LEA.HI R11, R3, R174, RZ, 0x2 ;  /* 0x000000ae030b7211 */ /* 0x000fe200078f10ff */
[----:B------:R-:W-:Y:S01]  /*0a50*/  IMAD.SHL.U32 R4, R4, 0x20, RZ ;  /* 0x0000002004047824 */ /* 0x000fe200078e00ff */
[----:B------:R-:W-:Y:S01]  /*0a60*/  SHF.R.S32.HI R169, RZ, 0x7, R0 ;  /* 0x00000007ffa97819 */ /* 0x000fe20000011400 */
[----:B------:R-:W-:Y:S01]  /*0a70*/  IMAD.IADD R167, R174, 0x1, -R167 ;  /* 0x00000001aea77824 */ /* 0x000fe200078e0aa7 */
[----:B------:R-:W-:-:S02]  /*0a80*/  LOP3.LUT R11, R11, 0xfffffffc, RZ, 0xc0, !PT ;  /* 0xfffffffc0b0b7812 */ /* 0x000fc400078ec0ff */
[----:B------:R-:W-:Y:S02]  /*0a90*/  LOP3.LUT R4, R4, 0xfffffc00, RZ, 0xc0, !PT ;  /* 0xfffffc0004047812 */ /* 0x000fe400078ec0ff */
[----:B------:R-:W-:Y:S01]  /*0aa0*/  SHF.R.S32.HI R6, RZ, 0x1f, R167 ;  /* 0x0000001fff067819 */ /* 0x000fe200000114a7 */
[----:B------:R-:W-:Y:S01]  /*0ab0*/  IMAD.IADD R11, R174, 0x1, -R11 ;  /* 0x00000001ae0b7824 */ /* 0x000fe200078e0a0b */
[----:B------:R-:W-:Y:S02]  /*0ac0*/  LEA.HI R0, R0, R169, RZ, 0x1 ;  /* 0x000000a900007211 */ /* 0x000fe400078f08ff */
[CC--:B------:R-:W-:Y:S02]  /*0ad0*/  LEA.HI R8, R6.reuse, R167.reuse, RZ, 0x2 ;  /* 0x000000a706087211 */ /* 0x0c0fe400078f10ff */
[----:B------:R-:W-:Y:S02]  /*0ae0*/  LEA.HI R6, R6, R167, RZ, 0x5 ;  /* 0x000000a706067211 */ /* 0x000fe400078f28ff */
[----:B------:R-:W-:-:S02]  /*0af0*/  SHF.R.S32.HI R9, RZ, 0x2, R8 ;  /* 0x00000002ff097819 */ /* 0x000fc40000011408 */
[----:B------:R-:W-:Y:S02]  /*0b00*/  SHF.R.S32.HI R10, RZ, 0x1f, R8 ;  /* 0x0000001fff0a7819 */ /* 0x000fe40000011408 */
[----:B------:R-:W-:Y:S02]  /*0b10*/  SHF.R.S32.HI R6, RZ, 0x5, R6 ;  /* 0x00000005ff067819 */ /* 0x000fe40000011406 */
[----:B------:R-:W-:Y:S02]  /*0b20*/  LEA.HI R10, R10, R9, RZ, 0x3 ;  /* 0x000000090a0a7211 */ /* 0x000fe400078f18ff */
[----:B------:R-:W-:Y:S02]  /*0b30*/  LOP3.LUT R0, R0, 0x3fffffe, RZ, 0xc0, !PT ;  /* 0x03fffffe00007812 */ /* 0x000fe400078ec0ff */
[----:B------:R-:W-:Y:S02]  /*0b40*/  LOP3.LUT R10, R10, 0xfffffff8, RZ, 0xc0, !PT ;  /* 0xfffffff80a0a7812 */ /* 0x000fe400078ec0ff */
[----:B------:R-:W-:Y:S01]  /*0b50*/  LOP3.LUT R8, R8, 0x7ffffffc, RZ, 0xc0, !PT ;  /* 0x7ffffffc08087812 */ /* 0x000fe200078ec0ff */
[----:B------:R-:W-:-:S02]  /*0b60*/  IMAD.IADD R0, R169, 0x1, -R0 ;  /* 0x00000001a9007824 */ /* 0x000fc400078e0a00 */
[----:B------:R-:W-:Y:S02]  /*0b70*/  IMAD.IADD R9, R9, 0x1, -R10 ;  /* 0x0000000109097824 */ /* 0x000fe400078e0a0a */
[----:B------:R-:W-:Y:S02]  /*0b80*/  IMAD.IADD R19, R167, 0x1, -R8 ;  /* 0x00000001a7137824 */ /* 0x000fe400078e0a08 */
[----:B------:R-:W-:-:S04]  /*0b90*/  IMAD R9, R6, 0x10, R9 ;  /* 0x0000001006097824 */ /* 0x000fc800078e0209 */
[----:B------:R-:W-:Y:S01]  /*0ba0*/  IMAD R170, R0, 0x40, R9 ;  /* 0x0000004000aa7824 */ /* 0x000fe200078e0209 */
[----:B--2---:R-:W-:Y:S02]  /*0bb0*/  R2UR UR4, R2 ;  /* 0x00000000020472ca */ /* 0x004fe400000e0000 */
[CC--:B------:R-:W-:Y:S02]  /*0bc0*/  LEA.HI R2, R3.reuse, R174.reuse, RZ, 0x4 ;  /* 0x000000ae03027211 */ /* 0x0c0fe400078f20ff */
[----:B------:R-:W-:Y:S02]  /*0bd0*/  LEA.HI R3, R3, R174, RZ, 0x3 ;  /* 0x000000ae03037211 */ /* 0x000fe400078f18ff */
[----:B------:R-:W-:Y:S02]  /*0be0*/  SHF.R.S32.HI R7, RZ, 0x4, R2 ;  /* 0x00000004ff077819 */ /* 0x000fe40000011402 */
[C---:B------:R-:W-:Y:S02]  /*0bf0*/  LOP3.LUT R5, R2.reuse, 0x3fffff0, RZ, 0xc0, !PT ;  /* 0x03fffff002057812 */ /* 0x040fe400078ec0ff */
[----:B------:R-:W-:-:S02]  /*0c00*/  LEA.HI R2, R2, R7, RZ, 0x1 ;  /* 0x0000000702027211 */ /* 0x000fc400078f08ff */
[----:B------:R-:W-:Y:S01]  /*0c10*/  SHF.R.S32.HI R165, RZ, 0x3, R3 ;  /* 0x00000003ffa57819 */ /* 0x000fe20000011403 */
[----:B------:R-:W-:Y:S01]  /*0c20*/  IMAD.IADD R5, R174, 0x1, -R5 ;  /* 0x00000001ae057824 */ /* 0x000fe200078e0a05 */
[----:B------:R-:W-:Y:S01]  /*0c30*/  LOP3.LUT R2, R2, 0x1ffffffe, RZ, 0xc0, !PT ;  /* 0x1ffffffe02027812 */ /* 0x000fe200078ec0ff */
[----:B------:R-:W-:Y:S02]  /*0c40*/  ULOP3.LUT UR61, UR4, 0x1, URZ, 0xfc, !UPT ;  /* 0x00000001043d7892 */ /* 0x000fe4000f8efc3f */
[----:B------:R-:W-:Y:S01]  /*0c50*/  IMAD R5, R5, 0x40, R4 ;  /* 0x0000004005057824 */ /* 0x000fe200078e0204 */
[----:B------:R-:W-:Y:S01]  /*0c60*/  LEA.HI R4, R11, R11, RZ, 0x1 ;  /* 0x0000000b0b047211 */ /* 0x000fe200078f08ff */
[----:B------:R-:W-:Y:S01]  /*0c70*/  IMAD.IADD R2, R7, 0x1, -R2 ;  /* 0x0000000107027824 */ /* 0x000fe200078e0a02 */
[----:B------:R-:W-:Y:S02]  /*0c80*/  LOP3.LUT R7, R3, 0xfffffff8, RZ, 0xc0, !PT ;  /* 0xfffffff803077812 */ /* 0x000fe400078ec0ff */
[----:B------:R-:W-:Y:S01]  /*0c90*/  LOP3.LUT R4, R4, 0x1ffffffe, RZ, 0xc0, !PT ;  /* 0x1ffffffe04047812 */ /* 0x000fe200078ec0ff */
[----:B------:R-:W-:-:S02]  /*0ca0*/  IMAD R171, R2, 0x8, R5 ;  /* 0x0000000802ab7824 */ /* 0x000fc400078e0205 */
[----:B------:R-:W-:Y:S02]  /*0cb0*/  IMAD.IADD R162, R174, 0x1, -R7 ;  /* 0x00000001aea27824 */ /* 0x000fe400078e0a07 */
[----:B------:R-:W-:Y:S02]  /*0cc0*/  IMAD.IADD R11, R11, 0x1, -R4 ;  /* 0x000000010b0b7824 */ /* 0x000fe400078e0a04 */
[----:B------:R-:W-:Y:S02]  /*0cd0*/  IMAD.SHL.U32 R160, R162, 0x8, RZ ;  /* 0x00000008a2a07824 */ /* 0x000fe400078e00ff */
[----:B------:R-:W-:Y:S02]  /*0ce0*/  IMAD R22, R11, 0x8, R170 ;  /* 0x000000080b167824 */ /* 0x000fe400078e02aa */
[----:B------:R-:W-:Y:S01]  /*0cf0*/  VIADD R161, R160, 0x40 ;  /* 0x00000040a0a17836 */ /* 0x000fe20000000000 */
[----:B------:R-:W-:-:S04]  /*0d00*/  SHF.R.S32.HI R173, RZ, 0x1f, R160 ;  /* 0x0000001fffad7819 */ /* 0x000fc800000114a0 */
[----:B------:R-:W-:-:S07]  /*0d10*/  SHF.R.S32.HI R172, RZ, 0x1f, R161 ;  /* 0x0000001fffac7819 */ /* 0x000fce00000114a1 */
.L_x_1344:
[----:B0---4-:R-:W0:Y:S01]  /*0d20*/  LDC.64 R2, c[0x0][0xa28] ;  /* 0x00028a00ff027b82 */ /* 0x011e220000000a00 */
[----:B------:R-:W-:Y:S01]  /*0d30*/  IMAD.MOV.U32 R7, RZ, RZ, RZ ;  /* 0x000000ffff077224 */ /* 0x000fe200078e00ff */
[----:B------:R-:W-:Y:S01]  /*0d40*/  ULDC.64 UR4, c[0x0][0x418] ;  /* 0x0001060000047ab9 */ /* 0x000fe20000000a00 */
[----:B------:R-:W-:-:S05]  /*0d50*/  ULDC.64 UR6, c[0x0][0xa20] ;  /* 0x0002880000067ab9 */ /* 0x000fca0000000a00 */
[----:B--2---:R-:W1:Y:S01]  /*0d60*/  LDC.64 R4, c[0x0][0xa18] ;  /* 0x00028600ff047b82 */ /* 0x004e620000000a00 */
[----:B0-----:R-:W-:-:S04]  /*0d70*/  ISETP.NE.U32.AND P0, PT, R2, RZ, PT ;  /* 0x000000ff0200720c */ /* 0x001fc80003f05070 */
[----:B------:R-:W-:Y:S02]  /*0d80*/  ISETP.NE.AND.EX P0, PT, R3, RZ, PT, P0 ;  /* 0x000000ff0300720c */ /* 0x000fe40003f05300 */
[----:B-1----:R-:W-:-:S04]  /*0d90*/  ISETP.NE.U32.AND P1, PT, R4, RZ, PT ;  /* 0x000000ff0400720c */ /* 0x002fc80003f25070 */
[----:B------:R-:W-:-:S07]  /*0da0*/  ISETP.NE.AND.EX P1, PT, R5, RZ, PT, P1 ;  /* 0x000000ff0500720c */ /* 0x000fce0003f25310 */
[----:B------:R-:W0:Y:S08]  /*0db0*/  @P0 LDC.64 R2, c[0x0][0xa28] ;  /* 0x00028a00ff020b82 */ /* 0x000e300000000a00 */
[----:B------:R-:W1:Y:S01]  /*0dc0*/  @P1 LDC.64 R4, c[0x0][0xa18] ;  /* 0x00028600ff041b82 */ /* 0x000e620000000a00 */
[----:B0-----:R-:W-:-:S05]  /*0dd0*/  @P0 IMAD.WIDE R2, R47, 0x4, R2 ;  /* 0x000000042f020825 */ /* 0x001fca00078e0202 */
[----:B------:R0:W5:Y:S01]  /*0de0*/  @P0 LDG.E R7, desc[UR36][R2.64] ;  /* 0x0000002402070981 */ /* 0x000162000c1e1900 */
[----:B-1----:R-:W-:-:S05]  /*0df0*/  @P1 IMAD.WIDE R4, R47, 0x4, R4 ;  /* 0x000000042f041825 */ /* 0x002fca00078e0204 */
[----:B------:R0:W5:Y:S01]  /*0e00*/  @P1 LDG.E R17, desc[UR36][R4.64] ;  /* 0x0000002404111981 */ /* 0x000162000c1e1900 */
[----:B------:R-:W-:Y:S01]  /*0e10*/  UISETP.NE.U32.AND UP0, UPT, UR4, URZ, UPT ;  /* 0x0000003f0400728c */ /* 0x000fe2000bf05070 */
[----:B------:R-:W-:Y:S01]  /*0e20*/  ISETP.NE.U32.AND P2, PT, RZ, UR6, PT ;  /* 0x00000006ff007c0c */ /* 0x000fe2000bf45070 */
[----:B------:R-:W-:Y:S01]  /*0e30*/  IMAD.MOV.U32 R163, RZ, RZ, R46 ;  /* 0x000000ffffa37224 */ /* 0x000fe200078e002e */
[----:B------:R-:W-:Y:S01]  /*0e40*/  ULDC UR4, c[0x0][0x424] ;  /* 0x0001090000047ab9 */ /* 0x000fe20000000800 */
[----:B------:R-:W-:Y:S01]  /*0e50*/  UISETP.NE.AND.EX UP0, UPT, UR5, URZ, UPT, UP0 ;  /* 0x0000003f0500728c */ /* 0x000fe2000bf05300 */
[----:B------:R-:W-:Y:S02]  /*0e60*/  ISETP.NE.AND.EX P2, PT, RZ, UR7, PT, P2 ;  /* 0x00000007ff007c0c */ /* 0x000fe4000bf45320 */
[----:B------:R-:W-:Y:S01]  /*0e70*/  ULDC UR5, c[0x0][0x2f0] ;  /* 0x0000bc0000057ab9 */ /* 0x000fe20000000800 */
[----:B------:R-:W-:-:S04]  /*0e80*/  USEL UR4, UR4, 0x1, UP0 ;  /* 0x0000000104047887 */ /* 0x000fc80008000000 */
[----:B------:R-:W-:Y:S01]  /*0e90*/  UIMAD UR4, UR4, UR5, URZ ;  /* 0x00000005040472a4 */ /* 0x000fe2000f8e023f */
[----:B0--3--:R-:W-:Y:S11]  /*0ea0*/  @P1 BRA `(.L_x_1237) ;  /* 0x0000000000281947 */ /* 0x009ff60003800000 */
[----:B------:R-:W-:Y:S01]  /*0eb0*/  ULDC.64 UR6, c[0x0][0xa00] ;  /* 0x0002800000067ab9 */ /* 0x000fe20000000a00 */
[----:B-----5:R-:W0:Y:S01]  /*0ec0*/  LDC R17, c[0x0][0x288] ;  /* 0x0000a200ff117b82 */ /* 0x020e220000000800 */
[----:B------:R-:W-:-:S04]  /*0ed0*/  ISETP.NE.U32.AND P0, PT, RZ, UR6, PT ;  /* 0x00000006ff007c0c */ /* 0x000fc8000bf05070 */
[----:B------:R-:W-:-:S13]  /*0ee0*/  ISETP.NE.AND.EX P0, PT, RZ, UR7, PT, P0 ;  /* 0x00000007ff007c0c */ /* 0x000fda000bf05300 */
[----:B------:R-:W-:Y:S05]  /*0ef0*/  @!P0 BRA `(.L_x_1237) ;  /* 0x0000000000148947 */ /* 0x000fea0003800000 */
[----:B------:R-:W1:Y:S02]  /*0f00*/  LDC.64 R2, c[0x0][0xa00] ;  /* 0x00028000ff027b82 */ /* 0x000e640000000a00 */
[----:B-1----:R-:W-:-:S05]  /*0f10*/  IMAD.WIDE R2, R47, 0x4, R2 ;  /* 0x000000042f027825 */ /* 0x002fca00078e0202 */
[----:B0-----:R-:W2:Y:S04]  /*0f20*/  LDG.E R17, desc[UR36][R2.64] ;  /* 0x0000002402117981 */ /* 0x001ea8000c1e1900 */
[----:B------:R-:W2:Y:S02]  /*0f30*/  LDG.E R0, desc[UR36][R2.64+0x4] ;  /* 0x0000042402007981 */ /* 0x000ea4000c1e1900 */
[----:B--2---:R-:W-:-:S07]  /*0f40*/  IMAD.IADD R17, R0, 0x1, -R17 ;  /* 0x0000000100117824 */ /* 0x004fce00078e0a11 */
.L_x_1237:
[----:B------:R-:W-:Y:S02]  /*0f50*/  IMAD.U32 R16, RZ, RZ, UR4 ;  /* 0x00000004ff107e24 */ /* 0x000fe4000f8e00ff */
[----:B------:R-:W-:Y:S01]  /*0f60*/  IMAD.MOV.U32 R164, RZ, RZ, R47 ;  /* 0x000000ffffa47224 */ /* 0x000fe200078e002f */
[----:B------:R-:W-:Y:S06]  /*0f70*/  @!P2 BRA `(.L_x_1238) ;  /* 0x000000000010a947 */ /* 0x000fec0003800000 */
[----:B------:R-:W1:Y:S02]  /*0f80*/  LDC.64 R2, c[0x0][0xa20] ;  /* 0x00028800ff027b82 */ /* 0x000e640000000a00 */
[----:B-1----:R-:W-:-:S05]  /*0f90*/  IMAD.WIDE R2, R47, 0x4, R2 ;  /* 0x000000042f027825 */ /* 0x002fca00078e0202 */
[----:B------:R1:W5:Y:S01]  /*0fa0*/  LDG.E R16, desc[UR36][R2.64] ;  /* 0x0000002402107981 */ /* 0x000362000c1e1900 */
[----:B------:R-:W-:Y:S05]  /*0fb0*/  BRA `(.L_x_1239) ;  /* 0x0000000000247947 */ /* 0x000fea0003800000 */
.L_x_1238:
[----:B------:R-:W-:Y:S02]  /*0fc0*/  ULDC.64 UR4, c[0x0][0xa08] ;  /* 0x0002820000047ab9 */ /* 0x000fe40000000a00 */
[----:B------:R-:W-:-:S04]  /*0fd0*/  ISETP.NE.U32.AND P0, PT, RZ, UR4, PT ;  /* 0x00000004ff007c0c */ /* 0x000fc8000bf05070 */
[----:B------:R-:W-:-:S13]  /*0fe0*/  ISETP.NE.AND.EX P0, PT, RZ, UR5, PT, P0 ;  /* 0x00000005ff007c0c */ /* 0x000fda000bf05300 */
[----:B------:R-:W-:Y:S05]  /*0ff0*/  @!P0 BRA `(.L_x_1239) ;  /* 0x0000000000148947 */ /* 0x000fea0003800000 */
[----:B------:R-:W1:Y:S02]  /*1000*/  LDC.64 R2, c[0x0][0xa08] ;  /* 0x00028200ff027b82 */ /* 0x000e640000000a00 */
[----:B-1----:R-:W-:-:S05]  /*1010*/  IMAD.WIDE R2, R47, 0x4, R2 ;  /* 0x000000042f027825 */ /* 0x002fca00078e0202 */
[----:B------:R-:W2:Y:S04]  /*1020*/  LDG.E R16, desc[UR36][R2.64] ;  /* 0x0000002402107981 */ /* 0x000ea8000c1e1900 */
[----:B------:R-:W2:Y:S02]  /*1030*/  LDG.E R5, desc[UR36][R2.64+0x4] ;  /* 0x0000042402057981 */ /* 0x000ea4000c1e1900 */
[----:B--2---:R-:W-:-:S07]  /*1040*/  IMAD.IADD R16, R5, 0x1, -R16 ;  /* 0x0000000105107824 */ /* 0x004fce00078e0a10 */
.L_x_1239:
[----:B------:R-:W2:Y:S01]  /*1050*/  LDL.LU R4, [R1] ;  /* 0x0000000001047983 */ /* 0x000ea20000300800 */
[----:B------:R-:W3:Y:S01]  /*1060*/  LDC R168, c[0x0][0x448] ;  /* 0x00011200ffa87b82 */ /* 0x000ee20000000800 */
[----:B------:R-:W-:Y:S02]  /*1070*/  IMAD.SHL.U32 R18, R45, 0x80, RZ ;  /* 0x000000802d127824 */ /* 0x000fe400078e00ff */
[----:B-----5:R-:W-:Y:S02]  /*1080*/  IMAD.IADD R16, R16, 0x1, -R7 ;  /* 0x0000000110107824 */ /* 0x020fe400078e0a07 */
[----:B------:R-:W-:-:S03]  /*1090*/  VIADD R0, R18, 0x7f ;  /* 0x0000007f12007836 */ /* 0x000fc60000000000 */
[----:B------:R-:W4:Y:S01]  /*10a0*/  LDC.64 R8, c[0x0][0x9e0] ;  /* 0x00027800ff087b82 */ /* 0x000f220000000a00 */
[----:B---3--:R-:W-:Y:S02]  /*10b0*/  ISETP.NE.AND P2, PT, R168, 0x1, PT ;  /* 0x00000001a800780c */ /* 0x008fe40003f45270 */
[----:B----4-:R-:W-:-:S11]  /*10c0*/  ISETP.GE.AND P1, PT, R9, 0x1, PT ;  /* 0x000000010900780c */ /* 0x010fd60003f26270 */
[----:B-1----:R-:W1:Y:S08]  /*10d0*/  @P2 LDC R3, c[0x0][0x44c] ;  /* 0x00011300ff032b82 */ /* 0x002e700000000800 */
[----:B------:R-:W3:Y:S01]  /*10e0*/  @P2 LDC R5, c[0x0][0x450] ;  /* 0x00011400ff052b82 */ /* 0x000ee20000000800 */
[----:B-1----:R-:W-:Y:S01]  /*10f0*/  @P2 IMAD.HI.U32 R2, R0, R3, RZ ;  /* 0x0000000300022227 */ /* 0x002fe200078e00ff */
[----:B0-----:R-:W-:-:S04]  /*1100*/  IADD3 R3, R16, 0x1, -R17 ;  /* 0x0000000110037810 */ /* 0x001fc80007ffe811 */
[----:B---3--:R-:W-:-:S05]  /*1110*/  @P2 SHF.R.U32.HI R0, RZ, R5, R2 ;  /* 0x00000005ff002219 */ /* 0x008fca0000011602 */
[----:B------:R-:W-:-:S04]  /*1120*/  IMAD.IADD R3, R3, 0x1, R0 ;  /* 0x0000000103037824 */ /* 0x000fc800078e0200 */
[----:B------:R-:W-:Y:S01]  /*1130*/  IMAD.IADD R0, R3, 0x1, R8 ;  /* 0x0000000103007824 */ /* 0x000fe200078e0208 */
[----:B--2---:R-:W-:-:S04]  /*1140*/  LOP3.LUT R4, R4, 0xffefffff, RZ, 0xc0, !PT ;  /* 0xffefffff04047812 */ /* 0x004fc800078ec0ff */
[----:B------:R-:W-:-:S04]  /*1150*/  @P2 LOP3.LUT R4, R4, 0x100000, RZ, 0xfc, !PT ;  /* 0x0010000004042812 */ /* 0x000fc800078efcff */
[----:B------:R-:W-:-:S04]  /*1160*/  LOP3.LUT R4, R4, 0xfff7ffff, RZ, 0xc0, !PT ;  /* 0xfff7ffff04047812 */ /* 0x000fc800078ec0ff */
[----:B------:R-:W-:-:S05]  /*1170*/  @P1 LOP3.LUT R4, R4, 0x80000, RZ, 0xfc, !PT ;  /* 0x0008000004041812 */ /* 0x000fca00078efcff */
[----:B------:R0:W-:Y:S01]  /*1180*/  STL [R1], R4 ;  /* 0x0000000401007387 */ /* 0x0001e20000100800 */
[----:B------:R-:W-:Y:S05]  /*1190*/  @!P1 BRA `(.L_x_1240) ;  /* 0x0000000000409947 */ /* 0x000fea0003800000 */
[C---:B------:R-:W-:Y:S01]  /*11a0*/  ISETP.GT.AND P0, PT, R3.reuse, RZ, PT ;  /* 0x000000ff0300720c */ /* 0x040fe20003f04270 */
[----:B------:R-:W-:-:S12]  /*11b0*/  VIADD R2, R3, 0xffffffff ;  /* 0xffffffff03027836 */ /* 0x000fd80000000000 */
[----:B------:R-:W-:Y:S05]  /*11c0*/  @P0 BRA `(.L_x_1241) ;  /* 0x00000000001c0947 */ /* 0x000fea0003800000 */
[----:B------:R-:W-:Y:S01]  /*11d0*/  ISETP.NE.AND P0, PT, R9, 0x1, PT ;  /* 0x000000010900780c */ /* 0x000fe20003f05270 */
[----:B------:R-:W-:-:S12]  /*11e0*/  IMAD.MOV R3, RZ, RZ, -R3 ;  /* 0x000000ffff037224 */ /* 0x000fd800078e0a03 */
[----:B0-----:R-:W0:Y:S02]  /*11f0*/  @P0 LDC.64 R4, c[0x0][0x9e8] ;  /* 0x00027a00ff040b82 */ /* 0x001e240000000a00 */
[----:B0-----:R-:W-:-:S05]  /*1200*/  @P0 IMAD.HI.U32 R2, R3, R4, RZ ;  /* 0x0000000403020227 */ /* 0x001fca00078e00ff */
[----:B------:R-:W-:-:S04]  /*1210*/  @P0 SHF.R.U32.HI R3, RZ, R5, R2 ;  /* 0x00000005ff030219 */ /* 0x000fc80000011602 */
[----:B------:R-:W-:Y:S01]  /*1220*/  LOP3.LUT R2, RZ, R3, RZ, 0x33, !PT ;  /* 0x00000003ff027212 */ /* 0x000fe200078e33ff */
[----:B------:R-:W-:Y:S06]  /*1230*/  BRA `(.L_x_1242) ;  /* 0x0000000000107947 */ /* 0x000fec0003800000 */
.L_x_1241:
[----:B------:R-:W-:-:S13]  /*1240*/  ISETP.NE.AND P0, PT, R9, 0x1, PT ;  /* 0x000000010900780c */ /* 0x000fda0003f05270 */
[----:B0-----:R-:W0:Y:S02]  /*1250*/  @P0 LDC.64 R4, c[0x0][0x9e8] ;  /* 0x00027a00ff040b82 */ /* 0x001e240000000a00 */
[----:B0-----:R-:W-:-:S05]  /*1260*/  @P0 IMAD.HI.U32 R4, R2, R4, RZ ;  /* 0x0000000402040227 */ /* 0x001fca00078e00ff */
[----:B------:R-:W-:-:S07]  /*1270*/  @P0 SHF.R.U32.HI R2, RZ, R5, R4 ;  /* 0x00000005ff020219 */ /* 0x000fce0000011604 */
.L_x_1242:
[----:B------:R-:W-:-:S05]  /*1280*/  IMAD R3, R2, R9, R9 ;  /* 0x0000000902037224 */ /* 0x000fca00078e0209 */
[----:B------:R-:W-:-:S07]  /*1290*/  VIMNMX R0, R0, R3, PT ;  /* 0x0000000300007248 */ /* 0x000fce0003fe0100 */
.L_x_1240:
[----:B------:R-:W1:Y:S01]  /*12a0*/  @P2 LDC R3, c[0x0][0x44c] ;  /* 0x00011300ff032b82 */ /* 0x000e620000000800 */
[----:B------:R-:W-:Y:S01]  /*12b0*/  VIADD R2, R0, 0x5f ;  /* 0x0000005f00027836 */ /* 0x000fe20000000000 */
[----:B------:R-:W-:Y:S01]  /*12c0*/  ULDC UR4, c[0x0][0x9dc] ;  /* 0x0002770000047ab9 */ /* 0x000fe20000000800 */
[----:B------:R-:W-:Y:S02]  /*12d0*/  VIADD R0, R16, 0x5f ;  /* 0x0000005f10007836 */ /* 0x000fe40000000000 */
[----:B0-----:R-:W-:Y:S02]  /*12e0*/  IMAD.MOV.U32 R4, RZ, RZ, R18 ;  /* 0x000000ffff047224 */ /* 0x001fe400078e0012 */
[----:B------:R-:W-:Y:S01]  /*12f0*/  IMAD.HI R0, R0, 0x2aaaaaab, RZ ;  /* 0x2aaaaaab00007827 */ /* 0x000fe200078e02ff */
[----:B------:R-:W0:Y:S03]  /*1300*/  @P2 LDC R6, c[0x0][0x450] ;  /* 0x00011400ff062b82 */ /* 0x000e260000000800 */
[----:B------:R-:W-:-:S04]  /*1310*/  IMAD.HI R2, R2, 0x2aaaaaab, RZ ;  /* 0x2aaaaaab02027827 */ /* 0x000fc800078e02ff */
[----:B------:R-:W-:Y:S01]  /*1320*/  IMAD.IADD R73, R16, 0x1, -R17 ;  /* 0x0000000110497824 */ /* 0x000fe200078e0a11 */
[----:B------:R-:W-:-:S04]  /*1330*/  SHF.R.U32.HI R5, RZ, 0x1f, R2 ;  /* 0x0000001fff057819 */ /* 0x000fc80000011602 */
[----:B------:R-:W-:Y:S01]  /*1340*/  LEA.HI.SX32 R72, R2, R5, 0x1c ;  /* 0x0000000502487211 */ /* 0x000fe200078fe2ff */
[----:B-1----:R-:W-:-:S05]  /*1350*/  @P2 IMAD.HI.U32 R3, R18, R3, RZ ;  /* 0x0000000312032227 */ /* 0x002fca00078e00ff */
[----:B0-----:R-:W-:Y:S02]  /*1360*/  @P2 SHF.R.U32.HI R4, RZ, R6, R3 ;  /* 0x00000006ff042219 */ /* 0x001fe40000011603 */
[----:B------:R-:W-:-:S04]  /*1370*/  SHF.R.U32.HI R3, RZ, 0x1f, R0 ;  /* 0x0000001fff037819 */ /* 0x000fc80000011600 */
[----:B------:R-:W-:Y:S01]  /*1380*/  LEA.HI.SX32 R3, R0, R3, 0x1c ;  /* 0x0000000300037211 */ /* 0x000fe200078fe2ff */
[----:B------:R-:W-:-:S03]  /*1390*/  IMAD.IADD R0, R73, 0x1, R4 ;  /* 0x0000000149007824 */ /* 0x000fc600078e0204 */
[----:B------:R-:W-:Y:S01]  /*13a0*/  VIMNMX R72, R3, R72, PT ;  /* 0x0000004803487248 */ /* 0x000fe20003fe0100 */
        /* <DEDUP_REMOVED lines=11> */
.L_x_1244:
[----:B------:R-:W-:-:S13]  /*1460*/  ISETP.NE.AND P0, PT, R9, 0x1, PT ;  /* 0x000000010900780c */ /* 0x000fda0003f05270 */
[----:B------:R-:W0:Y:S02]  /*1470*/  @P0 LDC.64 R4, c[0x0][0x9e8] ;  /* 0x00027a00ff040b82 */ /* 0x000e240000000a00 */
[----:B0-----:R-:W-:-:S05]  /*1480*/  @P0 IMAD.HI.U32 R4, R0, R4, RZ ;  /* 0x0000000400040227 */ /* 0x001fca00078e00ff */
[----:B------:R-:W-:-:S07]  /*1490*/  @P0 SHF.R.U32.HI R0, RZ, R5, R4 ;  /* 0x00000005ff000219 */ /* 0x000fce0000011604 */
.L_x_1245:
[----:B------:R-:W-:-:S05]  /*14a0*/  IMAD R3, R0, R9, RZ ;  /* 0x0000000900037224 */ /* 0x000fca00078e02ff */
[----:B------:R-:W-:-:S07]  /*14b0*/  VIMNMX R2, R2, R3, !PT ;  /* 0x0000000302027248 */ /* 0x000fce0007fe0100 */
.L_x_1243:
        /* <DEDUP_REMOVED lines=37> */
[----:B------:R-:W-:Y:S02]  /*1710*/  IMAD.MOV.U32 R8, RZ, RZ, RZ ;  /* 0x000000ffff087224 */ /* 0x000fe400078e00ff */
[----:B------:R-:W-:Y:S02]  /*1720*/  IMAD.MOV.U32 R91, RZ, RZ, RZ ;  /* 0x000000ffff5b7224 */ /* 0x000fe400078e00ff */
[----:B------:R-:W-:-:S02]  /*1730*/  IMAD.MOV.U32 R10, RZ, RZ, RZ ;  /* 0x000000ffff0a7224 */ /* 0x000fc400078e00ff */
        /* <DEDUP_REMOVED lines=35> */
.L_x_1247:
        /* <DEDUP_REMOVED lines=8> */
.L_x_1439:
[----:B------:R-:W-:Y:S05]  /*19f0*/  @!P0 BRA `(.L_x_1249) ;  /* 0x0000000000048947 */ /* 0x000fea0003800000 */
[----:B------:R-:W-:Y:S01]  /*1a00*/  BPT.TRAP 0x1 ;  /* 0x000000040000795c */ /* 0x000fe20000300000 */
.L_x_1249:
[----:B0-----:R-:W-:Y:S02]  /*1a10*/  IMAD.U32 R3, RZ, RZ, UR39 ;  /* 0x00000027ff037e24 */ /* 0x001fe4000f8e00ff */
[----:B------:R-:W-:-:S03]  /*1a20*/  IMAD.U32 R0, RZ, RZ, UR38 ;  /* 0x00000026ff007e24 */ /* 0x000fc6000f8e00ff */
[----:B------:R-:W-:Y:S02]  /*1a30*/  LEA R3, R3, UR40, 0x3 ;  /* 0x0000002803037c11 */ /* 0x000fe4000f8e18ff */
[----:B------:R-:W-:-:S04]  /*1a40*/  SHF.L.U32 R0, R0, 0x1f, RZ ;  /* 0x0000001f00007819 */ /* 0x000fc800000006ff */
[----:B------:R0:W1:Y:S01]  /*1a50*/  SYNCS.PHASECHK.TRANS64.TRYWAIT P1, [R3+URZ+0x2a830], R0 ;  /* 0x02a83000030075a7 */ /* 0x000062000802017f */
[----:B------:R-:W-:Y:S05]  /*1a60*/  @!P0 BRA `(.L_x_1250) ;  /* 0x0000000000048947 */ /* 0x000fea0003800000 */
[----:B------:R-:W-:Y:S01]  /*1a70*/  BPT.TRAP 0x1 ;  /* 0x000000040000795c */ /* 0x000fe20000300000 */
.L_x_1250:
[----:B-1----:R-:W-:Y:S05]  /*1a80*/  @P1 BRA `(.L_x_1251) ;  /* 0x0000000000081947 */ /* 0x002fea0003800000 */
[----:B------:R-:W1:Y:S02]  /*1a90*/  SYNCS.PHASECHK.TRANS64.TRYWAIT P1, [R3+URZ+0x2a830], R0 ;  /* 0x02a83000030075a7 */ /* 0x000e64000802017f */
[----:B-1----:R-:W-:Y:S05]  /*1aa0*/  @!P1 BRA `(.L_x_1252) ;  /* 0x0000012c00cc9947 */ /* 0x002fea0003800000 */
.L_x_1251:
        /* <DEDUP_REMOVED lines=99> */
.L_x_1253:
[----:B------:R-:W2:Y:S01]  /*20e0*/  LDL R90, [R1] ;  /* 0x00000000015a7983 */ /* 0x000ea20000100800 */
[----:B------:R-:W-:Y:S01]  /*20f0*/  ISETP.NE.AND P2, PT, R168, 0x1, PT ;  /* 0x00000001a800780c */ /* 0x000fe20003f45270 */
[----:B------:R-:W-:Y:S01]  /*2100*/  IMAD.IADD R2, R22, 0x1, R18 ;  /* 0x0000000116027824 */ /* 0x000fe200078e0212 */
[----:B------:R-:W-:Y:S01]  /*2110*/  R2UR UR4, R3 ;  /* 0x00000000030472ca */ /* 0x000fe200000e0000 */
[----:B01----:R-:W-:Y:S01]  /*2120*/  IMAD.MOV.U32 R3, RZ, RZ, -0x60 ;  /* 0xffffffa0ff037424 */ /* 0x003fe200078e00ff */
[----:B------:R-:W-:Y:S01]  /*2130*/  ULDC UR43, c[0x0][0x9dc] ;  /* 0x00027700002b7ab9 */ /* 0x000fe20000000800 */
[----:B------:R-:W-:Y:S02]  /*2140*/  ULDC UR5, c[0x0][0x9e0] ;  /* 0x0002780000057ab9 */ /* 0x000fe40000000800 */
[----:B------:R-:W-:-:S04]  /*2150*/  IMAD R8, R72, R3, 0x61 ;  /* 0x0000006148087424 */ /* 0x000fc800078e0203 */
[----:B------:R-:W-:Y:S02]  /*2160*/  IMAD R3, R19, -0x2, R8 ;  /* 0xfffffffe13037824 */ /* 0x000fe400078e0208 */
[----:B------:R-:W0:Y:S01]  /*2170*/  @P2 LDC R9, c[0x0][0x44c] ;  /* 0x00011300ff092b82 */ /* 0x000e220000000800 */
[----:B------:R-:W-:Y:S01]  /*2180*/  VIADD R14, R8, 0xffffffff ;  /* 0xffffffff080e7836 */ /* 0x000fe20000000000 */
[----:B------:R-:W-:Y:S01]  /*2190*/  UIADD3 UR4, UR4, 0x2a840, URZ ;  /* 0x0002a84004047890 */ /* 0x000fe2000fffe03f */
[----:B------:R-:W-:-:S03]  /*21a0*/  VIADD R20, R3, 0xffffffff ;  /* 0xffffffff03147836 */ /* 0x000fc60000000000 */
[----:B------:R-:W-:Y:S02]  /*21b0*/  UPRMT UR4, UR60, 0x654, UR4 ;  /* 0x000006543c047896 */ /* 0x000fe40008000004 */
[----:B------:R-:W1:Y:S07]  /*21c0*/  @P2 LDC R11, c[0x0][0x450] ;  /* 0x00011400ff0b2b82 */ /* 0x000e6e0000000800 */
[----:B------:R-:W-:Y:S01]  /*21d0*/  SYNCS.ARRIVE.TRANS64.RED.A1T0 RZ, [UR4], RZ ;  /* 0x000000ffffff79a7 */ /* 0x000fe20008100404 */
[----:B------:R-:W-:Y:S01]  /*21e0*/  ULOP3.LUT UR4, URZ, UR43, URZ, 0x33, !UPT ;  /* 0x0000002b3f047292 */ /* 0x000fe2000f8e333f */
[----:B0-----:R-:W-:Y:S01]  /*21f0*/  @P2 IMAD.HI.U32 R0, R2, R9, RZ ;  /* 0x0000000902002227 */ /* 0x001fe200078e00ff */
[----:B------:R-:W-:-:S05]  /*2200*/  IADD3 R9, -R17, R3, R16 ;  /* 0x0000000311097210 */ /* 0x000fca0007ffe110 */
[C---:B------:R-:W-:Y:S01]  /*2210*/  VIADD R13, R9.reuse, UR5 ;  /* 0x00000005090d7c36 */ /* 0x040fe20008000000 */
[----:B-1----:R-:W-:Y:S01]  /*2220*/  @P2 SHF.R.U32.HI R2, RZ, R11, R0 ;  /* 0x0000000bff022219 */ /* 0x002fe20000011600 */
[----:B------:R-:W-:Y:S02]  /*2230*/  IMAD R0, R72, -0x60, R16 ;  /* 0xffffffa048007824 */ /* 0x000fe400078e0210 */
[----:B------:R-:W-:Y:S02]  /*2240*/  VIADD R12, R9, UR4 ;  /* 0x00000004090c7c36 */ /* 0x000fe40008000000 */
[----:B------:R-:W0:Y:S01]  /*2250*/  SHFL.IDX PT, R11, R2, RZ, 0x1c1f ;  /* 0x001c1fff020b7589 */ /* 0x000e2200000e0000 */
[----:B------:R-:W-:-:S04]  /*2260*/  VIADD R0, R0, 0x60 ;  /* 0x0000006000007836 */ /* 0x000fc80000000000 */
[----:B------:R-:W-:-:S05]  /*2270*/  IMAD R10, R19, -0x2, R0 ;  /* 0xfffffffe130a7824 */ /* 0x000fca00078e0200 */
[----:B0-----:R-:W-:Y:S01]  /*2280*/  VIADDMNMX R0, R11, R13, R10, PT ;  /* 0x0000000d0b007246 */ /* 0x001fe2000380010a */
[----:B------:R-:W-:Y:S01]  /*2290*/  IMAD.IADD R3, R12, 0x1, R11 ;  /* 0x000000010c037824 */ /* 0x000fe200078e020b */
[----:B--2---:R-:W-:-:S13]  /*22a0*/  LOP3.LUT P1, RZ, R90, 0x80000, RZ, 0xc0, !PT ;  /* 0x000800005aff7812 */ /* 0x004fda000782c0ff */
[----:B------:R-:W-:Y:S05]  /*22b0*/  @!P1 BRA `(.L_x_1254) ;  /* 0x00000000005c9947 */ /* 0x000fea0003800000 */
[----:B------:R-:W-:Y:S01]  /*22c0*/  IADD3 R9, -R17, R16, R11 ;  /* 0x0000001011097210 */ /* 0x000fe20007ffe10b */
        /* <DEDUP_REMOVED lines=12> */
.L_x_1256:
[----:B------:R-:W-:Y:S02]  /*2390*/  ULDC UR4, c[0x0][0x9e4] ;  /* 0x0002790000047ab9 */ /* 0x000fe40000000800 */
[----:B------:R-:W-:-:S05]  /*23a0*/  IMAD.U32 R11, RZ, RZ, UR4 ;  /* 0x00000004ff0b7e24 */ /* 0x000fca000f8e00ff */
[----:B------:R-:W-:-:S13]  /*23b0*/  ISETP.NE.AND P1, PT, R11, 0x1, PT ;  /* 0x000000010b00780c */ /* 0x000fda0003f25270 */
[----:B------:R-:W0:Y:S02]  /*23c0*/  @P1 LDC.64 R74, c[0x0][0x9e8] ;  /* 0x00027a00ff4a1b82 */ /* 0x000e240000000a00 */
[----:B0-----:R-:W-:-:S05]  /*23d0*/  @P1 IMAD.HI.U32 R8, R9, R74, RZ ;  /* 0x0000004a09081227 */ /* 0x001fca00078e00ff */
[----:B------:R-:W-:-:S07]  /*23e0*/  @P1 SHF.R.U32.HI R9, RZ, R75, R8 ;  /* 0x0000004bff091219 */ /* 0x000fce0000011608 */
.L_x_1257:
[----:B------:R-:W-:Y:S05]  /*23f0*/  BSYNC B0 ;  /* 0x0000000000007941 */ /* 0x000fea0003800000 */
.L_x_1255:
[----:B------:R-:W-:-:S05]  /*2400*/  IMAD R9, R9, R11, R20 ;  /* 0x0000000b09097224 */ /* 0x000fca00078e0214 */
[----:B------:R-:W-:Y:S02]  /*2410*/  VIADDMNMX R0, R9, R11, R0, PT ;  /* 0x0000000b09007246 */ /* 0x000fe40003800100 */
[----:B------:R-:W-:-:S07]  /*2420*/  VIMNMX R3, R3, R9, !PT ;  /* 0x0000000903037248 */ /* 0x000fce0007fe0100 */
.L_x_1254:
        /* <DEDUP_REMOVED lines=133> */
.L_x_1260:
[----:B------:R-:W-:Y:S02]  /*2c80*/  ULDC UR4, c[0x0][0x9e4] ;  /* 0x0002790000047ab9 */ /* 0x000fe40000000800 */
[----:B------:R-:W-:-:S05]  /*2c90*/  IMAD.U32 R9, RZ, RZ, UR4 ;  /* 0x00000004ff097e24 */ /* 0x000fca000f8e00ff */
[----:B------:R-:W-:-:S13]  /*2ca0*/  ISETP.NE.AND P5, PT, R9, 0x1, PT ;  /* 0x000000010900780c */ /* 0x000fda0003fa5270 */
[----:B------:R-:W0:Y:S02]  /*2cb0*/  @P5 LDC.64 R12, c[0x0][0x9e8] ;  /* 0x00027a00ff0c5b82 */ /* 0x000e240000000a00 */
[----:B0-----:R-:W-:-:S05]  /*2cc0*/  @P5 IMAD.HI.U32 R2, R3, R12, RZ ;  /* 0x0000000c03025227 */ /* 0x001fca00078e00ff */
[----:B------:R-:W-:-:S07]  /*2cd0*/  @P5 SHF.R.U32.HI R3, RZ, R13, R2 ;  /* 0x0000000dff035219 */ /* 0x000fce0000011602 */
.L_x_1261:
[----:B------:R-:W-:Y:S05]  /*2ce0*/  BSYNC B0 ;  /* 0x0000000000007941 */ /* 0x000fea0003800000 */
.L_x_1259:
[----:B------:R-:W-:-:S05]  /*2cf0*/  IMAD R3, R3, R9, R20 ;  /* 0x0000000903037224 */ /* 0x000fca00078e0214 */
[----:B------:R-:W-:Y:S02]  /*2d00*/  VIADDMNMX R0, R3, R9, R0, PT ;  /* 0x0000000903007246 */ /* 0x000fe40003800100 */
[----:B------:R-:W-:-:S07]  /*2d10*/  VIMNMX R8, R8, R3, !PT ;  /* 0x0000000308087248 */ /* 0x000fce0007fe0100 */
.L_x_1258:
        /* <DEDUP_REMOVED lines=178> */
[----:B------:R3:W-:Y:S08]  /*3840*/  MUFU.EX2 R95, R12 ;  /* 0x0000000c005f7308 */ /* 0x0007f00000000800 */
        /* <DEDUP_REMOVED lines=69> */
[----:B------:R3:W4:Y:S01]  /*3ca0*/  MUFU.EX2 R32, R43 ;  /* 0x0000002b00207308 */ /* 0x0007220000000800 */
[----:B------:R-:W-:Y:S01]  /*3cb0*/  FADD.FTZ R39, R97, R42 ;  /* 0x0000002a61277221 */ /* 0x000fe20000010000 */
[----:B-1----:R-:W-:Y:S01]  /*3cc0*/  FADD.FTZ R35, R31, R40 ;  /* 0x000000281f237221 */ /* 0x002fe20000010000 */
[----:B------:R-:W-:Y:S02]  /*3cd0*/  F2FP.F16.F32.PACK_AB R155, R30, R31 ;  /* 0x0000001f1e9b723e */ /* 0x000fe400000000ff */
[----:B------:R-:W-:Y:S01]  /*3ce0*/  FADD.FTZ R44, R150, R39 ;  /* 0x00000027962c7221 */ /* 0x000fe20000010000 */
[----:B------:R-:W-:Y:S01]  /*3cf0*/  FADD.FTZ R42, R30, R35 ;  /* 0x000000231e2a7221 */ /* 0x000fe20000010000 */
[C---:B------:R-:W-:Y:S01]  /*3d00*/  F2FP.F16.F32.PACK_AB R150, R99.reuse, R150 ;  /* 0x000000966396723e */ /* 0x040fe200000000ff */
[----:B------:R-:W1:Y:S01]  /*3d10*/  MUFU.EX2 R83, R83 ;  /* 0x0000005300537308 */ /* 0x000e620000000800 */
[----:B------:R-:W-:Y:S01]  /*3d20*/  FADD.FTZ R44, R99, R44 ;  /* 0x0000002c632c7221 */ /* 0x000fe20000010000 */
[----:B--2---:R-:W-:Y:S01]  /*3d30*/  FADD.FTZ R35, R81, R42 ;  /* 0x0000002a51237221 */ /* 0x004fe20000010000 */
[----:B---3--:R-:W2:Y:S02]  /*3d40*/  @P5 LDC R43, c[0x0][0x44c] ;  /* 0x00011300ff2b5b82 */ /* 0x008ea40000000800 */
[----:B------:R-:W-:-:S03]  /*3d50*/  FADD.FTZ R39, R37, R44 ;  /* 0x0000002c25277221 */ /* 0x000fc60000010000 */
[----:B------:R-:W3:Y:S01]  /*3d60*/  MUFU.EX2 R33, R33 ;  /* 0x0000002100217308 */ /* 0x000ee20000000800 */
[----:B----4-:R-:W-:Y:S01]  /*3d70*/  FADD.FTZ R42, R32, R35 ;  /* 0x00000023202a7221 */ /* 0x010fe20000010000 */
[C---:B------:R-:W-:Y:S01]  /*3d80*/  FADD.FTZ R44, R144.reuse, R39 ;  /* 0x00000027902c7221 */ /* 0x040fe20000010000 */
[----:B------:R-:W-:Y:S02]  /*3d90*/  F2FP.F16.F32.PACK_AB R144, R144, R37 ;  /* 0x000000259090723e */ /* 0x000fe400000000ff */
[----:B------:R-:W-:-:S03]  /*3da0*/  F2FP.F16.F32.PACK_AB R149, R32, R81 ;  /* 0x000000512095723e */ /* 0x000fc600000000ff */
[----:B------:R-:W4:Y:S01]  /*3db0*/  MUFU.EX2 R34, R47 ;  /* 0x0000002f00227308 */ /* 0x000f220000000800 */
[----:B-1----:R-:W-:-:S07]  /*3dc0*/  FADD.FTZ R35, R83, R42 ;  /* 0x0000002a53237221 */ /* 0x002fce0000010000 */
[----:B------:R-:W1:Y:S01]  /*3dd0*/  MUFU.EX2 R146, R53 ;  /* 0x0000003500927308 */ /* 0x000e620000000800 */
[----:B---3--:R-:W-:Y:S01]  /*3de0*/  FADD.FTZ R39, R33, R44 ;  /* 0x0000002c21277221 */ /* 0x008fe20000010000 */
[----:B--2---:R-:W-:-:S06]  /*3df0*/  @P5 IMAD.HI.U32 R43, R18, R43, RZ ;  /* 0x0000002b122b5227 */ /* 0x004fcc00078e00ff */
[----:B------:R-:W2:Y:S01]  /*3e00*/  MUFU.EX2 R85, R85 ;  /* 0x0000005500557308 */ /* 0x000ea20000000800 */
[----:B----4-:R-:W-:Y:S01]  /*3e10*/  FADD.FTZ R42, R34, R35 ;  /* 0x00000023222a7221 */ /* 0x010fe20000010000 */
[----:B0-----:R-:W-:Y:S02]  /*3e20*/  @P5 SHF.R.U32.HI R46, RZ, R48, R43 ;  /* 0x00000030ff2e5219 */ /* 0x001fe4000001162b */
[----:B------:R-:W-:Y:S02]  /*3e30*/  LOP3.LUT P5, RZ, R90, 0x80000, RZ, 0xc0, !PT ;  /* 0x000800005aff7812 */ /* 0x000fe400078ac0ff */
[----:B------:R-:W-:Y:S01]  /*3e40*/  F2FP.F16.F32.PACK_AB R151, R34, R83 ;  /* 0x000000532297723e */ /* 0x000fe200000000ff */
[----:B------:R-:W-:Y:S01]  /*3e50*/  IMAD.IADD R73, R73, 0x1, R46 ;  /* 0x0000000149497824 */ /* 0x000fe200078e022e */
[----:B------:R-:W0:Y:S01]  /*3e60*/  MUFU.EX2 R29, R29 ;  /* 0x0000001d001d7308 */ /* 0x000e220000000800 */
[C---:B-1----:R-:W-:Y:S01]  /*3e70*/  FADD.FTZ R44, R146.reuse, R39 ;  /* 0x00000027922c7221 */ /* 0x042fe20000010000 */
[----:B------:R-:W-:-:S06]  /*3e80*/  F2FP.F16.F32.PACK_AB R146, R146, R33 ;  /* 0x000000219292723e */ /* 0x000fcc00000000ff */
[----:B------:R-:W1:Y:S01]  /*3e90*/  MUFU.EX2 R36, R51 ;  /* 0x0000003300247308 */ /* 0x000e620000000800 */
[----:B--2---:R-:W-:-:S07]  /*3ea0*/  FADD.FTZ R15, R85, R42 ;  /* 0x0000002a550f7221 */ /* 0x004fce0000010000 */
[----:B------:R-:W2:Y:S01]  /*3eb0*/  MUFU.EX2 R140, R57 ;  /* 0x00000039008c7308 */ /* 0x000ea20000000800 */
[----:B0-----:R-:W-:-:S07]  /*3ec0*/  FADD.FTZ R35, R29, R44 ;  /* 0x0000002c1d237221 */ /* 0x001fce0000010000 */
[----:B------:R-:W0:Y:S01]  /*3ed0*/  MUFU.EX2 R27, R27 ;  /* 0x0000001b001b7308 */ /* 0x000e220000000800 */
[C---:B-1----:R-:W-:Y:S01]  /*3ee0*/  FADD.FTZ R42, R36.reuse, R15 ;  /* 0x0000000f242a7221 */ /* 0x042fe20000010000 */
[----:B------:R-:W-:-:S06]  /*3ef0*/  F2FP.F16.F32.PACK_AB R145, R36, R85 ;  /* 0x000000552491723e */ /* 0x000fcc00000000ff */
[----:B------:R-:W1:Y:S01]  /*3f00*/  MUFU.EX2 R25, R25 ;  /* 0x0000001900197308 */ /* 0x000e620000000800 */
[C---:B--2---:R-:W-:Y:S01]  /*3f10*/  FADD.FTZ R44, R140.reuse, R35 ;  /* 0x000000238c2c7221 */ /* 0x044fe20000010000 */
[----:B------:R-:W-:-:S06]  /*3f20*/  F2FP.F16.F32.PACK_AB R140, R140, R29 ;  /* 0x0000001d8c8c723e */ /* 0x000fcc00000000ff */
[----:B------:R-:W2:Y:S01]  /*3f30*/  MUFU.EX2 R38, R55 ;  /* 0x0000003700267308 */ /* 0x000ea20000000800 */
[----:B0-----:R-:W-:-:S07]  /*3f40*/  FADD.FTZ R15, R27, R42 ;  /* 0x0000002a1b0f7221 */ /* 0x001fce0000010000 */
[----:B------:R-:W0:Y:S01]  /*3f50*/  MUFU.EX2 R142, R61 ;  /* 0x0000003d008e7308 */ /* 0x000e220000000800 */
[----:B-1----:R-:W-:-:S07]  /*3f60*/  FADD.FTZ R35, R25, R44 ;  /* 0x0000002c19237221 */ /* 0x002fce0000010000 */
[----:B------:R-:W1:Y:S01]  /*3f70*/  MUFU.EX2 R13, R13 ;  /* 0x0000000d000d7308 */ /* 0x000e620000000800 */
[C---:B--2---:R-:W-:Y:S01]  /*3f80*/  FADD.FTZ R8, R38.reuse, R15 ;  /* 0x0000000f26087221 */ /* 0x044fe20000010000 */
[----:B------:R-:W-:-:S06]  /*3f90*/  F2FP.F16.F32.PACK_AB R147, R38, R27 ;  /* 0x0000001b2693723e */ /* 0x000fcc00000000ff */
[----:B------:R-:W2:Y:S01]  /*3fa0*/  MUFU.EX2 R2, R2 ;  /* 0x0000000200027308 */ /* 0x000ea20000000800 */
[C---:B0-----:R-:W-:Y:S01]  /*3fb0*/  FADD.FTZ R35, R142.reuse, R35 ;  /* 0x000000238e237221 */ /* 0x041fe20000010000 */
[----:B------:R-:W-:-:S06]  /*3fc0*/  F2FP.F16.F32.PACK_AB R142, R142, R25 ;  /* 0x000000198e8e723e */ /* 0x000fcc00000000ff */
[----:B------:R-:W0:Y:S01]  /*3fd0*/  MUFU.EX2 R40, R59 ;  /* 0x0000003b00287308 */ /* 0x000e220000000800 */
[----:B-1----:R-:W-:-:S07]  /*3fe0*/  FADD.FTZ R15, R13, R8 ;  /* 0x000000080d0f7221 */ /* 0x002fce0000010000 */
[----:B------:R-:W1:Y:S01]  /*3ff0*/  MUFU.EX2 R65, R65 ;  /* 0x0000004100417308 */ /* 0x000e620000000800 */
[----:B--2---:R-:W-:-:S07]  /*4000*/  FADD.FTZ R28, R2, R35 ;  /* 0x00000023021c7221 */ /* 0x004fce0000010000 */
[----:B------:R-:W2:Y:S01]  /*4010*/  MUFU.EX2 R3, R3 ;  /* 0x0000000300037308 */ /* 0x000ea20000000800 */
[C---:B0-----:R-:W-:Y:S01]  /*4020*/  FADD.FTZ R8, R40.reuse, R15 ;  /* 0x0000000f28087221 */ /* 0x041fe20000010000 */
[----:B------:R-:W-:-:S06]  /*4030*/  F2FP.F16.F32.PACK_AB R141, R40, R13 ;  /* 0x0000000d288d723e */ /* 0x000fcc00000000ff */
        /* <DEDUP_REMOVED lines=9> */
[----:B------:R-:W-:Y:S01]  /*40d0*/  F2FP.F16.F32.PACK_AB R143, R0, R3 ;  /* 0x00000003008f723e */ /* 0x000fe200000000ff */
[----:B------:R-:W-:-:S05]  /*40e0*/  VIADD R0, R73, UR5 ;  /* 0x0000000549007c36 */ /* 0x000fca0008000000 */
[----:B------:R-:W1:Y:S01]  /*40f0*/  MUFU.EX2 R89, R89 ;  /* 0x0000005900597308 */ /* 0x000e620000000800 */
[----:B--2---:R-:W-:-:S07]  /*4100*/  FADD.FTZ R15, R87, R28 ;  /* 0x0000001c570f7221 */ /* 0x004fce0000010000 */
[----:B------:R-:W2:Y:S01]  /*4110*/  MUFU.EX2 R2, R71 ;  /* 0x0000004700027308 */ /* 0x000ea20000000800 */
[C---:B0-----:R-:W-:Y:S01]  /*4120*/  FADD.FTZ R12, R20.reuse, R15 ;  /* 0x0000000f140c7221 */ /* 0x041fe20000010000 */
[----:B------:R-:W-:-:S06]  /*4130*/  F2FP.F16.F32.PACK_AB R137, R20, R87 ;  /* 0x000000571489723e */ /* 0x000fcc00000000ff */
[----:B------:R-:W0:Y:S01]  /*4140*/  MUFU.EX2 R14, R14 ;  /* 0x0000000e000e7308 */ /* 0x000e220000000800 */
[----:B-1----:R-:W-:-:S04]  /*4150*/  FADD.FTZ R15, R89, R12 ;  /* 0x0000000c590f7221 */ /* 0x002fc80000010000 */
[C---:B--2---:R-:W-:Y:S01]  /*4160*/  FADD.FTZ R3, R2.reuse, R15 ;  /* 0x0000000f02037221 */ /* 0x044fe20000010000 */
[----:B------:R-:W-:Y:S01]  /*4170*/  F2FP.F16.F32.PACK_AB R139, R2, R89 ;  /* 0x00000059028b723e */ /* 0x000fe200000000ff */
[----:B------:R-:W-:Y:S02]  /*4180*/  VIADD R15, R72, 0xfffffffe ;  /* 0xfffffffe480f7836 */ /* 0x000fe40000000000 */
[C---:B0-----:R-:W-:Y:S01]  /*4190*/  FADD.FTZ R8, R14.reuse, R25 ;  /* 0x000000190e087221 */ /* 0x041fe20000010000 */
        /* <DEDUP_REMOVED lines=13> */
.L_x_1263:
[----:B------:R-:W0:Y:S02]  /*4270*/  LDC R12, c[0x0][0x9e4] ;  /* 0x00027900ff0c7b82 */ /* 0x000e240000000800 */
[----:B0-----:R-:W-:-:S13]  /*4280*/  ISETP.NE.AND P1, PT, R12, 0x1, PT ;  /* 0x000000010c00780c */ /* 0x001fda0003f25270 */
[----:B------:R-:W0:Y:S02]  /*4290*/  @P1 LDC.64 R20, c[0x0][0x9e8] ;  /* 0x00027a00ff141b82 */ /* 0x000e240000000a00 */
[----:B0-----:R-:W-:-:S05]  /*42a0*/  @P1 IMAD.HI.U32 R2, R13, R20, RZ ;  /* 0x000000140d021227 */ /* 0x001fca00078e00ff */
[----:B------:R-:W-:-:S07]  /*42b0*/  @P1 SHF.R.U32.HI R13, RZ, R21, R2 ;  /* 0x00000015ff0d1219 */ /* 0x000fce0000011602 */
.L_x_1264:
[----:B------:R-:W-:-:S05]  /*42c0*/  IMAD R13, R13, R12, R12 ;  /* 0x0000000c0d0d7224 */ /* 0x000fca00078e020c */
[----:B------:R-:W-:-:S07]  /*42d0*/  VIMNMX R0, R0, R13, PT ;  /* 0x0000000d00007248 */ /* 0x000fce0003fe0100 */
.L_x_1262:
        /* <DEDUP_REMOVED lines=49> */
.L_x_1284:
[----:B------:R-:W-:-:S04]  /*45f0*/  UISETP.NE.AND UP0, UPT, UR4, 0x1, UPT ;  /* 0x000000010400788c */ /* 0x000fc8000bf05270 */
[----:B------:R-:W-:-:S04]  /*4600*/  USEL UR38, URZ, 0x1, UP0 ;  /* 0x000000013f267887 */ /* 0x000fc80008000000 */
[----:B------:R-:W-:Y:S01]  /*4610*/  ULOP3.LUT UR38, UR7, UR38, URZ, 0x3c, !UPT ;  /* 0x0000002607267292 */ /* 0x000fe2000f8e3c3f */
[----:B------:R-:W-:Y:S11]  /*4620*/  @!P0 BRA `(.L_x_1266) ;  /* 0x0000000000048947 */ /* 0x000ff60003800000 */
[----:B------:R-:W-:Y:S01]  /*4630*/  BPT.TRAP 0x1 ;  /* 0x000000040000795c */ /* 0x000fe20000300000 */
.L_x_1266:
        /* <DEDUP_REMOVED lines=9> */
.L_x_1267:
[----:B-1----:R-:W-:Y:S05]  /*46d0*/  @P1 BRA `(.L_x_1268) ;  /* 0x0000000000081947 */ /* 0x002fea0003800000 */
[----:B------:R-:W1:Y:S02]  /*46e0*/  SYNCS.PHASECHK.TRANS64.TRYWAIT P1, [UR6+0x2a830], R9 ;  /* 0x02a83009ff0075a7 */ /* 0x000e640008020146 */
[----:B-1----:R-:W-:Y:S05]  /*46f0*/  @!P1 BRA `(.L_x_1269) ;  /* 0x0000010000cc9947 */ /* 0x002fea0003800000 */
.L_x_1268:
        /* <DEDUP_REMOVED lines=135> */
.L_x_1270:
[----:B------:R-:W-:Y:S01]  /*4f70*/  ULEA UR5, UR4, UR40, 0x3 ;  /* 0x0000002804057291 */ /* 0x000fe2000f8e183f */
[----:B------:R-:W-:-:S05]  /*4f80*/  IMAD.U32 R0, RZ, RZ, UR7 ;  /* 0x00000007ff007e24 */ /* 0x000fca000f8e00ff */
[----:B------:R-:W-:-:S04]  /*4f90*/  SHF.L.U32 R0, R0, 0x1f, RZ ;  /* 0x0000001f00007819 */ /* 0x000fc800000006ff */
[----:B------:R2:W3:Y:S01]  /*4fa0*/  SYNCS.PHASECHK.TRANS64.TRYWAIT P1, [UR5+0x2a850], R0 ;  /* 0x02a85000ff0075a7 */ /* 0x0004e20008020145 */
[----:B------:R-:W-:Y:S05]  /*4fb0*/  @!P0 BRA `(.L_x_1271) ;  /* 0x0000000000048947 */ /* 0x000fea0003800000 */
[----:B------:R-:W-:Y:S01]  /*4fc0*/  BPT.TRAP 0x1 ;  /* 0x000000040000795c */ /* 0x000fe20000300000 */
.L_x_1271:
[----:B---3--:R-:W-:Y:S05]  /*4fd0*/  @P1 BRA `(.L_x_1272) ;  /* 0x0000000000081947 */ /* 0x008fea0003800000 */
[----:B------:R-:W3:Y:S02]  /*4fe0*/  SYNCS.PHASECHK.TRANS64.TRYWAIT P1, [UR5+0x2a850], R0 ;  /* 0x02a85000ff0075a7 */ /* 0x000ee40008020145 */
[----:B---3--:R-:W-:Y:S05]  /*4ff0*/  @!P1 BRA `(.L_x_1273) ;  /* 0x000000f800a49947 */ /* 0x008fea0003800000 */
.L_x_1272:
        /* <DEDUP_REMOVED lines=38> */
.L_x_1274:
[----:B------:R-:W3:Y:S01]  /*5260*/  LDL R148, [R1] ;  /* 0x0000000001947983 */ /* 0x000ee20000100800 */
[----:B------:R-:W-:Y:S01]  /*5270*/  ISETP.NE.AND P2, PT, R168, 0x1, PT ;  /* 0x00000001a800780c */ /* 0x000fe20003f45270 */
[----:B01----:R-:W-:Y:S01]  /*5280*/  IMAD.IADD R9, R22, 0x1, R18 ;  /* 0x0000000116097824 */ /* 0x003fe200078e0212 */
[----:B------:R-:W-:Y:S01]  /*5290*/  UIADD3 UR6, UR6, 0x2a840, URZ ;  /* 0x0002a84006067890 */ /* 0x000fe2000fffe03f */
[----:B------:R-:W-:Y:S01]  /*52a0*/  IMAD R20, R15, -0x60, RZ ;  /* 0xffffffa00f147824 */ /* 0x000fe200078e02ff */
[----:B------:R-:W-:Y:S02]  /*52b0*/  ULOP3.LUT UR4, URZ, UR43, URZ, 0x33, !UPT ;  /* 0x0000002b3f047292 */ /* 0x000fe4000f8e333f */
[----:B------:R-:W-:-:S07]  /*52c0*/  UPRMT UR6, UR60, 0x654, UR6 ;  /* 0x000006543c067896 */ /* 0x000fce0008000006 */
[----:B--2---:R-:W0:Y:S08]  /*52d0*/  @P2 LDC R0, c[0x0][0x44c] ;  /* 0x00011300ff002b82 */ /* 0x004e300000000800 */
[----:B------:R-:W1:Y:S01]  /*52e0*/  @P2 LDC R11, c[0x0][0x450] ;  /* 0x00011400ff0b2b82 */ /* 0x000e620000000800 */
[----:B------:R-:W-:Y:S01]  /*52f0*/  SYNCS.ARRIVE.TRANS64.RED.A1T0 RZ, [UR6], RZ ;  /* 0x000000ffffff79a7 */ /* 0x000fe20008100406 */
[----:B0-----:R-:W-:-:S05]  /*5300*/  @P2 IMAD.HI.U32 R0, R9, R0, RZ ;  /* 0x0000000009002227 */ /* 0x001fca00078e00ff */
[----:B-1----:R-:W-:Y:S01]  /*5310*/  @P2 SHF.R.U32.HI R9, RZ, R11, R0 ;  /* 0x0000000bff092219 */ /* 0x002fe20000011600 */
[----:B------:R-:W-:-:S04]  /*5320*/  VIADD R0, R20, 0x1 ;  /* 0x0000000114007836 */ /* 0x000fc80000000000 */
[----:B------:R-:W0:Y:S01]  /*5330*/  SHFL.IDX PT, R11, R9, RZ, 0x1c1f ;  /* 0x001c1fff090b7589 */ /* 0x000e2200000e0000 */
[----:B------:R-:W-:-:S04]  /*5340*/  IMAD R0, R19, -0x2, R0 ;  /* 0xfffffffe13007824 */ /* 0x000fc800078e0200 */
[----:B------:R-:W-:Y:S01]  /*5350*/  VIADD R140, R0, 0xffffffff ;  /* 0xffffffff008c7836 */ /* 0x000fe20000000000 */
[----:B------:R-:W-:-:S05]  /*5360*/  IADD3 R2, -R17, R0, R16 ;  /* 0x0000000011027210 */ /* 0x000fca0007ffe110 */
[C---:B------:R-:W-:Y:S02]  /*5370*/  VIADD R136, R2.reuse, UR54 ;  /* 0x0000003602887c36 */ /* 0x040fe40008000000 */
[----:B------:R-:W-:Y:S02]  /*5380*/  VIADD R138, R2, UR4 ;  /* 0x00000004028a7c36 */ /* 0x000fe40008000000 */
[--C-:B0-----:R-:W-:Y:S02]  /*5390*/  IMAD.IADD R0, R136, 0x1, R11.reuse ;  /* 0x0000000188007824 */ /* 0x101fe400078e020b */
[----:B------:R-:W-:Y:S01]  /*53a0*/  IMAD.IADD R2, R138, 0x1, R11 ;  /* 0x000000018a027824 */ /* 0x000fe200078e020b */
[----:B---3--:R-:W-:-:S13]  /*53b0*/  LOP3.LUT P1, RZ, R148, 0x80000, RZ, 0xc0, !PT ;  /* 0x0008000094ff7812 */ /* 0x008fda000782c0ff */
[----:B------:R-:W-:Y:S05]  /*53c0*/  @!P1 BRA `(.L_x_1275) ;  /* 0x0000000000549947 */ /* 0x000fea0003800000 */
[----:B------:R-:W-:Y:S01]  /*53d0*/  IADD3 R11, -R17, R16, R11 ;  /* 0x00000010110b7210 */ /* 0x000fe20007ffe10b */
        /* <DEDUP_REMOVED lines=11> */
.L_x_1277:
[----:B------:R-:W-:-:S05]  /*5490*/  IMAD.U32 R21, RZ, RZ, UR42 ;  /* 0x0000002aff157e24 */ /* 0x000fca000f8e00ff */
[----:B------:R-:W-:-:S13]  /*54a0*/  ISETP.NE.AND P1, PT, R21, 0x1, PT ;  /* 0x000000011500780c */ /* 0x000fda0003f25270 */
[----:B------:R-:W0:Y:S02]  /*54b0*/  @P1 LDC.64 R142, c[0x0][0x9e8] ;  /* 0x00027a00ff8e1b82 */ /* 0x000e240000000a00 */
[----:B0-----:R-:W-:-:S05]  /*54c0*/  @P1 IMAD.HI.U32 R10, R11, R142, RZ ;  /* 0x0000008e0b0a1227 */ /* 0x001fca00078e00ff */
[----:B------:R-:W-:-:S07]  /*54d0*/  @P1 SHF.R.U32.HI R11, RZ, R143, R10 ;  /* 0x0000008fff0b1219 */ /* 0x000fce000001160a */
.L_x_1278:
[----:B------:R-:W-:Y:S05]  /*54e0*/  BSYNC B0 ;  /* 0x0000000000007941 */ /* 0x000fea0003800000 */
.L_x_1276:
[----:B------:R-:W-:-:S05]  /*54f0*/  IMAD R11, R11, R21, R140 ;  /* 0x000000150b0b7224 */ /* 0x000fca00078e028c */
[----:B------:R-:W-:Y:S02]  /*5500*/  VIADDMNMX R0, R11, R21, R0, PT ;  /* 0x000000150b007246 */ /* 0x000fe40003800100 */
[----:B------:R-:W-:-:S07]  /*5510*/  VIMNMX R2, R2, R11, !PT ;  /* 0x0000000b02027248 */ /* 0x000fce0007fe0100 */
.L_x_1275:
        /* <DEDUP_REMOVED lines=132> */
.L_x_1281:
[----:B------:R-:W-:-:S05]  /*5d60*/  IMAD.U32 R10, RZ, RZ, UR42 ;  /* 0x0000002aff0a7e24 */ /* 0x000fca000f8e00ff */
[----:B------:R-:W-:-:S13]  /*5d70*/  ISETP.NE.AND P6, PT, R10, 0x1, PT ;  /* 0x000000010a00780c */ /* 0x000fda0003fc5270 */
[----:B------:R-:W0:Y:S02]  /*5d80*/  @P6 LDC.64 R148, c[0x0][0x9e8] ;  /* 0x00027a00ff946b82 */ /* 0x000e240000000a00 */
[----:B0-----:R-:W-:-:S05]  /*5d90*/  @P6 IMAD.HI.U32 R148, R9, R148, RZ ;  /* 0x0000009409946227 */ /* 0x001fca00078e00ff */
[----:B------:R-:W-:-:S07]  /*5da0*/  @P6 SHF.R.U32.HI R9, RZ, R149, R148 ;  /* 0x00000095ff096219 */ /* 0x000fce0000011694 */
.L_x_1282:
[----:B------:R-:W-:Y:S05]  /*5db0*/  BSYNC B0 ;  /* 0x0000000000007941 */ /* 0x000fea0003800000 */
.L_x_1280:
[----:B------:R-:W-:-:S05]  /*5dc0*/  IMAD R9, R9, R10, R140 ;  /* 0x0000000a09097224 */ /* 0x000fca00078e028c */
[----:B------:R-:W-:Y:S02]  /*5dd0*/  VIADDMNMX R0, R9, R10, R0, PT ;  /* 0x0000000a09007246 */ /* 0x000fe40003800100 */
[----:B------:R-:W-:-:S07]  /*5de0*/  VIMNMX R2, R2, R9, !PT ;  /* 0x0000000902027248 */ /* 0x000fce0007fe0100 */
.L_x_1279:
        /* <DEDUP_REMOVED lines=125> */
[----:B------:R-:W-:Y:S02]  /*65c0*/  FMNMX.FTZ R88, R99, R88, !PT ;  /* 0x0000005863587209 */ /* 0x000fe40007810000 */
[----:B------:R-:W-:-:S02]  /*65d0*/  FSEL R2, R9, RZ, P1 ;  /* 0x000000ff09027208 */ /* 0x000fc40000800000 */
        /* <DEDUP_REMOVED lines=18> */
[----:B------:R-:W-:Y:S01]  /*6700*/  FADD.FTZ R97, -R2, R13 ;  /* 0x0000000d02617221 */ /* 0x000fe20000010100 */
        /* <DEDUP_REMOVED lines=18> */
[----:B------:R-:W-:Y:S01]  /*6830*/  FFMA.FTZ R13, R133, R10, -R20 ;  /* 0x0000000a850d7223 */ /* 0x000fe20000010814 */
[----:B------:R-:W-:Y:S02]  /*6840*/  MUFU.EX2 R189, R189 ;  /* 0x000000bd00bd7308 */ /* 0x000fe40000000800 */
[----:B------:R-:W-:-:S04]  /*6850*/  FMNMX.FTZ R88, R123, R88, !PT ;  /* 0x000000587b587209 */ /* 0x000fc80007810000 */
[----:B------:R-:W-:Y:S02]  /*6860*/  FMNMX.FTZ R88, R181, R88, !PT ;  /* 0x00000058b5587209 */ /* 0x000fe40007810000 */
[----:B------:R-:W-:Y:S02]  /*6870*/  MUFU.EX2 R156, R156 ;  /* 0x0000009c009c7308 */ /* 0x000fe40000000800 */
[----:B------:R-:W-:-:S04]  /*6880*/  FMNMX.FTZ R88, R127, R88, !PT ;  /* 0x000000587f587209 */ /* 0x000fc80007810000 */
[----:B------:R-:W-:Y:S02]  /*6890*/  FMNMX.FTZ R88, R185, R88, !PT ;  /* 0x00000058b9587209 */ /* 0x000fe40007810000 */
[----:B------:R-:W-:Y:S02]  /*68a0*/  MUFU.EX2 R158, R158 ;  /* 0x0000009e009e7308 */ /* 0x000fe40000000800 */
[----:B------:R-:W-:-:S04]  /*68b0*/  FMNMX.FTZ R88, R139, R88, !PT ;  /* 0x000000588b587209 */ /* 0x000fc80007810000 */
[----:B------:R-:W-:Y:S02]  /*68c0*/  FMNMX.FTZ R88, R141, R88, !PT ;  /* 0x000000588d587209 */ /* 0x000fe40007810000 */
[----:B------:R-:W-:Y:S02]  /*68d0*/  MUFU.EX2 R177, R177 ;  /* 0x000000b100b17308 */ /* 0x000fe40000000800 */
        /* <DEDUP_REMOVED lines=12> */
[----:B0-----:R-:W-:Y:S01]  /*69a0*/  FMNMX.FTZ R11, R0, R113, !PT ;  /* 0x00000071000b7209 */ /* 0x001fe20007810000 */
[----:B------:R-:W-:-:S03]  /*69b0*/  FMUL.FTZ R0, R97, R10 ;  /* 0x0000000a61007220 */ /* 0x000fc60000410000 */
[C---:B------:R-:W-:Y:S01]  /*69c0*/  FSETP.NEU.FTZ.AND P1, PT, R11.reuse, -INF , PT ;  /* 0xff8000000b00780b */ /* 0x040fe20003f3d000 */
[----:B------:R-:W-:Y:S02]  /*69d0*/  FMUL.FTZ R94, R11, R10 ;  /* 0x0000000a0b5e7220 */ /* 0x000fe40000410000 */
[----:B------:R-:W-:Y:S03]  /*69e0*/  MUFU.EX2 R105, R105 ;  /* 0x0000006900697308 */ /* 0x000fe60000000800 */
[----:B------:R-:W-:-:S05]  /*69f0*/  FSEL R94, R94, RZ, P1 ;  /* 0x000000ff5e5e7208 */ /* 0x000fca0000800000 */
[----:B------:R-:W0:Y:S01]  /*6a00*/  MUFU.EX2 R0, R0 ;  /* 0x0000000000007308 */ /* 0x000e220000000800 */
[-CC-:B------:R-:W-:Y:S01]  /*6a10*/  FFMA.FTZ R90, R99, R10.reuse, -R94.reuse ;  /* 0x0000000a635a7223 */ /* 0x180fe2000001085e */
[----:B------:R-:W-:Y:S01]  /*6a20*/  FSEL R99, R11, RZ, P1 ;  /* 0x000000ff0b637208 */ /* 0x000fe20000800000 */
[-CC-:B------:R-:W-:Y:S01]  /*6a30*/  FFMA.FTZ R97, R191, R10.reuse, -R94.reuse ;  /* 0x0000000abf617223 */ /* 0x180fe2000001085e */
[-CC-:B------:R-:W-:Y:S01]  /*6a40*/  FFMA.FTZ R20, R149, R10.reuse, -R94.reuse ;  /* 0x0000000a95147223 */ /* 0x180fe2000001085e */
[-CC-:B------:R-:W-:Y:S01]  /*6a50*/  FFMA.FTZ R88, R151, R10.reuse, -R94.reuse ;  /* 0x0000000a97587223 */ /* 0x180fe2000001085e */
[-C--:B------:R-:W-:Y:S01]  /*6a60*/  FFMA.FTZ R95, R95, R10.reuse, -R94 ;  /* 0x0000000a5f5f7223 */ /* 0x080fe2000001085e */
[----:B------:R-:W-:Y:S01]  /*6a70*/  FADD.FTZ R99, -R99, R14 ;  /* 0x0000000e63637221 */ /* 0x000fe20000010100 */
[-CC-:B------:R-:W-:Y:S01]  /*6a80*/  FFMA.FTZ R153, R153, R10.reuse, -R94.reuse ;  /* 0x0000000a99997223 */ /* 0x180fe2000001085e */
[----:B------:R-:W-:Y:S01]  /*6a90*/  MUFU.EX2 R97, R97 ;  /* 0x0000006100617308 */ /* 0x000fe20000000800 */
[-CC-:B------:R-:W-:Y:S01]  /*6aa0*/  FFMA.FTZ R14, R91, R10.reuse, -R94.reuse ;  /* 0x0000000a5b0e7223 */ /* 0x180fe2000001085e */
[-C--:B------:R-:W-:Y:S01]  /*6ab0*/  FMUL.FTZ R99, R99, R10.reuse ;  /* 0x0000000a63637220 */ /* 0x080fe20000410000 */
[-CC-:B------:R-:W-:Y:S01]  /*6ac0*/  FFMA.FTZ R155, R155, R10.reuse, -R94.reuse ;  /* 0x0000000a9b9b7223 */ /* 0x180fe2000001085e */
[-CC-:B------:R-:W-:Y:S01]  /*6ad0*/  FFMA.FTZ R92, R103, R10.reuse, -R94.reuse ;  /* 0x0000000a675c7223 */ /* 0x180fe2000001085e */
[-CC-:B------:R-:W-:Y:S01]  /*6ae0*/  FFMA.FTZ R149, R157, R10.reuse, -R94.reuse ;  /* 0x0000000a9d957223 */ /* 0x180fe2000001085e */
[-CC-:B------:R-:W-:Y:S01]  /*6af0*/  FFMA.FTZ R96, R107, R10.reuse, -R94.reuse ;  /* 0x0000000a6b607223 */ /* 0x180fe2000001085e */
[--C-:B------:R-:W-:Y:S01]  /*6b00*/  FFMA.FTZ R151, R159, R10, -R94.reuse ;  /* 0x0000000a9f977223 */ /* 0x100fe2000001085e */
[----:B------:R-:W1:Y:S01]  /*6b10*/  MUFU.EX2 R2, R99 ;  /* 0x0000006300027308 */ /* 0x000e620000000800 */
[----:B0-----:R-:W-:Y:S01]  /*6b20*/  FFMA.FTZ R91, R0, R8, R189 ;  /* 0x00000008005b7223 */ /* 0x001fe200000100bd */
[-CC-:B------:R-:W-:Y:S01]  /*6b30*/  FFMA.FTZ R98, R111, R10.reuse, -R94.reuse ;  /* 0x0000000a6f627223 */ /* 0x180fe2000001085e */
[-CC-:B------:R-:W-:Y:S01]  /*6b40*/  FFMA.FTZ R115, R115, R10.reuse, -R94.reuse ;  /* 0x0000000a73737223 */ /* 0x180fe2000001085e */
[-CC-:B------:R-:W-:Y:S01]  /*6b50*/  FFMA.FTZ R175, R175, R10.reuse, -R94.reuse ;  /* 0x0000000aafaf7223 */ /* 0x180fe2000001085e */
[----:B------:R-:W-:Y:S01]  /*6b60*/  FADD.FTZ R91, R156, R91 ;  /* 0x0000005b9c5b7221 */ /* 0x000fe20000010000 */
[-CC-:B------:R-:W-:Y:S01]  /*6b70*/  FFMA.FTZ R119, R119, R10.reuse, -R94.reuse ;  /* 0x0000000a77777223 */ /* 0x180fe2000001085e */
[-CC-:B------:R-:W-:Y:S01]  /*6b80*/  FFMA.FTZ R179, R179, R10.reuse, -R94.reuse ;  /* 0x0000000ab3b37223 */ /* 0x180fe2000001085e */
[----:B------:R-:W0:Y:S01]  /*6b90*/  MUFU.EX2 R20, R20 ;  /* 0x0000001400147308 */ /* 0x000e220000000800 */
[----:B------:R-:W-:Y:S01]  /*6ba0*/  FADD.FTZ R8, R158, R91 ;  /* 0x0000005b9e087221 */ /* 0x000fe20000010000 */
[-CC-:B------:R-:W-:Y:S01]  /*6bb0*/  FFMA.FTZ R123, R123, R10.reuse, -R94.reuse ;  /* 0x0000000a7b7b7223 */ /* 0x180fe2000001085e */
[-CC-:B------:R-:W-:Y:S01]  /*6bc0*/  FFMA.FTZ R181, R181, R10.reuse, -R94.reuse ;  /* 0x0000000ab5b57223 */ /* 0x180fe2000001085e */
[-CC-:B------:R-:W-:Y:S01]  /*6bd0*/  FFMA.FTZ R127, R127, R10.reuse, -R94.reuse ;  /* 0x0000000a7f7f7223 */ /* 0x180fe2000001085e */
[-CC-:B------:R-:W-:Y:S01]  /*6be0*/  FFMA.FTZ R185, R185, R10.reuse, -R94.reuse ;  /* 0x0000000ab9b97223 */ /* 0x180fe2000001085e */
[-CC-:B------:R-:W-:Y:S01]  /*6bf0*/  FFMA.FTZ R139, R139, R10.reuse, -R94.reuse ;  /* 0x0000000a8b8b7223 */ /* 0x180fe2000001085e */
[-CC-:B------:R-:W-:Y:S01]  /*6c00*/  FFMA.FTZ R141, R141, R10.reuse, -R94.reuse ;  /* 0x0000000a8d8d7223 */ /* 0x180fe2000001085e */
[----:B------:R-:W2:Y:S01]  /*6c10*/  MUFU.EX2 R88, R88 ;  /* 0x0000005800587308 */ /* 0x000ea20000000800 */
[----:B-1----:R-:W-:Y:S01]  /*6c20*/  FFMA.FTZ R3, R2, R3, R97 ;  /* 0x0000000302037223 */ /* 0x002fe20000010061 */
[----:B------:R-:W-:-:S06]  /*6c30*/  FFMA.FTZ R94, R135, R10, -R94 ;  /* 0x0000000a875e7223 */ /* 0x000fcc000001085e */
[----:B------:R-:W1:Y:S01]  /*6c40*/  MUFU.EX2 R95, R95 ;  /* 0x0000005f005f7308 */ /* 0x000e620000000800 */
[----:B0-----:R-:W-:-:S07]  /*6c50*/  FADD.FTZ R3, R20, R3 ;  /* 0x0000000314037221 */ /* 0x001fce0000010000 */
[----:B------:R-:W0:Y:S01]  /*6c60*/  MUFU.EX2 R153, R153 ;  /* 0x0000009900997308 */ /* 0x000e220000000800 */
[----:B--2---:R-:W-:Y:S01]  /*6c70*/  FADD.FTZ R100, R88, R3 ;  /* 0x0000000358647221 */ /* 0x004fe20000010000 */
[----:B------:R-:W-:-:S04]  /*6c80*/  FADD.FTZ R3, R177, R8 ;  /* 0x00000008b1037221 */ /* 0x000fc80000010000 */
[----:B------:R-:W-:Y:S02]  /*6c90*/  FADD.FTZ R8, R152, R3 ;  /* 0x0000000398087221 */ /* 0x000fe40000010000 */
[----:B------:R-:W2:Y:S01]  /*6ca0*/  MUFU.EX2 R90, R90 ;  /* 0x0000005a005a7308 */ /* 0x000ea20000000800 */
[----:B-1----:R-:W-:Y:S01]  /*6cb0*/  FADD.FTZ R100, R95, R100 ;  /* 0x000000645f647221 */ /* 0x002fe20000010000 */
[----:B------:R-:W-:-:S06]  /*6cc0*/  FADD.FTZ R91, R145, R8 ;  /* 0x00000008915b7221 */ /* 0x000fcc0000010000 */
[----:B------:R-:W1:Y:S01]  /*6cd0*/  MUFU.EX2 R155, R155 ;  /* 0x0000009b009b7308 */ /* 0x000e620000000800 */
[----:B0-----:R-:W-:Y:S01]  /*6ce0*/  FADD.FTZ R3, R153, R100 ;  /* 0x0000006499037221 */ /* 0x001fe20000010000 */
[----:B------:R-:W-:-:S04]  /*6cf0*/  FADD.FTZ R100, R154, R91 ;  /* 0x0000005b9a647221 */ /* 0x000fc80000010000 */
[----:B------:R-:W-:Y:S02]  /*6d00*/  FADD.FTZ R91, R137, R100 ;  /* 0x00000064895b7221 */ /* 0x000fe40000010000 */
[----:B------:R-:W0:Y:S01]  /*6d10*/  MUFU.EX2 R92, R92 ;  /* 0x0000005c005c7308 */ /* 0x000e220000000800 */
[----:B--2---:R-:W-:Y:S01]  /*6d20*/  FADD.FTZ R8, R90, R3 ;  /* 0x000000035a087221 */ /* 0x004fe20000010000 */
[----:B------:R-:W-:-:S04]  /*6d30*/  FADD.FTZ R100, R148, R91 ;  /* 0x0000005b94647221 */ /* 0x000fc80000010000 */
[----:B------:R-:W-:Y:S02]  /*6d40*/  FADD.FTZ R91, R131, R100 ;  /* 0x00000064835b7221 */ /* 0x000fe40000010000 */
[----:B------:R-:W2:Y:S01]  /*6d50*/  MUFU.EX2 R149, R149 ;  /* 0x0000009500957308 */ /* 0x000ea20000000800 */
[----:B-1----:R-:W-:Y:S01]  /*6d60*/  FADD.FTZ R3, R155, R8 ;  /* 0x000000089b037221 */ /* 0x002fe20000010000 */
[----:B------:R-:W-:-:S04]  /*6d70*/  FADD.FTZ R100, R150, R91 ;  /* 0x0000005b96647221 */ /* 0x000fc80000010000 */
[----:B------:R-:W-:Y:S02]  /*6d80*/  FADD.FTZ R91, R105, R100 ;  /* 0x00000064695b7221 */ /* 0x000fe40000010000 */
        /* <DEDUP_REMOVED lines=54> */
[----:B0-----:R-:W-:-:S03]  /*70f0*/  FADD.FTZ R8, R13, R8 ;  /* 0x000000080d087221 */ /* 0x001fc60000010000 */
[----:B--2---:R-:W-:Y:S01]  /*7100*/  FADD.FTZ R3, R94, R3 ;  /* 0x000000035e037221 */ /* 0x004fe20000010000 */
[----:B------:R-:W-:Y:S06]  /*7110*/  @!P0 BRA `(.L_x_1283) ;  /* 0x0000000000048947 */ /* 0x000fec0003800000 */
[----:B------:R-:W-:Y:S01]  /*7120*/  BPT.TRAP 0x1 ;  /* 0x000000040000795c */ /* 0x000fe20000300000 */
.L_x_1283:
[----:B------:R-:W-:Y:S01]  /*7130*/  UIADD3 UR5, UR5, 0x2a860, URZ ;  /* 0x0002a86005057890 */ /* 0x000fe2000fffe03f */
[----:B------:R-:W-:Y:S01]  /*7140*/  ISETP.GT.AND P1, PT, R15, R12, PT ;  /* 0x0000000c0f00720c */ /* 0x000fe20003f24270 */
[----:B------:R-:W-:Y:S01]  /*7150*/  UMOV UR7, UR38 ;  /* 0x0000002600077c82 */ /* 0x000fe20008000000 */
[----:B------:R-:W-:Y:S01]  /*7160*/  UMOV UR4, UR39 ;  /* 0x0000002700047c82 */ /* 0x000fe20008000000 */
[----:B------:R-:W-:Y:S01]  /*7170*/  UPRMT UR5, UR60, 0x654, UR5 ;  /* 0x000006543c057896 */ /* 0x000fe20008000005 */
[----:B------:R-:W-:Y:S01]  /*7180*/  F2FP.F16.F32.PACK_AB R152, R145, R152 ;  /* 0x000000989198723e */ /* 0x000fe200000000ff */
[----:B------:R-:W-:Y:S01]  /*7190*/  VIADD R15, R15, 0xffffffff ;  /* 0xffffffff0f0f7836 */ /* 0x000fe20000000000 */
[----:B------:R-:W-:Y:S02]  /*71a0*/  F2FP.F16.F32.PACK_AB R154, R137, R154 ;  /* 0x0000009a899a723e */ /* 0x000fe400000000ff */
[----:B------:R-:W-:Y:S01]  /*71b0*/  F2FP.F16.F32.PACK_AB R145, R115, R14 ;  /* 0x0000000e7391723e */ /* 0x000fe200000000ff */
[----:B------:R-:W-:Y:S01]  /*71c0*/  IMAD.MOV.U32 R14, RZ, RZ, R11 ;  /* 0x000000ffff0e7224 */ /* 0x000fe200078e000b */
[----:B------:R-:W-:-:S02]  /*71d0*/  F2FP.F16.F32.PACK_AB R137, R139, R100 ;  /* 0x000000648b89723e */ /* 0x000fc400000000ff */
[----:B------:R-:W-:Y:S01]  /*71e0*/  SYNCS.ARRIVE.TRANS64.RED.A1T0 RZ, [UR5], RZ ;  /* 0x000000ffffff79a7 */ /* 0x000fe20008100405 */
[----:B------:R-:W-:Y:S01]  /*71f0*/  F2FP.F16.F32.PACK_AB R138, R13, R138 ;  /* 0x0000008a0d8a723e */ /* 0x000fe200000000ff */
[----:B------:R-:W-:Y:S01]  /*7200*/  IMAD.MOV.U32 R13, RZ, RZ, R9 ;  /* 0x000000ffff0d7224 */ /* 0x000fe200078e0009 */
        /* <DEDUP_REMOVED lines=20> */
.L_x_1265:
[----:B------:R-:W2:Y:S01]  /*7350*/  LDL R12, [R1] ;  /* 0x00000000010c7983 */ /* 0x000ea20000100800 */
[----:B------:R-:W-:Y:S02]  /*7360*/  ISETP.NE.AND P2, PT, R168, 0x1, PT ;  /* 0x00000001a800780c */ /* 0x000fe40003f45270 */
[----:B------:R-:W-:-:S11]  /*7370*/  IADD3 R21, R16, 0x1, -R17 ;  /* 0x0000000110157810 */ /* 0x000fd60007ffe811 */
[----:B------:R-:W0:Y:S08]  /*7380*/  @P2 LDC R13, c[0x0][0x44c] ;  /* 0x00011300ff0d2b82 */ /* 0x000e300000000800 */
[----:B------:R-:W1:Y:S01]  /*7390*/  @P2 LDC R14, c[0x0][0x450] ;  /* 0x00011400ff0e2b82 */ /* 0x000e620000000800 */
[----:B--2---:R-:W-:Y:S01]  /*73a0*/  LOP3.LUT P1, RZ, R12, 0x80000, RZ, 0xc0, !PT ;  /* 0x000800000cff7812 */ /* 0x004fe2000782c0ff */
[----:B------:R-:W-:-:S04]  /*73b0*/  VIADD R12, R18, 0x7f ;  /* 0x0000007f120c7836 */ /* 0x000fc80000000000 */
        /* <DEDUP_REMOVED lines=15> */
.L_x_1286:
[----:B------:R-:W0:Y:S02]  /*74b0*/  LDC R89, c[0x0][0x9e4] ;  /* 0x00027900ff597b82 */ /* 0x000e240000000800 */
[----:B0-----:R-:W-:-:S13]  /*74c0*/  ISETP.NE.AND P1, PT, R89, 0x1, PT ;  /* 0x000000015900780c */ /* 0x001fda0003f25270 */
[----:B------:R-:W0:Y:S02]  /*74d0*/  @P1 LDC.64 R20, c[0x0][0x9e8] ;  /* 0x00027a00ff141b82 */ /* 0x000e240000000a00 */
[----:B0-----:R-:W-:-:S05]  /*74e0*/  @P1 IMAD.HI.U32 R14, R12, R20, RZ ;  /* 0x000000140c0e1227 */ /* 0x001fca00078e00ff */
[----:B------:R-:W-:-:S07]  /*74f0*/  @P1 SHF.R.U32.HI R12, RZ, R21, R14 ;  /* 0x00000015ff0c1219 */ /* 0x000fce000001160e */
.L_x_1287:
[----:B------:R-:W-:-:S05]  /*7500*/  IMAD R12, R12, R89, RZ ;  /* 0x000000590c0c7224 */ /* 0x000fca00078e02ff */
[----:B------:R-:W-:-:S07]  /*7510*/  VIMNMX R13, R13, R12, !PT ;  /* 0x0000000c0d0d7248 */ /* 0x000fce0007fe0100 */
.L_x_1285:
        /* <DEDUP_REMOVED lines=11> */
.L_x_1299:
[----:B------:R-:W-:-:S04]  /*75d0*/  UISETP.NE.AND UP0, UPT, UR4, 0x1, UPT ;  /* 0x000000010400788c */ /* 0x000fc8000bf05270 */
[----:B------:R-:W-:-:S04]  /*75e0*/  USEL UR38, URZ, 0x1, UP0 ;  /* 0x000000013f267887 */ /* 0x000fc80008000000 */
[----:B------:R-:W-:Y:S01]  /*75f0*/  ULOP3.LUT UR38, UR7, UR38, URZ, 0x3c, !UPT ;  /* 0x0000002607267292 */ /* 0x000fe2000f8e3c3f */
[----:B------:R-:W-:Y:S11]  /*7600*/  @!P0 BRA `(.L_x_1289) ;  /* 0x0000000000048947 */ /* 0x000ff60003800000 */
[----:B------:R-:W-:Y:S01]  /*7610*/  BPT.TRAP 0x1 ;  /* 0x000000040000795c */ /* 0x000fe20000300000 */
.L_x_1289:
        /* <DEDUP_REMOVED lines=9> */
.L_x_1290:
[----:B-1----:R-:W-:Y:S05]  /*76b0*/  @P1 BRA `(.L_x_1291) ;  /* 0x0000000000081947 */ /* 0x002fea0003800000 */
[----:B------:R-:W1:Y:S02]  /*76c0*/  SYNCS.PHASECHK.TRANS64.TRYWAIT P1, [UR6+0x2a830], R9 ;  /* 0x02a83009ff0075a7 */ /* 0x000e640008020146 */
[----:B-1----:R-:W-:Y:S05]  /*76d0*/  @!P1 BRA `(.L_x_1292) ;  /* 0x000000d400049947 */ /* 0x002fea0003800000 */
.L_x_1291:
        /* <DEDUP_REMOVED lines=135> */
.L_x_1293:
[----:B------:R-:W-:Y:S01]  /*7f50*/  ULEA UR5, UR4, UR40, 0x3 ;  /* 0x0000002804057291 */ /* 0x000fe2000f8e183f */
[----:B------:R-:W-:-:S05]  /*7f60*/  IMAD.U32 R0, RZ, RZ, UR7 ;  /* 0x00000007ff007e24 */ /* 0x000fca000f8e00ff */
[----:B------:R-:W-:-:S04]  /*7f70*/  SHF.L.U32 R0, R0, 0x1f, RZ ;  /* 0x0000001f00007819 */ /* 0x000fc800000006ff */
[----:B------:R2:W3:Y:S01]  /*7f80*/  SYNCS.PHASECHK.TRANS64.TRYWAIT P1, [UR5+0x2a850], R0 ;  /* 0x02a85000ff0075a7 */ /* 0x0004e20008020145 */
[----:B------:R-:W-:Y:S05]  /*7f90*/  @!P0 BRA `(.L_x_1294) ;  /* 0x0000000000048947 */ /* 0x000fea0003800000 */
[----:B------:R-:W-:Y:S01]  /*7fa0*/  BPT.TRAP 0x1 ;  /* 0x000000040000795c */ /* 0x000fe20000300000 */
.L_x_1294:
[----:B---3--:R-:W-:Y:S05]  /*7fb0*/  @P1 BRA `(.L_x_1295) ;  /* 0x0000000000081947 */ /* 0x008fea0003800000 */
[----:B------:R-:W3:Y:S02]  /*7fc0*/  SYNCS.PHASECHK.TRANS64.TRYWAIT P1, [UR5+0x2a850], R0 ;  /* 0x02a85000ff0075a7 */ /* 0x000ee40008020145 */
[----:B---3--:R-:W-:Y:S05]  /*7fd0*/  @!P1 BRA `(.L_x_1296) ;  /* 0x000000c800dc9947 */ /* 0x008fea0003800000 */
.L_x_1295:
        /* <DEDUP_REMOVED lines=38> */
.L_x_1297:
        /* <DEDUP_REMOVED lines=65> */
[-C--:B------:R-:W-:Y:S01]  /*8650*/  FMUL.FTZ R136, R13, R10.reuse ;  /* 0x0000000a0d887220 */ /* 0x080fe20000410000 */
[-CC-:B------:R-:W-:Y:S01]  /*8660*/  FFMA.FTZ R105, R113, R10.reuse, -R137.reuse ;  /* 0x0000000a71697223 */ /* 0x180fe20000010889 */
[----:B------:R-:W-:Y:S01]  /*8670*/  FADD.FTZ R13, -R11, R14 ;  /* 0x0000000e0b0d7221 */ /* 0x000fe20000010100 */
[-CC-:B------:R-:W-:Y:S01]  /*8680*/  FFMA.FTZ R113, R121, R10.reuse, -R137.reuse ;  /* 0x0000000a79717223 */ /* 0x180fe20000010889 */
[-CC-:B------:R-:W-:Y:S01]  /*8690*/  FFMA.FTZ R121, R129, R10.reuse, -R137.reuse ;  /* 0x0000000a81797223 */ /* 0x180fe20000010889 */
[-C--:B------:R-:W-:Y:S01]  /*86a0*/  FMUL.FTZ R129, R11, R10.reuse ;  /* 0x0000000a0b817220 */ /* 0x080fe20000410000 */
[-C--:B------:R-:W-:Y:S01]  /*86b0*/  FMUL.FTZ R2, R13, R10.reuse ;  /* 0x0000000a0d027220 */ /* 0x080fe20000410000 */
[-C--:B------:R-:W-:Y:S01]  /*86c0*/  FFMA.FTZ R13, R88, R10.reuse, -R137 ;  /* 0x0000000a580d7223 */ /* 0x080fe20000010889 */
[----:B------:R-:W-:Y:S01]  /*86d0*/  MUFU.EX2 R0, R136 ;  /* 0x0000008800007308 */ /* 0x000fe20000000800 */
[-CC-:B------:R-:W-:Y:S01]  /*86e0*/  FFMA.FTZ R157, R90, R10.reuse, -R129.reuse ;  /* 0x0000000a5a9d7223 */ /* 0x180fe20000010881 */
[-C--:B------:R-:W-:Y:S01]  /*86f0*/  FFMA.FTZ R14, R91, R10.reuse, -R129 ;  /* 0x0000000a5b0e7223 */ /* 0x080fe20000010881 */
[-C--:B------:R-:W-:Y:S01]  /*8700*/  FFMA.FTZ R158, R92, R10.reuse, -R137 ;  /* 0x0000000a5c9e7223 */ /* 0x080fe20000010889 */
[-C--:B------:R-:W-:Y:S01]  /*8710*/  FFMA.FTZ R159, R94, R10.reuse, -R129 ;  /* 0x0000000a5e9f7223 */ /* 0x080fe20000010881 */
[-C--:B------:R-:W-:Y:S01]  /*8720*/  FFMA.FTZ R21, R93, R10.reuse, -R137 ;  /* 0x0000000a5d157223 */ /* 0x080fe20000010889 */
[-C--:B------:R-:W-:Y:S01]  /*8730*/  FFMA.FTZ R20, R95, R10.reuse, -R129 ;  /* 0x0000000a5f147223 */ /* 0x080fe20000010881 */
[-C--:B------:R-:W-:Y:S01]  /*8740*/  FFMA.FTZ R152, R96, R10.reuse, -R137 ;  /* 0x0000000a60987223 */ /* 0x080fe20000010889 */
[----:B------:R-:W0:Y:S01]  /*8750*/  MUFU.EX2 R13, R13 ;  /* 0x0000000d000d7308 */ /* 0x000e220000000800 */
[-CC-:B------:R-:W-:Y:S01]  /*8760*/  FFMA.FTZ R153, R98, R10.reuse, -R129.reuse ;  /* 0x0000000a62997223 */ /* 0x180fe20000010881 */
[-C--:B------:R-:W-:Y:S01]  /*8770*/  FFMA.FTZ R88, R99, R10.reuse, -R129 ;  /* 0x0000000a63587223 */ /* 0x080fe20000010881 */
[-C--:B------:R-:W-:Y:S01]  /*8780*/  FFMA.FTZ R154, R100, R10.reuse, -R137 ;  /* 0x0000000a649a7223 */ /* 0x080fe20000010889 */
[-C--:B------:R-:W-:Y:S01]  /*8790*/  FFMA.FTZ R155, R102, R10.reuse, -R129 ;  /* 0x0000000a669b7223 */ /* 0x080fe20000010881 */
[-C--:B------:R-:W-:Y:S01]  /*87a0*/  FFMA.FTZ R93, R101, R10.reuse, -R137 ;  /* 0x0000000a655d7223 */ /* 0x080fe20000010889 */
[-C--:B------:R-:W-:Y:S01]  /*87b0*/  FFMA.FTZ R90, R103, R10.reuse, -R129 ;  /* 0x0000000a675a7223 */ /* 0x080fe20000010881 */
        /* <DEDUP_REMOVED lines=8> */
[----:B------:R-:W-:Y:S01]  /*8840*/  FFMA.FTZ R144, R112, R10, -R137 ;  /* 0x0000000a70907223 */ /* 0x000fe20000010889 */
[----:B------:R-:W1:Y:S01]  /*8850*/  MUFU.EX2 R157, R157 ;  /* 0x0000009d009d7308 */ /* 0x000e620000000800 */
[----:B0-----:R-:W-:Y:S01]  /*8860*/  FFMA.FTZ R91, R0, R8, R13 ;  /* 0x00000008005b7223 */ /* 0x001fe2000001000d */
[-CC-:B------:R-:W-:Y:S01]  /*8870*/  FFMA.FTZ R145, R114, R10.reuse, -R129.reuse ;  /* 0x0000000a72917223 */ /* 0x180fe20000010881 */
[-C--:B------:R-:W-:Y:S01]  /*8880*/  FFMA.FTZ R115, R115, R10.reuse, -R129 ;  /* 0x0000000a73737223 */ /* 0x080fe20000010881 */
[-C--:B------:R-:W-:Y:S01]  /*8890*/  FFMA.FTZ R146, R116, R10.reuse, -R137 ;  /* 0x0000000a74927223 */ /* 0x080fe20000010889 */
[-C--:B------:R-:W-:Y:S01]  /*88a0*/  FFMA.FTZ R118, R118, R10.reuse, -R129 ;  /* 0x0000000a76767223 */ /* 0x080fe20000010881 */
[-C--:B------:R-:W-:Y:S01]  /*88b0*/  FFMA.FTZ R109, R117, R10.reuse, -R137 ;  /* 0x0000000a756d7223 */ /* 0x080fe20000010889 */
[-C--:B------:R-:W-:Y:S01]  /*88c0*/  FFMA.FTZ R119, R119, R10.reuse, -R129 ;  /* 0x0000000a77777223 */ /* 0x080fe20000010881 */
[----:B------:R-:W0:Y:S01]  /*88d0*/  MUFU.EX2 R156, R156 ;  /* 0x0000009c009c7308 */ /* 0x000e220000000800 */
[-C--:B------:R-:W-:Y:S01]  /*88e0*/  FFMA.FTZ R140, R120, R10.reuse, -R137 ;  /* 0x0000000a788c7223 */ /* 0x080fe20000010889 */
[-CC-:B------:R-:W-:Y:S01]  /*88f0*/  FFMA.FTZ R122, R122, R10.reuse, -R129.reuse ;  /* 0x0000000a7a7a7223 */ /* 0x180fe20000010881 */
[-C--:B------:R-:W-:Y:S01]  /*8900*/  FFMA.FTZ R123, R123, R10.reuse, -R129 ;  /* 0x0000000a7b7b7223 */ /* 0x080fe20000010881 */
[-C--:B------:R-:W-:Y:S01]  /*8910*/  FFMA.FTZ R142, R124, R10.reuse, -R137 ;  /* 0x0000000a7c8e7223 */ /* 0x080fe20000010889 */
[-C--:B------:R-:W-:Y:S01]  /*8920*/  FFMA.FTZ R126, R126, R10.reuse, -R129 ;  /* 0x0000000a7e7e7223 */ /* 0x080fe20000010881 */
[-C--:B------:R-:W-:Y:S01]  /*8930*/  FFMA.FTZ R117, R125, R10.reuse, -R137 ;  /* 0x0000000a7d757223 */ /* 0x080fe20000010889 */
[-C--:B------:R-:W-:Y:S01]  /*8940*/  FFMA.FTZ R127, R127, R10.reuse, -R129 ;  /* 0x0000000a7f7f7223 */ /* 0x080fe20000010881 */
[----:B------:R-:W2:Y:S01]  /*8950*/  MUFU.EX2 R14, R14 ;  /* 0x0000000e000e7308 */ /* 0x000ea20000000800 */
[----:B-1----:R-:W-:Y:S01]  /*8960*/  FFMA.FTZ R3, R2, R3, R157 ;  /* 0x0000000302037223 */ /* 0x002fe2000001009d */
[-C--:B------:R-:W-:Y:S01]  /*8970*/  FFMA.FTZ R136, R128, R10.reuse, -R137 ;  /* 0x0000000a80887223 */ /* 0x080fe20000010889 */
[-CC-:B------:R-:W-:Y:S01]  /*8980*/  FFMA.FTZ R130, R130, R10.reuse, -R129.reuse ;  /* 0x0000000a82827223 */ /* 0x180fe20000010881 */
[-C--:B------:R-:W-:Y:S01]  /*8990*/  FFMA.FTZ R131, R131, R10.reuse, -R129 ;  /* 0x0000000a83837223 */ /* 0x080fe20000010881 */
[-CC-:B------:R-:W-:Y:S01]  /*89a0*/  FFMA.FTZ R138, R132, R10.reuse, -R137.reuse ;  /* 0x0000000a848a7223 */ /* 0x180fe20000010889 */
[-C--:B------:R-:W-:Y:S01]  /*89b0*/  FFMA.FTZ R125, R133, R10.reuse, -R137 ;  /* 0x0000000a857d7223 */ /* 0x080fe20000010889 */
[-C--:B------:R-:W-:Y:S01]  /*89c0*/  FFMA.FTZ R134, R134, R10.reuse, -R129 ;  /* 0x0000000a86867223 */ /* 0x080fe20000010881 */
        /* <DEDUP_REMOVED lines=93> */
.L_x_1298:
        /* <DEDUP_REMOVED lines=34> */
.L_x_1288:
        /* <DEDUP_REMOVED lines=8> */
[----:B------:R-:W-:-:S05]  /*9240*/  ULDC UR54, c[0x0][0x9e0] ;  /* 0x0002780000367ab9 */ /* 0x000fca0000000800 */
.L_x_1319:
        /* <DEDUP_REMOVED lines=8> */
.L_x_1301:
[----:B------:R-:W-:Y:S01]  /*92d0*/  ULEA UR5, UR39, UR40, 0x3 ;  /* 0x0000002827057291 */ /* 0x000fe2000f8e183f */
[----:B------:R-:W-:-:S05]  /*92e0*/  IMAD.U32 R9, RZ, RZ, UR38 ;  /* 0x00000026ff097e24 */ /* 0x000fca000f8e00ff */
[----:B------:R-:W-:-:S04]  /*92f0*/  SHF.L.U32 R9, R9, 0x1f, RZ ;  /* 0x0000001f09097819 */ /* 0x000fc800000006ff */
[----:B------:R0:W1:Y:S01]  /*9300*/  SYNCS.PHASECHK.TRANS64.TRYWAIT P1, [UR5+0x2a830], R9 ;  /* 0x02a83009ff0075a7 */ /* 0x0000620008020145 */
[----:B------:R-:W-:Y:S05]  /*9310*/  @!P0 BRA `(.L_x_1302) ;  /* 0x0000000000048947 */ /* 0x000fea0003800000 */
[----:B------:R-:W-:Y:S01]  /*9320*/  BPT.TRAP 0x1 ;  /* 0x000000040000795c */ /* 0x000fe20000300000 */
.L_x_1302:
[----:B-1----:R-:W-:Y:S05]  /*9330*/  @P1 BRA `(.L_x_1303) ;  /* 0x0000000000081947 */ /* 0x002fea0003800000 */
[----:B------:R-:W1:Y:S02]  /*9340*/  SYNCS.PHASECHK.TRANS64.TRYWAIT P1, [UR5+0x2a830], R9 ;  /* 0x02a83009ff0075a7 */ /* 0x000e640008020145 */
[----:B-1----:R-:W-:Y:S05]  /*9350*/  @!P1 BRA `(.L_x_1304) ;  /* 0x000000b800149947 */ /* 0x002fea0003800000 */
.L_x_1303:
        /* <DEDUP_REMOVED lines=135> */
.L_x_1305:
[----:B------:R-:W-:Y:S01]  /*9bd0*/  ULEA UR5, UR4, UR40, 0x3 ;  /* 0x0000002804057291 */ /* 0x000fe2000f8e183f */
[----:B------:R-:W-:-:S05]  /*9be0*/  IMAD.U32 R0, RZ, RZ, UR6 ;  /* 0x00000006ff007e24 */ /* 0x000fca000f8e00ff */
[----:B------:R-:W-:-:S04]  /*9bf0*/  SHF.L.U32 R0, R0, 0x1f, RZ ;  /* 0x0000001f00007819 */ /* 0x000fc800000006ff */
[----:B------:R2:W3:Y:S01]  /*9c00*/  SYNCS.PHASECHK.TRANS64.TRYWAIT P1, [UR5+0x2a850], R0 ;  /* 0x02a85000ff0075a7 */ /* 0x0004e20008020145 */
[----:B------:R-:W-:Y:S05]  /*9c10*/  @!P0 BRA `(.L_x_1306) ;  /* 0x0000000000048947 */ /* 0x000fea0003800000 */
[----:B------:R-:W-:Y:S01]  /*9c20*/  BPT.TRAP 0x1 ;  /* 0x000000040000795c */ /* 0x000fe20000300000 */
.L_x_1306:
[----:B---3--:R-:W-:Y:S05]  /*9c30*/  @P1 BRA `(.L_x_1307) ;  /* 0x0000000000081947 */ /* 0x008fea0003800000 */
[----:B------:R-:W3:Y:S02]  /*9c40*/  SYNCS.PHASECHK.TRANS64.TRYWAIT P1, [UR5+0x2a850], R0 ;  /* 0x02a85000ff0075a7 */ /* 0x000ee40008020145 */
[----:B---3--:R-:W-:Y:S05]  /*9c50*/  @!P1 BRA `(.L_x_1308) ;  /* 0x000000ac00ec9947 */ /* 0x008fea0003800000 */
.L_x_1307:
        /* <DEDUP_REMOVED lines=38> */
.L_x_1309:
[----:B------:R-:W3:Y:S01]  /*9ec0*/  LDL R148, [R1] ;  /* 0x0000000001947983 */ /* 0x000ee20000100800 */
[----:B------:R-:W-:Y:S01]  /*9ed0*/  ISETP.NE.AND P2, PT, R168, 0x1, PT ;  /* 0x00000001a800780c */ /* 0x000fe20003f45270 */
[----:B01----:R-:W-:Y:S01]  /*9ee0*/  IMAD.IADD R9, R22, 0x1, R18 ;  /* 0x0000000116097824 */ /* 0x003fe200078e0212 */
[----:B------:R-:W-:Y:S01]  /*9ef0*/  ULEA UR4, UR7, UR40, 0x3 ;  /* 0x0000002807047291 */ /* 0x000fe2000f8e183f */
[----:B------:R-:W-:-:S03]  /*9f00*/  IMAD R14, R15, -0x60, RZ ;  /* 0xffffffa00f0e7824 */ /* 0x000fc600078e02ff */
        /* <DEDUP_REMOVED lines=31> */
.L_x_1312:
[----:B------:R-:W-:-:S05]  /*a100*/  IMAD.U32 R21, RZ, RZ, UR42 ;  /* 0x0000002aff157e24 */ /* 0x000fca000f8e00ff */
[----:B------:R-:W-:-:S13]  /*a110*/  ISETP.NE.AND P1, PT, R21, 0x1, PT ;  /* 0x000000011500780c */ /* 0x000fda0003f25270 */
[----:B------:R-:W0:Y:S02]  /*a120*/  @P1 LDC.64 R140, c[0x0][0x9e8] ;  /* 0x00027a00ff8c1b82 */ /* 0x000e240000000a00 */
[----:B0-----:R-:W-:-:S05]  /*a130*/  @P1 IMAD.HI.U32 R10, R11, R140, RZ ;  /* 0x0000008c0b0a1227 */ /* 0x001fca00078e00ff */
[----:B------:R-:W-:-:S07]  /*a140*/  @P1 SHF.R.U32.HI R11, RZ, R141, R10 ;  /* 0x0000008dff0b1219 */ /* 0x000fce000001160a */
.L_x_1313:
[----:B------:R-:W-:Y:S05]  /*a150*/  BSYNC B0 ;  /* 0x0000000000007941 */ /* 0x000fea0003800000 */
.L_x_1311:
[----:B------:R-:W-:-:S05]  /*a160*/  IMAD R11, R11, R21, R138 ;  /* 0x000000150b0b7224 */ /* 0x000fca00078e028a */
[----:B------:R-:W-:Y:S02]  /*a170*/  VIADDMNMX R0, R11, R21, R0, PT ;  /* 0x000000150b007246 */ /* 0x000fe40003800100 */
[----:B------:R-:W-:-:S07]  /*a180*/  VIMNMX R2, R2, R11, !PT ;  /* 0x0000000b02027248 */ /* 0x000fce0007fe0100 */
.L_x_1310:
        /* <DEDUP_REMOVED lines=132> */
.L_x_1316:
[----:B------:R-:W-:-:S05]  /*a9d0*/  IMAD.U32 R10, RZ, RZ, UR42 ;  /* 0x0000002aff0a7e24 */ /* 0x000fca000f8e00ff */
[----:B------:R-:W-:-:S13]  /*a9e0*/  ISETP.NE.AND P6, PT, R10, 0x1, PT ;  /* 0x000000010a00780c */ /* 0x000fda0003fc5270 */
[----:B------:R-:W0:Y:S02]  /*a9f0*/  @P6 LDC.64 R148, c[0x0][0x9e8] ;  /* 0x00027a00ff946b82 */ /* 0x000e240000000a00 */
[----:B0-----:R-:W-:-:S05]  /*aa00*/  @P6 IMAD.HI.U32 R148, R9, R148, RZ ;  /* 0x0000009409946227 */ /* 0x001fca00078e00ff */
[----:B------:R-:W-:-:S07]  /*aa10*/  @P6 SHF.R.U32.HI R9, RZ, R149, R148 ;  /* 0x00000095ff096219 */ /* 0x000fce0000011694 */
.L_x_1317:
[----:B------:R-:W-:Y:S05]  /*aa20*/  BSYNC B0 ;  /* 0x0000000000007941 */ /* 0x000fea0003800000 */
.L_x_1315:
[----:B------:R-:W-:-:S05]  /*aa30*/  IMAD R9, R9, R10, R138 ;  /* 0x0000000a09097224 */ /* 0x000fca00078e028a */
[----:B------:R-:W-:Y:S02]  /*aa40*/  VIADDMNMX R0, R9, R10, R0, PT ;  /* 0x0000000a09007246 */ /* 0x000fe40003800100 */
[----:B------:R-:W-:-:S07]  /*aa50*/  VIMNMX R2, R2, R9, !PT ;  /* 0x0000000902027248 */ /* 0x000fce0007fe0100 */
.L_x_1314:
        /* <DEDUP_REMOVED lines=256> */
[----:B------:R-:W-:-:S06]  /*ba60*/  FADD.FTZ R96, R144, R91 ;  /* 0x0000005b90607221 */ /* 0x000fcc0000010000 */
        /* <DEDUP_REMOVED lines=51> */
.L_x_1318:
        /* <DEDUP_REMOVED lines=34> */
.L_x_1300:
        /* <DEDUP_REMOVED lines=67> */
.L_x_1320:
[----:B------:R-:W-:Y:S01]  /*c3f0*/  ULEA UR5, UR39, UR40, 0x3 ;  /* 0x0000002827057291 */ /* 0x000fe2000f8e183f */
[----:B------:R-:W-:-:S05]  /*c400*/  IMAD.U32 R0, RZ, RZ, UR38 ;  /* 0x00000026ff007e24 */ /* 0x000fca000f8e00ff */
[----:B------:R-:W-:-:S04]  /*c410*/  SHF.L.U32 R0, R0, 0x1f, RZ ;  /* 0x0000001f00007819 */ /* 0x000fc800000006ff */
[----:B------:R0:W1:Y:S01]  /*c420*/  SYNCS.PHASECHK.TRANS64.TRYWAIT P1, [UR5+0x2a850], R0 ;  /* 0x02a85000ff0075a7 */ /* 0x0000620008020145 */
[----:B------:R-:W-:Y:S05]  /*c430*/  @!P0 BRA `(.L_x_1321) ;  /* 0x0000000000048947 */ /* 0x000fea0003800000 */
[----:B------:R-:W-:Y:S01]  /*c440*/  BPT.TRAP 0x1 ;  /* 0x000000040000795c */ /* 0x000fe20000300000 */
.L_x_1321:
[----:B-1----:R-:W-:Y:S05]  /*c450*/  @P1 BRA `(.L_x_1322) ;  /* 0x0000000000081947 */ /* 0x002fea0003800000 */
[----:B------:R-:W1:Y:S02]  /*c460*/  SYNCS.PHASECHK.TRANS64.TRYWAIT P1, [UR5+0x2a850], R0 ;  /* 0x02a85000ff0075a7 */ /* 0x000e640008020145 */
[----:B-1----:R-:W-:Y:S05]  /*c470*/  @!P1 BRA `(.L_x_1323) ;  /* 0x0000008400fc9947 */ /* 0x002fea0003800000 */
.L_x_1322:
[----:B------:R-:W-:Y:S01]  /*c480*/  UIADD3 UR40, UR40, 0x400, URZ ;  /* 0x0000040028287890 */ /* 0x000fe2000fffe03f */
[----:B------:R-:W-:Y:S01]  /*c490*/  WARPGROUP.ARRIVE ;  /* 0x00000000000079c5 */ /* 0x000fe20000000000 */
[----:B------:R-:W-:Y:S01]  /*c4a0*/  UMOV UR7, 0x40000040 ;  /* 0x4000004000077882 */ /* 0x000fe20000000000 */
[----:B-1----:R-:W1:Y:S01]  /*c4b0*/  SHFL.BFLY PT, R5, R8, 0x2, 0x1f ;  /* 0x0c401f0008057f89 */ /* 0x002e6200000e0000 */
[----:B------:R-:W-:Y:S01]  /*c4c0*/  USHF.R.U32.HI UR40, URZ, 0x4, UR40 ;  /* 0x000000043f287899 */ /* 0x000fe20008011628 */
[----:B------:R-:W-:Y:S02]  /*c4d0*/  IMAD.MOV.U32 R13, RZ, RZ, RZ ;  /* 0x000000ffff0d7224 */ /* 0x000fe400078e00ff */
[----:B0-----:R-:W0:Y:S01]  /*c4e0*/  SHFL.BFLY PT, R0, R3, 0x2, 0x1f ;  /* 0x0c401f0003007f89 */ /* 0x001e2200000e0000 */
[----:B------:R-:W-:-:S04]  /*c4f0*/  ULOP3.LUT UR40, UR40, 0x3fff, URZ, 0xc0, !UPT ;  /* 0x00003fff28287892 */ /* 0x000fc8000f8ec03f */
[----:B------:R-:W-:-:S04]  /*c500*/  ULOP3.LUT UR4, UR40, 0x3000000, URZ, 0xfc, !UPT ;  /* 0x0300000028047892 */ /* 0x000fc8000f8efc3f */
[----:B------:R-:W-:-:S07]  /*c510*/  UIMAD UR4, UR39, 0x600, UR4 ;  /* 0x00000600270478a4 */ /* 0x000fce000f8e0204 */
[----:B------:R-:W-:Y:S02]  /*c520*/  UMOV UR6, UR4 ;  /* 0x0000000400067c82 */ /* 0x000fe40008000000 */
[----:B------:R-:W-:Y:S01]  /*c530*/  HGMMA.64x128x16.F32 R24, R156, gdesc[UR4].tnspB, R24, gsb0 ;  /* 0x41e000049c187df0 */ /* 0x000fe20008000818 */
[----:B------:R-:W-:Y:S01]  /*c540*/  UIADD3 UR6, UR4, 0x80, URZ ;  /* 0x0000008004067890 */ /* 0x000fe2000fffe03f */
[----:B-1----:R-:W-:Y:S01]  /*c550*/  FADD.FTZ R5, R5, R8 ;  /* 0x0000000805057221 */ /* 0x002fe20000010000 */
[----:B------:R-:W-:Y:S01]  /*c560*/  UMOV UR7, 0x40000040 ;  /* 0x4000004000077882 */ /* 0x000fe20000000000 */
[----:B0-----:R-:W-:Y:S01]  /*c570*/  FADD.FTZ R2, R0, R3 ;  /* 0x0000000300027221 */ /* 0x001fe20000010000 */
[----:B------:R-:W-:Y:S02]  /*c580*/  IMAD.MOV.U32 R3, RZ, RZ, RZ ;  /* 0x000000ffff037224 */ /* 0x000fe400078e00ff */
[----:B------:R-:W0:Y:S04]  /*c590*/  SHFL.BFLY PT, R0, R5, 0x1, 0x1f ;  /* 0x0c201f0005007f89 */ /* 0x000e2800000e0000 */
[----:B------:R-:W1:Y:S01]  /*c5a0*/  SHFL.BFLY PT, R7, R2, 0x1, 0x1f ;  /* 0x0c201f0002077f89 */ /* 0x000e6200000e0000 */
[----:B0-----:R-:W-:Y:S01]  /*c5b0*/  FADD.FTZ R12, R5, R0 ;  /* 0x00000000050c7221 */ /* 0x001fe20000010000 */
[----:B------:R-:W-:-:S02]  /*c5c0*/  IMAD.MOV.U32 R0, RZ, RZ, -0x800000 ;  /* 0xff800000ff007424 */ /* 0x000fc400078e00ff */
[----:B-1----:R-:W-:Y:S02]  /*c5d0*/  FADD.FTZ R14, R2, R7 ;  /* 0x00000007020e7221 */ /* 0x002fe40000010000 */
[----:B------:R-:W-:Y:S01]  /*c5e0*/  FSETP.NE.FTZ.AND P1, PT, R12, RZ, PT ;  /* 0x000000ff0c00720b */ /* 0x000fe20003f35000 */
[----:B------:R-:W-:Y:S02]  /*c5f0*/  IMAD.MOV.U32 R2, RZ, RZ, -0x800000 ;  /* 0xff800000ff027424 */ /* 0x000fe400078e00ff */
        /* <DEDUP_REMOVED lines=38> */
.L_x_1324:
        /* <DEDUP_REMOVED lines=9> */
[----:B------:R-:W-:Y:S01]  /*c8f0*/  FMUL.FTZ R7, R31, R13 ;  /* 0x0000000d1f077220 */ /* 0x000fe20000410000 */
[-C--:B------:R-:W-:Y:S01]  /*c900*/  FMUL.FTZ R95, R24, R3.reuse ;  /* 0x00000003185f7220 */ /* 0x080fe20000410000 */
[-C--:B------:R-:W-:Y:S01]  /*c910*/  FMUL.FTZ R12, R25, R3.reuse ;  /* 0x00000003190c7220 */ /* 0x080fe20000410000 */
        /* <DEDUP_REMOVED lines=62> */
.L_x_1246:
        /* <DEDUP_REMOVED lines=9> */
[----:B------:R-:W-:Y:S02]  /*cd90*/  F2FP.F16.F32.PACK_AB R7, R7, R8 ;  /* 0x000000080707723e */ /* 0x000fe400000000ff */
[----:B------:R-:W-:Y:S01]  /*cda0*/  F2FP.F16.F32.PACK_AB R6, R6, R91 ;  /* 0x0000005b0606723e */ /* 0x000fe200000000ff */
[----:B------:R-:W-:Y:S01]  /*cdb0*/  BAR.SYNC.DEFER_BLOCKING 0x1, 0x100 ;  /* 0x0044000000007b1d */ /* 0x000fe20000010000 */
        /* <DEDUP_REMOVED lines=10> */
[----:B------:R-:W-:Y:S02]  /*ce60*/  MOV R16, R3 ;  /* 0x0000000300107202 */ /* 0x000fe40000000f00 */
[----:B--2---:R-:W-:-:S03]  /*ce70*/  MOV R17, R4 ;  /* 0x0000000400117202 */ /* 0x004fc60000000f00 */
[----:B------:R-:W-:-:S03]  /*ce80*/  IMAD.WIDE R4, R171, 0x2, R16 ;  /* 0x00000002ab047825 */ /* 0x000fc600078e0210 */
[C---:B------:R-:W-:Y:S02]  /*ce90*/  LOP3.LUT R9, R4.reuse, 0x380, RZ, 0xc0, !PT ;  /* 0x0000038004097812 */ /* 0x040fe400078ec0ff */
[C---:B------:R-:W-:Y:S02]  /*cea0*/  IADD3 R23, P6, R4.reuse, 0x20, RZ ;  /* 0x0000002004177810 */ /* 0x040fe40007fde0ff */
[----:B------:R-:W-:Y:S02]  /*ceb0*/  IADD3 R97, P4, R4, 0x60, RZ ;  /* 0x0000006004617810 */ /* 0x000fe40007f9e0ff */
[----:B------:R-:W-:Y:S01]  /*cec0*/  SHF.R.U64 R9, R9, 0x3, RZ ;  /* 0x0000000309097819 */ /* 0x000fe200000012ff */
[--C-:B------:R-:W-:Y:S01]  /*ced0*/  IMAD.X R27, RZ, RZ, R5.reuse, P6 ;  /* 0x000000ffff1b7224 */ /* 0x100fe200030e0605 */
[----:B------:R-:W-:Y:S01]  /*cee0*/  LOP3.LUT R14, R23, 0x380, RZ, 0xc0, !PT ;  /* 0x00000380170e7812 */ /* 0x000fe200078ec0ff */
[----:B------:R-:W-:Y:S01]  /*cef0*/  IMAD.X R15, RZ, RZ, R5, P4 ;  /* 0x000000ffff0f7224 */ /* 0x000fe200020e0605 */
[----:B-1----:R-:W-:-:S02]  /*cf00*/  LOP3.LUT R44, R97, 0x380, RZ, 0xc0, !PT ;  /* 0x00000380612c7812 */ /* 0x002fc400078ec0ff */
[C---:B------:R-:W-:Y:S02]  /*cf10*/  IADD3 R73, P5, R4.reuse, 0x40, RZ ;  /* 0x0000004004497810 */ /* 0x040fe40007fbe0ff */
[C---:B------:R-:W-:Y:S02]  /*cf20*/  IADD3 R99, P3, R4.reuse, 0x4000, RZ ;  /* 0x0000400004637810 */ /* 0x040fe40007f7e0ff */
[C---:B------:R-:W-:Y:S01]  /*cf30*/  IADD3 R101, P2, R4.reuse, 0x4020, RZ ;  /* 0x0000402004657810 */ /* 0x040fe20007f5e0ff */
[--C-:B------:R-:W-:Y:S01]  /*cf40*/  IMAD.X R25, RZ, RZ, R5.reuse, P5 ;  /* 0x000000ffff197224 */ /* 0x100fe200028e0605 */
[C---:B------:R-:W-:Y:S01]  /*cf50*/  IADD3 R90, P1, R4.reuse, 0x4040, RZ ;  /* 0x00004040045a7810 */ /* 0x040fe20007f3e0ff */
[--C-:B------:R-:W-:Y:S01]  /*cf60*/  IMAD.X R21, RZ, RZ, R5.reuse, P3 ;  /* 0x000000ffff157224 */ /* 0x100fe200018e0605 */
[----:B------:R-:W-:Y:S01]  /*cf70*/  IADD3 R103, P0, R4, 0x4060, RZ ;  /* 0x0000406004677810 */ /* 0x000fe20007f1e0ff */
[--C-:B------:R-:W-:Y:S01]  /*cf80*/  IMAD.X R13, RZ, RZ, R5.reuse, P2 ;  /* 0x000000ffff0d7224 */ /* 0x100fe200010e0605 */
[----:B------:R-:W-:Y:S01]  /*cf90*/  LOP3.LUT R4, R9, R4, RZ, 0x3c, !PT ;  /* 0x0000000409047212 */ /* 0x000fe200078e3cff */
[--C-:B------:R-:W-:Y:S01]  /*cfa0*/  IMAD.X R11, RZ, RZ, R5.reuse, P1 ;  /* 0x000000ffff0b7224 */ /* 0x100fe200008e0605 */
[----:B------:R-:W-:Y:S01]  /*cfb0*/  SHF.R.U64 R14, R14, 0x3, RZ ;  /* 0x000000030e0e7819 */ /* 0x000fe200000012ff */
[----:B------:R-:W-:Y:S01]  /*cfc0*/  IMAD.X R9, RZ, RZ, R5, P0 ;  /* 0x000000ffff097224 */ /* 0x000fe200000e0605 */
[----:B------:R-:W-:-:S02]  /*cfd0*/  SHF.R.U64 R44, R44, 0x3, RZ ;  /* 0x000000032c2c7819 */ /* 0x000fc400000012ff */
[----:B------:R-:W-:Y:S02]  /*cfe0*/  MOV R94, R4 ;  /* 0x00000004005e7202 */ /* 0x000fe40000000f00 */
[----:B------:R-:W-:Y:S02]  /*cff0*/  LOP3.LUT R26, R14, R23, RZ, 0x3c, !PT ;  /* 0x000000170e1a7212 */ /* 0x000fe400078e3cff */
[----:B------:R-:W-:Y:S02]  /*d000*/  F2FP.F16.F32.PACK_AB R5, R10, R93 ;  /* 0x0000005d0a05723e */ /* 0x000fe400000000ff */
[----:B------:R-:W-:Y:S02]  /*d010*/  LOP3.LUT R14, R44, R97, RZ, 0x3c, !PT ;  /* 0x000000612c0e7212 */ /* 0x000fe400078e3cff */
[----:B------:R-:W-:Y:S01]  /*d020*/  LOP3.LUT R10, R101, 0x380, RZ, 0xc0, !PT ;  /* 0x00000380650a7812 */ /* 0x000fe200078ec0ff */
[----:B------:R-:W1:Y:S01]  /*d030*/  LDC.64 R96, c[0x0][0xc00] ;  /* 0x00030000ff607b82 */ /* 0x000e620000000a00 */
[----:B------:R-:W-:-:S02]  /*d040*/  LOP3.LUT R23, R90, 0x380, RZ, 0xc0, !PT ;  /* 0x000003805a177812 */ /* 0x000fc400078ec0ff */
[----:B------:R-:W-:Y:S02]  /*d050*/  LOP3.LUT R44, R103, 0x380, RZ, 0xc0, !PT ;  /* 0x00000380672c7812 */ /* 0x000fe400078ec0ff */
[----:B------:R-:W-:Y:S02]  /*d060*/  LOP3.LUT R20, R73, 0x380, RZ, 0xc0, !PT ;  /* 0x0000038049147812 */ /* 0x000fe400078ec0ff */
[----:B------:R-:W-:Y:S02]  /*d070*/  LOP3.LUT R72, R99, 0x380, RZ, 0xc0, !PT ;  /* 0x0000038063487812 */ /* 0x000fe400078ec0ff */
[----:B------:R-:W-:Y:S02]  /*d080*/  SHF.R.U64 R10, R10, 0x3, RZ ;  /* 0x000000030a0a7819 */ /* 0x000fe400000012ff */
[----:B------:R-:W-:Y:S02]  /*d090*/  SHF.R.U64 R23, R23, 0x3, RZ ;  /* 0x0000000317177819 */ /* 0x000fe400000012ff */
[----:B------:R-:W-:-:S02]  /*d0a0*/  SHF.R.U64 R44, R44, 0x3, RZ ;  /* 0x000000032c2c7819 */ /* 0x000fc400000012ff */
[----:B------:R-:W-:Y:S02]  /*d0b0*/  SHF.R.U64 R20, R20, 0x3, RZ ;  /* 0x0000000314147819 */ /* 0x000fe400000012ff */
[----:B------:R-:W-:Y:S02]  /*d0c0*/  F2FP.F16.F32.PACK_AB R4, R12, R95 ;  /* 0x0000005f0c04723e */ /* 0x000fe400000000ff */
[----:B------:R-:W-:Y:S02]  /*d0d0*/  SHF.R.U64 R72, R72, 0x3, RZ ;  /* 0x0000000348487819 */ /* 0x000fe400000012ff */
[----:B------:R-:W-:Y:S01]  /*d0e0*/  LOP3.LUT R12, R10, R101, RZ, 0x3c, !PT ;  /* 0x000000650a0c7212 */ /* 0x000fe200078e3cff */
[----:B------:R2:W-:Y:S01]  /*d0f0*/  STSM.16.M88.4 [R94], R4 ;  /* 0x000000045e007844 */ /* 0x0005e20000000200 */
[----:B------:R-:W-:Y:S02]  /*d100*/  LOP3.LUT R10, R23, R90, RZ, 0x3c, !PT ;  /* 0x0000005a170a7212 */ /* 0x000fe400078e3cff */
[----:B------:R-:W-:-:S02]  /*d110*/  LOP3.LUT R8, R44, R103, RZ, 0x3c, !PT ;  /* 0x000000672c087212 */ /* 0x000fc400078e3cff */
[----:B------:R-:W-:Y:S02]  /*d120*/  LOP3.LUT R24, R20, R73, RZ, 0x3c, !PT ;  /* 0x0000004914187212 */ /* 0x000fe400078e3cff */
[----:B------:R-:W-:Y:S02]  /*d130*/  LOP3.LUT R20, R72, R99, RZ, 0x3c, !PT ;  /* 0x0000006348147212 */ /* 0x000fe400078e3cff */
[----:B------:R-:W-:Y:S02]  /*d140*/  MOV R72, R10 ;  /* 0x0000000a00487202 */ /* 0x000fe40000000f00 */
[----:B------:R-:W-:Y:S02]  /*d150*/  MOV R44, R8 ;  /* 0x00000008002c7202 */ /* 0x000fe40000000f00 */
[----:B------:R-:W-:Y:S02]  /*d160*/  MOV R92, R26 ;  /* 0x0000001a005c7202 */ /* 0x000fe40000000f00 */
[----:B------:R-:W-:-:S02]  /*d170*/  F2FP.F16.F32.PACK_AB R8, R88, R89 ;  /* 0x000000595808723e */ /* 0x000fc400000000ff */
[----:B------:R-:W-:Y:S02]  /*d180*/  F2FP.F16.F32.PACK_AB R9, R35, R34 ;  /* 0x000000222309723e */ /* 0x000fe400000000ff */
[----:B------:R-:W-:Y:S02]  /*d190*/  F2FP.F16.F32.PACK_AB R10, R37, R36 ;  /* 0x00000024250a723e */ /* 0x000fe400000000ff */
[----:B------:R-:W-:Y:S02]  /*d1a0*/  F2FP.F16.F32.PACK_AB R11, R39, R38 ;  /* 0x00000026270b723e */ /* 0x000fe400000000ff */
[----:B------:R-:W-:Y:S02]  /*d1b0*/  MOV R91, R24 ;  /* 0x00000018005b7202 */ /* 0x000fe40000000f00 */
[----:B--2---:R-:W-:Y:S01]  /*d1c0*/  F2FP.F16.F32.PACK_AB R4, R41, R40 ;  /* 0x000000282904723e */ /* 0x004fe200000000ff */
[----:B------:R-:W-:Y:S01]  /*d1d0*/  STSM.16.M88.4 [R92], R8 ;  /* 0x000000085c007844 */ /* 0x000fe20000000200 */
[----:B------:R-:W-:-:S02]  /*d1e0*/  F2FP.F16.F32.PACK_AB R5, R43, R42 ;  /* 0x0000002a2b05723e */ /* 0x000fc400000000ff */
[----:B------:R-:W-:Y:S02]  /*d1f0*/  F2FP.F16.F32.PACK_AB R6, R32, R33 ;  /* 0x000000212006723e */ /* 0x000fe400000000ff */
[----:B------:R-:W-:Y:S02]  /*d200*/  F2FP.F16.F32.PACK_AB R7, R30, R31 ;  /* 0x0000001f1e07723e */ /* 0x000fe400000000ff */
[----:B------:R-:W-:Y:S02]  /*d210*/  MOV R90, R14 ;  /* 0x0000000e005a7202 */ /* 0x000fe40000000f00 */
[----:B------:R-:W-:Y:S01]  /*d220*/  MOV R73, R12 ;  /* 0x0000000c00497202 */ /* 0x000fe20000000f00 */
[----:B------:R2:W-:Y:S01]  /*d230*/  STSM.16.M88.4 [R91], R4 ;  /* 0x000000045b007844 */ /* 0x0005e20000000200 */
[----:B------:R-:W-:Y:S02]  /*d240*/  F2FP.F16.F32.PACK_AB R12, R49, R48 ;  /* 0x00000030310c723e */ /* 0x000fe400000000ff */
[----:B------:R-:W-:-:S02]  /*d250*/  F2FP.F16.F32.PACK_AB R13, R51, R50 ;  /* 0x00000032330d723e */ /* 0x000fc400000000ff */
[----:B------:R-:W-:Y:S02]  /*d260*/  F2FP.F16.F32.PACK_AB R14, R53, R52 ;  /* 0x00000034350e723e */ /* 0x000fe400000000ff */
[----:B------:R-:W-:Y:S01]  /*d270*/  F2FP.F16.F32.PACK_AB R15, R55, R54 ;  /* 0x00000036370f723e */ /* 0x000fe200000000ff */
[----:B------:R-:W-:Y:S01]  /*d280*/  ULDC UR4, c[0x0][0xa88] ;  /* 0x0002a20000047ab9 */ /* 0x000fe20000000800 */
[----:B------:R-:W-:Y:S01]  /*d290*/  MOV R23, R20 ;  /* 0x0000001400177202 */ /* 0x000fe20000000f00 */
[----:B------:R-:W3:Y:S01]  /*d2a0*/  LDC R52, c[0x0][0xbe8] ;  /* 0x0002fa00ff347b82 */ /* 0x000ee20000000800 */
[----:B------:R-:W-:Y:S01]  /*d2b0*/  F2FP.F16.F32.PACK_AB R24, R57, R56 ;  /* 0x000000383918723e */ /* 0x000fe200000000ff */
[----:B------:R-:W-:Y:S01]  /*d2c0*/  STSM.16.M88.4 [R90], R12 ;  /* 0x0000000c5a007844 */ /* 0x000fe20000000200 */
[----:B------:R-:W-:Y:S02]  /*d2d0*/  F2FP.F16.F32.PACK_AB R25, R59, R58 ;  /* 0x0000003a3b19723e */ /* 0x000fe400000000ff */
[----:B------:R-:W-:-:S02]  /*d2e0*/  F2FP.F16.F32.PACK_AB R26, R61, R60 ;  /* 0x0000003c3d1a723e */ /* 0x000fc400000000ff */
[----:B------:R-:W-:Y:S01]  /*d2f0*/  F2FP.F16.F32.PACK_AB R27, R63, R62 ;  /* 0x0000003e3f1b723e */ /* 0x000fe200000000ff */
[----:B--2---:R-:W2:Y:S01]  /*d300*/  LDC.64 R4, c[0x0][0xc08] ;  /* 0x00030200ff047b82 */ /* 0x004ea20000000a00 */
[----:B------:R-:W-:Y:S02]  /*d310*/  F2FP.F16.F32.PACK_AB R30, R77, R76 ;  /* 0x0000004c4d1e723e */ /* 0x000fe400000000ff */
[----:B------:R-:W-:Y:S01]  /*d320*/  F2FP.F16.F32.PACK_AB R31, R79, R78 ;  /* 0x0000004e4f1f723e */ /* 0x000fe200000000ff */
[----:B------:R4:W-:Y:S01]  /*d330*/  STSM.16.M88.4 [R23], R24 ;  /* 0x0000001817007844 */ /* 0x0009e20000000200 */
[----:B-1----:R-:W-:-:S03]  /*d340*/  ISETP.NE.U32.AND P0, PT, R96, RZ, PT ;  /* 0x000000ff6000720c */ /* 0x002fc60003f05070 */
[----:B------:R-:W1:Y:S01]  /*d350*/  LDC.64 R20, c[0x0][0xc00] ;  /* 0x00030000ff147b82 */ /* 0x000e620000000a00 */
[----:B------:R0:W-:Y:S01]  /*d360*/  STSM.16.M88.4 [R73], R64 ;  /* 0x0000004049007844 */ /* 0x0001e20000000200 */
[----:B------:R-:W-:-:S03]  /*d370*/  ISETP.NE.AND.EX P0, PT, R97, RZ, PT, P0 ;  /* 0x000000ff6100720c */ /* 0x000fc60003f05300 */
[----:B------:R0:W-:Y:S04]  /*d380*/  STSM.16.M88.4 [R72], R28 ;  /* 0x0000001c48007844 */ /* 0x0001e80000000200 */
[----:B------:R0:W-:Y:S01]  /*d390*/  STSM.16.M88.4 [R44], R80 ;  /* 0x000000502c007844 */ /* 0x0001e20000000200 */
[----:B------:R-:W-:Y:S02]  /*d3a0*/  IMAD.U32 R7, RZ, RZ, UR4 ;  /* 0x00000004ff077e24 */ /* 0x000fe4000f8e00ff */
[----:B----4-:R-:W-:Y:S01]  /*d3b0*/  IMAD.MOV.U32 R23, RZ, RZ, RZ ;  /* 0x000000ffff177224 */ /* 0x010fe200078e00ff */
[----:B------:R-:W-:Y:S01]  /*d3c0*/  BAR.SYNC.DEFER_BLOCKING 0x1, 0x100 ;  /* 0x0044000000007b1d */ /* 0x000fe20000010000 */
[----:B--2---:R-:W-:-:S04]  /*d3d0*/  ISETP.NE.U32.AND P2, PT, R4, RZ, PT ;  /* 0x000000ff0400720c */ /* 0x004fc80003f45070 */
[----:B------:R-:W-:Y:S01]  /*d3e0*/  ISETP.NE.AND.EX P2, PT, R5, RZ, PT, P2 ;  /* 0x000000ff0500720c */ /* 0x000fe20003f45320 */
[----:B-1----:R-:W-:-:S12]  /*d3f0*/  IMAD.WIDE R20, R164, 0x4, R20 ;  /* 0x00000004a4147825 */ /* 0x002fd800078e0214 */
[----:B------:R-:W1:Y:S01]  /*d400*/  @P2 LDC.64 R4, c[0x0][0xc08] ;  /* 0x00030200ff042b82 */ /* 0x000e620000000a00 */
[----:B------:R0:W5:Y:S01]  /*d410*/  @P0 LDG.E R23, desc[UR36][R20.64] ;  /* 0x0000002414170981 */ /* 0x000162000c1e1900 */
[----:B---3--:R-:W-:-:S13]  /*d420*/  ISETP.NE.AND P1, PT, R52, 0x1, PT ;  /* 0x000000013400780c */ /* 0x008fda0003f25270 */
[----:B------:R-:W2:Y:S01]  /*d430*/  @P1 LDC R6, c[0x0][0xbec] ;  /* 0x0002fb00ff061b82 */ /* 0x000ea20000000800 */
[----:B-1----:R-:W-:-:S07]  /*d440*/  @P2 IMAD.WIDE R4, R164, 0x4, R4 ;  /* 0x00000004a4042825 */ /* 0x002fce00078e0204 */
[----:B------:R-:W1:Y:S01]  /*d450*/  @P1 LDC R11, c[0x0][0xbf0] ;  /* 0x0002fc00ff0b1b82 */ /* 0x000e620000000800 */
[----:B------:R0:W5:Y:S01]  /*d460*/  @P2 LDG.E R7, desc[UR36][R4.64] ;  /* 0x0000002404072981 */ /* 0x000162000c1e1900 */
[----:B------:R-:W-:Y:S05]  /*d470*/  @P2 BRA `(.L_x_1327) ;  /* 0x0000000000102947 */ /* 0x000fea0003800000 */
[----:B------:R-:W-:Y:S05]  /*d480*/  @!P0 BRA `(.L_x_1327) ;  /* 0x00000000000c8947 */ /* 0x000fea0003800000 */
[----:B0-----:R-:W3:Y:S04]  /*d490*/  LDG.E R4, desc[UR36][R20.64] ;  /* 0x0000002414047981 */ /* 0x001ee8000c1e1900 */
[----:B-----5:R-:W3:Y:S02]  /*d4a0*/  LDG.E R7, desc[UR36][R20.64+0x4] ;  /* 0x0000042414077981 */ /* 0x020ee4000c1e1900 */
[----:B---3--:R-:W-:-:S07]  /*d4b0*/  IMAD.IADD R7, R7, 0x1, -R4 ;  /* 0x0000000107077824 */ /* 0x008fce00078e0a04 */
.L_x_1327:
[----:B0-----:R-:W-:Y:S01]  /*d4c0*/  SHF.R.S32.HI R44, RZ, 0x1f, R163 ;  /* 0x0000001fff2c7819 */ /* 0x001fe200000114a3 */
[----:B------:R-:W-:Y:S01]  /*d4d0*/  IMAD.IADD R15, R22, 0x1, R18 ;  /* 0x00000001160f7824 */ /* 0x000fe200078e0212 */
[----:B------:R-:W-:Y:S01]  /*d4e0*/  ULDC.64 UR4, c[0x0][0xb90] ;  /* 0x0002e40000047ab9 */ /* 0x000fe20000000a00 */
[--C-:B-----5:R-:W-:Y:S01]  /*d4f0*/  SHF.R.S32.HI R21, RZ, 0x1f, R23.reuse ;  /* 0x0000001fff157819 */ /* 0x120fe20000011417 */
[----:B------:R-:W-:Y:S01]  /*d500*/  IMAD.MOV.U32 R20, RZ, RZ, R23 ;  /* 0x000000ffff147224 */ /* 0x000fe200078e0017 */
[----:B------:R-:W-:Y:S01]  /*d510*/  SHF.R.S32.HI R8, RZ, 0x1f, R164 ;  /* 0x0000001fff087819 */ /* 0x000fe200000114a4 */
[----:B------:R-:W-:Y:S01]  /*d520*/  IMAD R4, R44, UR4, RZ ;  /* 0x000000042c047c24 */ /* 0x000fe2000f8e02ff */
[----:B------:R-:W-:Y:S01]  /*d530*/  SEL R53, R164, RZ, !P0 ;  /* 0x000000ffa4357207 */ /* 0x000fe20004000000 */
[----:B--2---:R-:W-:-:S04]  /*d540*/  @P1 IMAD.HI.U32 R6, R15, R6, RZ ;  /* 0x000000060f061227 */ /* 0x004fc800078e00ff */
[----:B------:R-:W-:Y:S01]  /*d550*/  IMAD.MOV.U32 R9, RZ, RZ, R15 ;  /* 0x000000ffff097224 */ /* 0x000fe200078e000f */
[----:B-1----:R-:W-:Y:S01]  /*d560*/  @P1 SHF.R.U32.HI R9, RZ, R11, R6 ;  /* 0x0000000bff091219 */ /* 0x002fe20000011606 */
[C---:B------:R-:W-:Y:S02]  /*d570*/  IMAD R13, R163.reuse, UR5, R4 ;  /* 0x00000005a30d7c24 */ /* 0x040fe4000f8e0204 */
[----:B------:R-:W-:Y:S01]  /*d580*/  IMAD.WIDE.U32 R4, R163, UR4, R20 ;  /* 0x00000004a3047c25 */ /* 0x000fe2000f8e0014 */
[----:B------:R-:W-:Y:S01]  /*d590*/  SEL R20, R8, RZ, !P0 ;  /* 0x000000ff08147207 */ /* 0x000fe20004000000 */
[----:B------:R-:W-:Y:S02]  /*d5a0*/  ULDC.64 UR4, c[0x0][0xb98] ;  /* 0x0002e60000047ab9 */ /* 0x000fe40000000a00 */
[----:B------:R-:W-:Y:S02]  /*d5b0*/  IMAD R11, R165, 0x40, R160 ;  /* 0x00000040a50b7824 */ /* 0x000fe400078e02a0 */
[----:B------:R-:W-:-:S02]  /*d5c0*/  IMAD.IADD R5, R5, 0x1, R13 ;  /* 0x0000000105057824 */ /* 0x000fc400078e020d */
        /* <DEDUP_REMOVED lines=12> */
[----:B------:R-:W-:Y:S01]  /*d690*/  SHF.R.S32.HI R6, RZ, 0x1f, R11 ;  /* 0x0000001fff067819 */ /* 0x000fe2000001140b */
[----:B------:R-:W-:Y:S01]  /*d6a0*/  IMAD.IADD R24, R170, 0x1, R18 ;  /* 0x00000001aa187824 */ /* 0x000fe200078e0212 */
[----:B------:R-:W-:Y:S01]  /*d6b0*/  IADD3.X R5, R13, R5, R8, P2, !PT ;  /* 0x000000050d057210 */ /* 0x000fe200017fe408 */
[----:B------:R-:W-:Y:S01]  /*d6c0*/  IMAD R55, R7, R52, RZ ;  /* 0x0000003407377224 */ /* 0x000fe200078e02ff */
[----:B------:R-:W-:Y:S01]  /*d6d0*/  IADD3 R9, P3, R16, 0x2000, RZ ;  /* 0x0000200010097810 */ /* 0x000fe20007f7e0ff */
[----:B------:R-:W-:Y:S01]  /*d6e0*/  IMAD R10, R6, UR4, RZ ;  /* 0x00000004060a7c24 */ /* 0x000fe2000f8e02ff */
[----:B------:R-:W-:Y:S01]  /*d6f0*/  IADD3 R15, P0, R16, 0x1000, RZ ;  /* 0x00001000100f7810 */ /* 0x000fe20007f1e0ff */
[----:B------:R-:W-:Y:S01]  /*d700*/  IMAD.WIDE.U32 R4, R11, UR4, R4 ;  /* 0x000000040b047c25 */ /* 0x000fe2000f8e0004 */
[----:B------:R-:W-:-:S02]  /*d710*/  LOP3.LUT R8, R9, 0x380, RZ, 0xc0, !PT ;  /* 0x0000038009087812 */ /* 0x000fc400078ec0ff */
[----:B------:R-:W-:Y:S01]  /*d720*/  LOP3.LUT R36, R37, 0x380, RZ, 0xc0, !PT ;  /* 0x0000038025247812 */ /* 0x000fe200078ec0ff */
[----:B------:R-:W-:Y:S01]  /*d730*/  IMAD R13, R11, UR5, R10 ;  /* 0x000000050b0d7c24 */ /* 0x000fe2000f8e020a */
[----:B------:R-:W-:Y:S01]  /*d740*/  ULDC.64 UR4, c[0x0][0xb50] ;  /* 0x0002d40000047ab9 */ /* 0x000fe20000000a00 */
[----:B------:R-:W-:Y:S01]  /*d750*/  SHF.R.U64 R6, R8, 0x3, RZ ;  /* 0x0000000308067819 */ /* 0x000fe200000012ff */
[----:B------:R-:W-:Y:S01]  /*d760*/  IMAD.X R7, RZ, RZ, R17, P3 ;  /* 0x000000ffff077224 */ /* 0x000fe200018e0611 */
[----:B------:R-:W-:Y:S01]  /*d770*/  LEA R10, P4, R4, UR4, 0x2 ;  /* 0x00000004040a7c11 */ /* 0x000fe2000f8810ff */
[----:B------:R-:W-:Y:S01]  /*d780*/  IMAD.IADD R5, R5, 0x1, R13 ;  /* 0x0000000105057824 */ /* 0x000fe200078e020d */
[----:B------:R-:W-:Y:S01]  /*d790*/  LOP3.LUT R6, R6, R9, RZ, 0x3c, !PT ;  /* 0x0000000906067212 */ /* 0x000fe200078e3cff */
[----:B------:R-:W-:Y:S01]  /*d7a0*/  IMAD.X R13, RZ, RZ, R17, P0 ;  /* 0x000000ffff0d7224 */ /* 0x000fe200000e0611 */
[----:B------:R-:W-:Y:S01]  /*d7b0*/  IADD3 R9, P2, R16, 0x3000, RZ ;  /* 0x0000300010097810 */ /* 0x000fe20007f5e0ff */
[----:B------:R-:W-:Y:S01]  /*d7c0*/  SHFL.IDX PT, R48, R10, RZ, 0x1c1f ;  /* 0x001c1fff0a307589 */ /* 0x000fe200000e0000 */
[----:B------:R-:W-:Y:S01]  /*d7d0*/  LEA.HI.X R14, R4, UR5, R5, 0x2, P4 ;  /* 0x00000005040e7c11 */ /* 0x000fe2000a0f1405 */
[----:B------:R-:W-:Y:S01]  /*d7e0*/  VIADD R4, R24, 0x8 ;  /* 0x0000000818047836 */ /* 0x000fe20000000000 */
[----:B------:R-:W-:Y:S01]  /*d7f0*/  LOP3.LUT R8, R9, 0x380, RZ, 0xc0, !PT ;  /* 0x0000038009087812 */ /* 0x000fe200078ec0ff */
[----:B------:R-:W-:Y:S01]  /*d800*/  SHFL.IDX PT, R50, R10, 0x1, 0x1c1f ;  /* 0x003c1f000a327f89 */ /* 0x000fe200000e0000 */
[----:B------:R-:W-:Y:S01]  /*d810*/  LOP3.LUT P0, RZ, R167, 0x3, RZ, 0xc0, !PT ;  /* 0x00000003a7ff7812 */ /* 0x000fe2000780c0ff */
[----:B------:R-:W-:Y:S01]  /*d820*/  ULDC.64 UR4, c[0x0][0xaa0] ;  /* 0x0002a80000047ab9 */ /* 0x000fe20000000a00 */
[----:B------:R-:W-:Y:S01]  /*d830*/  SHF.R.U64 R8, R8, 0x3, RZ ;  /* 0x0000000308087819 */ /* 0x000fe200000012ff */
[----:B------:R-:W0:Y:S01]  /*d840*/  SHFL.IDX PT, R49, R14, RZ, 0x1c1f ;  /* 0x001c1fff0e317589 */ /* 0x000e2200000e0000 */
[----:B------:R-:W-:-:S02]  /*d850*/  IADD3 R33, P4, R16, 0x6000, RZ ;  /* 0x0000600010217810 */ /* 0x000fc40007f9e0ff */
[----:B------:R-:W-:Y:S01]  /*d860*/  LOP3.LUT R8, R8, R9, RZ, 0x3c, !PT ;  /* 0x0000000908087212 */ /* 0x000fe200078e3cff */
[----:B------:R-:W1:Y:S01]  /*d870*/  SHFL.IDX PT, R51, R14, 0x1, 0x1c1f ;  /* 0x003c1f000e337f89 */ /* 0x000e6200000e0000 */
[----:B------:R-:W-:Y:S01]  /*d880*/  IMAD.X R9, RZ, RZ, R17, P2 ;  /* 0x000000ffff097224 */ /* 0x000fe200010e0611 */
[-C--:B------:R-:W-:Y:S02]  /*d890*/  ISETP.GE.OR P2, PT, R24, R55.reuse, P0 ;  /* 0x000000371800720c */ /* 0x080fe40000746670 */
[----:B------:R-:W-:Y:S02]  /*d8a0*/  ISETP.GE.OR P0, PT, R4, R55, P0 ;  /* 0x000000370400720c */ /* 0x000fe40000706670 */
[----:B------:R-:W-:Y:S02]  /*d8b0*/  LOP3.LUT R11, R16, 0x380, RZ, 0xc0, !PT ;  /* 0x00000380100b7812 */ /* 0x000fe400078ec0ff */
[----:B------:R-:W-:Y:S02]  /*d8c0*/  LOP3.LUT R32, R33, 0x380, RZ, 0xc0, !PT ;  /* 0x0000038021207812 */ /* 0x000fe400078ec0ff */
[----:B------:R-:W-:-:S02]  /*d8d0*/  SHF.R.U64 R11, R11, 0x3, RZ ;  /* 0x000000030b0b7819 */ /* 0x000fc400000012ff */
[----:B------:R-:W-:Y:S02]  /*d8e0*/  IADD3 R5, P3, R16, 0x7000, RZ ;  /* 0x0000700010057810 */ /* 0x000fe40007f7e0ff */
[----:B------:R-:W-:Y:S02]  /*d8f0*/  SHF.R.U64 R40, R40, 0x3, RZ ;  /* 0x0000000328287819 */ /* 0x000fe400000012ff */
[----:B------:R-:W-:Y:S01]  /*d900*/  SHF.R.U64 R36, R36, 0x3, RZ ;  /* 0x0000000324247819 */ /* 0x000fe200000012ff */
[--C-:B------:R-:W-:Y:S01]  /*d910*/  IMAD.X R29, RZ, RZ, R17.reuse, P3 ;  /* 0x000000ffff1d7224 */ /* 0x100fe200018e0611 */
[----:B------:R-:W-:Y:S02]  /*d920*/  SHF.R.U64 R32, R32, 0x3, RZ ;  /* 0x0000000320207819 */ /* 0x000fe400000012ff */
[----:B------:R-:W-:Y:S01]  /*d930*/  LOP3.LUT R16, R11, R16, RZ, 0x3c, !PT ;  /* 0x000000100b107212 */ /* 0x000fe200078e3cff */
[----:B0-----:R0:W-:Y:S01]  /*d940*/  @!P2 ST.E desc[UR36][R48.64], R2 ;  /* 0x000000023000a985 */ /* 0x0011e2000c101924 */
[----:B------:R-:W-:Y:S01]  /*d950*/  LOP3.LUT R40, R40, R41, RZ, 0x3c, !PT ;  /* 0x0000002928287212 */ /* 0x000fe200078e3cff */
[--C-:B------:R-:W-:Y:S01]  /*d960*/  IMAD.X R41, RZ, RZ, R17.reuse, P6 ;  /* 0x000000ffff297224 */ /* 0x100fe200030e0611 */
[----:B------:R-:W-:Y:S01]  /*d970*/  LOP3.LUT R36, R36, R37, RZ, 0x3c, !PT ;  /* 0x0000002524247212 */ /* 0x000fe200078e3cff */
[----:B-1----:R1:W-:Y:S01]  /*d980*/  @!P0 ST.E desc[UR36][R50.64], R0 ;  /* 0x0000000032008985 */ /* 0x0023e2000c101924 */
[----:B------:R-:W-:Y:S01]  /*d990*/  LOP3.LUT R32, R32, R33, RZ, 0x3c, !PT ;  /* 0x0000002120207212 */ /* 0x000fe200078e3cff */
[--C-:B------:R-:W-:Y:S01]  /*d9a0*/  IMAD.X R37, RZ, RZ, R17.reuse, P5 ;  /* 0x000000ffff257224 */ /* 0x100fe200028e0611 */
[----:B------:R-:W-:Y:S01]  /*d9b0*/  LOP3.LUT R12, R15, 0x380, RZ, 0xc0, !PT ;  /* 0x000003800f0c7812 */ /* 0x000fe200078ec0ff */
[----:B------:R-:W-:Y:S01]  /*d9c0*/  IMAD.X R33, RZ, RZ, R17, P4 ;  /* 0x000000ffff217224 */ /* 0x000fe200020e0611 */
[----:B------:R2:W5:Y:S01]  /*d9d0*/  LD.E.128 R24, desc[UR36][R16.64] ;  /* 0x0000002410187980 */ /* 0x000562000c101d00 */
[----:B------:R-:W-:Y:S01]  /*d9e0*/  LOP3.LUT R4, R5, 0x380, RZ, 0xc0, !PT ;  /* 0x0000038005047812 */ /* 0x000fe200078ec0ff */
[----:B0-----:R-:W0:Y:S01]  /*d9f0*/  @P1 LDC R49, c[0x0][0xbec] ;  /* 0x0002fb00ff311b82 */ /* 0x001e220000000800 */
[----:B------:R-:W-:Y:S01]  /*da00*/  SHF.R.U64 R12, R12, 0x3, RZ ;  /* 0x000000030c0c7819 */ /* 0x000fe200000012ff */
[----:B------:R-:W5:Y:S01]  /*da10*/  LD.E.128 R8, desc[UR36][R8.64] ;  /* 0x0000002408087980 */ /* 0x000f62000c101d00 */
[----:B------:R-:W-:Y:S01]  /*da20*/  SHF.R.U64 R4, R4, 0x3, RZ ;  /* 0x0000000304047819 */ /* 0x000fe200000012ff */
[----:B-1----:R-:W-:Y:S01]  /*da30*/  IMAD R0, R21, UR4, RZ ;  /* 0x0000000415007c24 */ /* 0x002fe2000f8e02ff */
[----:B------:R-:W-:Y:S01]  /*da40*/  LOP3.LUT R12, R12, R15, RZ, 0x3c, !PT ;  /* 0x0000000f0c0c7212 */ /* 0x000fe200078e3cff */
[----:B------:R-:W5:Y:S01]  /*da50*/  LD.E.128 R40, desc[UR36][R40.64] ;  /* 0x0000002428287980 */ /* 0x000f62000c101d00 */
[----:B--2---:R-:W-:Y:S01]  /*da60*/  IMAD.WIDE.U32 R16, R23, UR4, RZ ;  /* 0x0000000417107c25 */ /* 0x004fe2000f8e00ff */
[----:B------:R-:W-:-:S02]  /*da70*/  LOP3.LUT R28, R4, R5, RZ, 0x3c, !PT ;  /* 0x00000005041c7212 */ /* 0x000fc400078e3cff */
[----:B------:R-:W5:Y:S01]  /*da80*/  LD.E.128 R4, desc[UR36][R6.64] ;  /* 0x0000002406047980 */ /* 0x000f62000c101d00 */
[----:B------:R-:W-:Y:S01]  /*da90*/  IMAD R21, R23, UR5, R0 ;  /* 0x0000000517157c24 */ /* 0x000fe2000f8e0200 */
[----:B------:R-:W-:Y:S01]  /*daa0*/  ULDC.64 UR4, c[0x0][0xae8] ;  /* 0x0002ba0000047ab9 */ /* 0x000fe20000000a00 */
[----:B------:R-:W1:Y:S01]  /*dab0*/  @P1 LDC R23, c[0x0][0xbf0] ;  /* 0x0002fc00ff171b82 */ /* 0x000e620000000800 */
[----:B------:R-:W5:Y:S01]  /*dac0*/  LD.E.128 R12, desc[UR36][R12.64] ;  /* 0x000000240c0c7980 */ /* 0x000f62000c101d00 */
[----:B------:R-:W-:Y:S02]  /*dad0*/  IMAD.IADD R17, R17, 0x1, R21 ;  /* 0x0000000111117824 */ /* 0x000fe400078e0215 */
[----:B------:R-:W-:Y:S01]  /*dae0*/  IMAD R21, R162, 0x20, R165 ;  /* 0x00000020a2157824 */ /* 0x000fe200078e02a5 */
[----:B------:R-:W5:Y:S01]  /*daf0*/  LD.E.128 R36, desc[UR36][R36.64] ;  /* 0x0000002424247980 */ /* 0x000f62000c101d00 */
[----:B------:R-:W-:Y:S02]  /*db00*/  IMAD R0, R44, UR4, RZ ;  /* 0x000000042c007c24 */ /* 0x000fe4000f8e02ff */
[----:B------:R-:W-:Y:S01]  /*db10*/  IMAD.IADD R44, R18, 0x1, R21 ;  /* 0x00000001122c7824 */ /* 0x000fe200078e0215 */
[----:B------:R-:W5:Y:S01]  /*db20*/  LD.E.128 R32, desc[UR36][R32.64] ;  /* 0x0000002420207980 */ /* 0x000f62000c101d00 */
[----:B------:R-:W-:-:S02]  /*db30*/  IMAD R21, R163, UR5, R0 ;  /* 0x00000005a3157c24 */ /* 0x000fc4000f8e0200 */
[----:B------:R-:W-:Y:S01]  /*db40*/  IMAD.WIDE.U32 R16, R163, UR4, R16 ;  /* 0x00000004a3107c25 */ /* 0x000fe2000f8e0010 */
[----:B------:R-:W-:Y:S01]  /*db50*/  ULDC.64 UR4, c[0x0][0xaf0] ;  /* 0x0002bc0000047ab9 */ /* 0x000fe20000000a00 */
[----:B------:R-:W5:Y:S02]  /*db60*/  LD.E.128 R28, desc[UR36][R28.64] ;  /* 0x000000241c1c7980 */ /* 0x000f64000c101d00 */
[----:B0-----:R-:W-:Y:S01]  /*db70*/  @P1 IMAD.HI.U32 R0, R44, R49, RZ ;  /* 0x000000312c001227 */ /* 0x001fe200078e00ff */
[----:B------:R-:W-:Y:S01]  /*db80*/  @!PT LDS RZ, [RZ] ;  /* 0x00000000fffff984 */ /* 0x000fe20000000800 */
[----:B------:R-:W-:Y:S01]  /*db90*/  @!PT LDS RZ, [RZ] ;  /* 0x00000000fffff984 */ /* 0x000fe20000000800 */
[----:B------:R-:W-:Y:S01]  /*dba0*/  @!PT LDS RZ, [RZ] ;  /* 0x00000000fffff984 */ /* 0x000fe20000000800 */
[----:B------:R-:W-:Y:S01]  /*dbb0*/  @!PT LDS RZ, [RZ] ;  /* 0x00000000fffff984 */ /* 0x000fe20000000800 */
[----:B------:R0:W-:Y:S06]  /*dbc0*/  MEMBAR.ALL.CTA ;  /* 0x0000000000007992 */ /* 0x0001ec0000008000 */
[----:B0-----:R-:W0:Y:S01]  /*dbd0*/  FENCE.VIEW.ASYNC.S ;  /* 0x00000000000073c6 */ /* 0x001e220000000000 */
[----:B------:R-:W-:-:S02]  /*dbe0*/  IMAD.IADD R17, R17, 0x1, R21 ;  /* 0x0000000111117824 */ /* 0x000fc400078e0215 */
[----:B------:R-:W-:Y:S02]  /*dbf0*/  IMAD.MOV.U32 R21, RZ, RZ, R44 ;  /* 0x000000ffff157224 */ /* 0x000fe400078e002c */
[----:B------:R-:W-:Y:S01]  /*dc00*/  IMAD R2, R20, UR4, RZ ;  /* 0x0000000414027c24 */ /* 0x000fe2000f8e02ff */
[----:B-1----:R-:W-:Y:S01]  /*dc10*/  @P1 SHF.R.U32.HI R21, RZ, R23, R0 ;  /* 0x00000017ff151219 */ /* 0x002fe20000011600 */
[----:B------:R-:W-:-:S03]  /*dc20*/  IMAD.WIDE.U32 R16, R53, UR4, R16 ;  /* 0x0000000435107c25 */ /* 0x000fc6000f8e0010 */
[--C-:B------:R-:W-:Y:S01]  /*dc30*/  SHF.R.S32.HI R0, RZ, 0x1f, R21.reuse ;  /* 0x0000001fff007819 */ /* 0x100fe20000011415 */
[----:B------:R-:W-:Y:S01]  /*dc40*/  IMAD R23, R53, UR5, R2 ;  /* 0x0000000535177c24 */ /* 0x000fe2000f8e0202 */
[----:B------:R-:W-:Y:S01]  /*dc50*/  ULDC.64 UR4, c[0x0][0xae0] ;  /* 0x0002b80000047ab9 */ /* 0x000fe20000000a00 */
[----:B------:R-:W-:Y:S02]  /*dc60*/  IMAD.MOV R49, RZ, RZ, -R21 ;  /* 0x000000ffff317224 */ /* 0x000fe400078e0a15 */
[----:B------:R-:W-:Y:S02]  /*dc70*/  IMAD.IADD R17, R17, 0x1, R23 ;  /* 0x0000000111117824 */ /* 0x000fe400078e0217 */
[----:B------:R-:W-:Y:S02]  /*dc80*/  IMAD R0, R0, UR4, RZ ;  /* 0x0000000400007c24 */ /* 0x000fe4000f8e02ff */
[----:B------:R-:W-:Y:S02]  /*dc90*/  IMAD R23, R52, R49, R44 ;  /* 0x0000003134177224 */ /* 0x000fe400078e022c */
[----:B------:R-:W-:-:S02]  /*dca0*/  IMAD R49, R21, UR5, R0 ;  /* 0x0000000515317c24 */ /* 0x000fc4000f8e0200 */
[----:B------:R-:W-:Y:S01]  /*dcb0*/  IMAD.WIDE.U32 R16, R21, UR4, R16 ;  /* 0x0000000415107c25 */ /* 0x000fe2000f8e0010 */
[----:B------:R-:W-:Y:S01]  /*dcc0*/  SHF.R.S32.HI R0, RZ, 0x1f, R23 ;  /* 0x0000001fff007819 */ /* 0x000fe20000011417 */
[----:B------:R-:W-:Y:S02]  /*dcd0*/  ULDC.64 UR4, c[0x0][0xad8] ;  /* 0x0002b60000047ab9 */ /* 0x000fe40000000a00 */
[----:B------:R-:W-:Y:S02]  /*dce0*/  IMAD.IADD R17, R17, 0x1, R49 ;  /* 0x0000000111117824 */ /* 0x000fe400078e0231 */
[----:B------:R-:W-:Y:S02]  /*dcf0*/  IMAD R2, R0, UR4, RZ ;  /* 0x0000000400027c24 */ /* 0x000fe4000f8e02ff */
[----:B------:R-:W-:Y:S02]  /*dd00*/  IMAD.IADD R44, R165, 0x1, R18 ;  /* 0x00000001a52c7824 */ /* 0x000fe400078e0212 */
[----:B------:R-:W-:-:S02]  /*dd10*/  IMAD R21, R23, UR5, R2 ;  /* 0x0000000517157c24 */ /* 0x000fc4000f8e0202 */
[----:B------:R-:W-:Y:S01]  /*dd20*/  IMAD.WIDE.U32 R16, R23, UR4, R16 ;  /* 0x0000000417107c25 */ /* 0x000fe2000f8e0010 */
[CC--:B------:R-:W-:Y:S01]  /*dd30*/  ISETP.GE.AND P2, PT, R44.reuse, R55.reuse, PT ;  /* 0x000000372c00720c */ /* 0x0c0fe20003f46270 */
[----:B------:R-:W-:Y:S02]  /*dd40*/  ULDC.64 UR4, c[0x0][0xa80] ;  /* 0x0002a00000047ab9 */ /* 0x000fe40000000a00 */
[----:B------:R-:W-:Y:S01]  /*dd50*/  VIADD R0, R44, 0x20 ;  /* 0x000000202c007836 */ /* 0x000fe20000000000 */
[----:B------:R-:W-:Y:S01]  /*dd60*/  LEA R18, P3, R16, UR4, 0x1 ;  /* 0x0000000410127c11 */ /* 0x000fe2000f8608ff */
[----:B------:R-:W-:Y:S02]  /*dd70*/  IMAD.IADD R17, R17, 0x1, R21 ;  /* 0x0000000111117824 */ /* 0x000fe400078e0215 */
[----:B------:R-:W-:Y:S01]  /*dd80*/  VIADD R3, R3, 0x2a820 ;  /* 0x0002a82003037836 */ /* 0x000fe20000000000 */
[----:B------:R-:W-:Y:S01]  /*dd90*/  ISETP.GE.AND P0, PT, R0, R55, PT ;  /* 0x000000370000720c */ /* 0x000fe20003f06270 */
[----:B------:R-:W-:Y:S01]  /*dda0*/  VIADD R0, R44, 0x40 ;  /* 0x000000402c007836 */ /* 0x000fe20000000000 */
[----:B------:R-:W-:-:S02]  /*ddb0*/  LEA.HI.X R20, R16, UR5, R17, 0x1, P3 ;  /* 0x0000000510147c11 */ /* 0x000fc400098f0c11 */
[----:B------:R-:W-:Y:S01]  /*ddc0*/  PRMT R3, RZ, 0x654, R3 ;  /* 0x00000654ff037816 */ /* 0x000fe20000000003 */
[----:B0-----:R0:W1:Y:S01]  /*ddd0*/  SHFL.IDX PT, R16, R18, RZ, 0x181f ;  /* 0x00181fff12107589 */ /* 0x00106200000e0000 */
        /* <DEDUP_REMOVED lines=10> */
[-C--:B0-2---:R-:W-:Y:S02]  /*de80*/  @!P2 LEA.HI.X R3, R160, R0.reuse, R173, 0x1, P4 ;  /* 0x00000000a003a211 */ /* 0x085fe400020f0cad */
[----:B------:R-:W-:-:S03]  /*de90*/  @!P3 LEA.HI.X R17, R161, R0, R172, 0x1, P5 ;  /* 0x00000000a111b211 */ /* 0x000fc600028f0cac */
[----:B-----5:R3:W-:Y:S04]  /*dea0*/  @!P2 ST.E.128 desc[UR36][R2.64], R24 ;  /* 0x000000180200a985 */ /* 0x0207e8000c101d24 */
[----:B------:R3:W-:Y:S02]  /*deb0*/  @!P3 ST.E.128 desc[UR36][R16.64], R40 ;  /* 0x000000281000b985 */ /* 0x0007e4000c101d24 */
.L_x_1329:
[----:B------:R-:W-:Y:S05]  /*dec0*/  BSYNC B1 ;  /* 0x0000000000017941 */ /* 0x000fea0003800000 */
.L_x_1328:
        /* <DEDUP_REMOVED lines=9> */
[-C--:B0---4-:R-:W-:Y:S02]  /*df60*/  @!P3 LEA.HI.X R3, R160, R0.reuse, R173, 0x1, P0 ;  /* 0x00000000a003b211 */ /* 0x091fe400000f0cad */
[----:B------:R-:W-:-:S03]  /*df70*/  @!P4 LEA.HI.X R17, R161, R0, R172, 0x1, P2 ;  /* 0x00000000a111c211 */ /* 0x000fc600010f0cac */
[----:B-----5:R3:W-:Y:S04]  /*df80*/  @!P3 ST.E.128 desc[UR36][R2.64], R12 ;  /* 0x0000000c0200b985 */ /* 0x0207e8000c101d24 */
[----:B------:R3:W-:Y:S02]  /*df90*/  @!P4 ST.E.128 desc[UR36][R16.64], R36 ;  /* 0x000000241000c985 */ /* 0x0007e4000c101d24 */
.L_x_1331:
[----:B------:R-:W-:Y:S05]  /*dfa0*/  BSYNC B1 ;  /* 0x0000000000017941 */ /* 0x000fea0003800000 */
.L_x_1330:
        /* <DEDUP_REMOVED lines=13> */
.L_x_1333:
[----:B------:R-:W-:Y:S05]  /*e080*/  BSYNC B1 ;  /* 0x0000000000017941 */ /* 0x000fea0003800000 */
.L_x_1332:
        /* <DEDUP_REMOVED lines=12> */
[----:B----4-:R-:W-:-:S04]  /*e150*/  LEA R2, P0, R161, R18, 0x1 ;  /* 0x00000012a1027211 */ /* 0x010fc800078008ff */
[----:B------:R-:W-:-:S05]  /*e160*/  LEA.HI.X R3, R161, R20, R172, 0x1, P0 ;  /* 0x00000014a1037211 */ /* 0x000fca00000f0cac */
[----:B------:R0:W-:Y:S01]  /*e170*/  ST.E.128 desc[UR36][R2.64], R28 ;  /* 0x0000001c02007985 */ /* 0x0001e2000c101d24 */
[----:B------:R-:W-:Y:S05]  /*e180*/  BRA `(.L_x_1334) ;  /* 0x0000000800b07947 */ /* 0x000fea0003800000 */
.L_x_1326:
[----:B------:R-:W2:Y:S08]  /*e190*/  LDC.64 R4, c[0x0][0xc00] ;  /* 0x00030000ff047b82 */ /* 0x000eb00000000a00 */
[----:B0-----:R-:W0:Y:S01]  /*e1a0*/  LDC.64 R2, c[0x0][0xc00] ;  /* 0x00030000ff027b82 */ /* 0x001e220000000a00 */
[----:B------:R-:W-:Y:S01]  /*e1b0*/  ULDC UR4, c[0x0][0xa88] ;  /* 0x0002a20000047ab9 */ /* 0x000fe20000000800 */
[----:B------:R-:W-:-:S06]  /*e1c0*/  IMAD.MOV.U32 R6, RZ, RZ, RZ ;  /* 0x000000ffff067224 */ /* 0x000fcc00078e00ff */
[----:B------:R-:W3:Y:S01]  /*e1d0*/  LDC R17, c[0x0][0xbe8] ;  /* 0x0002fa00ff117b82 */ /* 0x000ee20000000800 */
[----:B--2---:R-:W-:-:S04]  /*e1e0*/  ISETP.NE.U32.AND P0, PT, R4, RZ, PT ;  /* 0x000000ff0400720c */ /* 0x004fc80003f05070 */
[----:B------:R-:W-:-:S03]  /*e1f0*/  ISETP.NE.AND.EX P0, PT, R5, RZ, PT, P0 ;  /* 0x000000ff0500720c */ /* 0x000fc60003f05300 */
[----:B------:R-:W2:Y:S01]  /*e200*/  LDC.64 R4, c[0x0][0xc08] ;  /* 0x00030200ff047b82 */ /* 0x000ea20000000a00 */
[----:B0-----:R-:W-:-:S04]  /*e210*/  IMAD.WIDE R2, R164, 0x4, R2 ;  /* 0x00000004a4027825 */ /* 0x001fc800078e0202 */
[----:B------:R-:W-:-:S05]  /*e220*/  IMAD.U32 R0, RZ, RZ, UR4 ;  /* 0x00000004ff007e24 */ /* 0x000fca000f8e00ff */
[----:B------:R0:W5:Y:S01]  /*e230*/  @P0 LDG.E R6, desc[UR36][R2.64] ;  /* 0x0000002402060981 */ /* 0x000162000c1e1900 */
[----:B--2---:R-:W-:-:S04]  /*e240*/  ISETP.NE.U32.AND P1, PT, R4, RZ, PT ;  /* 0x000000ff0400720c */ /* 0x004fc80003f25070 */
[----:B------:R-:W-:-:S13]  /*e250*/  ISETP.NE.AND.EX P1, PT, R5, RZ, PT, P1 ;  /* 0x000000ff0500720c */ /* 0x000fda0003f25310 */
[----:B------:R-:W2:Y:S02]  /*e260*/  @P1 LDC.64 R4, c[0x0][0xc08] ;  /* 0x00030200ff041b82 */ /* 0x000ea40000000a00 */
[----:B--2---:R-:W-:-:S05]  /*e270*/  @P1 IMAD.WIDE R4, R164, 0x4, R4 ;  /* 0x00000004a4041825 */ /* 0x004fca00078e0204 */
[----:B------:R0:W5:Y:S01]  /*e280*/  @P1 LDG.E R0, desc[UR36][R4.64] ;  /* 0x0000002404001981 */ /* 0x000162000c1e1900 */
[----:B---3--:R-:W-:Y:S02]  /*e290*/  ISETP.NE.AND P2, PT, R17, 0x1, PT ;  /* 0x000000011100780c */ /* 0x008fe40003f45270 */
[----:B------:R-:W-:Y:S02]  /*e2a0*/  ISETP.GE.AND P3, PT, R174, 0x80, PT ;  /* 0x00000080ae00780c */ /* 0x000fe40003f66270 */
[----:B------:R-:W-:-:S09]  /*e2b0*/  SHF.R.S32.HI R7, RZ, 0x1f, R164 ;  /* 0x0000001fff077819 */ /* 0x000fd200000114a4 */
[----:B------:R-:W2:Y:S08]  /*e2c0*/  @P2 LDC R16, c[0x0][0xbec] ;  /* 0x0002fb00ff102b82 */ /* 0x000eb00000000800 */
[----:B------:R-:W3:Y:S01]  /*e2d0*/  @P2 LDC R21, c[0x0][0xbf0] ;  /* 0x0002fc00ff152b82 */ /* 0x000ee20000000800 */
[----:B0-----:R-:W-:Y:S05]  /*e2e0*/  @P1 BRA `(.L_x_1335) ;  /* 0x0000000000101947 */ /* 0x001fea0003800000 */
[----:B------:R-:W-:Y:S05]  /*e2f0*/  @!P0 BRA `(.L_x_1335) ;  /* 0x00000000000c8947 */ /* 0x000fea0003800000 */
[----:B------:R-:W4:Y:S04]  /*e300*/  LDG.E R5, desc[UR36][R2.64] ;  /* 0x0000002402057981 */ /* 0x000f28000c1e1900 */
[----:B-----5:R-:W4:Y:S02]  /*e310*/  LDG.E R0, desc[UR36][R2.64+0x4] ;  /* 0x0000042402007981 */ /* 0x020f24000c1e1900 */
[----:B----4-:R-:W-:-:S07]  /*e320*/  IMAD.IADD R0, R0, 0x1, -R5 ;  /* 0x0000000100007824 */ /* 0x010fce00078e0a05 */
.L_x_1335:
        /* <DEDUP_REMOVED lines=9> */
[----:B0-----:R-:W-:-:S04]  /*e3c0*/  IADD3 R9, R18, -0x80, R3 ;  /* 0xffffff8012097810 */ /* 0x001fc80007ffe003 */
        /* <DEDUP_REMOVED lines=18> */
[----:B------:R-:W-:Y:S01]  /*e4f0*/  IADD3 R2, P0, R5, R2, RZ ;  /* 0x0000000205027210 */ /* 0x000fe20007f1e0ff */
[----:B------:R-:W-:Y:S02]  /*e500*/  IMAD.MOV R7, RZ, RZ, -R5 ;  /* 0x000000ffff077224 */ /* 0x000fe400078e0a05 */
[----:B------:R-:W-:Y:S01]  /*e510*/  IMAD R8, R13, UR5, R4 ;  /* 0x000000050d087c24 */ /* 0x000fe2000f8e0204 */
[----:B------:R-:W-:Y:S01]  /*e520*/  ULDC.64 UR4, c[0x0][0xb88] ;  /* 0x0002e20000047ab9 */ /* 0x000fe20000000a00 */
[----:B------:R-:W-:Y:S01]  /*e530*/  IMAD R7, R14, R7, R9 ;  /* 0x000000070e077224 */ /* 0x000fe200078e0209 */
[----:B------:R-:W-:-:S04]  /*e540*/  SHF.R.S32.HI R9, RZ, 0x1f, R5 ;  /* 0x0000001fff097819 */ /* 0x000fc80000011405 */
        /* <DEDUP_REMOVED lines=11> */
.L_x_1337:
[----:B------:R-:W-:Y:S05]  /*e600*/  BSYNC B1 ;  /* 0x0000000000017941 */ /* 0x000fea0003800000 */
.L_x_1336:
[----:B------:R-:W-:Y:S01]  /*e610*/  ULDC.64 UR4, c[0x0][0xaa0] ;  /* 0x0002a80000047ab9 */ /* 0x000fe20000000a00 */
[----:B------:R-:W-:Y:S01]  /*e620*/  IMAD R7, R162, 0x20, R165 ;  /* 0x00000020a2077824 */ /* 0x000fe200078e02a5 */
[----:B------:R-:W-:Y:S01]  /*e630*/  BSSY B1, `(.L_x_1338) ;  /* 0x0000037000017945 */ /* 0x000fe20003800000 */
[----:B0-----:R-:W-:Y:S02]  /*e640*/  IMAD R3, R11, UR4, RZ ;  /* 0x000000040b037c24 */ /* 0x001fe4000f8e02ff */
[----:B------:R-:W-:Y:S02]  /*e650*/  IMAD.IADD R9, R18, 0x1, R7 ;  /* 0x0000000112097824 */ /* 0x000fe400078e0207 */
[C---:B------:R-:W-:Y:S02]  /*e660*/  IMAD R5, R6.reuse, UR5, R3 ;  /* 0x0000000506057c24 */ /* 0x040fe4000f8e0203 */
[----:B------:R-:W-:Y:S01]  /*e670*/  IMAD.WIDE.U32 R2, R6, UR4, RZ ;  /* 0x0000000406027c25 */ /* 0x000fe2000f8e00ff */
[----:B------:R-:W-:-:S03]  /*e680*/  ULDC.64 UR4, c[0x0][0xae8] ;  /* 0x0002ba0000047ab9 */ /* 0x000fc60000000a00 */
[----:B------:R-:W-:Y:S02]  /*e690*/  IMAD.IADD R3, R3, 0x1, R5 ;  /* 0x0000000103037824 */ /* 0x000fe400078e0205 */
[----:B------:R-:W-:Y:S02]  /*e6a0*/  IMAD R6, R10, UR4, RZ ;  /* 0x000000040a067c24 */ /* 0x000fe4000f8e02ff */
[----:B--2---:R-:W-:-:S04]  /*e6b0*/  @P2 IMAD.HI.U32 R4, R9, R16, RZ ;  /* 0x0000001009042227 */ /* 0x004fc800078e00ff */
[C---:B------:R-:W-:Y:S02]  /*e6c0*/  IMAD R7, R163.reuse, UR5, R6 ;  /* 0x00000005a3077c24 */ /* 0x040fe4000f8e0206 */
[----:B------:R-:W-:Y:S01]  /*e6d0*/  IMAD.WIDE.U32 R2, R163, UR4, R2 ;  /* 0x00000004a3027c25 */ /* 0x000fe2000f8e0002 */
[----:B------:R-:W-:-:S03]  /*e6e0*/  ULDC.64 UR4, c[0x0][0xaf0] ;  /* 0x0002bc0000047ab9 */ /* 0x000fc60000000a00 */
[----:B------:R-:W-:Y:S01]  /*e6f0*/  IMAD.MOV.U32 R5, RZ, RZ, R9 ;  /* 0x000000ffff057224 */ /* 0x000fe200078e0009 */
[----:B---3--:R-:W-:Y:S01]  /*e700*/  @P2 SHF.R.U32.HI R5, RZ, R21, R4 ;  /* 0x00000015ff052219 */ /* 0x008fe20000011604 */
[----:B------:R-:W-:Y:S02]  /*e710*/  IMAD R6, R12, UR4, RZ ;  /* 0x000000040c067c24 */ /* 0x000fe4000f8e02ff */
[----:B------:R-:W-:Y:S01]  /*e720*/  IMAD.IADD R3, R3, 0x1, R7 ;  /* 0x0000000103037824 */ /* 0x000fe200078e0207 */
[----:B------:R-:W-:Y:S01]  /*e730*/  SHF.R.S32.HI R4, RZ, 0x1f, R5 ;  /* 0x0000001fff047819 */ /* 0x000fe20000011405 */
[C---:B------:R-:W-:Y:S02]  /*e740*/  IMAD R7, R13.reuse, UR5, R6 ;  /* 0x000000050d077c24 */ /* 0x040fe4000f8e0206 */
        /* <DEDUP_REMOVED lines=12> */
[----:B------:R-:W-:Y:S02]  /*e810*/  IMAD.IADD R18, R165, 0x1, R18 ;  /* 0x00000001a5127824 */ /* 0x000fe400078e0212 */
        /* <DEDUP_REMOVED lines=11> */
[----:B------:R0:W2:Y:S02]  /*e8d0*/  SHFL.IDX PT, R2, R4, RZ, 0x181f ;  /* 0x00181fff04027589 */ /* 0x0000a400000e0000 */
[----:B------:R-:W-:Y:S02]  /*e8e0*/  ISETP.GE.AND P0, PT, R0, R17, PT ;  /* 0x000000110000720c */ /* 0x000fe40003f06270 */
[----:B------:R0:W3:Y:S01]  /*e8f0*/  SHFL.IDX PT, R0, R5, RZ, 0x181f ;  /* 0x00181fff05007589 */ /* 0x0000e200000e0000 */
[----:B------:R-:W-:Y:S10]  /*e900*/  @P2 BRA `(.L_x_1339) ;  /* 0x0000000000242947 */ /* 0x000ff40003800000 */
        /* <DEDUP_REMOVED lines=9> */
.L_x_1339:
[----:B------:R-:W-:Y:S05]  /*e9a0*/  BSYNC B1 ;  /* 0x0000000000017941 */ /* 0x000fea0003800000 */
.L_x_1338:
        /* <DEDUP_REMOVED lines=13> */
.L_x_1341:
[----:B------:R-:W-:Y:S05]  /*ea80*/  BSYNC B1 ;  /* 0x0000000000017941 */ /* 0x000fea0003800000 */
.L_x_1340:
        /* <DEDUP_REMOVED lines=13> */
.L_x_1343:
[----:B------:R-:W-:Y:S05]  /*eb60*/  BSYNC B1 ;  /* 0x0000000000017941 */ /* 0x000fea0003800000 */
.L_x_1342:
        /* <DEDUP_REMOVED lines=14> */
.L_x_1334:
[----:B------:R-:W-:Y:S05]  /*ec50*/  BSYNC B0 ;  /* 0x0000000000007941 */ /* 0x000fea0003800000 */
.L_x_1325:
[----:B------:R-:W-:Y:S02]  /*ec60*/  ULDC UR4, c[0x0][0xc3c] ;  /* 0x00030f0000047ab9 */ /* 0x000fe40000000800 */
[----:B-1----:R-:W-:-:S13]  /*ec70*/  ISETP.GE.AND P0, PT, R47, UR4, PT ;  /* 0x000000042f007c0c */ /* 0x002fda000bf06270 */
[----:B------:R-:W-:Y:S05]  /*ec80*/  @!P0 BRA `(.L_x_1344) ;  /* 0xffffff2000248947 */ /* 0x000fea000383ffff */
[----:B------:R-:W-:Y:S05]  /*ec90*/  EXIT ;  /* 0x000000000000794d */ /* 0x000fea0003800000 */
.L_x_1235:
[----:B------:R-:W-:-:S08]  /*eca0*/  NOP ;  /* 0x0000000000007918 */ /* 0x000fd00000000000 */
[----:B0-----:R-:W0:-:S00]  /*ecb0*/  USETMAXREG.DEALLOC.CTAPOOL 0x28 ;  /* 0x00000028000079c8 */ /* 0x001e0000080e0500 */
[----:B0-----:R-:W2:Y:S01]  /*ecc0*/  LDL.LU R2, [R1] ;  /* 0x0000000001027983 */ /* 0x001ea20000300800 */
[----:B------:R-:W-:-:S06]  /*ecd0*/  LOP3.LUT R0, R0, 0x3, RZ, 0xc0, !PT ;  /* 0x0000000300007812 */ /* 0x000fcc00078ec0ff */
[----:B------:R-:W0:Y:S02]  /*ece0*/  SHFL.IDX PT, R0, R0, RZ, 0x1f ;  /* 0x00001fff00007589 */ /* 0x000e2400000e0000 */
[----:B0-----:R-:W-:Y:S01]  /*ecf0*/  ISETP.NE.AND P0, PT, R0, RZ, PT ;  /* 0x000000ff0000720c */ /* 0x001fe20003f05270 */
[----:B------:R-:W-:Y:S01]  /*ed00*/  IMAD.MOV.U32 R0, RZ, RZ, RZ ;  /* 0x000000ffff007224 */ /* 0x000fe200078e00ff */
[----:B--2---:R-:W-:-:S11]  /*ed10*/  LOP3.LUT R2, R2, 0xfffffeff, RZ, 0xc0, !PT ;  /* 0xfffffeff02027812 */ /* 0x004fd600078ec0ff */
[----:B------:R-:W-:-:S05]  /*ed20*/  @P0 LOP3.LUT R2, R2, 0x100, RZ, 0xfc, !PT ;  /* 0x0000010002020812 */ /* 0x000fca00078efcff */
[----:B------:R0:W-:Y:S01]  /*ed30*/  STL [R1], R2 ;  /* 0x0000000201007387 */ /* 0x0001e20000100800 */
[----:B------:R-:W-:Y:S05]  /*ed40*/  @!P0 BRA `(.L_x_1345) ;  /* 0x00000000001c8947 */ /* 0x000fea0003800000 */
[----:B------:R-:W1:Y:S08]  /*ed50*/  S2UR UR5, SR_CgaCtaId ;  /* 0x00000000000579c3 */ /* 0x000e700000008800 */
[----:B------:R-:W-:Y:S06]  /*ed60*/  BAR.SYNC.DEFER_BLOCKING 0x5, 0x180 ;  /* 0x0146000000007b1d */ /* 0x000fec0000010000 */
[----:B------:R-:W-:-:S02]  /*ed70*/  UMOV UR4, 0x400 ;  /* 0x0000040000047882 */ /* 0x000fc40000000000 */
[----:B-1----:R-:W-:-:S09]  /*ed80*/  ULEA UR4, UR5, UR4, 0x18 ;  /* 0x0000000405047291 */ /* 0x002fd2000f8ec03f */
[----:B------:R-:W1:Y:S01]  /*ed90*/  LDS.128 R16, [UR4+0x2a8d0] ;  /* 0x02a8d004ff107984 */ /* 0x000e620008000c00 */
[----:B------:R-:W-:Y:S06]  /*eda0*/  BAR.ARV 0x4, 0x180 ;  /* 0x0106000000007b1d */ /* 0x000fec0000002000 */
[----:B------:R-:W-:Y:S05]  /*edb0*/  BRA `(.L_x_1346) ;  /* 0x00000008008c7947 */ /* 0x000fea0003800000 */
.L_x_1345:
[----:B0-----:R-:W0:Y:S01]  /*edc0*/  S2R R2, SR_TID.X ;  /* 0x0000000000027919 */ /* 0x001e220000002100 */
        /* <DEDUP_REMOVED lines=36> */
[----:B------:R-:W-:Y:S01]  /*f010*/  IMAD.MOV.U32 R4, RZ, RZ, R3 ;  /* 0x000000ffff047224 */ /* 0x000fe200078e0003 */
[----:B------:R-:W-:Y:S01]  /*f020*/  UMOV UR4, URZ ;  /* 0x0000003f00047c82 */ /* 0x000fe20008000000 */
[----:B------:R-:W-:-:S05]  /*f030*/  ULDC UR5, c[0x0][0xc38] ;  /* 0x00030e0000057ab9 */ /* 0x000fca0000000800 */
.L_x_1351:
        /* <DEDUP_REMOVED lines=12> */
.L_x_1350:
[----:B------:R-:W-:Y:S05]  /*f100*/  BSYNC B0 ;  /* 0x0000000000007941 */ /* 0x000fea0003800000 */
.L_x_1349:
        /* <DEDUP_REMOVED lines=20> */
.L_x_1347:
[----:B------:R-:W-:-:S04]  /*f250*/  IMAD.IADD R11, R4, 0x1, -R3 ;  /* 0x00000001040b7824 */ /* 0x000fc800078e0a03 */
[----:B------:R-:W-:-:S05]  /*f260*/  IMAD R2, R6, UR5, R11 ;  /* 0x0000000506027c24 */ /* 0x000fca000f8e020b */
[----:B------:R-:W-:Y:S02]  /*f270*/  ISETP.GT.AND P0, PT, R2, UR6, PT ;  /* 0x0000000602007c0c */ /* 0x000fe4000bf04270 */
[----:B------:R-:W0:Y:S11]  /*f280*/  LDC.64 R2, c[0x0][0xc90] ;  /* 0x00032400ff027b82 */ /* 0x000e360000000a00 */
[----:B------:R-:W-:-:S04]  /*f290*/  VOTE.ANY R8, PT, !P0 ;  /* 0x0000000000087806 */ /* 0x000fc800040e0100 */
[----:B------:R-:W1:Y:S02]  /*f2a0*/  POPC R13, R8 ;  /* 0x00000008000d7309 */ /* 0x000e640000000000 */
[----:B-1----:R-:W-:-:S04]  /*f2b0*/  VIADD R19, R13, UR4 ;  /* 0x000000040d137c36 */ /* 0x002fc80008000000 */
[----:B0-----:R-:W-:-:S05]  /*f2c0*/  IMAD.WIDE R2, R19, 0x4, R2 ;  /* 0x0000000413027825 */ /* 0x001fca00078e0202 */
[----:B------:R-:W2:Y:S01]  /*f2d0*/  LDG.E R7, desc[UR36][R2.64] ;  /* 0x0000002402077981 */ /* 0x000ea2000c1e1900 */
[----:B------:R-:W-:-:S03]  /*f2e0*/  ISETP.NE.AND P0, PT, R8, RZ, PT ;  /* 0x000000ff0800720c */ /* 0x000fc60003f05270 */
[----:B------:R-:W2:Y:S02]  /*f2f0*/  SHFL.IDX PT, R0, R0, R13, 0x1f ;  /* 0x00001f0d00007589 */ /* 0x000ea400000e0000 */
[----:B--2---:R-:W-:-:S05]  /*f300*/  IMAD R4, R0, R7, RZ ;  /* 0x0000000700047224 */ /* 0x004fca00078e02ff */
[----:B------:R-:W-:-:S04]  /*f310*/  IABS R12, R4 ;  /* 0x00000004000c7213 */ /* 0x000fc80000000000 */
[----:B------:R-:W0:Y:S08]  /*f320*/  I2F.RP R9, R12 ;  /* 0x0000000c00097306 */ /* 0x000e300000209400 */
[----:B0-----:R-:W0:Y:S02]  /*f330*/  MUFU.RCP R9, R9 ;  /* 0x0000000900097308 */ /* 0x001e240000001000 */
[----:B0-----:R-:W-:-:S06]  /*f340*/  VIADD R10, R9, 0xffffffe ;  /* 0x0ffffffe090a7836 */ /* 0x001fcc0000000000 */
[----:B------:R0:W1:Y:S01]  /*f350*/  F2I.FTZ.U32.TRUNC.NTZ R3, R10 ;  /* 0x0000000a00037305 */ /* 0x000062000021f000 */
[----:B------:R-:W-:Y:S05]  /*f360*/  @!P0 BRA `(.L_x_1352) ;  /* 0x0000000000088947 */ /* 0x000fea0003800000 */
[----:B------:R-:W-:-:S05]  /*f370*/  VIADD R9, R13, 0xffffffff ;  /* 0xffffffff0d097836 */ /* 0x000fca0000000000 */
[----:B------:R2:W3:Y:S02]  /*f380*/  SHFL.IDX PT, R16, R6, R9, 0x1f ;  /* 0x00001f0906107589 */ /* 0x0004e400000e0000 */
.L_x_1352:
[----:B-1----:R-:W-:Y:S02]  /*f390*/  IMAD.MOV R2, RZ, RZ, -R3 ;  /* 0x000000ffff027224 */ /* 0x002fe400078e0a03 */
[----:B---3--:R-:W-:Y:S02]  /*f3a0*/  IMAD R16, R16, UR5, R11 ;  /* 0x0000000510107c24 */ /* 0x008fe4000f8e020b */
[----:B------:R-:W-:Y:S01]  /*f3b0*/  IMAD.MOV.U32 R11, RZ, RZ, R2 ;  /* 0x000000ffff0b7224 */ /* 0x000fe200078e0002 */
[----:B------:R-:W-:Y:S02]  /*f3c0*/  IABS R2, R4 ;  /* 0x0000000400027213 */ /* 0x000fe40000000000 */
[----:B--2---:R-:W-:Y:S01]  /*f3d0*/  IADD3 R9, -R16, UR6, RZ ;  /* 0x0000000610097c10 */ /* 0x004fe2000fffe1ff */
[----:B------:R-:W-:Y:S02]  /*f3e0*/  IMAD R11, R11, R12, RZ ;  /* 0x0000000c0b0b7224 */ /* 0x000fe400078e02ff */
[----:B------:R-:W-:Y:S01]  /*f3f0*/  IMAD.MOV R8, RZ, RZ, -R2 ;  /* 0x000000ffff087224 */ /* 0x000fe200078e0a02 */
        /* <DEDUP_REMOVED lines=8> */
[----:B------:R-:W-:Y:S02]  /*f480*/  @!P1 IMAD.IADD R3, R3, 0x1, -R12 ;  /* 0x0000000103039824 */ /* 0x000fe400078e0a0c */
[----:B------:R-:W-:Y:S01]  /*f490*/  @!P1 VIADD R2, R2, 0x1 ;  /* 0x0000000102029836 */ /* 0x000fe20000000000 */
[----:B------:R-:W-:Y:S02]  /*f4a0*/  ISETP.NE.AND P1, PT, R4, RZ, PT ;  /* 0x000000ff0400720c */ /* 0x000fe40003f25270 */
[----:B------:R-:W-:Y:S02]  /*f4b0*/  ISETP.GE.U32.AND P0, PT, R3, R12, PT ;  /* 0x0000000c0300720c */ /* 0x000fe40003f06070 */
[----:B------:R-:W-:-:S04]  /*f4c0*/  LOP3.LUT R3, R9, R4, RZ, 0x3c, !PT ;  /* 0x0000000409037212 */ /* 0x000fc800078e3cff */
[----:B------:R-:W-:-:S07]  /*f4d0*/  ISETP.GE.AND P2, PT, R3, RZ, PT ;  /* 0x000000ff0300720c */ /* 0x000fce0003f46270 */
[----:B------:R-:W-:-:S06]  /*f4e0*/  @P0 VIADD R2, R2, 0x1 ;  /* 0x0000000102020836 */ /* 0x000fcc0000000000 */
[----:B------:R-:W-:Y:S01]  /*f4f0*/  @!P2 IMAD.MOV R2, RZ, RZ, -R2 ;  /* 0x000000ffff02a224 */ /* 0x000fe200078e0a02 */
[----:B------:R-:W-:-:S05]  /*f500*/  @!P1 LOP3.LUT R2, RZ, R4, RZ, 0x33, !PT ;  /* 0x00000004ff029212 */ /* 0x000fca00078e33ff */
[----:B------:R-:W-:Y:S02]  /*f510*/  IMAD R11, R7, R2, RZ ;  /* 0x00000002070b7224 */ /* 0x000fe400078e02ff */
[----:B------:R-:W-:Y:S02]  /*f520*/  IMAD.MOV R2, RZ, RZ, -R2 ;  /* 0x000000ffff027224 */ /* 0x000fe400078e0a02 */
[----:B------:R-:W-:Y:S02]  /*f530*/  IMAD.MOV R6, RZ, RZ, -R11 ;  /* 0x000000ffff067224 */ /* 0x000fe400078e0a0b */
[----:B------:R-:W-:Y:S02]  /*f540*/  IMAD R4, R4, R2, R9 ;  /* 0x0000000204047224 */ /* 0x000fe400078e0209 */
[----:B------:R-:W-:Y:S01]  /*f550*/  IMAD.MOV.U32 R2, RZ, RZ, RZ ;  /* 0x000000ffff027224 */ /* 0x000fe200078e00ff */
[----:B------:R-:W-:Y:S02]  /*f560*/  VIADDMNMX R13, R6, UR5, R7, PT ;  /* 0x00000005060d7c46 */ /* 0x000fe4000b800107 */
[----:B------:R-:W-:-:S02]  /*f570*/  IABS R9, R4 ;  /* 0x0000000400097213 */ /* 0x000fc40000000000 */
[-C--:B------:R-:W-:Y:S01]  /*f580*/  IABS R8, R13.reuse ;  /* 0x0000000d00087213 */ /* 0x080fe20000000000 */
[----:B------:R-:W-:Y:S01]  /*f590*/  IMAD.MOV R18, RZ, RZ, -R13 ;  /* 0x000000ffff127224 */ /* 0x000fe200078e0a0d */
[----:B0-----:R-:W-:Y:S02]  /*f5a0*/  IABS R10, R13 ;  /* 0x0000000d000a7213 */ /* 0x001fe40000000000 */
[----:B------:R-:W0:Y:S08]  /*f5b0*/  I2F.RP R6, R8 ;  /* 0x0000000800067306 */ /* 0x000e300000209400 */
[----:B0-----:R-:W0:Y:S02]  /*f5c0*/  MUFU.RCP R6, R6 ;  /* 0x0000000600067308 */ /* 0x001e240000001000 */
[----:B0-----:R-:W-:-:S06]  /*f5d0*/  VIADD R3, R6, 0xffffffe ;  /* 0x0ffffffe06037836 */ /* 0x001fcc0000000000 */
[----:B------:R-:W0:Y:S02]  /*f5e0*/  F2I.FTZ.U32.TRUNC.NTZ R3, R3 ;  /* 0x0000000300037305 */ /* 0x000e24000021f000 */
[----:B0-----:R-:W-:-:S04]  /*f5f0*/  IMAD.MOV R7, RZ, RZ, -R3 ;  /* 0x000000ffff077224 */ /* 0x001fc800078e0a03 */
[----:B------:R-:W-:-:S04]  /*f600*/  IMAD R7, R7, R8, RZ ;  /* 0x0000000807077224 */ /* 0x000fc800078e02ff */
[----:B------:R-:W-:-:S04]  /*f610*/  IMAD.HI.U32 R2, R3, R7, R2 ;  /* 0x0000000703027227 */ /* 0x000fc800078e0002 */
[----:B------:R-:W-:Y:S02]  /*f620*/  IMAD.MOV R3, RZ, RZ, -R10 ;  /* 0x000000ffff037224 */ /* 0x000fe400078e0a0a */
        /* <DEDUP_REMOVED lines=8> */
[----:B------:R-:W-:Y:S01]  /*f6b0*/  ISETP.GE.AND P2, PT, R3, RZ, PT ;  /* 0x000000ff0300720c */ /* 0x000fe20003f46270 */
[----:B------:R-:W-:-:S06]  /*f6c0*/  IMAD.IADD R3, R4, 0x1, R11 ;  /* 0x0000000104037824 */ /* 0x000fcc00078e020b */
[----:B------:R-:W-:-:S06]  /*f6d0*/  @P0 VIADD R2, R2, 0x1 ;  /* 0x0000000102020836 */ /* 0x000fcc0000000000 */
[----:B------:R-:W-:Y:S01]  /*f6e0*/  @!P2 IMAD.MOV R2, RZ, RZ, -R2 ;  /* 0x000000ffff02a224 */ /* 0x000fe200078e0a02 */
[----:B------:R-:W-:-:S04]  /*f6f0*/  @!P1 LOP3.LUT R2, RZ, R13, RZ, 0x33, !PT ;  /* 0x0000000dff029212 */ /* 0x000fc800078e33ff */
[----:B------:R-:W-:Y:S01]  /*f700*/  LOP3.LUT R17, RZ, R2, RZ, 0x33, !PT ;  /* 0x00000002ff117212 */ /* 0x000fe200078e33ff */
[----:B------:R-:W-:-:S04]  /*f710*/  IMAD R18, R2, R18, R3 ;  /* 0x0000001202127224 */ /* 0x000fc800078e0203 */
[----:B------:R-:W-:Y:S01]  /*f720*/  IMAD.IADD R17, R0, 0x1, R17 ;  /* 0x0000000100117824 */ /* 0x000fe200078e0211 */
[----:B------:R-:W-:Y:S06]  /*f730*/  BRA `(.L_x_1353) ;  /* 0x0000000000147947 */ /* 0x000fec0003800000 */
.L_x_1348:
[----:B------:R-:W-:Y:S01]  /*f740*/  ULDC UR4, c[0x0][0xc3c] ;  /* 0x00030f0000047ab9 */ /* 0x000fe20000000800 */
[----:B------:R-:W-:Y:S02]  /*f750*/  IMAD.MOV.U32 R17, RZ, RZ, RZ ;  /* 0x000000ffff117224 */ /* 0x000fe400078e00ff */
[----:B------:R-:W-:Y:S02]  /*f760*/  IMAD.U32 R16, RZ, RZ, UR6 ;  /* 0x00000006ff107e24 */ /* 0x000fe4000f8e00ff */
[----:B------:R-:W-:Y:S02]  /*f770*/  IMAD.MOV.U32 R18, RZ, RZ, RZ ;  /* 0x000000ffff127224 */ /* 0x000fe400078e00ff */
[----:B------:R-:W-:-:S07]  /*f780*/  IMAD.U32 R19, RZ, RZ, UR4 ;  /* 0x00000004ff137e24 */ /* 0x000fce000f8e00ff */
.L_x_1353:
[----:B------:R-:W-:-:S13]  /*f790*/  ISETP.NE.AND P0, PT, R5, RZ, PT ;  /* 0x000000ff0500720c */ /* 0x000fda0003f05270 */
[----:B------:R-:W0:Y:S01]  /*f7a0*/  @!P0 S2R R3, SR_CgaCtaId ;  /* 0x0000000000038919 */ /* 0x000e220000008800 */
[----:B------:R-:W-:-:S04]  /*f7b0*/  @!P0 MOV R0, 0x400 ;  /* 0x0000040000008802 */ /* 0x000fc80000000f00 */
[----:B0-----:R-:W-:-:S05]  /*f7c0*/  @!P0 LEA R0, R3, R0, 0x18 ;  /* 0x0000000003008211 */ /* 0x001fca00078ec0ff */
[----:B------:R2:W-:Y:S01]  /*f7d0*/  @!P0 STS.128 [R0+0x2a8d0], R16 ;  /* 0x02a8d01000008388 */ /* 0x0005e20000000c00 */
[----:B------:R-:W-:Y:S06]  /*f7e0*/  BAR.ARV 0x5, 0x180 ;  /* 0x0146000000007b1d */ /* 0x000fec0000002000 */
.L_x_1346:
[----:B------:R3:W-:Y:S01]  /*f7f0*/  STL [R1+0x14], RZ ;  /* 0x000014ff01007387 */ /* 0x0007e20000100800 */
[----:B------:R-:W-:Y:S01]  /*f800*/  ULDC UR4, c[0x0][0xc3c] ;  /* 0x00030f0000047ab9 */ /* 0x000fe20000000800 */
[----:B------:R-:W-:Y:S01]  /*f810*/  IMAD.MOV.U32 R27, RZ, RZ, 0x1 ;  /* 0x00000001ff1b7424 */ /* 0x000fe200078e00ff */
[----:B-1----:R-:W-:Y:S01]  /*f820*/  ISETP.GE.AND P0, PT, R19, UR4, PT ;  /* 0x0000000413007c0c */ /* 0x002fe2000bf06270 */
[----:B------:R-:W-:-:S12]  /*f830*/  IMAD.MOV.U32 R25, RZ, RZ, RZ ;  /* 0x000000ffff197224 */ /* 0x000fd800078e00ff */
[----:B---3--:R-:W-:Y:S05]  /*f840*/  @P0 BRA `(.L_x_1354) ;  /* 0x0000004c005c0947 */ /* 0x008fea0003800000 */
[----:B--2---:R-:W2:Y:S01]  /*f850*/  LDL R0, [R1+0x18] ;  /* 0x0000180001007983 */ /* 0x004ea20000100800 */
[----:B------:R-:W1:Y:S01]  /*f860*/  S2UR UR5, SR_CgaCtaId ;  /* 0x00000000000579c3 */ /* 0x000e620000008800 */
[----:B------:R-:W-:Y:S01]  /*f870*/  BSSY B8, `(.L_x_1354) ;  /* 0x00004d4000087945 */ /* 0x000fe20003800000 */
[----:B------:R-:W-:Y:S01]  /*f880*/  IMAD.MOV.U32 R27, RZ, RZ, 0x1 ;  /* 0x00000001ff1b7424 */ /* 0x000fe200078e00ff */
[----:B------:R-:W3:Y:S01]  /*f890*/  S2R R5, SR_TID.X ;  /* 0x0000000000057919 */ /* 0x000ee20000002100 */
[----:B------:R-:W-:Y:S01]  /*f8a0*/  IMAD.MOV.U32 R25, RZ, RZ, RZ ;  /* 0x000000ffff197224 */ /* 0x000fe200078e00ff */
[----:B------:R-:W-:Y:S01]  /*f8b0*/  ULDC UR39, c[0x0][0xc] ;  /* 0x0000030000277ab9 */ /* 0x000fe20000000800 */
[----:B------:R4:W-:Y:S01]  /*f8c0*/  STL [R1+0x14], RZ ;  /* 0x000014ff01007387 */ /* 0x0009e20000100800 */
[C---:B---3--:R-:W-:Y:S02]  /*f8d0*/  LOP3.LUT R4, R5.reuse, 0x7f, RZ, 0xc0, !PT ;  /* 0x0000007f05047812 */ /* 0x048fe400078ec0ff */
[----:B--2---:R-:W-:Y:S01]  /*f8e0*/  R2UR UR4, R0 ;  /* 0x00000000000472ca */ /* 0x004fe200000e0000 */
[----:B------:R-:W-:-:S05]  /*f8f0*/  IMAD.SHL.U32 R0, R5, 0x8, RZ ;  /* 0x0000000805007824 */ /* 0x000fca00078e00ff */
[----:B0-----:R-:W-:-:S04]  /*f900*/  LOP3.LUT R2, R0, 0x1f8, RZ, 0xc0, !PT ;  /* 0x000001f800027812 */ /* 0x001fc800078ec0ff */
[----:B------:R-:W-:Y:S01]  /*f910*/  LOP3.LUT R3, R2, 0x38, R5, 0x78, !PT ;  /* 0x0000003802037812 */ /* 0x000fe200078e7805 */
[----:B------:R-:W-:Y:S01]  /*f920*/  IMAD.SHL.U32 R2, R5, 0x10, RZ ;  /* 0x0000001005027824 */ /* 0x000fe200078e00ff */
[----:B------:R-:W-:Y:S01]  /*f930*/  SHF.R.U32.HI R5, RZ, 0x3, R4 ;  /* 0x00000003ff057819 */ /* 0x000fe20000011604 */
[----:B------:R-:W-:Y:S01]  /*f940*/  ULOP3.LUT UR38, UR4, 0x2, URZ, 0xfc, !UPT ;  /* 0x0000000204267892 */ /* 0x000fe2000f8efc3f */
[----:B------:R-:W-:Y:S02]  /*f950*/  LOP3.LUT R32, R3, 0x200, R0, 0xf8, !PT ;  /* 0x0000020003207812 */ /* 0x000fe400078ef800 */
[----:B------:R-:W-:Y:S01]  /*f960*/  UMOV UR4, 0x400 ;  /* 0x0000040000047882 */ /* 0x000fe20000000000 */
[----:B------:R-:W-:Y:S01]  /*f970*/  LOP3.LUT R4, R0, 0x38, RZ, 0xc0, !PT ;  /* 0x0000003800047812 */ /* 0x000fe200078ec0ff */
[----:B-1----:R-:W-:Y:S01]  /*f980*/  ULEA UR4, UR5, UR4, 0x18 ;  /* 0x0000000405047291 */ /* 0x002fe2000f8ec03f */
[----:B------:R-:W-:Y:S02]  /*f990*/  LOP3.LUT R3, R5, 0x70, R2, 0xf8, !PT ;  /* 0x0000007005037812 */ /* 0x000fe400078ef802 */
[----:B------:R-:W-:-:S02]  /*f9a0*/  LOP3.LUT R2, R4, 0x40, RZ, 0xfc, !PT ;  /* 0x0000004004027812 */ /* 0x000fc400078efcff */
[----:B------:R-:W-:Y:S01]  /*f9b0*/  LOP3.LUT R0, R4, 0x80, RZ, 0xfc, !PT ;  /* 0x0000008004007812 */ /* 0x000fe200078efcff */
[----:B------:R-:W-:-:S04]  /*f9c0*/  IMAD.U32 R22, RZ, RZ, UR4 ;  /* 0x00000004ff167e24 */ /* 0x000fc8000f8e00ff */
[----:B----4-:R-:W-:-:S07]  /*f9d0*/  IMAD R33, R32, 0x2, R22 ;  /* 0x0000000220217824 */ /* 0x010fce00078e0216 */
.L_x_1425:
[----:B------:R-:W-:Y:S05]  /*f9e0*/  YIELD ;  /* 0x0000000000007946 */ /* 0x000fea0003800000 */
[----:B------:R-:W-:Y:S01]  /*f9f0*/  ULDC.64 UR4, c[0x0][0xa28] ;  /* 0x00028a0000047ab9 */ /* 0x000fe20000000a00 */
[----:B-1----:R-:W2:Y:S01]  /*fa00*/  LDL.LU R6, [R1] ;  /* 0x0000000001067983 */ /* 0x002ea20000300800 */
[----:B------:R-:W-:Y:S01]  /*fa10*/  ISETP.NE.U32.AND P0, PT, RZ, UR4, PT ;  /* 0x00000004ff007c0c */ /* 0x000fe2000bf05070 */
[----:B------:R-:W-:-:S03]  /*fa20*/  IMAD.MOV.U32 R36, RZ, RZ, RZ ;  /* 0x000000ffff247224 */ /* 0x000fc600078e00ff */
[----:B------:R-:W-:Y:S01]  /*fa30*/  ISETP.NE.AND.EX P0, PT, RZ, UR5, PT, P0 ;  /* 0x00000005ff007c0c */ /* 0x000fe2000bf05300 */
[----:B------:R-:W-:-:S12]  /*fa40*/  ULDC.64 UR4, c[0x0][0xa18] ;  /* 0x0002860000047ab9 */ /* 0x000fd80000000a00 */
[----:B0-----:R-:W0:Y:S02]  /*fa50*/  @P0 LDC.64 R2, c[0x0][0xa28] ;  /* 0x00028a00ff020b82 */ /* 0x001e240000000a00 */
[----:B0-----:R-:W-:-:S05]  /*fa60*/  @P0 IMAD.WIDE R2, R19, 0x4, R2 ;  /* 0x0000000413020825 */ /* 0x001fca00078e0202 */
[----:B------:R0:W5:Y:S01]  /*fa70*/  @P0 LDG.E R36, desc[UR36][R2.64] ;  /* 0x0000002402240981 */ /* 0x000162000c1e1900 */
[----:B------:R-:W-:Y:S01]  /*fa80*/  ISETP.NE.U32.AND P0, PT, RZ, UR4, PT ;  /* 0x00000004ff007c0c */ /* 0x000fe2000bf05070 */
[----:B------:R-:W-:-:S03]  /*fa90*/  IMAD.MOV.U32 R34, RZ, RZ, RZ ;  /* 0x000000ffff227224 */ /* 0x000fc600078e00ff */
[----:B------:R-:W-:Y:S01]  /*faa0*/  ISETP.NE.AND.EX P1, PT, RZ, UR5, PT, P0 ;  /* 0x00000005ff007c0c */ /* 0x000fe2000bf25300 */
[----:B------:R-:W-:Y:S02]  /*fab0*/  ULDC.64 UR4, c[0x0][0xa00] ;  /* 0x0002800000047ab9 */ /* 0x000fe40000000a00 */
[----:B------:R-:W-:Y:S01]  /*fac0*/  ISETP.NE.U32.AND P0, PT, RZ, UR4, PT ;  /* 0x00000004ff007c0c */ /* 0x000fe2000bf05070 */
[----:B0-----:R-:W0:Y:S03]  /*fad0*/  LDC.64 R2, c[0x0][0xa00] ;  /* 0x00028000ff027b82 */ /* 0x001e260000000a00 */
[----:B------:R-:W-:Y:S01]  /*fae0*/  ISETP.NE.AND.EX P2, PT, RZ, UR5, PT, P0 ;  /* 0x00000005ff007c0c */ /* 0x000fe2000bf45300 */
[----:B------:R-:W-:-:S05]  /*faf0*/  ULDC.64 UR4, c[0x0][0x418] ;  /* 0x0001060000047ab9 */ /* 0x000fca0000000a00 */
[----:B------:R-:W1:Y:S01]  /*fb00*/  @P1 LDC.64 R4, c[0x0][0xa18] ;  /* 0x00028600ff041b82 */ /* 0x000e620000000a00 */
[----:B0-----:R-:W-:-:S06]  /*fb10*/  IMAD.WIDE R2, R19, 0x4, R2 ;  /* 0x0000000413027825 */ /* 0x001fcc00078e0202 */
[----:B------:R0:W5:Y:S01]  /*fb20*/  @P2 LDG.E R34, desc[UR36][R2.64] ;  /* 0x0000002402222981 */ /* 0x000162000c1e1900 */
[----:B-1----:R-:W-:-:S05]  /*fb30*/  @P1 IMAD.WIDE R4, R19, 0x4, R4 ;  /* 0x0000000413041825 */ /* 0x002fca00078e0204 */
[----:B------:R0:W5:Y:S01]  /*fb40*/  @P1 LDG.E R29, desc[UR36][R4.64] ;  /* 0x00000024041d1981 */ /* 0x000162000c1e1900 */
[----:B------:R-:W-:-:S03]  /*fb50*/  UISETP.NE.U32.AND UP0, UPT, UR4, URZ, UPT ;  /* 0x0000003f0400728c */ /* 0x000fc6000bf05070 */
[----:B------:R-:W-:Y:S01]  /*fb60*/  ULDC UR4, c[0x0][0x424] ;  /* 0x0001090000047ab9 */ /* 0x000fe20000000800 */
[----:B------:R-:W-:-:S03]  /*fb70*/  UISETP.NE.AND.EX UP0, UPT, UR5, URZ, UPT, UP0 ;  /* 0x0000003f0500728c */ /* 0x000fc6000bf05300 */
[----:B------:R-:W-:Y:S01]  /*fb80*/  ULDC UR5, c[0x0][0x2f0] ;  /* 0x0000bc0000057ab9 */ /* 0x000fe20000000800 */
[----:B------:R-:W-:-:S04]  /*fb90*/  USEL UR4, UR4, 0x1, UP0 ;  /* 0x0000000104047887 */ /* 0x000fc80008000000 */
[----:B------:R-:W-:-:S06]  /*fba0*/  UIMAD UR4, UR4, UR5, URZ ;  /* 0x00000005040472a4 */ /* 0x000fcc000f8e023f */
[----:B------:R-:W-:Y:S01]  /*fbb0*/  IMAD.U32 R35, RZ, RZ, UR4 ;  /* 0x00000004ff237e24 */ /* 0x000fe2000f8e00ff */
[----:B--2---:R-:W-:-:S04]  /*fbc0*/  LOP3.LUT R6, R6, 0xffffff7f, RZ, 0xc0, !PT ;  /* 0xffffff7f06067812 */ /* 0x004fc800078ec0ff */
[----:B------:R-:W-:-:S05]  /*fbd0*/  @P2 LOP3.LUT R6, R6, 0x80, RZ, 0xfc, !PT ;  /* 0x0000008006062812 */ /* 0x000fca00078efcff */
[----:B------:R0:W-:Y:S01]  /*fbe0*/  STL [R1], R6 ;  /* 0x0000000601007387 */ /* 0x0001e20000100800 */
[----:B---3--:R-:W-:Y:S05]  /*fbf0*/  @P1 BRA `(.L_x_1355) ;  /* 0x0000000000181947 */ /* 0x008fea0003800000 */
[----:B------:R-:W-:Y:S02]  /*fc00*/  ULDC UR4, c[0x0][0x288] ;  /* 0x0000a20000047ab9 */ /* 0x000fe40000000800 */
[----:B-----5:R-:W-:Y:S01]  /*fc10*/  IMAD.U32 R29, RZ, RZ, UR4 ;  /* 0x00000004ff1d7e24 */ /* 0x020fe2000f8e00ff */
[----:B------:R-:W-:Y:S06]  /*fc20*/  @!P2 BRA `(.L_x_1355) ;  /* 0x00000000000ca947 */ /* 0x000fec0003800000 */
[----:B------:R-:W2:Y:S04]  /*fc30*/  LDG.E R0, desc[UR36][R2.64] ;  /* 0x0000002402007981 */ /* 0x000ea8000c1e1900 */
[----:B------:R-:W2:Y:S02]  /*fc40*/  LDG.E R29, desc[UR36][R2.64+0x4] ;  /* 0x00000424021d7981 */ /* 0x000ea4000c1e1900 */
[----:B--2---:R-:W-:-:S07]  /*fc50*/  IMAD.IADD R29, R29, 0x1, -R0 ;  /* 0x000000011d1d7824 */ /* 0x004fce00078e0a00 */
.L_x_1355:
[----:B------:R-:W-:Y:S02]  /*fc60*/  ULDC.64 UR4, c[0x0][0xa20] ;  /* 0x0002880000047ab9 */ /* 0x000fe40000000a00 */
[----:B------:R-:W-:-:S04]  /*fc70*/  ISETP.NE.U32.AND P0, PT, RZ, UR4, PT ;  /* 0x00000004ff007c0c */ /* 0x000fc8000bf05070 */
[----:B------:R-:W-:-:S13]  /*fc80*/  ISETP.NE.AND.EX P0, PT, RZ, UR5, PT, P0 ;  /* 0x00000005ff007c0c */ /* 0x000fda000bf05300 */
[----:B------:R-:W-:Y:S05]  /*fc90*/  @!P0 BRA `(.L_x_1356) ;  /* 0x0000000000108947 */ /* 0x000fea0003800000 */
[----:B0-----:R-:W0:Y:S02]  /*fca0*/  LDC.64 R2, c[0x0][0xa20] ;  /* 0x00028800ff027b82 */ /* 0x001e240000000a00 */
[----:B0-----:R-:W-:-:S05]  /*fcb0*/  IMAD.WIDE R2, R19, 0x4, R2 ;  /* 0x0000000413027825 */ /* 0x001fca00078e0202 */
[----:B------:R0:W5:Y:S01]  /*fcc0*/  LDG.E R35, desc[UR36][R2.64] ;  /* 0x0000002402237981 */ /* 0x000162000c1e1900 */
[----:B------:R-:W-:Y:S05]  /*fcd0*/  BRA `(.L_x_1357) ;  /* 0x0000000000247947 */ /* 0x000fea0003800000 */
.L_x_1356:
        /* <DEDUP_REMOVED lines=8> */
[----:B--2---:R-:W-:-:S07]  /*fd60*/  IMAD.IADD R35, R0, 0x1, -R35 ;  /* 0x0000000100237824 */ /* 0x004fce00078e0a23 */
.L_x_1357:
[----:B------:R-:W1:Y:S01]  /*fd70*/  LDC R0, c[0x0][0x448] ;  /* 0x00011200ff007b82 */ /* 0x000e620000000800 */
[----:B------:R-:W-:Y:S02]  /*fd80*/  IMAD.MOV.U32 R24, RZ, RZ, R6 ;  /* 0x000000ffff187224 */ /* 0x000fe400078e0006 */
[----:B------:R-:W-:Y:S02]  /*fd90*/  IMAD.SHL.U32 R26, R17, 0x80, RZ ;  /* 0x00000080111a7824 */ /* 0x000fe400078e00ff */
[----:B-----5:R-:W-:Y:S01]  /*fda0*/  IMAD.IADD R35, R35, 0x1, -R36 ;  /* 0x0000000123237824 */ /* 0x020fe200078e0a24 */
[----:B------:R-:W-:Y:S02]  /*fdb0*/  LOP3.LUT R24, R24, 0xffffffbf, RZ, 0xc0, !PT ;  /* 0xffffffbf18187812 */ /* 0x000fe400078ec0ff */
[----:B0-----:R-:W0:Y:S01]  /*fdc0*/  LDC.64 R2, c[0x0][0x9e0] ;  /* 0x00027800ff027b82 */ /* 0x001e220000000a00 */
[----:B-1----:R-:W-:Y:S01]  /*fdd0*/  ISETP.NE.AND P2, PT, R0, 0x1, PT ;  /* 0x000000010000780c */ /* 0x002fe20003f45270 */
[----:B------:R-:W-:Y:S01]  /*fde0*/  VIADD R0, R26, 0x7f ;  /* 0x0000007f1a007836 */ /* 0x000fe20000000000 */
[----:B0-----:R-:W-:-:S11]  /*fdf0*/  ISETP.GE.AND P1, PT, R3, 0x1, PT ;  /* 0x000000010300780c */ /* 0x001fd60003f26270 */
[----:B------:R-:W0:Y:S01]  /*fe00*/  @P2 LDC R5, c[0x0][0x44c] ;  /* 0x00011300ff052b82 */ /* 0x000e220000000800 */
[----:B------:R-:W-:-:S05]  /*fe10*/  @P2 LOP3.LUT R24, R24, 0x40, RZ, 0xfc, !PT ;  /* 0x0000004018182812 */ /* 0x000fca00078efcff */
[----:B------:R1:W-:Y:S02]  /*fe20*/  STL [R1], R24 ;  /* 0x0000001801007387 */ /* 0x0003e40000100800 */
[----:B------:R-:W2:Y:S01]  /*fe30*/  @P2 LDC R7, c[0x0][0x450] ;  /* 0x00011400ff072b82 */ /* 0x000ea20000000800 */
[----:B0-----:R-:W-:Y:S01]  /*fe40*/  @P2 IMAD.HI.U32 R4, R0, R5, RZ ;  /* 0x0000000500042227 */ /* 0x001fe200078e00ff */
[----:B------:R-:W-:-:S04]  /*fe50*/  IADD3 R5, R35, 0x1, -R29 ;  /* 0x0000000123057810 */ /* 0x000fc80007ffe81d */
[----:B--2---:R-:W-:-:S05]  /*fe60*/  @P2 SHF.R.U32.HI R0, RZ, R7, R4 ;  /* 0x00000007ff002219 */ /* 0x004fca0000011604 */
[----:B------:R-:W-:-:S04]  /*fe70*/  IMAD.IADD R7, R5, 0x1, R0 ;  /* 0x0000000105077824 */ /* 0x000fc800078e0200 */
[----:B------:R-:W-:Y:S01]  /*fe80*/  IMAD.IADD R2, R7, 0x1, R2 ;  /* 0x0000000107027824 */ /* 0x000fe200078e0202 */
[----:B-1----:R-:W-:Y:S06]  /*fe90*/  @!P1 BRA `(.L_x_1358) ;  /* 0x0000000000489947 */ /* 0x002fec0003800000 */
[C---:B------:R-:W-:Y:S01]  /*fea0*/  ISETP.GT.AND P0, PT, R7.reuse, RZ, PT ;  /* 0x000000ff0700720c */ /* 0x040fe20003f04270 */
[----:B------:R-:W-:Y:S01]  /*feb0*/  BSSY B0, `(.L_x_1359) ;  /* 0x000000e000007945 */ /* 0x000fe20003800000 */
[----:B------:R-:W-:-:S11]  /*fec0*/  VIADD R0, R7, 0xffffffff ;  /* 0xffffffff07007836 */ /* 0x000fd60000000000 */
        /* <DEDUP_REMOVED lines=8> */
.L_x_1360:
[----:B------:R-:W-:-:S13]  /*ff50*/  ISETP.NE.AND P0, PT, R3, 0x1, PT ;  /* 0x000000010300780c */ /* 0x000fda0003f05270 */
[----:B------:R-:W0:Y:S02]  /*ff60*/  @P0 LDC.64 R4, c[0x0][0x9e8] ;  /* 0x00027a00ff040b82 */ /* 0x000e240000000a00 */
[----:B0-----:R-:W-:-:S05]  /*ff70*/  @P0 IMAD.HI.U32 R4, R0, R4, RZ ;  /* 0x0000000400040227 */ /* 0x001fca00078e00ff */
[----:B------:R-:W-:-:S07]  /*ff80*/  @P0 SHF.R.U32.HI R0, RZ, R5, R4 ;  /* 0x00000005ff000219 */ /* 0x000fce0000011604 */
.L_x_1361:
[----:B------:R-:W-:Y:S05]  /*ff90*/  BSYNC B0 ;  /* 0x0000000000007941 */ /* 0x000fea0003800000 */
.L_x_1359:
[----:B------:R-:W-:-:S05]  /*ffa0*/  IMAD R5, R0, R3, R3 ;  /* 0x0000000300057224 */ /* 0x000fca00078e0203 */
[----:B------:R-:W-:-:S07]  /*ffb0*/  VIMNMX R2, R2, R5, PT ;  /* 0x0000000502027248 */ /* 0x000fce0003fe0100 */
.L_x_1358:
[----:B------:R-:W0:Y:S01]  /*ffc0*/  @P2 LDC R5, c[0x0][0x44c] ;  /* 0x00011300ff052b82 */ /* 0x000e220000000800 */
[----:B------:R-:W-:Y:S01]  /*ffd0*/  VIADD R2, R2, 0x5f ;  /* 0x0000005f02027836 */ /* 0x000fe20000000000 */
[----:B------:R-:W-:Y:S01]  /*ffe0*/  ULDC UR4, c[0x0][0x9dc] ;  /* 0x0002770000047ab9 */ /* 0x000fe20000000800 */
[----:B------:R-:W-:-:S05]  /*fff0*/  IMAD.MOV.U32 R0, RZ, RZ, R26 ;  /* 0x000000ffff007224 */ /* 0x000fca00078e001a */
[----:B------:R-:W1:Y:S01]  /*10000*/  @P2 LDC R7, c[0x0][0x450] ;  /* 0x00011400ff072b82 */ /* 0x000e620000000800 */
[----:B0-----:R-:W-:-:S05]  /*10010*/  @P2 IMAD.HI.U32 R4, R26, R5, RZ ;  /* 0x000000051a042227 */ /* 0x001fca00078e00ff */
[----:B-1----:R-:W-:Y:S01]  /*10020*/  @P2 SHF.R.U32.HI R0, RZ, R7, R4 ;  /* 0x00000007ff002219 */ /* 0x002fe20000011604 */
[----:B------:R-:W-:-:S04]  /*10030*/  IMAD.HI R4, R2, 0x2aaaaaab, RZ ;  /* 0x2aaaaaab02047827 */ /* 0x000fc800078e02ff */
[----:B------:R-:W-:Y:S01]  /*10040*/  VIADD R2, R35, 0x5f ;  /* 0x0000005f23027836 */ /* 0x000fe20000000000 */
[----:B------:R-:W-:-:S03]  /*10050*/  SHF.R.U32.HI R5, RZ, 0x1f, R4 ;  /* 0x0000001fff057819 */ /* 0x000fc60000011604 */
[----:B------:R-:W-:Y:S01]  /*10060*/  IMAD.HI R2, R2, 0x2aaaaaab, RZ ;  /* 0x2aaaaaab02027827 */ /* 0x000fe200078e02ff */
[----:B------:R-:W-:-:S04]  /*10070*/  LEA.HI.SX32 R4, R4, R5, 0x1c ;  /* 0x0000000504047211 */ /* 0x000fc800078fe2ff */
[----:B------:R-:W-:-:S04]  /*10080*/  SHF.R.U32.HI R5, RZ, 0x1f, R2 ;  /* 0x0000001fff057819 */ /* 0x000fc80000011602 */
[----:B------:R-:W-:Y:S02]  /*10090*/  LEA.HI.SX32 R5, R2, R5, 0x1c ;  /* 0x0000000502057211 */ /* 0x000fe400078fe2ff */
[----:B------:R-:W-:Y:S02]  /*100a0*/  IADD3 R2, R0, R35, -R29 ;  /* 0x0000002300027210 */ /* 0x000fe40007ffe81d */
[----:B------:R-:W-:-:S03]  /*100b0*/  VIMNMX R23, R5, R4, PT ;  /* 0x0000000405177248 */ /* 0x000fc60003fe0100 */
[----:B------:R-:W-:Y:S02]  /*100c0*/  VIADD R0, R2, -UR4 ;  /* 0x8000000402007c36 */ /* 0x000fe40008000000 */
[----:B------:R0:W-:Y:S01]  /*100d0*/  STL [R1+0x10], R23 ;  /* 0x0000101701007387 */ /* 0x0001e20000100800 */
[----:B------:R-:W-:Y:S05]  /*100e0*/  @!P1 BRA `(.L_x_1362) ;  /* 0x0000000000449947 */ /* 0x000fea0003800000 */
[----:B------:R-:W-:Y:S01]  /*100f0*/  ISETP.GT.AND P0, PT, R2, -0x1, PT ;  /* 0xffffffff0200780c */ /* 0x000fe20003f04270 */
[----:B------:R-:W-:-:S12]  /*10100*/  BSSY B0, `(.L_x_1363) ;  /* 0x000000d000007945 */ /* 0x000fd80003800000 */
[----:B------:R-:W-:Y:S05]  /*10110*/  @P0 BRA `(.L_x_1364) ;  /* 0x00000000001c0947 */ /* 0x000fea0003800000 */
[----:B------:R-:W-:Y:S02]  /*10120*/  ISETP.NE.AND P0, PT, R3, 0x1, PT ;  /* 0x000000010300780c */ /* 0x000fe40003f05270 */
[----:B------:R-:W-:-:S11]  /*10130*/  LOP3.LUT R7, RZ, R2, RZ, 0x33, !PT ;  /* 0x00000002ff077212 */ /* 0x000fd600078e33ff */
[----:B------:R-:W1:Y:S02]  /*10140*/  @P0 LDC.64 R4, c[0x0][0x9e8] ;  /* 0x00027a00ff040b82 */ /* 0x000e640000000a00 */
[----:B-1----:R-:W-:-:S05]  /*10150*/  @P0 IMAD.HI.U32 R4, R7, R4, RZ ;  /* 0x0000000407040227 */ /* 0x002fca00078e00ff */
[----:B------:R-:W-:-:S04]  /*10160*/  @P0 SHF.R.U32.HI R7, RZ, R5, R4 ;  /* 0x00000005ff070219 */ /* 0x000fc80000011604 */
[----:B------:R-:W-:Y:S01]  /*10170*/  LOP3.LUT R2, RZ, R7, RZ, 0x33, !PT ;  /* 0x00000007ff027212 */ /* 0x000fe200078e33ff */
[----:B------:R-:W-:Y:S06]  /*10180*/  BRA `(.L_x_1365) ;  /* 0x0000000000107947 */ /* 0x000fec0003800000 */
.L_x_1364:
[----:B------:R-:W-:-:S13]  /*10190*/  ISETP.NE.AND P0, PT, R3, 0x1, PT ;  /* 0x000000010300780c */ /* 0x000fda0003f05270 */
[----:B------:R-:W1:Y:S02]  /*101a0*/  @P0 LDC.64 R4, c[0x0][0x9e8] ;  /* 0x00027a00ff040b82 */ /* 0x000e640000000a00 */
[----:B-1----:R-:W-:-:S05]  /*101b0*/  @P0 IMAD.HI.U32 R4, R2, R4, RZ ;  /* 0x0000000402040227 */ /* 0x002fca00078e00ff */
[----:B------:R-:W-:-:S07]  /*101c0*/  @P0 SHF.R.U32.HI R2, RZ, R5, R4 ;  /* 0x00000005ff020219 */ /* 0x000fce0000011604 */
.L_x_1365:
[----:B------:R-:W-:Y:S05]  /*101d0*/  BSYNC B0 ;  /* 0x0000000000007941 */ /* 0x000fea0003800000 */
.L_x_1363:
[----:B------:R-:W-:-:S05]  /*101e0*/  IMAD R3, R2, R3, RZ ;  /* 0x0000000302037224 */ /* 0x000fca00078e02ff */
[----:B------:R-:W-:-:S07]  /*101f0*/  VIMNMX R0, R0, R3, !PT ;  /* 0x0000000300007248 */ /* 0x000fce0007fe0100 */
.L_x_1362:
[----:B------:R-:W-:Y:S01]  /*10200*/  IMAD.HI R0, R0, 0x2aaaaaab, RZ ;  /* 0x2aaaaaab00007827 */ /* 0x000fe200078e02ff */
[----:B------:R-:W-:Y:S04]  /*10210*/  BSSY B7, `(.L_x_1366) ;  /* 0x0000377000077945 */ /* 0x000fe80003800000 */
[----:B------:R-:W-:-:S04]  /*10220*/  SHF.R.U32.HI R3, RZ, 0x1f, R0 ;  /* 0x0000001fff037819 */ /* 0x000fc80000011600 */
[----:B------:R-:W-:-:S04]  /*10230*/  LEA.HI.SX32 R3, R0, R3, 0x1c ;  /* 0x0000000300037211 */ /* 0x000fc800078fe2ff */
[----:B------:R-:W-:-:S04]  /*10240*/  VIMNMX R37, RZ, R3, !PT ;  /* 0x00000003ff257248 */ /* 0x000fc80007fe0100 */
[----:B------:R-:W-:-:S13]  /*10250*/  ISETP.GT.AND P0, PT, R23, R37, PT ;  /* 0x000000251700720c */ /* 0x000fda0003f04270 */
        /* <DEDUP_REMOVED lines=8> */
[----:B------:R-:W1:Y:S08]  /*102e0*/  FLO.U32 R0, UR4 ;  /* 0x0000000400007d00 */ /* 0x000e7000080e0000 */
[----:B------:R-:W2:Y:S01]  /*102f0*/  POPC R5, UR4 ;  /* 0x0000000400057d09 */ /* 0x000ea20008000000 */
[----:B-1----:R-:W-:-:S13]  /*10300*/  ISETP.EQ.U32.AND P0, PT, R0, R7, PT ;  /* 0x000000070000720c */ /* 0x002fda0003f02070 */
[----:B--2---:R-:W2:Y:S01]  /*10310*/  @P0 ATOMG.E.ADD.STRONG.GPU PT, R3, desc[UR36][R2.64], R5 ;  /* 0x00000005020309a8 */ /* 0x004ea200081ee1e4 */
[----:B------:R-:W1:Y:S02]  /*10320*/  S2R R4, SR_LTMASK ;  /* 0x0000000000047919 */ /* 0x000e640000003900 */
[----:B-1----:R-:W-:-:S04]  /*10330*/  LOP3.LUT R4, R4, UR4, RZ, 0xc0, !PT ;  /* 0x0000000404047c12 */ /* 0x002fc8000f8ec0ff */
[----:B------:R-:W1:Y:S01]  /*10340*/  POPC R7, R4 ;  /* 0x0000000400077309 */ /* 0x000e620000000000 */
[----:B--2---:R-:W1:Y:S02]  /*10350*/  SHFL.IDX PT, R0, R3, R0, 0x1f ;  /* 0x00001f0003007589 */ /* 0x004e6400000e0000 */
[----:B-1----:R-:W-:Y:S01]  /*10360*/  IADD3 R16, R0, UR39, R7 ;  /* 0x0000002700107c10 */ /* 0x002fe2000fffe007 */
[----:B------:R-:W-:Y:S06]  /*10370*/  BRA `(.L_x_1368) ;  /* 0x0000003400807947 */ /* 0x000fec0003800000 */
.L_x_1367:
        /* <DEDUP_REMOVED lines=8> */
[----:B------:R-:W-:Y:S02]  /*10400*/  IMAD.U32 R4, RZ, RZ, UR6 ;  /* 0x00000006ff047e24 */ /* 0x000fe4000f8e00ff */
[----:B------:R-:W1:Y:S01]  /*10410*/  LDC.64 R2, c[0x4][R2] ;  /* 0x0100000002027b82 */ /* 0x000e620000000a00 */
        /* <DEDUP_REMOVED lines=9> */
[----:B01----:R-:W-:Y:S05]  /*104b0*/  CALL.ABS.NOINC R2 ;  /* 0x0000000002007343 */ /* 0x003fea0003c00000 */
.L_x_1370:
[----:B------:R-:W-:Y:S05]  /*104c0*/  BSYNC B6 ;  /* 0x0000000000067941 */ /* 0x000fea0003800000 */
.L_x_1369:
        /* <DEDUP_REMOVED lines=9> */
[----:B------:R-:W-:Y:S02]  /*10560*/  IMAD.U32 R4, RZ, RZ, UR6 ;  /* 0x00000006ff047e24 */ /* 0x000fe4000f8e00ff */
[----:B------:R-:W-:Y:S02]  /*10570*/  IMAD.U32 R5, RZ, RZ, UR7 ;  /* 0x00000007ff057e24 */ /* 0x000fe4000f8e00ff */
[----:B------:R-:W-:Y:S02]  /*10580*/  IMAD.U32 R6, RZ, RZ, UR8 ;  /* 0x00000008ff067e24 */ /* 0x000fe4000f8e00ff */
[----:B------:R-:W-:-:S02]  /*10590*/  IMAD.U32 R7, RZ, RZ, UR9 ;  /* 0x00000009ff077e24 */ /* 0x000fc4000f8e00ff */
[----:B------:R-:W-:Y:S02]  /*105a0*/  IMAD.U32 R10, RZ, RZ, UR4 ;  /* 0x00000004ff0a7e24 */ /* 0x000fe4000f8e00ff */
[----:B------:R-:W-:Y:S02]  /*105b0*/  IMAD.U32 R11, RZ, RZ, UR5 ;  /* 0x00000005ff0b7e24 */ /* 0x000fe4000f8e00ff */
[----:B------:R-:W-:Y:S02]  /*105c0*/  IMAD.MOV.U32 R8, RZ, RZ, 0x70 ;  /* 0x00000070ff087424 */ /* 0x000fe400078e00ff */
[----:B------:R-:W-:Y:S02]  /*105d0*/  IMAD.MOV.U32 R12, RZ, RZ, 0x1 ;  /* 0x00000001ff0c7424 */ /* 0x000fe400078e00ff */
[----:B-1----:R-:W-:-:S07]  /*105e0*/  IMAD.MOV.U32 R13, RZ, RZ, RZ ;  /* 0x000000ffff0d7224 */ /* 0x002fce00078e00ff */
[----:B------:R-:W-:-:S07]  /*105f0*/  LEPC R20, `(.L_x_1373) ;  /* 0x000000001014794e */ /* 0x000fce0000000000 */
[----:B0-2---:R-:W-:Y:S05]  /*10600*/  CALL.ABS.NOINC R2 ;  /* 0x0000000002007343 */ /* 0x005fea0003c00000 */
.L_x_1373:
[----:B------:R0:W1:Y:S01]  /*10610*/  LDC.64 R2, c[0x4][R17] ;  /* 0x0100000011027b82 */ /* 0x0000620000000a00 */
[----:B------:R-:W-:Y:S01]  /*10620*/  ULDC.64 UR6, c[0x4][0x90] ;  /* 0x0100240000067ab9 */ /* 0x000fe20000000a00 */
[----:B------:R-:W-:Y:S01]  /*10630*/  ULDC.64 UR8, c[0x4][0x98] ;  /* 0x0100260000087ab9 */ /* 0x000fe20000000a00 */
[----:B------:R-:W-:Y:S01]  /*10640*/  ULDC.64 UR4, c[0x4][0x18] ;  /* 0x0100060000047ab9 */ /* 0x000fe20000000a00 */
        /* <DEDUP_REMOVED lines=8> */
[----:B0-----:R-:W-:-:S07]  /*106d0*/  IMAD.MOV.U32 R13, RZ, RZ, RZ ;  /* 0x000000ffff0d7224 */ /* 0x001fce00078e00ff */
[----:B------:R-:W-:-:S07]  /*106e0*/  LEPC R20, `(.L_x_1372) ;  /* 0x000000001014794e */ /* 0x000fce0000000000 */
[----:B-1----:R-:W-:Y:S05]  /*106f0*/  CALL.ABS.NOINC R2 ;  /* 0x0000000002007343 */ /* 0x002fea0003c00000 */
.L_x_1372:
[----:B------:R-:W-:Y:S05]  /*10700*/  BSYNC B6 ;  /* 0x0000000000067941 */ /* 0x000fea0003800000 */
.L_x_1371:
[----:B------:R-:W1:Y:S01]  /*10710*/  S2R R2, SR_TID.X ;  /* 0x0000000000027919 */ /* 0x000e620000002100 */
[----:B------:R-:W-:Y:S01]  /*10720*/  ULDC.64 UR4, c[0x0][0x9f8] ;  /* 0x00027e0000047ab9 */ /* 0x000fe20000000a00 */
[----:B------:R-:W-:Y:S01]  /*10730*/  IMAD.MOV.U32 R31, RZ, RZ, R19 ;  /* 0x000000ffff1f7224 */ /* 0x000fe200078e0013 */
[----:B------:R-:W-:Y:S01]  /*10740*/  ISETP.NE.U32.AND P0, PT, RZ, UR4, PT ;  /* 0x00000004ff007c0c */ /* 0x000fe2000bf05070 */
[----:B------:R-:W2:Y:S01]  /*10750*/  S2R R21, SR_TID.X ;  /* 0x0000000000157919 */ /* 0x000ea20000002100 */
[----:B------:R-:W3:Y:S01]  /*10760*/  LDC R8, c[0x0][0x430] ;  /* 0x00010c00ff087b82 */ /* 0x000ee20000000800 */
[----:B------:R-:W-:Y:S01]  /*10770*/  IMAD.MOV.U32 R20, RZ, RZ, R24 ;  /* 0x000000ffff147224 */ /* 0x000fe200078e0018 */
[----:B------:R-:W-:Y:S01]  /*10780*/  ISETP.NE.AND.EX P0, PT, RZ, UR5, PT, P0 ;  /* 0x00000005ff007c0c */ /* 0x000fe2000bf05300 */
[----:B------:R-:W-:Y:S01]  /*10790*/  ULDC UR4, c[0x0][0x320] ;  /* 0x0000c80000047ab9 */ /* 0x000fe20000000800 */
[----:B-1----:R-:W-:-:S11]  /*107a0*/  LOP3.LUT R17, R2, 0x7f, RZ, 0xc0, !PT ;  /* 0x0000007f02117812 */ /* 0x002fd600078ec0ff */
[----:B------:R-:W1:Y:S01]  /*107b0*/  @P0 LDC.64 R2, c[0x0][0x9f8] ;  /* 0x00027e00ff020b82 */ /* 0x000e620000000a00 */
[----:B---3--:R-:W-:Y:S02]  /*107c0*/  ISETP.NE.AND P1, PT, R8, 0x1, PT ;  /* 0x000000010800780c */ /* 0x008fe40003f25270 */
[----:B------:R-:W-:Y:S01]  /*107d0*/  SHF.R.U32.HI R24, RZ, 0x3, R17 ;  /* 0x00000003ff187819 */ /* 0x000fe20000011611 */
[----:B-1----:R-:W-:-:S10]  /*107e0*/  @P0 IMAD.WIDE R2, R19, 0x4, R2 ;  /* 0x0000000413020825 */ /* 0x002fd400078e0202 */
[----:B------:R-:W1:Y:S01]  /*107f0*/  @P1 LDC R7, c[0x0][0x434] ;  /* 0x00010d00ff071b82 */ /* 0x000e620000000800 */
[----:B------:R3:W4:Y:S01]  /*10800*/  @P0 LDG.E R31, desc[UR36][R2.64] ;  /* 0x00000024021f0981 */ /* 0x000722000c1e1900 */
[----:B--2---:R-:W-:Y:S01]  /*10810*/  IMAD.SHL.U32 R17, R21, 0x10, RZ ;  /* 0x0000001015117824 */ /* 0x004fe200078e00ff */
[----:B------:R-:W-:-:S05]  /*10820*/  LOP3.LUT R20, R20, 0xffffffdf, RZ, 0xc0, !PT ;  /* 0xffffffdf14147812 */ /* 0x000fca00078ec0ff */
[----:B------:R-:W2:Y:S01]  /*10830*/  @P1 LDC R5, c[0x0][0x438] ;  /* 0x00010e00ff051b82 */ /* 0x000ea20000000800 */
[----:B------:R-:W-:Y:S01]  /*10840*/  LOP3.LUT R17, R24, 0x70, R17, 0xf8, !PT ;  /* 0x0000007018117812 */ /* 0x000fe200078ef811 */
[----:B------:R-:W-:Y:S01]  /*10850*/  VIADD R24, R23, 0xffffffff ;  /* 0xffffffff17187836 */ /* 0x000fe20000000000 */
[----:B------:R-:W-:Y:S01]  /*10860*/  @P1 LOP3.LUT R20, R20, 0x20, RZ, 0xfc, !PT ;  /* 0x0000002014141812 */ /* 0x000fe200078efcff */
[----:B0-----:R-:W0:Y:S02]  /*10870*/  S2R R23, SR_TID.X ;  /* 0x0000000000177919 */ /* 0x001e240000002100 */
[----:B------:R-:W-:-:S05]  /*10880*/  IMAD R0, R24, 0x60, R17 ;  /* 0x0000006018007824 */ /* 0x000fca00078e0211 */
[C---:B------:R-:W-:Y:S01]  /*10890*/  ISETP.GE.AND P0, PT, R0.reuse, R35, PT ;  /* 0x000000230000720c */ /* 0x040fe20003f06270 */
[----:B------:R-:W-:-:S03]  /*108a0*/  IMAD.IADD R0, R0, 0x1, R36 ;  /* 0x0000000100007824 */ /* 0x000fc600078e0224 */
[----:B------:R-:W-:Y:S01]  /*108b0*/  ISETP.GT.U32.OR P0, PT, R17, 0x5f, P0 ;  /* 0x0000005f1100780c */ /* 0x000fe20000704470 */
[----:B-1----:R-:W-:-:S04]  /*108c0*/  @P1 IMAD.HI.U32 R6, R0, R7, RZ ;  /* 0x0000000700061227 */ /* 0x002fc800078e00ff */
[----:B------:R-:W-:Y:S01]  /*108d0*/  IMAD.MOV.U32 R4, RZ, RZ, R0 ;  /* 0x000000ffff047224 */ /* 0x000fe200078e0000 */
[----:B--2---:R-:W-:-:S07]  /*108e0*/  @P1 SHF.R.U32.HI R4, RZ, R5, R6 ;  /* 0x00000005ff041219 */ /* 0x004fce0000011606 */
[----:B---3--:R-:W1:Y:S01]  /*108f0*/  @!P0 LDC.64 R2, c[0x0][0x428] ;  /* 0x00010a00ff028b82 */ /* 0x008e620000000a00 */
[----:B------:R-:W-:-:S04]  /*10900*/  IMAD.MOV R5, RZ, RZ, -R4 ;  /* 0x000000ffff057224 */ /* 0x000fc800078e0a04 */
[----:B------:R-:W-:Y:S01]  /*10910*/  IMAD R0, R8, R5, R0 ;  /* 0x0000000508007224 */ /* 0x000fe200078e0200 */
[----:B------:R-:W-:Y:S01]  /*10920*/  @!P0 SHF.R.S32.HI R5, RZ, 0x1f, R4 ;  /* 0x0000001fff058819 */ /* 0x000fe20000011404 */
[----:B0-----:R-:W-:-:S05]  /*10930*/  IMAD.SHL.U32 R23, R23, 0x8, RZ ;  /* 0x0000000817177824 */ /* 0x001fca00078e00ff */
[----:B------:R-:W-:-:S04]  /*10940*/  LOP3.LUT R23, R23, 0x38, RZ, 0xc0, !PT ;  /* 0x0000003817177812 */ /* 0x000fc800078ec0ff */
[C---:B------:R-:W-:Y:S02]  /*10950*/  LOP3.LUT R9, R23.reuse, 0x40, RZ, 0xfc, !PT ;  /* 0x0000004017097812 */ /* 0x040fe400078efcff */
[----:B------:R-:W-:Y:S02]  /*10960*/  ISETP.GE.AND P1, PT, R23, UR4, PT ;  /* 0x0000000417007c0c */ /* 0x000fe4000bf26270 */
[----:B------:R-:W-:Y:S01]  /*10970*/  ISETP.GE.AND P2, PT, R9, UR4, PT ;  /* 0x0000000409007c0c */ /* 0x000fe2000bf46270 */
[----:B------:R-:W-:Y:S01]  /*10980*/  ULDC UR4, c[0x0][0x2f4] ;  /* 0x0000bd0000047ab9 */ /* 0x000fe20000000800 */
[----:B------:R-:W-:Y:S02]  /*10990*/  SEL R28, RZ, 0x1, P1 ;  /* 0x00000001ff1c7807 */ /* 0x000fe40000800000 */
[----:B------:R-:W-:Y:S02]  /*109a0*/  LOP3.LUT R20, R20, 0xfffffffb, RZ, 0xc0, !PT ;  /* 0xfffffffb14147812 */ /* 0x000fe400078ec0ff */
[----:B------:R-:W-:Y:S01]  /*109b0*/  LOP3.LUT R8, R23, 0x80, RZ, 0xfc, !PT ;  /* 0x0000008017087812 */ /* 0x000fe200078efcff */
[----:B------:R-:W-:Y:S01]  /*109c0*/  UMOV UR5, 0xffffffff ;  /* 0xffffffff00057882 */ /* 0x000fe20000000000 */
[----:B----4-:R-:W-:Y:S01]  /*109d0*/  SHF.R.S32.HI R6, RZ, 0x1f, R31 ;  /* 0x0000001fff067819 */ /* 0x010fe2000001141f */
[----:B-1----:R-:W-:-:S04]  /*109e0*/  @!P0 IMAD.WIDE.U32 R4, R31, R2, R4 ;  /* 0x000000021f048225 */ /* 0x002fc800078e0004 */
[----:B------:R0:W-:Y:S02]  /*109f0*/  STL [R1+0x4], R6 ;  /* 0x0000040601007387 */ /* 0x0001e40000100800 */
[----:B0-----:R-:W-:Y:S01]  /*10a00*/  @!P0 IMAD R6, R6, R2, RZ ;  /* 0x0000000206068224 */ /* 0x001fe200078e02ff */
[----:B------:R-:W-:-:S03]  /*10a10*/  SEL R2, RZ, 0xffffffff, P2 ;  /* 0xffffffffff027807 */ /* 0x000fc60001000000 */
[----:B------:R-:W-:Y:S02]  /*10a20*/  @!P0 IMAD R6, R31, R3, R6 ;  /* 0x000000031f068224 */ /* 0x000fe400078e0206 */
[----:B------:R-:W-:Y:S01]  /*10a30*/  IMAD.SHL.U32 R3, R2, 0x2, RZ ;  /* 0x0000000202037824 */ /* 0x000fe200078e00ff */
[----:B------:R-:W-:Y:S01]  /*10a40*/  ISETP.GE.AND P2, PT, R23, UR4, PT ;  /* 0x0000000417007c0c */ /* 0x000fe2000bf46270 */
[----:B------:R-:W-:-:S03]  /*10a50*/  @!P0 IMAD.IADD R6, R5, 0x1, R6 ;  /* 0x0000000105068824 */ /* 0x000fc600078e0206 */
[----:B------:R-:W-:Y:S02]  /*10a60*/  LOP3.LUT R28, R3, 0x2, R28, 0xe2, !PT ;  /* 0x00000002031c7812 */ /* 0x000fe400078ee21c */
[----:B------:R-:W0:Y:S07]  /*10a70*/  @!P0 LDC.64 R2, c[0x0][0x418] ;  /* 0x00010600ff028b82 */ /* 0x000e2e0000000a00 */
[----:B------:R-:W-:Y:S02]  /*10a80*/  @P2 LOP3.LUT R20, R20, 0x4, RZ, 0xfc, !PT ;  /* 0x0000000414142812 */ /* 0x000fe400078efcff */
[----:B0-----:R-:W-:-:S04]  /*10a90*/  @!P0 LEA R2, P1, R4, R2, 0x2 ;  /* 0x0000000204028211 */ /* 0x001fc800078210ff */
[----:B------:R-:W-:Y:S01]  /*10aa0*/  @!P0 LEA.HI.X R3, R4, R3, R6, 0x2, P1 ;  /* 0x0000000304038211 */ /* 0x000fe200008f1406 */
[----:B------:R-:W-:Y:S01]  /*10ab0*/  IMAD.MOV.U32 R4, RZ, RZ, RZ ;  /* 0x000000ffff047224 */ /* 0x000fe200078e00ff */
[----:B------:R-:W-:Y:S02]  /*10ac0*/  ISETP.GE.AND P1, PT, R9, UR4, PT ;  /* 0x0000000409007c0c */ /* 0x000fe4000bf26270 */
[----:B------:R-:W-:-:S03]  /*10ad0*/  LOP3.LUT R20, R20, 0xfffffffd, RZ, 0xc0, !PT ;  /* 0xfffffffd14147812 */ /* 0x000fc600078ec0ff */
[----:B------:R0:W5:Y:S01]  /*10ae0*/  @!P0 LDG.E R4, desc[UR36][R2.64] ;  /* 0x0000002402048981 */ /* 0x000162000c1e1900 */
[----:B------:R-:W-:-:S07]  /*10af0*/  ISETP.GE.AND P0, PT, R8, UR4, PT ;  /* 0x0000000408007c0c */ /* 0x000fce000bf06270 */
[----:B------:R-:W-:Y:S01]  /*10b00*/  @P1 LOP3.LUT R20, R20, 0x2, RZ, 0xfc, !PT ;  /* 0x0000000214141812 */ /* 0x000fe200078efcff */
[----:B0-----:R-:W-:-:S03]  /*10b10*/  IMAD.U32 R2, RZ, RZ, UR38 ;  /* 0x00000026ff027e24 */ /* 0x001fc6000f8e00ff */
[----:B------:R-:W-:-:S04]  /*10b20*/  LOP3.LUT R20, R20, 0xfffffffe, RZ, 0xc0, !PT ;  /* 0xfffffffe14147812 */ /* 0x000fc800078ec0ff */
[----:B------:R-:W-:-:S05]  /*10b30*/  @P0 LOP3.LUT R20, R20, 0x1, RZ, 0xfc, !PT ;  /* 0x0000000114140812 */ /* 0x000fca00078efcff */
[----:B------:R0:W-:Y:S01]  /*10b40*/  STL [R1], R20 ;  /* 0x0000001401007387 */ /* 0x0001e20000100800 */
[----:B------:R-:W-:Y:S05]  /*10b50*/  BRA.DIV UR5, `(.L_x_1374) ;  /* 0x00000042055c7947 */ /* 0x000fea000b800000 */
.L_x_1442:
[----:B------:R-:W-:Y:S01]  /*10b60*/  ISETP.NE.AND P0, PT, R2, 0x3, PT ;  /* 0x000000030200780c */ /* 0x000fe20003f05270 */
[----:B------:R-:W-:Y:S01]  /*10b70*/  IMAD.MOV.U32 R3, RZ, RZ, R20 ;  /* 0x000000ffff037224 */ /* 0x000fe200078e0014 */
[----:B------:R-:W-:Y:S02]  /*10b80*/  ISETP.GT.U32.AND P1, PT, R17, 0x5f, PT ;  /* 0x0000005f1100780c */ /* 0x000fe40003f24070 */
[----:B------:R-:W-:Y:S02]  /*10b90*/  SHF.R.S32.HI R30, RZ, 0x1f, R18 ;  /* 0x0000001fff1e7819 */ /* 0x000fe40000011412 */
[----:B------:R-:W-:-:S07]  /*10ba0*/  LOP3.LUT R3, R3, 0xffffffef, RZ, 0xc0, !PT ;  /* 0xffffffef03037812 */ /* 0x000fce00078ec0ff */
[----:B------:R-:W-:-:S04]  /*10bb0*/  @P0 LOP3.LUT R3, R3, 0x10, RZ, 0xfc, !PT ;  /* 0x0000001003030812 */ /* 0x000fc800078efcff */
[----:B------:R-:W-:-:S04]  /*10bc0*/  LOP3.LUT R3, R3, 0xfffffff7, RZ, 0xc0, !PT ;  /* 0xfffffff703037812 */ /* 0x000fc800078ec0ff */
[----:B------:R-:W-:-:S05]  /*10bd0*/  @P1 LOP3.LUT R3, R3, 0x8, RZ, 0xfc, !PT ;  /* 0x0000000803031812 */ /* 0x000fca00078efcff */
[----:B------:R1:W-:Y:S01]  /*10be0*/  STL [R1], R3 ;  /* 0x0000000301007387 */ /* 0x0003e20000100800 */
[----:B------:R-:W-:Y:S05]  /*10bf0*/  @!P0 BRA `(.L_x_1375) ;  /* 0x0000000000048947 */ /* 0x000fea0003800000 */
[----:B------:R-:W-:Y:S01]  /*10c00*/  BPT.TRAP 0x1 ;  /* 0x000000040000795c */ /* 0x000fe20000300000 */
.L_x_1375:
[----:B------:R-:W-:Y:S01]  /*10c10*/  SHF.R.S32.HI R5, RZ, 0x1f, R0 ;  /* 0x0000001fff057819 */ /* 0x000fe20000011400 */
[----:B------:R-:W-:Y:S01]  /*10c20*/  ULDC.64 UR4, c[0x0][0x328] ;  /* 0x0000ca0000047ab9 */ /* 0x000fe20000000a00 */
[----:B------:R-:W-:Y:S03]  /*10c30*/  BSSY B0, `(.L_x_1376) ;  /* 0x0000017000007945 */ /* 0x000fe60003800000 */
[----:B-1----:R-:W-:-:S04]  /*10c40*/  IMAD R3, R5, UR4, RZ ;  /* 0x0000000405037c24 */ /* 0x002fc8000f8e02ff */
[C---:B------:R-:W-:Y:S02]  /*10c50*/  IMAD R6, R0.reuse, UR5, R3 ;  /* 0x0000000500067c24 */ /* 0x040fe4000f8e0203 */
[----:B------:R-:W-:Y:S01]  /*10c60*/  IMAD.WIDE.U32 R2, R0, UR4, RZ ;  /* 0x0000000400027c25 */ /* 0x000fe2000f8e00ff */
        /* <DEDUP_REMOVED lines=17> */
[----:B------:R-:W1:Y:S02]  /*10d80*/  SYNCS.PHASECHK.TRANS64.TRYWAIT P0, [R7+URZ+0x2a840], R2 ;  /* 0x02a84002070075a7 */ /* 0x000e64000800017f */
[----:B-1----:R-:W-:Y:S05]  /*10d90*/  @!P0 BRA `(.L_x_1377) ;  /* 0x0000003c00fc8947 */ /* 0x002fea0003800000 */
.L_x_1443:
[----:B------:R-:W-:Y:S05]  /*10da0*/  BSYNC B0 ;  /* 0x0000000000007941 */ /* 0x000fea0003800000 */
.L_x_1376:
[----:B------:R-:W2:Y:S01]  /*10db0*/  LDL R3, [R1] ;  /* 0x0000000001037983 */ /* 0x000ea20000100800 */
[----:B------:R-:W-:Y:S02]  /*10dc0*/  ULDC.64 UR4, c[0x0][0x300] ;  /* 0x0000c00000047ab9 */ /* 0x000fe40000000a00 */
[----:B------:R-:W-:Y:S01]  /*10dd0*/  IMAD R5, R5, UR4, RZ ;  /* 0x0000000405057c24 */ /* 0x000fe2000f8e02ff */
[----:B------:R-:W3:Y:S03]  /*10de0*/  S2R R8, SR_TID.X ;  /* 0x0000000000087919 */ /* 0x000ee60000002100 */
[----:B------:R-:W-:Y:S01]  /*10df0*/  IMAD R5, R0, UR5, R5 ;  /* 0x0000000500057c24 */ /* 0x000fe2000f8e0205 */
[----:B---3--:R-:W-:-:S04]  /*10e00*/  LOP3.LUT R8, R8, 0x7f, RZ, 0xc0, !PT ;  /* 0x0000007f08087812 */ /* 0x008fc800078ec0ff */
[----:B------:R-:W-:Y:S02]  /*10e10*/  SHF.R.U32.HI R9, RZ, 0x3, R8 ;  /* 0x00000003ff097819 */ /* 0x000fe40000011608 */
[----:B------:R-:W3:Y:S01]  /*10e20*/  S2R R8, SR_TID.X ;  /* 0x0000000000087919 */ /* 0x000ee20000002100 */
[C---:B--2---:R-:W-:Y:S02]  /*10e30*/  LOP3.LUT P4, RZ, R3.reuse, 0x4, RZ, 0xc0, !PT ;  /* 0x0000000403ff7812 */ /* 0x044fe4000788c0ff */
[C---:B------:R-:W-:Y:S02]  /*10e40*/  LOP3.LUT P3, RZ, R3.reuse, 0x2, RZ, 0xc0, !PT ;  /* 0x0000000203ff7812 */ /* 0x040fe4000786c0ff */
[----:B------:R-:W-:Y:S01]  /*10e50*/  LOP3.LUT P2, RZ, R3, 0x1, RZ, 0xc0, !PT ;  /* 0x0000000103ff7812 */ /* 0x000fe2000784c0ff */
[----:B-1----:R-:W-:Y:S01]  /*10e60*/  IMAD.WIDE.U32 R2, R0, UR4, RZ ;  /* 0x0000000400027c25 */ /* 0x002fe2000f8e00ff */
[----:B------:R-:W-:-:S03]  /*10e70*/  ULDC.64 UR4, c[0x0][0x310] ;  /* 0x0000c40000047ab9 */ /* 0x000fc60000000a00 */
[----:B------:R-:W-:Y:S02]  /*10e80*/  IMAD.IADD R3, R3, 0x1, R5 ;  /* 0x0000000103037824 */ /* 0x000fe400078e0205 */
[----:B------:R-:W-:Y:S02]  /*10e90*/  IMAD R6, R6, UR4, RZ ;  /* 0x0000000406067c24 */ /* 0x000fe4000f8e02ff */
[----:B------:R-:W-:-:S04]  /*10ea0*/  IMAD.WIDE.U32 R2, R4, UR4, R2 ;  /* 0x0000000404027c25 */ /* 0x000fc8000f8e0002 */
[----:B------:R-:W-:Y:S01]  /*10eb0*/  IMAD R6, R4, UR5, R6 ;  /* 0x0000000504067c24 */ /* 0x000fe2000f8e0206 */
[----:B------:R-:W-:Y:S01]  /*10ec0*/  ULDC.64 UR4, c[0x0][0x308] ;  /* 0x0000c20000047ab9 */ /* 0x000fe20000000a00 */
[----:B------:R-:W-:Y:S02]  /*10ed0*/  IMAD R5, R25, 0x4800, R32 ;  /* 0x0000480019057824 */ /* 0x000fe400078e0220 */
[----:B------:R-:W-:Y:S02]  /*10ee0*/  IMAD.IADD R3, R3, 0x1, R6 ;  /* 0x0000000103037824 */ /* 0x000fe400078e0206 */
[----:B------:R-:W-:Y:S02]  /*10ef0*/  IMAD R0, R30, UR4, RZ ;  /* 0x000000041e007c24 */ /* 0x000fe4000f8e02ff */
[----:B------:R-:W-:-:S04]  /*10f00*/  IMAD.WIDE.U32 R2, R18, UR4, R2 ;  /* 0x0000000412027c25 */ /* 0x000fc8000f8e0002 */
[----:B------:R-:W-:Y:S01]  /*10f10*/  IMAD R0, R18, UR5, R0 ;  /* 0x0000000512007c24 */ /* 0x000fe2000f8e0200 */
[----:B------:R-:W-:Y:S01]  /*10f20*/  ULDC.64 UR4, c[0x0][0x2e8] ;  /* 0x0000ba0000047ab9 */ /* 0x000fe20000000a00 */
[----:B------:R-:W-:Y:S01]  /*10f30*/  IMAD R6, R24, -0x60, R35 ;  /* 0xffffffa018067824 */ /* 0x000fe200078e0223 */
[----:B------:R-:W-:Y:S01]  /*10f40*/  LEA R4, P0, R2, UR4, 0x1 ;  /* 0x0000000402047c11 */ /* 0x000fe2000f8008ff */
[----:B------:R-:W-:Y:S01]  /*10f50*/  IMAD.IADD R0, R3, 0x1, R0 ;  /* 0x0000000103007824 */ /* 0x000fe200078e0200 */
[----:B------:R-:W-:Y:S01]  /*10f60*/  UMOV UR4, 0xffffffff ;  /* 0xffffffff00047882 */ /* 0x000fe20000000000 */
[----:B------:R-:W-:Y:S02]  /*10f70*/  IMAD.IADD R6, R6, 0x1, -R9 ;  /* 0x0000000106067824 */ /* 0x000fe400078e0a09 */
[----:B---3--:R-:W-:Y:S01]  /*10f80*/  IMAD.SHL.U32 R9, R8, 0x8, RZ ;  /* 0x0000000808097824 */ /* 0x008fe200078e00ff */
[----:B------:R-:W-:Y:S02]  /*10f90*/  LEA.HI.X R0, R2, UR5, R0, 0x1, P0 ;  /* 0x0000000502007c11 */ /* 0x000fe400080f0c00 */
[----:B------:R-:W-:-:S02]  /*10fa0*/  ISETP.GE.AND P0, PT, R6, 0x1, PT ;  /* 0x000000010600780c */ /* 0x000fc40003f06270 */
[----:B------:R-:W-:Y:S01]  /*10fb0*/  LOP3.LUT R9, R9, 0x38, RZ, 0xc0, !PT ;  /* 0x0000003809097812 */ /* 0x000fe200078ec0ff */
[----:B------:R-:W-:Y:S10]  /*10fc0*/  BRA.DIV UR4, `(.L_x_1378) ;  /* 0x0000003e04847947 */ /* 0x000ff4000b800000 */
[----:B------:R-:W1:Y:S01]  /*10fd0*/  SHFL.IDX PT, R3, R4, RZ, 0x181f ;  /* 0x00181fff04037589 */ /* 0x000e6200000e0000 */
[----:B------:R-:W-:-:S03]  /*10fe0*/  @P0 IMAD R8, R5, 0x2, R22 ;  /* 0x0000000205080824 */ /* 0x000fc600078e0216 */
[----:B------:R-:W2:Y:S01]  /*10ff0*/  SHFL.IDX PT, R2, R0, RZ, 0x181f ;  /* 0x00181fff00027589 */ /* 0x000ea200000e0000 */
[----:B-1----:R-:W-:-:S05]  /*11000*/  @P0 LEA R3, P1, R9, R3, 0x1 ;  /* 0x0000000309030211 */ /* 0x002fca00078208ff */
[----:B--2---:R-:W-:Y:S01]  /*11010*/  @P0 IMAD.X R2, RZ, RZ, R2, P1 ;  /* 0x000000ffff020224 */ /* 0x004fe200008e0602 */
        /* <DEDUP_REMOVED lines=8> */
[----:B-1----:R-:W1:Y:S01]  /*110a0*/  SHFL.IDX PT, R3, R4, 0x1, 0x181f ;  /* 0x00381f0004037f89 */ /* 0x002e6200000e0000 */
[----:B------:R-:W-:-:S03]  /*110b0*/  @P1 IMAD R8, R5, 0x2, R22 ;  /* 0x0000000205081824 */ /* 0x000fc600078e0216 */
[----:B------:R-:W2:Y:S01]  /*110c0*/  SHFL.IDX PT, R2, R0, 0x1, 0x181f ;  /* 0x00381f0000027f89 */ /* 0x000ea200000e0000 */
[----:B-1----:R-:W-:-:S05]  /*110d0*/  @P1 LEA R3, P0, R9, R3, 0x1 ;  /* 0x0000000309031211 */ /* 0x002fca00078008ff */
[----:B--2---:R-:W-:-:S05]  /*110e0*/  @P1 IMAD.X R2, RZ, RZ, R2, P0 ;  /* 0x000000ffff021224 */ /* 0x004fca00000e0602 */
[----:B------:R-:W-:-:S04]  /*110f0*/  @P1 LOP3.LUT R3, R3, R2, RZ, 0x3c, !PT ;  /* 0x0000000203031212 */ /* 0x000fc800078e3cff */
[----:B------:R-:W-:-:S04]  /*11100*/  @P1 LOP3.LUT R2, R3, R2, RZ, 0x3c, !PT ;  /* 0x0000000203021212 */ /* 0x000fc800078e3cff */
[----:B------:R-:W-:-:S05]  /*11110*/  @P1 LOP3.LUT R3, R3, R2, RZ, 0x3c, !PT ;  /* 0x0000000203031212 */ /* 0x000fca00078e3cff */
[----:B------:R-:W-:Y:S04]  /*11120*/  @P1 LDGSTS.E.BYPASS.LTC128B.128 [R8+0x18c00], desc[UR36][R2.64], !P4 ;  /* 0x18c0000002081fae */ /* 0x000fe8000e101d64 */
[----:B------:R-:W-:Y:S04]  /*11130*/  @P1 LDGSTS.E.BYPASS.LTC128B.128 [R8+0x1bc00], desc[UR36][R2.64+0x80], !P3 ;  /* 0x1bc0008002081fae */ /* 0x000fe8000d901d64 */
[----:B------:R1:W-:Y:S01]  /*11140*/  @P1 LDGSTS.E.BYPASS.LTC128B.128 [R8+0x1ec00], desc[UR36][R2.64+0x100], !P2 ;  /* 0x1ec0010002081fae */ /* 0x0003e2000d101d64 */
[----:B------:R-:W-:-:S03]  /*11150*/  ISETP.GE.AND P1, PT, R6, 0x21, PT ;  /* 0x000000210600780c */ /* 0x000fc60003f26270 */
[----:B-1----:R-:W1:Y:S10]  /*11160*/  SHFL.IDX PT, R3, R4, 0x2, 0x181f ;  /* 0x00581f0004037f89 */ /* 0x002e7400000e0000 */
[----:B------:R-:W-:Y:S01]  /*11170*/  @P1 IMAD R8, R5, 0x2, R22 ;  /* 0x0000000205081824 */ /* 0x000fe200078e0216 */
        /* <DEDUP_REMOVED lines=24> */
[----:B------:R-:W2:Y:S04]  /*11300*/  SHFL.IDX PT, R2, R0, 0x4, 0x181f ;  /* 0x00981f0000027f89 */ /* 0x000ea800000e0000 */
[----:B------:R-:W3:Y:S01]  /*11310*/  SHFL.IDX PT, R0, R0, 0x5, 0x181f ;  /* 0x00b81f0000007f89 */ /* 0x000ee200000e0000 */
[----:B-1----:R-:W-:-:S05]  /*11320*/  @P1 LEA R3, P0, R9, R3, 0x1 ;  /* 0x0000000309031211 */ /* 0x002fca00078008ff */
[----:B--2---:R-:W-:-:S05]  /*11330*/  @P1 IMAD.X R2, RZ, RZ, R2, P0 ;  /* 0x000000ffff021224 */ /* 0x004fca00000e0602 */
[----:B------:R-:W-:-:S04]  /*11340*/  @P1 LOP3.LUT R3, R3, R2, RZ, 0x3c, !PT ;  /* 0x0000000203031212 */ /* 0x000fc800078e3cff */
[----:B------:R-:W-:-:S04]  /*11350*/  @P1 LOP3.LUT R2, R3, R2, RZ, 0x3c, !PT ;  /* 0x0000000203021212 */ /* 0x000fc800078e3cff */
[----:B------:R-:W-:-:S05]  /*11360*/  @P1 LOP3.LUT R3, R3, R2, RZ, 0x3c, !PT ;  /* 0x0000000203031212 */ /* 0x000fca00078e3cff */
[----:B------:R-:W-:Y:S04]  /*11370*/  @P1 LDGSTS.E.BYPASS.LTC128B.128 [R8+0x1a400], desc[UR36][R2.64], !P4 ;  /* 0x1a40000002081fae */ /* 0x000fe8000e101d64 */
[----:B------:R-:W-:Y:S04]  /*11380*/  @P1 LDGSTS.E.BYPASS.LTC128B.128 [R8+0x1d400], desc[UR36][R2.64+0x80], !P3 ;  /* 0x1d40008002081fae */ /* 0x000fe8000d901d64 */
[----:B------:R1:W-:Y:S04]  /*11390*/  @P1 LDGSTS.E.BYPASS.LTC128B.128 [R8+0x20400], desc[UR36][R2.64+0x100], !P2 ;  /* 0x2040010002081fae */ /* 0x0003e8000d101d64 */
[----:B-1-3--:R1:W2:Y:S02]  /*113a0*/  SHFL.IDX PT, R2, R4, 0x5, 0x181f ;  /* 0x00b81f0004027f89 */ /* 0x00a2a400000e0000 */
.L_x_1457:
[----:B------:R-:W-:-:S13]  /*113b0*/  ISETP.GE.AND P0, PT, R6, 0x51, PT ;  /* 0x000000510600780c */ /* 0x000fda0003f06270 */
[----:B--2---:R-:W-:Y:S01]  /*113c0*/  @P0 LEA R2, P1, R9, R2, 0x1 ;  /* 0x0000000209020211 */ /* 0x004fe200078208ff */
        /* <DEDUP_REMOVED lines=10> */
.L_x_1379:
[----:B------:R-:W-:Y:S02]  /*11470*/  PLOP3.LUT P1, PT, P1, P0, PT, 0xa2, 0x0 ;  /* 0x000000000000781c */ /* 0x000fe40000f21472 */
[----:B------:R-:W-:-:S08]  /*11480*/  @P0 R2UR P1, UR4, R7 ;  /* 0x00000000070402ca */ /* 0x000fd00000020000 */
[----:B------:R-:W-:-:S05]  /*11490*/  @P0 PLOP3.LUT P0, PT, P1, PT, PT, 0x80, 0x0 ;  /* 0x000000000000081c */ /* 0x000fca0000f0f070 */
[----:B------:R-:W-:Y:S01]  /*114a0*/  @!P1 SYNCS.ARRIVE.TRANS64.RED.A0T1 RZ, [UR4+0x2a830], RZ ;  /* 0x02a830ffffff99a7 */ /* 0x000fe20008200404 */
[----:B------:R-:W-:Y:S07]  /*114b0*/  @!P1 ARRIVES.LDGSTSBAR.64.TRANSCNT [UR4+0x2a830] ;  /* 0x02a83000ff0099b0 */ /* 0x000fee0008000a84 */
[----:B------:R-:W-:Y:S05]  /*114c0*/  @P0 BRA.U.ANY `(.L_x_1379) ;  /* 0xfffffffd00e80947 */ /* 0x000fea000393ffff */
[----:B------:R-:W-:Y:S01]  /*114d0*/  NOP ;  /* 0x0000000000007918 */ /* 0x000fe20000000000 */
[----:B------:R-:W3:Y:S02]  /*114e0*/  LDL R0, [R1] ;  /* 0x0000000001007983 */ /* 0x000ee40000100800 */
[----:B---3--:R-:W-:-:S13]  /*114f0*/  LOP3.LUT P2, RZ, R0, 0x10, RZ, 0xc0, !PT ;  /* 0x0000001000ff7812 */ /* 0x008fda000784c0ff */
[----:B------:R-:W-:Y:S05]  /*11500*/  @!P2 BRA `(.L_x_1380) ;  /* 0x000000000004a947 */ /* 0x000fea0003800000 */
[----:B------:R-:W-:Y:S01]  /*11510*/  BPT.TRAP 0x1 ;  /* 0x000000040000795c */ /* 0x000fe20000300000 */
.L_x_1380:
[----:B------:R3:W-:Y:S02]  /*11520*/  SYNCS.ARRIVE.TRANS64.A1T0 RZ, [R7+URZ+0x2a830], RZ ;  /* 0x02a830ff07ff79a7 */ /* 0x0007e4000810003f */
[----:B------:R-:W-:Y:S05]  /*11530*/  WARPSYNC.ALL ;  /* 0x0000000000007948 */ /* 0x000fea0003800000 */
[----:B------:R-:W-:Y:S01]  /*11540*/  ULDC.64 UR4, c[0x0][0x298] ;  /* 0x0000a60000047ab9 */ /* 0x000fe20000000a00 */
[----:B--2---:R-:W-:Y:S01]  /*11550*/  VIADD R2, R22, 0xc400 ;  /* 0x0000c40016027836 */ /* 0x004fe20000000000 */
[----:B------:R-:W-:Y:S01]  /*11560*/  SHF.R.S32.HI R0, RZ, 0x1f, R34 ;  /* 0x0000001fff007819 */ /* 0x000fe20000011422 */
[----:B-1----:R-:W-:Y:S01]  /*11570*/  IMAD.WIDE.U32 R4, R34, UR4, RZ ;  /* 0x0000000422047c25 */ /* 0x002fe2000f8e00ff */
[----:B------:R-:W-:Y:S01]  /*11580*/  BSSY B6, `(.L_x_1381) ;  /* 0x0000018000067945 */ /* 0x000fe20003800000 */
[----:B------:R-:W-:Y:S01]  /*11590*/  BAR.SYNC.DEFER_BLOCKING 0x8, 0x180 ;  /* 0x0206000000007b1d */ /* 0x000fe20000010000 */
[----:B------:R-:W-:Y:S01]  /*115a0*/  LOP3.LUT P0, RZ, R2, 0x3ff, RZ, 0xc0, !PT ;  /* 0x000003ff02ff7812 */ /* 0x000fe2000780c0ff */
[----:B------:R-:W-:-:S04]  /*115b0*/  IMAD R3, R0, UR4, RZ ;  /* 0x0000000400037c24 */ /* 0x000fc8000f8e02ff */
[----:B------:R-:W-:Y:S01]  /*115c0*/  IMAD R0, R34, UR5, R3 ;  /* 0x0000000522007c24 */ /* 0x000fe2000f8e0203 */
[----:B------:R1:W-:Y:S03]  /*115d0*/  STL.64 [R1+0x8], R4 ;  /* 0x0000080401007387 */ /* 0x0003e60000100a00 */
[----:B------:R-:W-:-:S04]  /*115e0*/  IMAD.IADD R34, R5, 0x1, R0 ;  /* 0x0000000105227824 */ /* 0x000fc800078e0200 */
[----:B------:R-:W-:Y:S05]  /*115f0*/  @!P0 BRA `(.L_x_1382) ;  /* 0x0000000000408947 */ /* 0x000fea0003800000 */
[----:B------:R-:W-:Y:S01]  /*11600*/  MOV R2, 0x0 ;  /* 0x0000000000027802 */ /* 0x000fe20000000f00 */
[----:B------:R-:W-:Y:S01]  /*11610*/  ULDC.64 UR6, c[0x4][0x90] ;  /* 0x0100240000067ab9 */ /* 0x000fe20000000a00 */
[----:B------:R-:W-:Y:S01]  /*11620*/  ULDC.64 UR8, c[0x4][0x98] ;  /* 0x0100260000087ab9 */ /* 0x000fe20000000a00 */
[----:B------:R-:W-:Y:S01]  /*11630*/  ULDC.64 UR4, c[0x4][0x20] ;  /* 0x0100080000047ab9 */ /* 0x000fe20000000a00 */
[----:B-1----:R-:W-:Y:S02]  /*11640*/  IMAD.U32 R4, RZ, RZ, UR6 ;  /* 0x00000006ff047e24 */ /* 0x002fe4000f8e00ff */
[----:B------:R-:W1:Y:S01]  /*11650*/  LDC.64 R2, c[0x4][R2] ;  /* 0x0100000002027b82 */ /* 0x000e620000000a00 */
[----:B------:R-:W-:Y:S02]  /*11660*/  IMAD.U32 R5, RZ, RZ, UR7 ;  /* 0x00000007ff057e24 */ /* 0x000fe4000f8e00ff */
[----:B------:R-:W-:Y:S02]  /*11670*/  IMAD.U32 R6, RZ, RZ, UR8 ;  /* 0x00000008ff067e24 */ /* 0x000fe4000f8e00ff */
[----:B---3--:R-:W-:-:S02]  /*11680*/  IMAD.U32 R7, RZ, RZ, UR9 ;  /* 0x00000009ff077e24 */ /* 0x008fc4000f8e00ff */
[----:B------:R-:W-:Y:S02]  /*11690*/  IMAD.U32 R10, RZ, RZ, UR4 ;  /* 0x00000004ff0a7e24 */ /* 0x000fe4000f8e00ff */
[----:B------:R-:W-:Y:S02]  /*116a0*/  IMAD.U32 R11, RZ, RZ, UR5 ;  /* 0x00000005ff0b7e24 */ /* 0x000fe4000f8e00ff */
[----:B------:R-:W-:Y:S02]  /*116b0*/  IMAD.MOV.U32 R8, RZ, RZ, 0x70 ;  /* 0x00000070ff087424 */ /* 0x000fe400078e00ff */
[----:B------:R-:W-:Y:S02]  /*116c0*/  IMAD.MOV.U32 R12, RZ, RZ, 0x1 ;  /* 0x00000001ff0c7424 */ /* 0x000fe400078e00ff */
[----:B------:R-:W-:-:S07]  /*116d0*/  IMAD.MOV.U32 R13, RZ, RZ, RZ ;  /* 0x000000ffff0d7224 */ /* 0x000fce00078e00ff */
[----:B0-----:R-:W-:-:S07]  /*116e0*/  LEPC R20, `(.L_x_1382) ;  /* 0x000000001014794e */ /* 0x001fce0000000000 */
[----:B-1----:R-:W-:Y:S05]  /*116f0*/  CALL.ABS.NOINC R2 ;  /* 0x0000000002007343 */ /* 0x002fea0003c00000 */
.L_x_1382:
[----:B------:R-:W-:Y:S05]  /*11700*/  BSYNC B6 ;  /* 0x0000000000067941 */ /* 0x000fea0003800000 */
.L_x_1381:
[----:B0-----:R-:W2:Y:S01]  /*11710*/  LDL.LU.64 R20, [R1+0x8] ;  /* 0x0000080001147983 */ /* 0x001ea20000300a00 */
[----:B------:R-:W-:-:S03]  /*11720*/  ULDC.64 UR4, c[0x0][0x2d8] ;  /* 0x0000b60000047ab9 */ /* 0x000fc60000000a00 */
[----:B------:R-:W4:Y:S01]  /*11730*/  LDL R2, [R1] ;  /* 0x0000000001027983 */ /* 0x000f220000100800 */
[----:B------:R-:W-:Y:S02]  /*11740*/  IMAD R0, R30, UR4, RZ ;  /* 0x000000041e007c24 */ /* 0x000fe4000f8e02ff */
[----:B------:R-:W-:Y:S01]  /*11750*/  IMAD.MOV.U32 R3, RZ, RZ, R34 ;  /* 0x000000ffff037224 */ /* 0x000fe200078e0022 */
[----:B------:R-:W3:Y:S01]  /*11760*/  S2R R9, SR_TID.X ;  /* 0x0000000000097919 */ /* 0x000ee20000002100 */
[----:B-1----:R-:W-:Y:S01]  /*11770*/  IMAD R5, R18, UR5, R0 ;  /* 0x0000000512057c24 */ /* 0x002fe2000f8e0200 */
[----:B------:R-:W-:Y:S01]  /*11780*/  SHF.R.S32.HI R0, RZ, 0x1f, R19 ;  /* 0x0000001fff007819 */ /* 0x000fe20000011413 */
[----:B---3--:R-:W-:-:S05]  /*11790*/  IMAD.SHL.U32 R7, R9, 0x8, RZ ;  /* 0x0000000809077824 */ /* 0x008fca00078e00ff */
[----:B------:R-:W-:Y:S01]  /*117a0*/  LOP3.LUT R7, R7, 0x38, RZ, 0xc0, !PT ;  /* 0x0000003807077812 */ /* 0x000fe200078ec0ff */
[----:B--2---:R-:W0:Y:S01]  /*117b0*/  S2R R21, SR_TID.X ;  /* 0x0000000000157919 */ /* 0x004e220000002100 */
[----:B----4-:R-:W-:Y:S01]  /*117c0*/  LOP3.LUT P6, RZ, R2, 0x80, RZ, 0xc0, !PT ;  /* 0x0000008002ff7812 */ /* 0x010fe200078cc0ff */
[----:B------:R-:W-:Y:S02]  /*117d0*/  IMAD.MOV.U32 R2, RZ, RZ, R20 ;  /* 0x000000ffff027224 */ /* 0x000fe400078e0014 */
[----:B------:R-:W1:Y:S01]  /*117e0*/  LDC R20, c[0x0][0x448] ;  /* 0x00011200ff147b82 */ /* 0x000e620000000800 */
[----:B------:R-:W-:Y:S01]  /*117f0*/  SEL R0, R0, RZ, !P6 ;  /* 0x000000ff00007207 */ /* 0x000fe20007000000 */
[----:B------:R-:W-:Y:S01]  /*11800*/  IMAD.WIDE.U32 R2, R18, UR4, R2 ;  /* 0x0000000412027c25 */ /* 0x000fe2000f8e0002 */
[----:B------:R-:W-:Y:S01]  /*11810*/  SEL R4, R19, RZ, !P6 ;  /* 0x000000ff13047207 */ /* 0x000fe20007000000 */
[----:B------:R-:W-:Y:S02]  /*11820*/  ULDC.64 UR4, c[0x0][0x2e0] ;  /* 0x0000b80000047ab9 */ /* 0x000fe40000000a00 */
[----:B------:R-:W-:-:S02]  /*11830*/  IMAD.IADD R3, R3, 0x1, R5 ;  /* 0x0000000103037824 */ /* 0x000fc400078e0205 */
[----:B------:R-:W-:Y:S02]  /*11840*/  IMAD R0, R0, UR4, RZ ;  /* 0x0000000400007c24 */ /* 0x000fe4000f8e02ff */
[----:B------:R-:W-:-:S04]  /*11850*/  IMAD.WIDE.U32 R2, R4, UR4, R2 ;  /* 0x0000000404027c25 */ /* 0x000fc8000f8e0002 */
[----:B------:R-:W-:Y:S01]  /*11860*/  IMAD R0, R4, UR5, R0 ;  /* 0x0000000504007c24 */ /* 0x000fe2000f8e0200 */
[----:B------:R-:W-:-:S03]  /*11870*/  ULDC.64 UR4, c[0x0][0x2d0] ;  /* 0x0000b40000047ab9 */ /* 0x000fc60000000a00 */
[----:B------:R-:W-:Y:S01]  /*11880*/  IMAD.IADD R3, R3, 0x1, R0 ;  /* 0x0000000103037824 */ /* 0x000fe200078e0200 */
[----:B-1----:R-:W-:Y:S02]  /*11890*/  ISETP.NE.AND P6, PT, R20, 0x1, PT ;  /* 0x000000011400780c */ /* 0x002fe40003fc5270 */
[----:B------:R-:W1:Y:S01]  /*118a0*/  S2R R20, SR_TID.X ;  /* 0x0000000000147919 */ /* 0x000e620000002100 */
[----:B0-----:R-:W-:-:S04]  /*118b0*/  LOP3.LUT R21, R21, 0x7f, RZ, 0xc0, !PT ;  /* 0x0000007f15157812 */ /* 0x001fc800078ec0ff */
[----:B------:R-:W-:-:S06]  /*118c0*/  SHF.R.U32.HI R21, RZ, 0x3, R21 ;  /* 0x00000003ff157819 */ /* 0x000fcc0000011615 */
[----:B------:R-:W0:Y:S08]  /*118d0*/  @P6 LDC R6, c[0x0][0x44c] ;  /* 0x00011300ff066b82 */ /* 0x000e300000000800 */
[----:B------:R-:W2:Y:S01]  /*118e0*/  @P6 LDC R5, c[0x0][0x450] ;  /* 0x00011400ff056b82 */ /* 0x000ea20000000800 */
[----:B-1----:R-:W-:-:S05]  /*118f0*/  IMAD.SHL.U32 R20, R20, 0x10, RZ ;  /* 0x0000001014147824 */ /* 0x002fca00078e00ff */
[----:B------:R-:W-:Y:S01]  /*11900*/  LOP3.LUT R20, R21, 0x70, R20, 0xf8, !PT ;  /* 0x0000007015147812 */ /* 0x000fe200078ef814 */
[----:B------:R-:W-:-:S04]  /*11910*/  IMAD.SHL.U32 R21, R9, 0x8, RZ ;  /* 0x0000000809157824 */ /* 0x000fc800078e00ff */
[----:B------:R-:W-:Y:S01]  /*11920*/  IMAD.IADD R0, R20, 0x1, R26 ;  /* 0x0000000114007824 */ /* 0x000fe200078e021a */
[----:B------:R-:W-:Y:S02]  /*11930*/  LOP3.LUT R21, R21, 0x38, RZ, 0xc0, !PT ;  /* 0x0000003815157812 */ /* 0x000fe400078ec0ff */
[----:B------:R-:W-:Y:S01]  /*11940*/  LOP3.LUT R20, R9, 0x7f, RZ, 0xc0, !PT ;  /* 0x0000007f09147812 */ /* 0x000fe200078ec0ff */
[----:B0-----:R-:W-:Y:S01]  /*11950*/  @P6 IMAD.HI.U32 R6, R0, R6, RZ ;  /* 0x0000000600066227 */ /* 0x001fe200078e00ff */
[C---:B------:R-:W-:Y:S02]  /*11960*/  LOP3.LUT R8, R21.reuse, 0x40, RZ, 0xfc, !PT ;  /* 0x0000004015087812 */ /* 0x040fe400078efcff */
[----:B------:R-:W-:Y:S01]  /*11970*/  LOP3.LUT R9, R21, 0x80, RZ, 0xfc, !PT ;  /* 0x0000008015097812 */ /* 0x000fe200078efcff */
[----:B------:R-:W-:Y:S01]  /*11980*/  IMAD.MOV.U32 R4, RZ, RZ, R0 ;  /* 0x000000ffff047224 */ /* 0x000fe200078e0000 */
[----:B--2---:R-:W-:Y:S02]  /*11990*/  @P6 SHF.R.U32.HI R4, RZ, R5, R6 ;  /* 0x00000005ff046219 */ /* 0x004fe40000011606 */
[----:B------:R-:W0:Y:S03]  /*119a0*/  LDC R6, c[0x0][0x448] ;  /* 0x00011200ff067b82 */ /* 0x000e260000000800 */
[----:B------:R-:W-:-:S02]  /*119b0*/  IMAD.MOV R5, RZ, RZ, -R4 ;  /* 0x000000ffff057224 */ /* 0x000fc400078e0a04 */
[----:B------:R-:W-:-:S04]  /*119c0*/  IMAD.WIDE.U32 R2, R4, UR4, R2 ;  /* 0x0000000404027c25 */ /* 0x000fc8000f8e0002 */
[----:B0-----:R-:W-:Y:S01]  /*119d0*/  IMAD R0, R6, R5, R0 ;  /* 0x0000000506007224 */ /* 0x001fe200078e0200 */
[----:B------:R-:W-:-:S05]  /*119e0*/  SHF.R.S32.HI R5, RZ, 0x1f, R4 ;  /* 0x0000001fff057819 */ /* 0x000fca0000011404 */
[----:B------:R-:W-:-:S04]  /*119f0*/  IMAD R5, R5, UR4, RZ ;  /* 0x0000000405057c24 */ /* 0x000fc8000f8e02ff */
        /* <DEDUP_REMOVED lines=8> */
[C---:B------:R-:W-:Y:S01]  /*11a80*/  LEA R0, P0, R2.reuse, UR4, 0x1 ;  /* 0x0000000402007c11 */ /* 0x040fe2000f8008ff */
[----:B------:R-:W-:Y:S01]  /*11a90*/  IMAD.IADD R4, R3, 0x1, R5 ;  /* 0x0000000103047824 */ /* 0x000fe200078e0205 */
[----:B------:R-:W-:Y:S02]  /*11aa0*/  ULDC UR4, c[0x0][0x2b8] ;  /* 0x0000ae0000047ab9 */ /* 0x000fe40000000800 */
[----:B------:R-:W-:Y:S02]  /*11ab0*/  ISETP.GE.AND P3, PT, R7, UR4, PT ;  /* 0x0000000407007c0c */ /* 0x000fe4000bf66270 */
[----:B------:R-:W-:Y:S01]  /*11ac0*/  LEA.HI.X R4, R2, UR5, R4, 0x1, P0 ;  /* 0x0000000502047c11 */ /* 0x000fe200080f0c04 */
[----:B------:R-:W-:Y:S01]  /*11ad0*/  UMOV UR5, 0xffffffff ;  /* 0xffffffff00057882 */ /* 0x000fe20000000000 */
[----:B------:R-:W-:-:S02]  /*11ae0*/  ISETP.GE.AND P2, PT, R8, UR4, PT ;  /* 0x0000000408007c0c */ /* 0x000fc4000bf46270 */
[----:B------:R-:W-:Y:S02]  /*11af0*/  ISETP.GE.AND P0, PT, R9, UR4, PT ;  /* 0x0000000409007c0c */ /* 0x000fe4000bf06270 */
[----:B------:R-:W-:Y:S01]  /*11b00*/  SHF.R.U32.HI R8, RZ, 0x3, R20 ;  /* 0x00000003ff087819 */ /* 0x000fe20000011614 */
[----:B------:R-:W-:Y:S10]  /*11b10*/  BRA.DIV UR5, `(.L_x_1383) ;  /* 0x0000003a05d87947 */ /* 0x000ff4000b800000 */
[----:B------:R-:W0:Y:S01]  /*11b20*/  SHFL.IDX PT, R3, R0, RZ, 0x181f ;  /* 0x00181fff00037589 */ /* 0x000e2200000e0000 */
[----:B------:R-:W-:Y:S02]  /*11b30*/  IMAD R29, R29, R6, RZ ;  /* 0x000000061d1d7224 */ /* 0x000fe400078e02ff */
[----:B------:R-:W-:Y:S01]  /*11b40*/  IMAD.IADD R26, R8, 0x1, R26 ;  /* 0x00000001081a7824 */ /* 0x000fe200078e021a */
[----:B------:R-:W1:Y:S04]  /*11b50*/  SHFL.IDX PT, R2, R4, RZ, 0x181f ;  /* 0x00181fff04027589 */ /* 0x000e6800000e0000 */
[----:B------:R-:W-:Y:S01]  /*11b60*/  ISETP.GE.AND P1, PT, R26, R29, PT ;  /* 0x0000001d1a00720c */ /* 0x000fe20003f26270 */
[----:B------:R-:W-:-:S12]  /*11b70*/  SHFL.IDX PT, R14, R0, 0x7, 0x181f ;  /* 0x00f81f00000e7f89 */ /* 0x000fd800000e0000 */
[----:B0-----:R-:W-:-:S05]  /*11b80*/  @!P1 LEA R5, P4, R7, R3, 0x1 ;  /* 0x0000000307059211 */ /* 0x001fca00078808ff */
[----:B-1----:R-:W-:Y:S02]  /*11b90*/  @!P1 IMAD.X R3, RZ, RZ, R2, P4 ;  /* 0x000000ffff039224 */ /* 0x002fe400020e0602 */
        /* <DEDUP_REMOVED lines=71> */
.L_x_1474:
[----:B------:R-:W-:Y:S01]  /*12010*/  VIADD R26, R26, 0x70 ;  /* 0x000000701a1a7836 */ /* 0x000fe20000000000 */
[----:B------:R-:W-:Y:S04]  /*12020*/  BSSY B0, `(.L_x_1384) ;  /* 0x000000b000007945 */ /* 0x000fe80003800000 */
[----:B------:R-:W-:-:S13]  /*12030*/  ISETP.GE.AND P1, PT, R26, R29, PT ;  /* 0x0000001d1a00720c */ /* 0x000fda0003f26270 */
[----:B------:R-:W-:Y:S05]  /*12040*/  @P1 BRA `(.L_x_1385) ;  /* 0x0000000000201947 */ /* 0x000fea0003800000 */
[----:B0-----:R-:W-:-:S05]  /*12050*/  LEA R2, P1, R7, R14, 0x1 ;  /* 0x0000000e07027211 */ /* 0x001fca00078208ff */
[----:B------:R-:W-:-:S05]  /*12060*/  IMAD.X R3, RZ, RZ, R4, P1 ;  /* 0x000000ffff037224 */ /* 0x000fca00008e0604 */
[----:B------:R-:W-:Y:S01]  /*12070*/  @!PT LDS RZ, [RZ] ;  /* 0x00000000fffff984 */ /* 0x000fe20000000800 */
[----:B------:R-:W-:Y:S01]  /*12080*/  @!PT LDS RZ, [RZ] ;  /* 0x00000000fffff984 */ /* 0x000fe20000000800 */
[----:B------:R-:W-:Y:S01]  /*12090*/  @!PT LDS RZ, [RZ] ;  /* 0x00000000fffff984 */ /* 0x000fe20000000800 */
[----:B------:R1:W-:Y:S04]  /*120a0*/  LDGSTS.E.BYPASS.LTC128B.128 [R33+0xfc00], desc[UR36][R2.64], !P3 ;  /* 0x0fc0000002217fae */ /* 0x0003e8000d901d64 */
[----:B------:R1:W-:Y:S04]  /*120b0*/  LDGSTS.E.BYPASS.LTC128B.128 [R33+0x13c00], desc[UR36][R2.64+0x80], !P2 ;  /* 0x13c0008002217fae */ /* 0x0003e8000d101d64 */
[----:B------:R1:W-:Y:S02]  /*120c0*/  LDGSTS.E.BYPASS.LTC128B.128 [R33+0x17c00], desc[UR36][R2.64+0x100], !P0 ;  /* 0x17c0010002217fae */ /* 0x0003e4000c101d64 */
.L_x_1385:
[----:B------:R-:W-:Y:S05]  /*120d0*/  BSYNC B0 ;  /* 0x0000000000007941 */ /* 0x000fea0003800000 */
.L_x_1384:
[----:B------:R-:W-:Y:S01]  /*120e0*/  NOP ;  /* 0x0000000000007918 */ /* 0x000fe20000000000 */
[----:B------:R-:W-:-:S13]  /*120f0*/  PLOP3.LUT P0, PT, PT, PT, PT, 0x80, 0x0 ;  /* 0x000000000000781c */ /* 0x000fda0003f0f070 */
.L_x_1386:
[----:B------:R-:W-:Y:S02]  /*12100*/  PLOP3.LUT P1, PT, P1, P0, PT, 0xa2, 0x0 ;  /* 0x000000000000781c */ /* 0x000fe40000f21472 */
[----:B------:R-:W-:-:S08]  /*12110*/  @P0 R2UR P1, UR4, R22 ;  /* 0x00000000160402ca */ /* 0x000fd00000020000 */
[----:B------:R-:W-:-:S05]  /*12120*/  @P0 PLOP3.LUT P0, PT, P1, PT, PT, 0x80, 0x0 ;  /* 0x000000000000081c */ /* 0x000fca0000f0f070 */
[----:B------:R-:W-:Y:S01]  /*12130*/  @!P1 SYNCS.ARRIVE.TRANS64.RED.A0T1 RZ, [UR4+0x2a800], RZ ;  /* 0x02a800ffffff99a7 */ /* 0x000fe20008200404 */
[----:B------:R-:W-:Y:S07]  /*12140*/  @!P1 ARRIVES.LDGSTSBAR.64.TRANSCNT [UR4+0x2a800] ;  /* 0x02a80000ff0099b0 */ /* 0x000fee0008000a84 */
[----:B------:R-:W-:Y:S05]  /*12150*/  @P0 BRA.U.ANY `(.L_x_1386) ;  /* 0xfffffffd00e80947 */ /* 0x000fea000393ffff */
[----:B01----:R-:W2:Y:S04]  /*12160*/  LDL.LU R3, [R1+0x14] ;  /* 0x0000140001037983 */ /* 0x003ea80000300800 */
[----:B------:R-:W3:Y:S01]  /*12170*/  LDL.LU R2, [R1+0x10] ;  /* 0x0000100001027983 */ /* 0x000ee20000300800 */
[----:B--2---:R-:W-:-:S05]  /*12180*/  VIADD R3, R3, 0x1 ;  /* 0x0000000103037836 */ /* 0x004fca0000000000 */
[----:B------:R-:W-:Y:S01]  /*12190*/  LEA.HI R0, R3, R3, RZ, 0x1 ;  /* 0x0000000303007211 */ /* 0x000fe200078f08ff */
[----:B------:R0:W-:Y:S03]  /*121a0*/  STL [R1+0x14], R3 ;  /* 0x0000140301007387 */ /* 0x0001e60000100800 */
[----:B------:R-:W-:-:S05]  /*121b0*/  LOP3.LUT R0, R0, 0xfffffffe, RZ, 0xc0, !PT ;  /* 0xfffffffe00007812 */ /* 0x000fca00078ec0ff */
[----:B0-----:R-:W-:Y:S02]  /*121c0*/  IMAD.IADD R3, R3, 0x1, -R0 ;  /* 0x0000000103037824 */ /* 0x001fe400078e0a00 */
[----:B---3--:R-:W-:-:S03]  /*121d0*/  VIADD R0, R2, 0xfffffffe ;  /* 0xfffffffe02007836 */ /* 0x008fc60000000000 */
[----:B------:R-:W-:Y:S01]  /*121e0*/  SHF.L.U32 R3, R3, 0x1f, RZ ;  /* 0x0000001f03037819 */ /* 0x000fe200000006ff */
[----:B------:R-:W-:Y:S01]  /*121f0*/  NOP ;  /* 0x0000000000007918 */ /* 0x000fe20000000000 */
[----:B------:R0:W-:Y:S01]  /*12200*/  SYNCS.ARRIVE.TRANS64.A1T0 RZ, [R22+URZ+0x2a800], RZ ;  /* 0x02a800ff16ff79a7 */ /* 0x0001e2000810003f */
[----:B------:R-:W-:Y:S01]  /*12210*/  BSSY B0, `(.L_x_1387) ;  /* 0x0000003000007945 */ /* 0x000fe20003800000 */
[----:B------:R-:W1:Y:S03]  /*12220*/  SYNCS.PHASECHK.TRANS64.TRYWAIT P0, [R22+URZ+0x2a820], R3 ;  /* 0x02a82003160075a7 */ /* 0x000e66000800017f */
[----:B01----:R-:W-:Y:S05]  /*12230*/  @!P0 BRA `(.L_x_1388) ;  /* 0x0000003c00c88947 */ /* 0x003fea0003800000 */
.L_x_1475:
[----:B------:R-:W-:Y:S05]  /*12240*/  BSYNC B0 ;  /* 0x0000000000007941 */ /* 0x000fea0003800000 */
.L_x_1387:
[----:B------:R-:W-:Y:S01]  /*12250*/  ISETP.GE.AND P0, PT, R0, R37, PT ;  /* 0x000000250000720c */ /* 0x000fe20003f06270 */
[----:B------:R-:W-:-:S12]  /*12260*/  BSSY B0, `(.L_x_1389) ;  /* 0x00000ff000007945 */ /* 0x000fd80003800000 */
[----:B------:R-:W-:Y:S05]  /*12270*/  @!P0 BRA `(.L_x_1390) ;  /* 0x0000000c00f48947 */ /* 0x000fea0003800000 */
[----:B------:R-:W-:Y:S02]  /*12280*/  IMAD.MOV.U32 R10, RZ, RZ, R25 ;  /* 0x000000ffff0a7224 */ /* 0x000fe400078e0019 */
[----:B------:R-:W-:Y:S02]  /*12290*/  IMAD.MOV.U32 R20, RZ, RZ, R27 ;  /* 0x000000ffff147224 */ /* 0x000fe400078e001b */
[----:B------:R-:W-:-:S07]  /*122a0*/  IMAD.MOV.U32 R29, RZ, RZ, R24 ;  /* 0x000000ffff1d7224 */ /* 0x000fce00078e0018 */
.L_x_1403:
[----:B------:R-:W1:Y:S01]  /*122b0*/  S2R R2, SR_TID.X ;  /* 0x0000000000027919 */ /* 0x000e620000002100 */
[----:B0-----:R-:W0:Y:S01]  /*122c0*/  LDC R3, c[0x0][0x430] ;  /* 0x00010c00ff037b82 */ /* 0x001e220000000800 */
[----:B------:R-:W2:Y:S01]  /*122d0*/  LDL R7, [R1+0x4] ;  /* 0x0000040001077983 */ /* 0x000ea20000100800 */
[----:B------:R-:W3:Y:S01]  /*122e0*/  S2R R5, SR_TID.X ;  /* 0x0000000000057919 */ /* 0x000ee20000002100 */
[----:B-1----:R-:W-:-:S04]  /*122f0*/  LOP3.LUT R2, R2, 0x7f, RZ, 0xc0, !PT ;  /* 0x0000007f02027812 */ /* 0x002fc800078ec0ff */
[----:B------:R-:W-:Y:S02]  /*12300*/  SHF.R.U32.HI R4, RZ, 0x3, R2 ;  /* 0x00000003ff047819 */ /* 0x000fe40000011602 */
[----:B------:R-:W4:Y:S01]  /*12310*/  LDL R2, [R1] ;  /* 0x0000000001027983 */ /* 0x000f220000100800 */
[----:B0-----:R-:W-:Y:S01]  /*12320*/  ISETP.NE.AND P0, PT, R3, 0x1, PT ;  /* 0x000000010300780c */ /* 0x001fe20003f05270 */
[----:B---3--:R-:W-:-:S05]  /*12330*/  IMAD.SHL.U32 R6, R5, 0x10, RZ ;  /* 0x0000001005067824 */ /* 0x008fca00078e00ff */
[----:B------:R-:W-:-:S04]  /*12340*/  LOP3.LUT R6, R4, 0x70, R6, 0xf8, !PT ;  /* 0x0000007004067812 */ /* 0x000fc800078ef806 */
[----:B------:R-:W-:-:S03]  /*12350*/  ISETP.GT.U32.AND P2, PT, R6, 0x5f, PT ;  /* 0x0000005f0600780c */ /* 0x000fc60003f44070 */
[----:B------:R-:W0:Y:S01]  /*12360*/  @P0 LDC R3, c[0x0][0x434] ;  /* 0x00010d00ff030b82 */ /* 0x000e220000000800 */
[----:B------:R-:W-:-:S09]  /*12370*/  IMAD R8, R0, 0x60, R36 ;  /* 0x0000006000087824 */ /* 0x000fd200078e0224 */
[----:B------:R-:W1:Y:S01]  /*12380*/  @!P2 LDC.64 R4, c[0x0][0x428] ;  /* 0x00010a00ff04ab82 */ /* 0x000e620000000a00 */
[----:B------:R-:W-:-:S04]  /*12390*/  IMAD.IADD R8, R6, 0x1, R8 ;  /* 0x0000000106087824 */ /* 0x000fc800078e0208 */
[----:B------:R-:W-:Y:S02]  /*123a0*/  IMAD.MOV.U32 R6, RZ, RZ, R8 ;  /* 0x000000ffff067224 */ /* 0x000fe400078e0008 */
[----:B0-----:R-:W-:Y:S01]  /*123b0*/  @P0 IMAD.HI.U32 R3, R8, R3, RZ ;  /* 0x0000000308030227 */ /* 0x001fe200078e00ff */
[----:B----4-:R-:W-:Y:S02]  /*123c0*/  LOP3.LUT P1, RZ, R2, 0x10, RZ, 0xc0, !PT ;  /* 0x0000001002ff7812 */ /* 0x010fe4000782c0ff */
[----:B------:R-:W0:Y:S02]  /*123d0*/  @P0 LDC R2, c[0x0][0x438] ;  /* 0x00010e00ff020b82 */ /* 0x000e240000000800 */
[----:B0-----:R-:W-:-:S04]  /*123e0*/  @P0 SHF.R.U32.HI R6, RZ, R2, R3 ;  /* 0x00000002ff060219 */ /* 0x001fc80000011603 */
[--C-:B------:R-:W-:Y:S01]  /*123f0*/  @!P2 SHF.R.S32.HI R3, RZ, 0x1f, R6.reuse ;  /* 0x0000001fff03a819 */ /* 0x100fe20000011406 */
[----:B------:R-:W-:-:S04]  /*12400*/  @!P2 IMAD.MOV.U32 R2, RZ, RZ, R6 ;  /* 0x000000ffff02a224 */ /* 0x000fc800078e0006 */
[----:B-1----:R-:W-:-:S04]  /*12410*/  @!P2 IMAD.WIDE.U32 R2, R31, R4, R2 ;  /* 0x000000041f02a225 */ /* 0x002fc800078e0002 */
[----:B--2---:R-:W-:-:S04]  /*12420*/  @!P2 IMAD R4, R7, R4, RZ ;  /* 0x000000040704a224 */ /* 0x004fc800078e02ff */
[----:B------:R-:W-:Y:S02]  /*12430*/  @!P2 IMAD R7, R31, R5, R4 ;  /* 0x000000051f07a224 */ /* 0x000fe400078e0204 */
[----:B------:R-:W0:Y:S02]  /*12440*/  @!P2 LDC.64 R4, c[0x0][0x418] ;  /* 0x00010600ff04ab82 */ /* 0x000e240000000a00 */
[----:B------:R-:W-:Y:S02]  /*12450*/  @!P2 IMAD.IADD R3, R7, 0x1, R3 ;  /* 0x000000010703a824 */ /* 0x000fe400078e0203 */
[----:B------:R-:W-:Y:S01]  /*12460*/  IMAD.MOV.U32 R7, RZ, RZ, RZ ;  /* 0x000000ffff077224 */ /* 0x000fe200078e00ff */
[----:B0-----:R-:W-:-:S04]  /*12470*/  @!P2 LEA R4, P0, R2, R4, 0x2 ;  /* 0x000000040204a211 */ /* 0x001fc800078010ff */
[----:B------:R-:W-:-:S05]  /*12480*/  @!P2 LEA.HI.X R5, R2, R5, R3, 0x2, P0 ;  /* 0x000000050205a211 */ /* 0x000fca00000f1403 */
[----:B------:R0:W5:Y:S01]  /*12490*/  @!P2 LDG.E R7, desc[UR36][R4.64] ;  /* 0x000000240407a981 */ /* 0x000162000c1e1900 */
[----:B------:R-:W-:Y:S01]  /*124a0*/  VIADD R25, R10, 0x1 ;  /* 0x000000010a197836 */ /* 0x000fe20000000000 */
[----:B------:R-:W-:Y:S05]  /*124b0*/  YIELD ;  /* 0x0000000000007946 */ /* 0x000fea0003800000 */
[----:B------:R-:W-:Y:S01]  /*124c0*/  ISETP.NE.AND P0, PT, R25, 0x2, PT ;  /* 0x000000021900780c */ /* 0x000fe20003f05270 */
[----:B------:R-:W-:Y:S01]  /*124d0*/  IMAD.MOV R3, RZ, RZ, -R6 ;  /* 0x000000ffff037224 */ /* 0x000fe200078e0a06 */
[----:B------:R-:W-:Y:S02]  /*124e0*/  ULDC UR4, c[0x0][0x430] ;  /* 0x00010c0000047ab9 */ /* 0x000fe40000000800 */
[----:B------:R-:W-:Y:S01]  /*124f0*/  SEL R27, RZ, 0x1, P0 ;  /* 0x00000001ff1b7807 */ /* 0x000fe20000000000 */
[----:B------:R-:W-:Y:S01]  /*12500*/  IMAD R8, R3, UR4, R8 ;  /* 0x0000000403087c24 */ /* 0x000fe2000f8e0208 */
[----:B------:R-:W-:Y:S01]  /*12510*/  SEL R25, R25, RZ, P0 ;  /* 0x000000ff19197207 */ /* 0x000fe20000000000 */
[----:B------:R-:W-:Y:S01]  /*12520*/  IMAD.MOV.U32 R24, RZ, RZ, R0 ;  /* 0x000000ffff187224 */ /* 0x000fe200078e0000 */
[----:B------:R-:W-:Y:S01]  /*12530*/  LOP3.LUT R27, R20, R27, RZ, 0x3c, !PT ;  /* 0x0000001b141b7212 */ /* 0x000fe200078e3cff */
[----:B0-----:R-:W-:Y:S06]  /*12540*/  @!P1 BRA `(.L_x_1391) ;  /* 0x0000000000049947 */ /* 0x001fec0003800000 */
[----:B------:R-:W-:Y:S01]  /*12550*/  BPT.TRAP 0x1 ;  /* 0x000000040000795c */ /* 0x000fe20000300000 */
.L_x_1391:
[----:B------:R-:W-:Y:S01]  /*12560*/  IMAD R6, R25, 0x8, R22 ;  /* 0x0000000819067824 */ /* 0x000fe200078e0216 */
[----:B------:R-:W-:Y:S01]  /*12570*/  SHF.L.U32 R3, R27, 0x1f, RZ ;  /* 0x0000001f1b037819 */ /* 0x000fe200000006ff */
[----:B------:R-:W-:Y:S03]  /*12580*/  BSSY B1, `(.L_x_1392) ;  /* 0x0000003000017945 */ /* 0x000fe60003800000 */
[----:B------:R-:W0:Y:S02]  /*12590*/  SYNCS.PHASECHK.TRANS64.TRYWAIT P0, [R6+URZ+0x2a840], R3 ;  /* 0x02a84003060075a7 */ /* 0x000e24000800017f */
[----:B0-----:R-:W-:Y:S05]  /*125a0*/  @!P0 BRA `(.L_x_1393) ;  /* 0x0000003c00008947 */ /* 0x001fea0003800000 */
.L_x_1476:
[----:B------:R-:W-:Y:S05]  /*125b0*/  BSYNC B1 ;  /* 0x0000000000017941 */ /* 0x000fea0003800000 */
.L_x_1392:
[----:B------:R-:W2:Y:S01]  /*125c0*/  LDL R0, [R1] ;  /* 0x0000000001007983 */ /* 0x000ea20000100800 */
[----:B------:R-:W-:Y:S01]  /*125d0*/  SHF.R.S32.HI R21, RZ, 0x1f, R8 ;  /* 0x0000001fff157819 */ /* 0x000fe20000011408 */
[----:B------:R-:W-:Y:S01]  /*125e0*/  ULDC.64 UR4, c[0x0][0x300] ;  /* 0x0000c00000047ab9 */ /* 0x000fe20000000a00 */
[----:B-----5:R-:W-:Y:S01]  /*125f0*/  SHF.R.S32.HI R26, RZ, 0x1f, R7 ;  /* 0x0000001fff1a7819 */ /* 0x020fe20000011407 */
[----:B0-----:R-:W-:-:S04]  /*12600*/  IMAD.WIDE.U32 R2, R8, UR4, RZ ;  /* 0x0000000408027c25 */ /* 0x001fc8000f8e00ff */
[----:B------:R-:W-:Y:S01]  /*12610*/  IMAD R4, R25, 0x4800, R32 ;  /* 0x0000480019047824 */ /* 0x000fe200078e0220 */
[C---:B--2---:R-:W-:Y:S02]  /*12620*/  LOP3.LUT P3, RZ, R0.reuse, 0x4, RZ, 0xc0, !PT ;  /* 0x0000000400ff7812 */ /* 0x044fe4000786c0ff */
[C---:B------:R-:W-:Y:S02]  /*12630*/  LOP3.LUT P2, RZ, R0.reuse, 0x2, RZ, 0xc0, !PT ;  /* 0x0000000200ff7812 */ /* 0x040fe4000784c0ff */
[----:B------:R-:W-:Y:S01]  /*12640*/  LOP3.LUT P1, RZ, R0, 0x1, RZ, 0xc0, !PT ;  /* 0x0000000100ff7812 */ /* 0x000fe2000782c0ff */
[----:B------:R-:W-:-:S04]  /*12650*/  IMAD R0, R21, UR4, RZ ;  /* 0x0000000415007c24 */ /* 0x000fc8000f8e02ff */
[----:B------:R-:W-:Y:S01]  /*12660*/  IMAD R0, R8, UR5, R0 ;  /* 0x0000000508007c24 */ /* 0x000fe2000f8e0200 */
        /* <DEDUP_REMOVED lines=17> */
[----:B------:R-:W-:Y:S01]  /*12780*/  IMAD R4, R4, 0x2, R22 ;  /* 0x0000000204047824 */ /* 0x000fe200078e0216 */
        /* <DEDUP_REMOVED lines=40> */
.L_x_1490:
        /* <DEDUP_REMOVED lines=10> */
.L_x_1395:
[----:B------:R-:W-:Y:S02]  /*12ab0*/  PLOP3.LUT P1, PT, P1, P0, PT, 0xa2, 0x0 ;  /* 0x000000000000781c */ /* 0x000fe40000f21472 */
[----:B------:R-:W-:-:S08]  /*12ac0*/  @P0 R2UR P1, UR4, R6 ;  /* 0x00000000060402ca */ /* 0x000fd00000020000 */
[----:B------:R-:W-:-:S05]  /*12ad0*/  @P0 PLOP3.LUT P0, PT, P1, PT, PT, 0x80, 0x0 ;  /* 0x000000000000081c */ /* 0x000fca0000f0f070 */
[----:B------:R-:W-:Y:S01]  /*12ae0*/  @!P1 SYNCS.ARRIVE.TRANS64.RED.A0T1 RZ, [UR4+0x2a830], RZ ;  /* 0x02a830ffffff99a7 */ /* 0x000fe20008200404 */
[----:B------:R-:W-:Y:S07]  /*12af0*/  @!P1 ARRIVES.LDGSTSBAR.64.TRANSCNT [UR4+0x2a830] ;  /* 0x02a83000ff0099b0 */ /* 0x000fee0008000a84 */
[----:B------:R-:W-:Y:S05]  /*12b00*/  @P0 BRA.U.ANY `(.L_x_1395) ;  /* 0xfffffffd00e80947 */ /* 0x000fea000393ffff */
[----:B------:R-:W-:Y:S01]  /*12b10*/  NOP ;  /* 0x0000000000007918 */ /* 0x000fe20000000000 */
[----:B-1----:R-:W2:Y:S02]  /*12b20*/  LDL R2, [R1] ;  /* 0x0000000001027983 */ /* 0x002ea40000100800 */
[----:B--2---:R-:W-:-:S13]  /*12b30*/  LOP3.LUT P2, RZ, R2, 0x10, RZ, 0xc0, !PT ;  /* 0x0000001002ff7812 */ /* 0x004fda000784c0ff */
[----:B------:R-:W-:Y:S05]  /*12b40*/  @!P2 BRA `(.L_x_1396) ;  /* 0x000000000004a947 */ /* 0x000fea0003800000 */
[----:B------:R-:W-:Y:S01]  /*12b50*/  BPT.TRAP 0x1 ;  /* 0x000000040000795c */ /* 0x000fe20000300000 */
.L_x_1396:
[----:B------:R1:W-:Y:S01]  /*12b60*/  SYNCS.ARRIVE.TRANS64.A1T0 RZ, [R6+URZ+0x2a830], RZ ;  /* 0x02a830ff06ff79a7 */ /* 0x0003e2000810003f */
[----:B------:R-:W-:Y:S05]  /*12b70*/  @!P2 BRA `(.L_x_1397) ;  /* 0x000000000004a947 */ /* 0x000fea0003800000 */
[----:B------:R-:W-:Y:S01]  /*12b80*/  BPT.TRAP 0x1 ;  /* 0x000000040000795c */ /* 0x000fe20000300000 */
.L_x_1397:
[----:B------:R-:W-:Y:S01]  /*12b90*/  SHF.L.U32 R2, R20, 0x1f, RZ ;  /* 0x0000001f14027819 */ /* 0x000fe200000006ff */
[----:B0-----:R-:W-:Y:S01]  /*12ba0*/  IMAD R5, R10, 0x8, R22 ;  /* 0x000000080a057824 */ /* 0x001fe200078e0216 */
[----:B------:R-:W-:Y:S03]  /*12bb0*/  BSSY B1, `(.L_x_1398) ;  /* 0x0000003000017945 */ /* 0x000fe60003800000 */
[----:B------:R-:W0:Y:S02]  /*12bc0*/  SYNCS.PHASECHK.TRANS64.TRYWAIT P0, [R5+URZ+0x2a860], R2 ;  /* 0x02a86002050075a7 */ /* 0x000e24000800017f */
[----:B0-----:R-:W-:Y:S05]  /*12bd0*/  @!P0 BRA `(.L_x_1399) ;  /* 0x0000003c00648947 */ /* 0x001fea0003800000 */
.L_x_1491:
[----:B------:R-:W-:Y:S05]  /*12be0*/  BSYNC B1 ;  /* 0x0000000000017941 */ /* 0x000fea0003800000 */
.L_x_1398:
[----:B------:R-:W2:Y:S01]  /*12bf0*/  S2R R3, SR_TID.X ;  /* 0x0000000000037919 */ /* 0x000ea20000002100 */
[----:B------:R-:W-:Y:S01]  /*12c00*/  UMOV UR4, 0xffffffff ;  /* 0xffffffff00047882 */ /* 0x000fe20000000000 */
[----:B-1----:R-:W-:Y:S01]  /*12c10*/  IMAD R6, R29, -0x60, R35 ;  /* 0xffffffa01d067824 */ /* 0x002fe200078e0223 */
[----:B------:R-:W-:Y:S01]  /*12c20*/  LOP3.LUT P0, RZ, R28, 0x2, RZ, 0xc0, !PT ;  /* 0x000000021cff7812 */ /* 0x000fe2000780c0ff */
[----:B------:R-:W-:Y:S01]  /*12c30*/  IMAD R4, R10, 0x3000, R32 ;  /* 0x000030000a047824 */ /* 0x000fe200078e0220 */
[----:B--2---:R-:W-:-:S04]  /*12c40*/  LOP3.LUT R3, R3, 0x7f, RZ, 0xc0, !PT ;  /* 0x0000007f03037812 */ /* 0x004fc800078ec0ff */
[----:B------:R-:W-:-:S05]  /*12c50*/  SHF.R.U32.HI R3, RZ, 0x3, R3 ;  /* 0x00000003ff037819 */ /* 0x000fca0000011603 */
[----:B------:R-:W-:Y:S01]  /*12c60*/  IMAD.IADD R6, R6, 0x1, -R3 ;  /* 0x0000000106067824 */ /* 0x000fe200078e0a03 */
[----:B------:R-:W-:Y:S06]  /*12c70*/  BRA.DIV UR4, `(.L_x_1400) ;  /* 0x0000003e04507947 */ /* 0x000fec000b800000 */
[----:B0-----:R-:W0:Y:S01]  /*12c80*/  SHFL.IDX PT, R2, R17, RZ, 0x181f ;  /* 0x00181fff11027589 */ /* 0x001e2200000e0000 */
        /* <DEDUP_REMOVED lines=44> */
.L_x_1505:
        /* <DEDUP_REMOVED lines=21> */
.L_x_1401:
[----:B------:R-:W-:Y:S02]  /*130a0*/  PLOP3.LUT P1, PT, P1, P0, PT, 0xa2, 0x0 ;  /* 0x000000000000781c */ /* 0x000fe40000f21472 */
[----:B------:R-:W-:-:S08]  /*130b0*/  @P0 R2UR P1, UR4, R5 ;  /* 0x00000000050402ca */ /* 0x000fd00000020000 */
[----:B------:R-:W-:-:S05]  /*130c0*/  @P0 PLOP3.LUT P0, PT, P1, PT, PT, 0x80, 0x0 ;  /* 0x000000000000081c */ /* 0x000fca0000f0f070 */
[----:B------:R-:W-:Y:S01]  /*130d0*/  @!P1 SYNCS.ARRIVE.TRANS64.RED.A0T1 RZ, [UR4+0x2a850], RZ ;  /* 0x02a850ffffff99a7 */ /* 0x000fe20008200404 */
[----:B------:R-:W-:Y:S07]  /*130e0*/  @!P1 ARRIVES.LDGSTSBAR.64.TRANSCNT [UR4+0x2a850] ;  /* 0x02a85000ff0099b0 */ /* 0x000fee0008000a84 */
[----:B------:R-:W-:Y:S05]  /*130f0*/  @P0 BRA.U.ANY `(.L_x_1401) ;  /* 0xfffffffd00e80947 */ /* 0x000fea000393ffff */
[----:B------:R-:W-:Y:S01]  /*13100*/  NOP ;  /* 0x0000000000007918 */ /* 0x000fe20000000000 */
[----:B------:R-:W2:Y:S02]  /*13110*/  LDL R0, [R1] ;  /* 0x0000000001007983 */ /* 0x000ea40000100800 */
[----:B--2---:R-:W-:-:S13]  /*13120*/  LOP3.LUT P2, RZ, R0, 0x10, RZ, 0xc0, !PT ;  /* 0x0000001000ff7812 */ /* 0x004fda000784c0ff */
[----:B------:R-:W-:Y:S05]  /*13130*/  @!P2 BRA `(.L_x_1402) ;  /* 0x000000000004a947 */ /* 0x000fea0003800000 */
[----:B------:R-:W-:Y:S01]  /*13140*/  BPT.TRAP 0x1 ;  /* 0x000000040000795c */ /* 0x000fe20000300000 */
.L_x_1402:
        /* <DEDUP_REMOVED lines=9> */
[----:B------:R-:W-:Y:S02]  /*131e0*/  IMAD.IADD R23, R7, 0x1, R3 ;  /* 0x0000000107177824 */ /* 0x000fe400078e0203 */
[----:B------:R-:W-:Y:S02]  /*131f0*/  IMAD.MOV.U32 R10, RZ, RZ, R25 ;  /* 0x000000ffff0a7224 */ /* 0x000fe400078e0019 */
[----:B------:R-:W-:Y:S01]  /*13200*/  IMAD.MOV.U32 R20, RZ, RZ, R27 ;  /* 0x000000ffff147224 */ /* 0x000fe200078e001b */
[----:B------:R-:W-:Y:S01]  /*13210*/  LEA.HI.X R23, R2, UR5, R23, 0x1, P0 ;  /* 0x0000000502177c11 */ /* 0x000fe200080f0c17 */
[----:B------:R-:W-:Y:S01]  /*13220*/  IMAD.MOV.U32 R29, RZ, RZ, R24 ;  /* 0x000000ffff1d7224 */ /* 0x000fe200078e0018 */
[----:B------:R-:W-:-:S13]  /*13230*/  ISETP.GT.AND P0, PT, R24, R37, PT ;  /* 0x000000251800720c */ /* 0x000fda0003f04270 */
[----:B-1----:R-:W-:Y:S05]  /*13240*/  @P0 BRA `(.L_x_1403) ;  /* 0xfffffff000180947 */ /* 0x002fea000383ffff */
.L_x_1390:
[----:B------:R-:W-:Y:S05]  /*13250*/  BSYNC B0 ;  /* 0x0000000000007941 */ /* 0x000fea0003800000 */
.L_x_1389:
        /* <DEDUP_REMOVED lines=17> */
.L_x_1405:
[----:B------:R-:W-:Y:S05]  /*13370*/  BSYNC B0 ;  /* 0x0000000000007941 */ /* 0x000fea0003800000 */
.L_x_1404:
[----:B------:R-:W2:Y:S02]  /*13380*/  LDL R0, [R1] ;  /* 0x0000000001007983 */ /* 0x000ea40000100800 */
[----:B--2---:R-:W-:-:S13]  /*13390*/  LOP3.LUT P0, RZ, R0, 0x10, RZ, 0xc0, !PT ;  /* 0x0000001000ff7812 */ /* 0x004fda000780c0ff */
[----:B------:R-:W-:Y:S05]  /*133a0*/  @!P0 BRA `(.L_x_1406) ;  /* 0x0000000000048947 */ /* 0x000fea0003800000 */
[----:B------:R-:W-:Y:S01]  /*133b0*/  BPT.TRAP 0x1 ;  /* 0x000000040000795c */ /* 0x000fe20000300000 */
.L_x_1406:
[----:B------:R-:W-:Y:S01]  /*133c0*/  IMAD R0, R25, 0x8, R22 ;  /* 0x0000000819007824 */ /* 0x000fe200078e0216 */
[----:B0-----:R-:W-:Y:S01]  /*133d0*/  SHF.L.U32 R3, R27, 0x1f, RZ ;  /* 0x0000001f1b037819 */ /* 0x001fe200000006ff */
[----:B------:R-:W-:Y:S01]  /*133e0*/  BSSY B0, `(.L_x_1407) ;  /* 0x0000004000007945 */ /* 0x000fe20003800000 */
[----:B------:R-:W-:Y:S02]  /*133f0*/  IMAD R6, R24, -0x60, R35 ;  /* 0xffffffa018067824 */ /* 0x000fe400078e0223 */
[----:B------:R-:W0:Y:S02]  /*13400*/  SYNCS.PHASECHK.TRANS64.TRYWAIT P0, [R0+URZ+0x2a860], R3 ;  /* 0x02a86003000075a7 */ /* 0x000e24000800017f */
[----:B0-----:R-:W-:Y:S05]  /*13410*/  @!P0 BRA `(.L_x_1408) ;  /* 0x0000003c00588947 */ /* 0x001fea0003800000 */
.L_x_1506:
[----:B------:R-:W-:Y:S05]  /*13420*/  BSYNC B0 ;  /* 0x0000000000007941 */ /* 0x000fea0003800000 */
.L_x_1407:
        /* <DEDUP_REMOVED lines=28> */
[----:B------:R-:W-:Y:S02]  /*135f0*/  ISETP.LT.OR P3, PT, R6, 0x11, !P0 ;  /* 0x000000110600780c */ /* 0x000fe40004761670 */
        /* <DEDUP_REMOVED lines=28> */
.L_x_1520:
        /* <DEDUP_REMOVED lines=11> */
.L_x_1410:
[----:B------:R-:W-:Y:S02]  /*13870*/  PLOP3.LUT P1, PT, P1, P0, PT, 0xa2, 0x0 ;  /* 0x000000000000781c */ /* 0x000fe40000f21472 */
[----:B------:R-:W-:-:S08]  /*13880*/  @P0 R2UR P1, UR4, R0 ;  /* 0x00000000000402ca */ /* 0x000fd00000020000 */
[----:B------:R-:W-:-:S05]  /*13890*/  @P0 PLOP3.LUT P0, PT, P1, PT, PT, 0x80, 0x0 ;  /* 0x000000000000081c */ /* 0x000fca0000f0f070 */
[----:B------:R-:W-:Y:S01]  /*138a0*/  @!P1 SYNCS.ARRIVE.TRANS64.RED.A0T1 RZ, [UR4+0x2a850], RZ ;  /* 0x02a850ffffff99a7 */ /* 0x000fe20008200404 */
[----:B------:R-:W-:Y:S07]  /*138b0*/  @!P1 ARRIVES.LDGSTSBAR.64.TRANSCNT [UR4+0x2a850] ;  /* 0x02a85000ff0099b0 */ /* 0x000fee0008000a84 */
[----:B------:R-:W-:Y:S05]  /*138c0*/  @P0 BRA.U.ANY `(.L_x_1410) ;  /* 0xfffffffd00e80947 */ /* 0x000fea000393ffff */
[----:B------:R-:W-:Y:S01]  /*138d0*/  NOP ;  /* 0x0000000000007918 */ /* 0x000fe20000000000 */
[----:B0-----:R-:W2:Y:S02]  /*138e0*/  LDL R2, [R1] ;  /* 0x0000000001027983 */ /* 0x001ea40000100800 */
[----:B--2---:R-:W-:-:S13]  /*138f0*/  LOP3.LUT P2, RZ, R2, 0x10, RZ, 0xc0, !PT ;  /* 0x0000001002ff7812 */ /* 0x004fda000784c0ff */
[----:B------:R-:W-:Y:S05]  /*13900*/  @!P2 BRA `(.L_x_1411) ;  /* 0x000000000004a947 */ /* 0x000fea0003800000 */
[----:B------:R-:W-:Y:S01]  /*13910*/  BPT.TRAP 0x1 ;  /* 0x000000040000795c */ /* 0x000fe20000300000 */
.L_x_1411:
[----:B------:R-:W-:Y:S01]  /*13920*/  VIADD R25, R25, 0x1 ;  /* 0x0000000119197836 */ /* 0x000fe20000000000 */
[----:B------:R0:W-:Y:S04]  /*13930*/  SYNCS.ARRIVE.TRANS64.A1T0 RZ, [R0+URZ+0x2a850], RZ ;  /* 0x02a850ff00ff79a7 */ /* 0x0001e8000810003f */
[----:B------:R-:W-:-:S04]  /*13940*/  ISETP.NE.AND P0, PT, R25, 0x2, PT ;  /* 0x000000021900780c */ /* 0x000fc80003f05270 */
[----:B0-----:R-:W-:Y:S02]  /*13950*/  SEL R0, RZ, 0x1, P0 ;  /* 0x00000001ff007807 */ /* 0x001fe40000000000 */
[----:B------:R-:W-:Y:S02]  /*13960*/  SEL R25, R25, RZ, P0 ;  /* 0x000000ff19197207 */ /* 0x000fe40000000000 */
[----:B------:R-:W-:-:S07]  /*13970*/  LOP3.LUT R27, R27, R0, RZ, 0x3c, !PT ;  /* 0x000000001b1b7212 */ /* 0x000fce00078e3cff */
.L_x_1368:
[----:B------:R-:W-:Y:S05]  /*13980*/  BSYNC B7 ;  /* 0x0000000000077941 */ /* 0x000fea0003800000 */
.L_x_1366:
[----:B------:R-:W2:Y:S02]  /*13990*/  LDL R0, [R1] ;  /* 0x0000000001007983 */ /* 0x000ea40000100800 */
[----:B--2---:R-:W-:-:S13]  /*139a0*/  LOP3.LUT P0, RZ, R0, 0x100, RZ, 0xc0, !PT ;  /* 0x0000010000ff7812 */ /* 0x004fda000780c0ff */
        /* <DEDUP_REMOVED lines=10> */
.L_x_1412:
        /* <DEDUP_REMOVED lines=8> */
[----:B------:R-:W1:Y:S02]  /*13ad0*/  @!P1 LDC.64 R2, c[0x0][0xc80] ;  /* 0x00032000ff029b82 */ /* 0x000e640000000a00 */
[----:B-1----:R-:W-:-:S06]  /*13ae0*/  @!P1 IMAD.WIDE R2, R5, 0x4, R2 ;  /* 0x0000000405029825 */ /* 0x002fcc00078e0202 */
[----:B------:R-:W2:Y:S01]  /*13af0*/  @!P1 LDG.E R2, desc[UR36][R2.64] ;  /* 0x0000002402029981 */ /* 0x000ea2000c1e1900 */
[----:B------:R-:W-:Y:S01]  /*13b00*/  IMAD.MOV.U32 R5, RZ, RZ, RZ ;  /* 0x000000ffff057224 */ /* 0x000fe200078e00ff */
[C---:B------:R-:W-:Y:S02]  /*13b10*/  ISETP.GE.U32.AND P2, PT, R8.reuse, 0x2, PT ;  /* 0x000000020800780c */ /* 0x040fe40003f46070 */
[C---:B------:R-:W-:Y:S01]  /*13b20*/  ISETP.GE.U32.AND P3, PT, R8.reuse, 0x4, PT ;  /* 0x000000040800780c */ /* 0x040fe20003f66070 */
[----:B------:R-:W-:Y:S01]  /*13b30*/  SHFL.IDX PT, R0, R16, RZ, 0x1f ;  /* 0x00001fff10007589 */ /* 0x000fe200000e0000 */
[C---:B------:R-:W-:Y:S02]  /*13b40*/  ISETP.GE.U32.AND P4, PT, R8.reuse, 0x8, PT ;  /* 0x000000080800780c */ /* 0x040fe40003f86070 */
[C---:B------:R-:W-:Y:S01]  /*13b50*/  ISETP.GE.U32.AND P5, PT, R8.reuse, 0x10, PT ;  /* 0x000000100800780c */ /* 0x040fe20003fa6070 */
[----:B------:R-:W-:Y:S01]  /*13b60*/  SHFL.IDX PT, R4, R16, 0x1, 0x1f ;  /* 0x00201f0010047f89 */ /* 0x000fe200000e0000 */
[----:B--2---:R-:W-:Y:S01]  /*13b70*/  @!P1 IMAD.MOV.U32 R5, RZ, RZ, R2 ;  /* 0x000000ffff059224 */ /* 0x004fe200078e0002 */
[----:B------:R-:W-:-:S04]  /*13b80*/  ISETP.NE.AND P1, PT, R8, RZ, PT ;  /* 0x000000ff0800720c */ /* 0x000fc80003f25270 */
[----:B------:R-:W1:Y:S02]  /*13b90*/  SHFL.UP PT, R14, R5, 0x1, RZ ;  /* 0x04200000050e7989 */ /* 0x000e6400000e00ff */
[----:B-1----:R-:W-:-:S05]  /*13ba0*/  SEL R6, R14, RZ, P1 ;  /* 0x000000ff0e067207 */ /* 0x002fca0000800000 */
[----:B------:R-:W-:-:S05]  /*13bb0*/  IMAD.IADD R6, R5, 0x1, R6 ;  /* 0x0000000105067824 */ /* 0x000fca00078e0206 */
        /* <DEDUP_REMOVED lines=12> */
[----:B------:R1:W2:Y:S02]  /*13c80*/  SHFL.IDX PT, R14, R6, 0x1f, 0x1f ;  /* 0x03e01f00060e7f89 */ /* 0x0002a400000e0000 */
.L_x_1530:
[----:B------:R-:W-:Y:S02]  /*13c90*/  ULDC UR4, c[0x0][0xc38] ;  /* 0x00030e0000047ab9 */ /* 0x000fe40000000800 */
[----:B------:R-:W-:-:S04]  /*13ca0*/  IMAD.U32 R7, RZ, RZ, UR4 ;  /* 0x00000004ff077e24 */ /* 0x000fc8000f8e00ff */
[----:B--2---:R-:W-:-:S04]  /*13cb0*/  IMAD R14, R14, R7, RZ ;  /* 0x000000070e0e7224 */ /* 0x004fc800078e02ff */
[----:B------:R-:W-:-:S05]  /*13cc0*/  IMAD.IADD R9, R4, 0x1, R14 ;  /* 0x0000000104097824 */ /* 0x000fca00078e020e */
[----:B------:R-:W-:-:S13]  /*13cd0*/  ISETP.GT.AND P6, PT, R9, R0, PT ;  /* 0x000000000900720c */ /* 0x000fda0003fc4270 */
[----:B------:R-:W-:Y:S05]  /*13ce0*/  @P6 BRA `(.L_x_1415) ;  /* 0x00000000009c6947 */ /* 0x000fea0003800000 */
.L_x_1420:
[----:B------:R-:W2:Y:S01]  /*13cf0*/  LDC R2, c[0x0][0xc3c] ;  /* 0x00030f00ff027b82 */ /* 0x000ea20000000800 */
[----:B------:R-:W-:-:S05]  /*13d00*/  VIADD R19, R19, 0x1f ;  /* 0x0000001f13137836 */ /* 0x000fca0000000000 */
[----:B--2---:R-:W-:-:S13]  /*13d10*/  ISETP.GE.AND P6, PT, R19, R2, PT ;  /* 0x000000021300720c */ /* 0x004fda0003fc6270 */
[----:B------:R-:W-:Y:S05]  /*13d20*/  @P6 BRA `(.L_x_1416) ;  /* 0x0000000400d06947 */ /* 0x000fea0003800000 */
[----:B------:R-:W2:Y:S01]  /*13d30*/  S2R R3, SR_TID.X ;  /* 0x0000000000037919 */ /* 0x000ea20000002100 */
[----:B------:R-:W-:Y:S01]  /*13d40*/  BSSY B0, `(.L_x_1417) ;  /* 0x0000009000007945 */ /* 0x000fe20003800000 */
[----:B------:R-:W-:Y:S01]  /*13d50*/  IMAD.MOV.U32 R5, RZ, RZ, RZ ;  /* 0x000000ffff057224 */ /* 0x000fe200078e00ff */
[----:B--2---:R-:W-:-:S05]  /*13d60*/  LOP3.LUT R3, R3, 0x1f, RZ, 0xc0, !PT ;  /* 0x0000001f03037812 */ /* 0x004fca00078ec0ff */
[----:B------:R-:W-:-:S05]  /*13d70*/  IMAD.IADD R7, R19, 0x1, R3 ;  /* 0x0000000113077824 */ /* 0x000fca00078e0203 */
[----:B------:R-:W-:-:S13]  /*13d80*/  ISETP.GE.OR P6, PT, R7, R2, !P0 ;  /* 0x000000020700720c */ /* 0x000fda00047c6670 */
[----:B------:R-:W-:Y:S05]  /*13d90*/  @P6 BRA `(.L_x_1418) ;  /* 0x00000000000c6947 */ /* 0x000fea0003800000 */
[----:B------:R-:W2:Y:S02]  /*13da0*/  LDC.64 R2, c[0x0][0xc80] ;  /* 0x00032000ff027b82 */ /* 0x000ea40000000a00 */
[----:B--2---:R-:W-:-:S05]  /*13db0*/  IMAD.WIDE R2, R7, 0x4, R2 ;  /* 0x0000000407027825 */ /* 0x004fca00078e0202 */
[----:B------:R2:W5:Y:S02]  /*13dc0*/  LDG.E R5, desc[UR36][R2.64] ;  /* 0x0000002402057981 */ /* 0x000564000c1e1900 */
.L_x_1418:
[----:B------:R-:W-:Y:S05]  /*13dd0*/  BSYNC B0 ;  /* 0x0000000000007941 */ /* 0x000fea0003800000 */
.L_x_1417:
[----:B------:R-:W-:-:S03]  /*13de0*/  UMOV UR4, 0xffffffff ;  /* 0xffffffff00047882 */ /* 0x000fc60000000000 */
[----:B------:R-:W-:Y:S05]  /*13df0*/  BRA.DIV UR4, `(.L_x_1419) ;  /* 0x0000004204047947 */ /* 0x000fea000b800000 */
[----:B-----5:R-:W3:Y:S02]  /*13e00*/  SHFL.UP PT, R14, R5, 0x1, RZ ;  /* 0x04200000050e7989 */ /* 0x020ee400000e00ff */
        /* <DEDUP_REMOVED lines=13> */
[----:B-1----:R-:W-:-:S05]  /*13ee0*/  IMAD.IADD R6, R4, 0x1, R7 ;  /* 0x0000000104067824 */ /* 0x002fca00078e0207 */
[----:B------:R1:W2:Y:S02]  /*13ef0*/  SHFL.IDX PT, R14, R6, 0x1f, 0x1f ;  /* 0x03e01f00060e7f89 */ /* 0x0002a400000e0000 */
.L_x_1538:
[----:B------:R-:W-:Y:S02]  /*13f00*/  ULDC UR4, c[0x0][0xc38] ;  /* 0x00030e0000047ab9 */ /* 0x000fe40000000800 */
[----:B------:R-:W-:-:S04]  /*13f10*/  IMAD.U32 R7, RZ, RZ, UR4 ;  /* 0x00000004ff077e24 */ /* 0x000fc8000f8e00ff */
[----:B--2---:R-:W-:-:S04]  /*13f20*/  IMAD R14, R14, R7, RZ ;  /* 0x000000070e0e7224 */ /* 0x004fc800078e02ff */
[----:B------:R-:W-:-:S05]  /*13f30*/  IMAD.IADD R9, R14, 0x1, R9 ;  /* 0x000000010e097824 */ /* 0x000fca00078e0209 */
[----:B------:R-:W-:-:S13]  /*13f40*/  ISETP.GT.AND P6, PT, R9, R0, PT ;  /* 0x000000000900720c */ /* 0x000fda0003fc4270 */
[----:B------:R-:W-:Y:S05]  /*13f50*/  @!P6 BRA `(.L_x_1420) ;  /* 0xfffffffc0064e947 */ /* 0x000fea000383ffff */
.L_x_1415:
        /* <DEDUP_REMOVED lines=8> */
.L_x_1542:
[----:B------:R-:W-:Y:S01]  /*13fe0*/  ISETP.NE.AND P0, PT, R2, RZ, PT ;  /* 0x000000ff0200720c */ /* 0x000fe20003f05270 */
[----:B------:R-:W-:-:S12]  /*13ff0*/  IMAD.MOV.U32 R14, RZ, RZ, RZ ;  /* 0x000000ffff0e7224 */ /* 0x000fd800078e00ff */
[----:B------:R-:W-:Y:S05]  /*14000*/  @!P0 BRA `(.L_x_1422) ;  /* 0x0000000000108947 */ /* 0x000fea0003800000 */
[----:B------:R-:W-:Y:S01]  /*14010*/  UMOV UR4, 0xffffffff ;  /* 0xffffffff00047882 */ /* 0x000fe20000000000 */
[----:B------:R-:W-:Y:S02]  /*14020*/  VIADD R12, R4, 0xffffffff ;  /* 0xffffffff040c7836 */ /* 0x000fe40000000000 */
[----:B------:R-:W-:Y:S05]  /*14030*/  BRA.DIV UR4, `(.L_x_1423) ;  /* 0x0000004204787947 */ /* 0x000fea000b800000 */
[----:B------:R4:W0:Y:S02]  /*14040*/  SHFL.IDX PT, R14, R6, R12, 0x1f ;  /* 0x00001f0c060e7589 */ /* 0x00082400000e0000 */
.L_x_1422:
[----:B------:R-:W5:Y:S01]  /*14050*/  LDC.64 R2, c[0x0][0xc90] ;  /* 0x00032400ff027b82 */ /* 0x000f620000000a00 */
[----:B------:R-:W-:-:S04]  /*14060*/  IMAD.IADD R19, R4, 0x1, R19 ;  /* 0x0000000104137824 */ /* 0x000fc800078e0213 */
[----:B-----5:R-:W-:-:S05]  /*14070*/  IMAD.WIDE R2, R19, 0x4, R2 ;  /* 0x0000000413027825 */ /* 0x020fca00078e0202 */
[----:B-1--4-:R1:W2:Y:S01]  /*14080*/  LDG.E R6, desc[UR36][R2.64] ;  /* 0x0000002402067981 */ /* 0x0122a2000c1e1900 */
[----:B0-----:R-:W-:Y:S02]  /*14090*/  IMAD R16, R14, R7, R16 ;  /* 0x000000070e107224 */ /* 0x001fe400078e0210 */
[----:B-1----:R-:W-:Y:S02]  /*140a0*/  IMAD.MOV.U32 R2, RZ, RZ, RZ ;  /* 0x000000ffff027224 */ /* 0x002fe400078e00ff */
[----:B--23--:R-:W-:-:S05]  /*140b0*/  IMAD R4, R5, R6, RZ ;  /* 0x0000000605047224 */ /* 0x00cfca00078e02ff */
[----:B------:R-:W-:-:S04]  /*140c0*/  IABS R8, R4 ;  /* 0x0000000400087213 */ /* 0x000fc80000000000 */
[----:B------:R-:W0:Y:S08]  /*140d0*/  I2F.RP R10, R8 ;  /* 0x00000008000a7306 */ /* 0x000e300000209400 */
[----:B0-----:R-:W0:Y:S02]  /*140e0*/  MUFU.RCP R10, R10 ;  /* 0x0000000a000a7308 */ /* 0x001e240000001000 */
[----:B0-----:R-:W-:-:S06]  /*140f0*/  VIADD R11, R10, 0xffffffe ;  /* 0x0ffffffe0a0b7836 */ /* 0x001fcc0000000000 */
[----:B------:R-:W0:Y:S02]  /*14100*/  F2I.FTZ.U32.TRUNC.NTZ R3, R11 ;  /* 0x0000000b00037305 */ /* 0x000e24000021f000 */
[----:B0-----:R-:W-:-:S04]  /*14110*/  IMAD.MOV R9, RZ, RZ, -R3 ;  /* 0x000000ffff097224 */ /* 0x001fc800078e0a03 */
        /* <DEDUP_REMOVED lines=15> */
[----:B------:R-:W-:-:S04]  /*14210*/  @P0 VIADD R2, R2, 0x1 ;  /* 0x0000000102020836 */ /* 0x000fc80000000000 */
[----:B------:R-:W-:Y:S01]  /*14220*/  @!P2 IMAD.MOV R2, RZ, RZ, -R2 ;  /* 0x000000ffff02a224 */ /* 0x000fe200078e0a02 */
[----:B------:R-:W-:-:S05]  /*14230*/  @!P1 LOP3.LUT R2, RZ, R4, RZ, 0x33, !PT ;  /* 0x00000004ff029212 */ /* 0x000fca00078e33ff */
[----:B------:R-:W-:Y:S02]  /*14240*/  IMAD R0, R6, R2, RZ ;  /* 0x0000000206007224 */ /* 0x000fe400078e02ff */
[----:B------:R-:W-:Y:S02]  /*14250*/  IMAD.MOV R2, RZ, RZ, -R2 ;  /* 0x000000ffff027224 */ /* 0x000fe400078e0a02 */
[----:B------:R-:W-:Y:S02]  /*14260*/  IMAD.MOV R3, RZ, RZ, -R0 ;  /* 0x000000ffff037224 */ /* 0x000fe400078e0a00 */
[----:B------:R-:W-:-:S03]  /*14270*/  IMAD R9, R4, R2, R9 ;  /* 0x0000000204097224 */ /* 0x000fc600078e0209 */
[----:B------:R-:W-:-:S04]  /*14280*/  VIADDMNMX R6, R3, R7, R6, PT ;  /* 0x0000000703067246 */ /* 0x000fc80003800106 */
[-C--:B------:R-:W-:Y:S02]  /*14290*/  IABS R7, R6.reuse ;  /* 0x0000000600077213 */ /* 0x080fe40000000000 */
[----:B------:R-:W-:Y:S02]  /*142a0*/  IABS R4, R6 ;  /* 0x0000000600047213 */ /* 0x000fe40000000000 */
[----:B------:R-:W0:Y:S03]  /*142b0*/  I2F.RP R8, R7 ;  /* 0x0000000700087306 */ /* 0x000e260000209400 */
[----:B------:R-:W-:-:S05]  /*142c0*/  IMAD.MOV R4, RZ, RZ, -R4 ;  /* 0x000000ffff047224 */ /* 0x000fca00078e0a04 */
[----:B0-----:R-:W0:Y:S02]  /*142d0*/  MUFU.RCP R8, R8 ;  /* 0x0000000800087308 */ /* 0x001e240000001000 */
[----:B0-----:R-:W-:-:S06]  /*142e0*/  VIADD R3, R8, 0xffffffe ;  /* 0x0ffffffe08037836 */ /* 0x001fcc0000000000 */
[----:B------:R-:W0:Y:S02]  /*142f0*/  F2I.FTZ.U32.TRUNC.NTZ R3, R3 ;  /* 0x0000000300037305 */ /* 0x000e24000021f000 */
[----:B0-----:R-:W-:-:S04]  /*14300*/  IMAD.MOV R2, RZ, RZ, -R3 ;  /* 0x000000ffff027224 */ /* 0x001fc800078e0a03 */
[----:B------:R-:W-:Y:S02]  /*14310*/  IMAD R11, R2, R7, RZ ;  /* 0x00000007020b7224 */ /* 0x000fe400078e02ff */
[----:B------:R-:W-:-:S04]  /*14320*/  IMAD.MOV.U32 R2, RZ, RZ, RZ ;  /* 0x000000ffff027224 */ /* 0x000fc800078e00ff */
[----:B------:R-:W-:Y:S01]  /*14330*/  IMAD.HI.U32 R2, R3, R11, R2 ;  /* 0x0000000b03027227 */ /* 0x000fe200078e0002 */
[----:B------:R-:W-:Y:S02]  /*14340*/  IABS R11, R9 ;  /* 0x00000009000b7213 */ /* 0x000fe40000000000 */
[C---:B------:R-:W-:Y:S01]  /*14350*/  LOP3.LUT R3, R9.reuse, R6, RZ, 0x3c, !PT ;  /* 0x0000000609037212 */ /* 0x040fe200078e3cff */
[----:B------:R-:W-:Y:S02]  /*14360*/  IMAD.IADD R9, R9, 0x1, R0 ;  /* 0x0000000109097824 */ /* 0x000fe400078e0200 */
[----:B------:R-:W-:Y:S01]  /*14370*/  IMAD.HI.U32 R2, R2, R11, RZ ;  /* 0x0000000b02027227 */ /* 0x000fe200078e00ff */
[----:B------:R-:W-:-:S03]  /*14380*/  ISETP.GE.AND P2, PT, R3, RZ, PT ;  /* 0x000000ff0300720c */ /* 0x000fc60003f46270 */
[----:B------:R-:W-:-:S05]  /*14390*/  IMAD R4, R2, R4, R11 ;  /* 0x0000000402047224 */ /* 0x000fca00078e020b */
[----:B------:R-:W-:-:S13]  /*143a0*/  ISETP.GT.U32.AND P1, PT, R7, R4, PT ;  /* 0x000000040700720c */ /* 0x000fda0003f24070 */
[----:B------:R-:W-:Y:S02]  /*143b0*/  @!P1 IMAD.IADD R4, R4, 0x1, -R7 ;  /* 0x0000000104049824 */ /* 0x000fe400078e0a07 */
[----:B------:R-:W-:Y:S01]  /*143c0*/  @!P1 VIADD R2, R2, 0x1 ;  /* 0x0000000102029836 */ /* 0x000fe20000000000 */
[----:B------:R-:W-:Y:S02]  /*143d0*/  ISETP.NE.AND P1, PT, R6, RZ, PT ;  /* 0x000000ff0600720c */ /* 0x000fe40003f25270 */
[----:B------:R-:W-:-:S13]  /*143e0*/  ISETP.GE.U32.AND P0, PT, R4, R7, PT ;  /* 0x000000070400720c */ /* 0x000fda0003f06070 */
[----:B------:R-:W-:-:S04]  /*143f0*/  @P0 VIADD R2, R2, 0x1 ;  /* 0x0000000102020836 */ /* 0x000fc80000000000 */
[----:B------:R-:W-:Y:S01]  /*14400*/  @!P2 IMAD.MOV R2, RZ, RZ, -R2 ;  /* 0x000000ffff02a224 */ /* 0x000fe200078e0a02 */
[----:B------:R-:W-:Y:S01]  /*14410*/  @!P1 LOP3.LUT R2, RZ, R6, RZ, 0x33, !PT ;  /* 0x00000006ff029212 */ /* 0x000fe200078e33ff */
[----:B------:R-:W-:-:S04]  /*14420*/  IMAD.MOV R6, RZ, RZ, -R6 ;  /* 0x000000ffff067224 */ /* 0x000fc800078e0a06 */
[----:B------:R-:W-:Y:S01]  /*14430*/  IMAD R18, R2, R6, R9 ;  /* 0x0000000602127224 */ /* 0x000fe200078e0209 */
[----:B------:R-:W-:-:S05]  /*14440*/  LOP3.LUT R2, RZ, R2, RZ, 0x33, !PT ;  /* 0x00000002ff027212 */ /* 0x000fca00078e33ff */
[----:B------:R-:W-:Y:S01]  /*14450*/  IMAD.IADD R17, R5, 0x1, R2 ;  /* 0x0000000105117824 */ /* 0x000fe200078e0202 */
[----:B------:R-:W-:Y:S06]  /*14460*/  BRA `(.L_x_1424) ;  /* 0x00000000001c7947 */ /* 0x000fec0003800000 */
.L_x_1416:
[----:B------:R-:W-:Y:S01]  /*14470*/  UMOV UR4, URZ ;  /* 0x0000003f00047c82 */ /* 0x000fe20008000000 */
[----:B------:R-:W-:Y:S01]  /*14480*/  UMOV UR5, URZ ;  /* 0x0000003f00057c82 */ /* 0x000fe20008000000 */
[----:B------:R-:W-:Y:S01]  /*14490*/  ULDC UR6, c[0x0][0xc3c] ;  /* 0x00030f0000067ab9 */ /* 0x000fe20000000800 */
[----:B------:R-:W-:Y:S02]  /*144a0*/  IMAD.MOV.U32 R16, RZ, RZ, R0 ;  /* 0x000000ffff107224 */ /* 0x000fe400078e0000 */
[----:B------:R-:W-:Y:S02]  /*144b0*/  IMAD.U32 R17, RZ, RZ, UR4 ;  /* 0x00000004ff117e24 */ /* 0x000fe4000f8e00ff */
[----:B------:R-:W-:Y:S02]  /*144c0*/  IMAD.U32 R18, RZ, RZ, UR5 ;  /* 0x00000005ff127e24 */ /* 0x000fe4000f8e00ff */
[----:B------:R-:W-:-:S07]  /*144d0*/  IMAD.U32 R19, RZ, RZ, UR6 ;  /* 0x00000006ff137e24 */ /* 0x000fce000f8e00ff */
.L_x_1424:
[----:B------:R-:W2:Y:S01]  /*144e0*/  S2R R0, SR_TID.X ;  /* 0x0000000000007919 */ /* 0x000ea20000002100 */
        /* <DEDUP_REMOVED lines=9> */
.L_x_1413:
[----:B------:R-:W-:Y:S02]  /*14580*/  ULDC UR4, c[0x0][0xc3c] ;  /* 0x00030f0000047ab9 */ /* 0x000fe40000000800 */
[----:B--2---:R-:W-:-:S13]  /*14590*/  ISETP.GE.AND P0, PT, R19, UR4, PT ;  /* 0x0000000413007c0c */ /* 0x004fda000bf06270 */
[----:B------:R-:W-:Y:S05]  /*145a0*/  @!P0 BRA `(.L_x_1425) ;  /* 0xffffffb4000c8947 */ /* 0x000fea000383ffff */
[----:B------:R-:W-:Y:S05]  /*145b0*/  BSYNC B8 ;  /* 0x0000000000087941 */ /* 0x000fea0003800000 */
.L_x_1354:
[----:B--2---:R-:W2:Y:S01]  /*145c0*/  LDL.LU R0, [R1+0x14] ;  /* 0x0000140001007983 */ /* 0x004ea20000300800 */
[----:B------:R-:W-:Y:S01]  /*145d0*/  BSSY B0, `(.L_x_1426) ;  /* 0x000000b000007945 */ /* 0x000fe20003800000 */
[----:B------:R-:W4:Y:S01]  /*145e0*/  S2R R5, SR_CgaCtaId ;  /* 0x0000000000057919 */ /* 0x000f220000008800 */
[----:B--2---:R-:W-:-:S05]  /*145f0*/  VIADD R0, R0, 0x1 ;  /* 0x0000000100007836 */ /* 0x004fca0000000000 */
[----:B0-----:R-:W-:-:S04]  /*14600*/  LEA.HI R2, R0, R0, RZ, 0x1 ;  /* 0x0000000000027211 */ /* 0x001fc800078f08ff */
[----:B------:R-:W-:Y:S02]  /*14610*/  LOP3.LUT R3, R2, 0xfffffffe, RZ, 0xc0, !PT ;  /* 0xfffffffe02037812 */ /* 0x000fe400078ec0ff */
[----:B------:R-:W-:-:S03]  /*14620*/  MOV R2, 0x400 ;  /* 0x0000040000027802 */ /* 0x000fc60000000f00 */
[----:B------:R-:W-:Y:S01]  /*14630*/  IMAD.IADD R0, R0, 0x1, -R3 ;  /* 0x0000000100007824 */ /* 0x000fe200078e0a03 */
[----:B----4-:R-:W-:-:S04]  /*14640*/  LEA R5, R5, R2, 0x18 ;  /* 0x0000000205057211 */ /* 0x010fc800078ec0ff */
[----:B------:R-:W-:-:S04]  /*14650*/  SHF.L.U32 R0, R0, 0x1f, RZ ;  /* 0x0000001f00007819 */ /* 0x000fc800000006ff */
[----:B------:R-:W0:Y:S02]  /*14660*/  SYNCS.PHASECHK.TRANS64.TRYWAIT P0, [R5+URZ+0x2a820], R0 ;  /* 0x02a82000050075a7 */ /* 0x000e24000800017f */
[----:B0-----:R-:W-:Y:S05]  /*14670*/  @!P0 BRA `(.L_x_1427) ;  /* 0x0000003c000c8947 */ /* 0x001fea0003800000 */
.L_x_1545:
[----:B------:R-:W-:Y:S05]  /*14680*/  BSYNC B0 ;  /* 0x0000000000007941 */ /* 0x000fea0003800000 */
.L_x_1426:
[----:B------:R-:W-:-:S03]  /*14690*/  UMOV UR4, 0xffffffff ;  /* 0xffffffff00047882 */ /* 0x000fc60000000000 */
[----:B------:R-:W-:Y:S05]  /*146a0*/  BRA.DIV UR4, `(.L_x_1428) ;  /* 0x0000003e04147947 */ /* 0x000fea000b800000 */
[----:B0-----:R-:W0:Y:S02]  /*146b0*/  S2R R0, SR_TID.X ;  /* 0x0000000000007919 */ /* 0x001e240000002100 */
[----:B0-----:R-:W-:-:S04]  /*146c0*/  SHF.R.U32.HI R0, RZ, 0x5, R0 ;  /* 0x00000005ff007819 */ /* 0x001fc80000011600 */
[----:B------:R-:W-:-:S05]  /*146d0*/  LOP3.LUT R0, R0, 0x3, RZ, 0xc0, !PT ;  /* 0x0000000300007812 */ /* 0x000fca00078ec0ff */
[----:B------:R0:W2:Y:S02]  /*146e0*/  SHFL.IDX PT, R14, R0, RZ, 0x1f ;  /* 0x00001fff000e7589 */ /* 0x0000a400000e0000 */
.L_x_1548:
[----:B--2---:R-:W-:Y:S01]  /*146f0*/  ISETP.NE.AND P0, PT, R14, RZ, PT ;  /* 0x000000ff0e00720c */ /* 0x004fe20003f05270 */
[----:B------:R-:W-:-:S12]  /*14700*/  BSSY B0, `(.L_x_1429) ;  /* 0x0000026000007945 */ /* 0x000fd80003800000 */
[----:B------:R-:W-:Y:S05]  /*14710*/  @P0 BRA `(.L_x_1430) ;  /* 0x0000000000900947 */ /* 0x000fea0003800000 */
[----:B------:R-:W-:-:S03]  /*14720*/  UMOV UR4, 0xffffffff ;  /* 0xffffffff00047882 */ /* 0x000fc60000000000 */
[----:B------:R-:W-:Y:S05]  /*14730*/  BRA.DIV UR4, `(.L_x_1431) ;  /* 0x0000003e04247947 */ /* 0x000fea000b800000 */
[----:B------:R-:W-:-:S13]  /*14740*/  ELECT P6, URZ, PT ;  /* 0x00000000003f782f */ /* 0x000fda00038c0000 */
.L_x_1551:
        /* <DEDUP_REMOVED lines=8> */
.L_x_1432:
[----:B------:R-:W-:Y:S01]  /*147d0*/  IMAD R3, R25, 0x8, R5 ;  /* 0x0000000819037824 */ /* 0x000fe200078e0205 */
[----:B------:R-:W-:Y:S01]  /*147e0*/  SHF.L.U32 R2, R27, 0x1f, RZ ;  /* 0x0000001f1b027819 */ /* 0x000fe200000006ff */
[----:B------:R-:W-:-:S03]  /*147f0*/  VIADD R25, R25, 0x1 ;  /* 0x0000000119197836 */ /* 0x000fc60000000000 */
[----:B------:R-:W0:Y:S02]  /*14800*/  SYNCS.PHASECHK.TRANS64.TRYWAIT P1, [R3+URZ+0x2a840], R2 ;  /* 0x02a84002030075a7 */ /* 0x000e24000802017f */
[----:B------:R-:W-:-:S04]  /*14810*/  ISETP.NE.AND P2, PT, R25, 0x2, PT ;  /* 0x000000021900780c */ /* 0x000fc80003f45270 */
[----:B------:R-:W-:Y:S01]  /*14820*/  SEL R0, RZ, 0x1, P2 ;  /* 0x00000001ff007807 */ /* 0x000fe20001000000 */
[----:B0-----:R-:W-:Y:S08]  /*14830*/  @!P1 BRA `(.L_x_1433) ;  /* 0x0000003c00049947 */ /* 0x001ff00003800000 */
.L_x_1552:
[----:B------:R-:W-:Y:S02]  /*14840*/  SEL R25, R25, RZ, P2 ;  /* 0x000000ff19197207 */ /* 0x000fe40001000000 */
[----:B------:R-:W-:Y:S01]  /*14850*/  LOP3.LUT R0, R27, R0, RZ, 0x3c, !PT ;  /* 0x000000001b007212 */ /* 0x000fe200078e3cff */
[----:B------:R-:W-:Y:S06]  /*14860*/  @!P0 BRA `(.L_x_1434) ;  /* 0x0000000000048947 */ /* 0x000fec0003800000 */
[----:B------:R-:W-:Y:S01]  /*14870*/  BPT.TRAP 0x1 ;  /* 0x000000040000795c */ /* 0x000fe20000300000 */
.L_x_1434:
[----:B------:R-:W-:Y:S01]  /*14880*/  IMAD R25, R25, 0x8, R5 ;  /* 0x0000000819197824 */ /* 0x000fe200078e0205 */
[----:B------:R-:W-:-:S04]  /*14890*/  SHF.L.U32 R0, R0, 0x1f, RZ ;  /* 0x0000001f00007819 */ /* 0x000fc800000006ff */
[----:B------:R-:W2:Y:S02]  /*148a0*/  SYNCS.PHASECHK.TRANS64.TRYWAIT P1, [R25+URZ+0x2a840], R0 ;  /* 0x02a84000190075a7 */ /* 0x000ea4000802017f */
[----:B--2---:R-:W-:Y:S05]  /*148b0*/  @!P1 BRA `(.L_x_1435) ;  /* 0x0000003800f89947 */ /* 0x004fea0003800000 */
.L_x_1553:
[----:B------:R-:W-:Y:S05]  /*148c0*/  @!P0 BRA `(.L_x_1436) ;  /* 0x0000000000048947 */ /* 0x000fea0003800000 */
[----:B------:R-:W-:Y:S01]  /*148d0*/  BPT.TRAP 0x1 ;  /* 0x000000040000795c */ /* 0x000fe20000300000 */
.L_x_1436:
[----:B------:R-:W4:Y:S02]  /*148e0*/  SYNCS.PHASECHK.TRANS64.TRYWAIT P1, [R3+URZ+0x2a860], R2 ;  /* 0x02a86002030075a7 */ /* 0x000f24000802017f */
[----:B----4-:R-:W-:Y:S05]  /*148f0*/  @!P1 BRA `(.L_x_1437) ;  /* 0x0000003800fc9947 */ /* 0x010fea0003800000 */
.L_x_1554:
[----:B------:R-:W-:Y:S05]  /*14900*/  @!P0 BRA `(.L_x_1438) ;  /* 0x0000000000048947 */ /* 0x000fea0003800000 */
[----:B------:R-:W-:Y:S01]  /*14910*/  BPT.TRAP 0x1 ;  /* 0x000000040000795c */ /* 0x000fe20000300000 */
.L_x_1438:
[----:B------:R0:W0:Y:S02]  /*14920*/  SYNCS.PHASECHK.TRANS64.TRYWAIT P0, [R25+URZ+0x2a860], R0 ;  /* 0x02a86000190075a7 */ /* 0x000024000800017f */
[----:B0-----:R-:W-:Y:S05]  /*14930*/  @!P0 NANOSLEEP.SYNCS 0x989680 ;  /* 0x009896800000895d */ /* 0x001fea0003900000 */
[----:B------:R-:W0:Y:S02]  /*14940*/  @!P0 SYNCS.PHASECHK.TRANS64 P0, [R25+URZ+0x2a860], R0 ;  /* 0x02a86000190085a7 */ /* 0x000e24000800007f */
[----:B0-----:R-:W-:Y:S05]  /*14950*/  @!P0 BRA `(.L_x_1438) ;  /* 0xfffffffc00f08947 */ /* 0x001fea000383ffff */
.L_x_1430:
[----:B------:R-:W-:Y:S05]  /*14960*/  BSYNC B0 ;  /* 0x0000000000007941 */ /* 0x000fea0003800000 */
.L_x_1429:
[----:B------:R-:W-:Y:S05]  /*14970*/  EXIT ;  /* 0x000000000000794d */ /* 0x000fea0003800000 */
.L_x_1248:
[----:B0-----:R-:W-:-:S04]  /*14980*/  IMAD.U32 R3, RZ, RZ, UR40 ;  /* 0x00000028ff037e24 */ /* 0x001fc8000f8e00ff */
[----:B------:R0:W1:Y:S03]  /*14990*/  SYNCS.PHASECHK.TRANS64.TRYWAIT P1, [R3+URZ+0x2a800], R0 ;  /* 0x02a80000030075a7 */ /* 0x000066000802017f */
[----:B-1----:R-:W-:Y:S05]  /*149a0*/  @!P1 NANOSLEEP.SYNCS 0x989680 ;  /* 0x009896800000995d */ /* 0x002fea0003900000 */
[----:B------:R-:W1:Y:S02]  /*149b0*/  @!P1 SYNCS.PHASECHK.TRANS64 P1, [R3+URZ+0x2a800], R0 ;  /* 0x02a80000030095a7 */ /* 0x000e64000802007f */
[----:B-1----:R-:W-:Y:S05]  /*149c0*/  @!P1 BRA `(.L_x_1248) ;  /* 0xfffffffc00ec9947 */ /* 0x002fea000383ffff */
[----:B------:R-:W-:Y:S05]  /*149d0*/  BRA `(.L_x_1439) ;  /* 0xfffffed000047947 */ /* 0x000fea000383ffff */
.L_x_1252:
[----:B-1----:R1:W2:Y:S02]  /*149e0*/  SYNCS.PHASECHK.TRANS64.TRYWAIT P1, [R3+URZ+0x2a830], R0 ;  /* 0x02a83000030075a7 */ /* 0x0022a4000802017f */
[----:B--2---:R-:W-:Y:S05]  /*149f0*/  @!P1 NANOSLEEP.SYNCS 0x989680 ;  /* 0x009896800000995d */ /* 0x004fea0003900000 */
[----:B------:R-:W2:Y:S02]  /*14a00*/  @!P1 SYNCS.PHASECHK.TRANS64 P1, [R3+URZ+0x2a830], R0 ;  /* 0x02a83000030095a7 */ /* 0x000ea4000802007f */
[----:B--2---:R-:W-:Y:S05]  /*14a10*/  @!P1 BRA `(.L_x_1252) ;  /* 0xfffffffc00f09947 */ /* 0x004fea000383ffff */
[----:B------:R-:W-:Y:S05]  /*14a20*/  BRA `(.L_x_1251) ;  /* 0xfffffed000207947 */ /* 0x000fea000383ffff */
.L_x_1269:
[----:B-1----:R-:W-:-:S04]  /*14a30*/  IMAD.U32 R10, RZ, RZ, UR6 ;  /* 0x00000006ff0a7e24 */ /* 0x002fc8000f8e00ff */
[----:B------:R1:W2:Y:S03]  /*14a40*/  SYNCS.PHASECHK.TRANS64.TRYWAIT P1, [R10+URZ+0x2a830], R9 ;  /* 0x02a830090a0075a7 */ /* 0x0002a6000802017f */
[----:B--2---:R-:W-:Y:S05]  /*14a50*/  @!P1 NANOSLEEP.SYNCS 0x989680 ;  /* 0x009896800000995d */ /* 0x004fea0003900000 */
[----:B------:R-:W2:Y:S02]  /*14a60*/  @!P1 SYNCS.PHASECHK.TRANS64 P1, [R10+URZ+0x2a830], R9 ;  /* 0x02a830090a0095a7 */ /* 0x000ea4000802007f */
[----:B--2---:R-:W-:Y:S05]  /*14a70*/  @!P1 BRA `(.L_x_1269) ;  /* 0xfffffffc00ec9947 */ /* 0x004fea000383ffff */
[----:B------:R-:W-:Y:S05]  /*14a80*/  BRA `(.L_x_1268) ;  /* 0xfffffefc001c7947 */ /* 0x000fea000383ffff */
.L_x_1273:
[----:B01----:R-:W-:-:S04]  /*14a90*/  IMAD.U32 R9, RZ, RZ, UR5 ;  /* 0x00000005ff097e24 */ /* 0x003fc8000f8e00ff */
[----:B------:R0:W1:Y:S03]  /*14aa0*/  SYNCS.PHASECHK.TRANS64.TRYWAIT P1, [R9+URZ+0x2a850], R0 ;  /* 0x02a85000090075a7 */ /* 0x000066000802017f */
[----:B-1----:R-:W-:Y:S05]  /*14ab0*/  @!P1 NANOSLEEP.SYNCS 0x989680 ;  /* 0x009896800000995d */ /* 0x002fea0003900000 */
[----:B------:R-:W1:Y:S02]  /*14ac0*/  @!P1 SYNCS.PHASECHK.TRANS64 P1, [R9+URZ+0x2a850], R0 ;  /* 0x02a85000090095a7 */ /* 0x000e64000802007f */
[----:B-1----:R-:W-:Y:S05]  /*14ad0*/  @!P1 BRA `(.L_x_1273) ;  /* 0xfffffffc00ec9947 */ /* 0x002fea000383ffff */
[----:B------:R-:W-:Y:S05]  /*14ae0*/  BRA `(.L_x_1272) ;  /* 0xffffff0400447947 */ /* 0x000fea000383ffff */
.L_x_1292:
[----:B-1----:R-:W-:-:S04]  /*14af0*/  IMAD.U32 R10, RZ, RZ, UR6 ;  /* 0x00000006ff0a7e24 */ /* 0x002fc8000f8e00ff */
[----:B------:R1:W2:Y:S03]  /*14b00*/  SYNCS.PHASECHK.TRANS64.TRYWAIT P1, [R10+URZ+0x2a830], R9 ;  /* 0x02a830090a0075a7 */ /* 0x0002a6000802017f */
[----:B--2---:R-:W-:Y:S05]  /*14b10*/  @!P1 NANOSLEEP.SYNCS 0x989680 ;  /* 0x009896800000995d */ /* 0x004fea0003900000 */
[----:B------:R-:W2:Y:S02]  /*14b20*/  @!P1 SYNCS.PHASECHK.TRANS64 P1, [R10+URZ+0x2a830], R9 ;  /* 0x02a830090a0095a7 */ /* 0x000ea4000802007f */
[----:B--2---:R-:W-:Y:S05]  /*14b30*/  @!P1 BRA `(.L_x_1292) ;  /* 0xfffffffc00ec9947 */ /* 0x004fea000383ffff */
[----:B------:R-:W-:Y:S05]  /*14b40*/  BRA `(.L_x_1291) ;  /* 0xffffff2800e47947 */ /* 0x000fea000383ffff */
.L_x_1296:
[----:B01----:R-:W-:-:S04]  /*14b50*/  IMAD.U32 R9, RZ, RZ, UR5 ;  /* 0x00000005ff097e24 */ /* 0x003fc8000f8e00ff */
[----:B------:R0:W1:Y:S03]  /*14b60*/  SYNCS.PHASECHK.TRANS64.TRYWAIT P1, [R9+URZ+0x2a850], R0 ;  /* 0x02a85000090075a7 */ /* 0x000066000802017f */
[----:B-1----:R-:W-:Y:S05]  /*14b70*/  @!P1 NANOSLEEP.SYNCS 0x989680 ;  /* 0x009896800000995d */ /* 0x002fea0003900000 */
[----:B------:R-:W1:Y:S02]  /*14b80*/  @!P1 SYNCS.PHASECHK.TRANS64 P1, [R9+URZ+0x2a850], R0 ;  /* 0x02a85000090095a7 */ /* 0x000e64000802007f */
[----:B-1----:R-:W-:Y:S05]  /*14b90*/  @!P1 BRA `(.L_x_1296) ;  /* 0xfffffffc00ec9947 */ /* 0x002fea000383ffff */
[----:B------:R-:W-:Y:S05]  /*14ba0*/  BRA `(.L_x_1295) ;  /* 0xffffff34000c7947 */ /* 0x000fea000383ffff */
.L_x_1304:
[----:B-1----:R-:W-:-:S04]  /*14bb0*/  IMAD.U32 R10, RZ, RZ, UR5 ;  /* 0x00000005ff0a7e24 */ /* 0x002fc8000f8e00ff */
[----:B------:R1:W2:Y:S03]  /*14bc0*/  SYNCS.PHASECHK.TRANS64.TRYWAIT P1, [R10+URZ+0x2a830], R9 ;  /* 0x02a830090a0075a7 */ /* 0x0002a6000802017f */
[----:B--2---:R-:W-:Y:S05]  /*14bd0*/  @!P1 NANOSLEEP.SYNCS 0x989680 ;  /* 0x009896800000995d */ /* 0x004fea0003900000 */
[----:B------:R-:W2:Y:S02]  /*14be0*/  @!P1 SYNCS.PHASECHK.TRANS64 P1, [R10+URZ+0x2a830], R9 ;  /* 0x02a830090a0095a7 */ /* 0x000ea4000802007f */
[----:B--2---:R-:W-:Y:S05]  /*14bf0*/  @!P1 BRA `(.L_x_1304) ;  /* 0xfffffffc00ec9947 */ /* 0x004fea000383ffff */
[----:B------:R-:W-:Y:S05]  /*14c00*/  BRA `(.L_x_1303) ;  /* 0xffffff4400d47947 */ /* 0x000fea000383ffff */
.L_x_1308:
[----:B01----:R-:W-:-:S04]  /*14c10*/  IMAD.U32 R9, RZ, RZ, UR5 ;  /* 0x00000005ff097e24 */ /* 0x003fc8000f8e00ff */
[----:B------:R0:W1:Y:S03]  /*14c20*/  SYNCS.PHASECHK.TRANS64.TRYWAIT P1, [R9+URZ+0x2a850], R0 ;  /* 0x02a85000090075a7 */ /* 0x000066000802017f */
[----:B-1----:R-:W-:Y:S05]  /*14c30*/  @!P1 NANOSLEEP.SYNCS 0x989680 ;  /* 0x009896800000995d */ /* 0x002fea0003900000 */
[----:B------:R-:W1:Y:S02]  /*14c40*/  @!P1 SYNCS.PHASECHK.TRANS64 P1, [R9+URZ+0x2a850], R0 ;  /* 0x02a85000090095a7 */ /* 0x000e64000802007f */
[----:B-1----:R-:W-:Y:S05]  /*14c50*/  @!P1 BRA `(.L_x_1308) ;  /* 0xfffffffc00ec9947 */ /* 0x002fea000383ffff */
[----:B------:R-:W-:Y:S05]  /*14c60*/  BRA `(.L_x_1307) ;  /* 0xffffff4c00fc7947 */ /* 0x000fea000383ffff */
.L_x_1323:
[----:B-1----:R-:W-:-:S04]  /*14c70*/  IMAD.U32 R5, RZ, RZ, UR5 ;  /* 0x00000005ff057e24 */ /* 0x002fc8000f8e00ff */
[----:B------:R1:W2:Y:S03]  /*14c80*/  SYNCS.PHASECHK.TRANS64.TRYWAIT P1, [R5+URZ+0x2a850], R0 ;  /* 0x02a85000050075a7 */ /* 0x0002a6000802017f */
[----:B--2---:R-:W-:Y:S05]  /*14c90*/  @!P1 NANOSLEEP.SYNCS 0x989680 ;  /* 0x009896800000995d */ /* 0x004fea0003900000 */
[----:B------:R-:W2:Y:S02]  /*14ca0*/  @!P1 SYNCS.PHASECHK.TRANS64 P1, [R5+URZ+0x2a850], R0 ;  /* 0x02a85000050095a7 */ /* 0x000ea4000802007f */
[----:B--2---:R-:W-:Y:S05]  /*14cb0*/  @!P1 BRA `(.L_x_1323) ;  /* 0xfffffffc00ec9947 */ /* 0x004fea000383ffff */
[----:B------:R-:W-:Y:S05]  /*14cc0*/  BRA `(.L_x_1322) ;  /* 0xffffff7400ec7947 */ /* 0x000fea000383ffff */
.L_x_1374:
[----:B------:R-:W-:Y:S01]  /*14cd0*/  SHF.R.U32.HI R7, RZ, 0x5, R21 ;  /* 0x00000005ff077819 */ /* 0x000fe20000011615 */
[----:B------:R-:W-:Y:S01]  /*14ce0*/  BSSY B0, `(.L_x_1440) ;  /* 0x0000009000007945 */ /* 0x000fe20003800000 */
[----:B------:R-:W-:Y:S02]  /*14cf0*/  IMAD.MOV.U32 R12, RZ, RZ, RZ ;  /* 0x000000ffff0c7224 */ /* 0x000fe400078e00ff */
[----:B------:R-:W-:Y:S01]  /*14d00*/  LOP3.LUT R7, R7, 0x3, RZ, 0xc0, !PT ;  /* 0x0000000307077812 */ /* 0x000fe200078ec0ff */
[----:B------:R-:W-:Y:S02]  /*14d10*/  IMAD.MOV.U32 R11, RZ, RZ, 0x1f ;  /* 0x0000001fff0b7424 */ /* 0x000fe400078e00ff */
[----:B------:R-:W-:Y:S02]  /*14d20*/  IMAD.MOV.U32 R15, RZ, RZ, -0x1 ;  /* 0xffffffffff0f7424 */ /* 0x000fe400078e00ff */
[----:B------:R-:W-:-:S07]  /*14d30*/  IMAD.MOV.U32 R13, RZ, RZ, R7 ;  /* 0x000000ffff0d7224 */ /* 0x000fce00078e0007 */
[----:B0----5:R-:W-:Y:S05]  /*14d40*/  WARPSYNC.COLLECTIVE R15, `(.L_x_1441) ;  /* 0x000000000f087348 */ /* 0x021fea0003c00000 */
[----:B------:R1:W2:Y:S02]  /*14d50*/  SHFL.IDX P6, R14, R13, R12, R11 ;  /* 0x0000000c0d0e7389 */ /* 0x0002a400000c000b */
[----:B012--5:R-:W-:Y:S01]  /*14d60*/  ENDCOLLECTIVE ;  /* 0x000000000000791b */ /* 0x027fe20003800000 */
.L_x_1441:
[----:B------:R-:W-:Y:S05]  /*14d70*/  BSYNC B0 ;  /* 0x0000000000007941 */ /* 0x000fea0003800000 */
.L_x_1440:
[----:B------:R-:W-:Y:S05]  /*14d80*/  BRA `(.L_x_1442) ;  /* 0xffffffbc00747947 */ /* 0x000fea000383ffff */
.L_x_1377:
[----:B-1----:R1:W2:Y:S02]  /*14d90*/  SYNCS.PHASECHK.TRANS64.TRYWAIT P0, [R7+URZ+0x2a840], R2 ;  /* 0x02a84002070075a7 */ /* 0x0022a4000800017f */
[----:B--2---:R-:W-:Y:S05]  /*14da0*/  @!P0 NANOSLEEP.SYNCS 0x989680 ;  /* 0x009896800000895d */ /* 0x004fea0003900000 */
[----:B------:R-:W2:Y:S02]  /*14db0*/  @!P0 SYNCS.PHASECHK.TRANS64 P0, [R7+URZ+0x2a840], R2 ;  /* 0x02a84002070085a7 */ /* 0x000ea4000800007f */
[----:B--2---:R-:W-:Y:S05]  /*14dc0*/  @!P0 BRA `(.L_x_1377) ;  /* 0xfffffffc00f08947 */ /* 0x004fea000383ffff */
[----:B------:R-:W-:Y:S05]  /*14dd0*/  BRA `(.L_x_1443) ;  /* 0xffffffbc00f07947 */ /* 0x000fea000383ffff */
.L_x_1378:
        /* <DEDUP_REMOVED lines=8> */
.L_x_1445:
[----:B------:R-:W-:Y:S05]  /*14e60*/  BSYNC B0 ;  /* 0x0000000000007941 */ /* 0x000fea0003800000 */
.L_x_1444:
        /* <DEDUP_REMOVED lines=9> */
.L_x_1446:
[----:B------:R-:W-:Y:S02]  /*14f00*/  IMAD.MOV.U32 R13, RZ, RZ, R0 ;  /* 0x000000ffff0d7224 */ /* 0x000fe400078e0000 */
[----:B------:R-:W-:Y:S02]  /*14f10*/  IMAD.MOV.U32 R12, RZ, RZ, 0x1 ;  /* 0x00000001ff0c7424 */ /* 0x000fe400078e00ff */
[----:B------:R-:W-:-:S07]  /*14f20*/  IMAD.MOV.U32 R3, RZ, RZ, R14 ;  /* 0x000000ffff037224 */ /* 0x000fce00078e000e */
[----:B------:R-:W-:Y:S05]  /*14f30*/  WARPSYNC.COLLECTIVE R15, `(.L_x_1447) ;  /* 0x000000000f087348 */ /* 0x000fea0003c00000 */
[----:B------:R0:W1:Y:S02]  /*14f40*/  SHFL.IDX P6, R14, R13, R12, R11 ;  /* 0x0000000c0d0e7389 */ /* 0x00006400000c000b */
[----:B01----:R-:W-:Y:S01]  /*14f50*/  ENDCOLLECTIVE ;  /* 0x000000000000791b */ /* 0x003fe20003800000 */
.L_x_1447:
        /* <DEDUP_REMOVED lines=13> */
[----:B0-----:R-:W-:-:S07]  /*15030*/  IMAD.MOV.U32 R2, RZ, RZ, R14 ;  /* 0x000000ffff027224 */ /* 0x001fce00078e000e */
[----:B------:R-:W-:Y:S05]  /*15040*/  WARPSYNC.COLLECTIVE R15, `(.L_x_1448) ;  /* 0x000000000f087348 */ /* 0x000fea0003c00000 */
[----:B------:R0:W1:Y:S02]  /*15050*/  SHFL.IDX P6, R14, R13, R12, R11 ;  /* 0x0000000c0d0e7389 */ /* 0x00006400000c000b */
[----:B01----:R-:W-:Y:S01]  /*15060*/  ENDCOLLECTIVE ;  /* 0x000000000000791b */ /* 0x003fe20003800000 */
.L_x_1448:
[----:B------:R-:W-:Y:S02]  /*15070*/  @P1 IMAD R8, R5, 0x2, R22 ;  /* 0x0000000205081824 */ /* 0x000fe400078e0216 */
[----:B------:R-:W-:Y:S02]  /*15080*/  IMAD.MOV.U32 R13, RZ, RZ, R0 ;  /* 0x000000ffff0d7224 */ /* 0x000fe400078e0000 */
[----:B------:R-:W-:Y:S02]  /*15090*/  IMAD.MOV.U32 R12, RZ, RZ, 0x2 ;  /* 0x00000002ff0c7424 */ /* 0x000fe400078e00ff */
[----:B------:R-:W-:-:S07]  /*150a0*/  IMAD.MOV.U32 R3, RZ, RZ, R14 ;  /* 0x000000ffff037224 */ /* 0x000fce00078e000e */
[----:B------:R-:W-:Y:S05]  /*150b0*/  WARPSYNC.COLLECTIVE R15, `(.L_x_1449) ;  /* 0x000000000f087348 */ /* 0x000fea0003c00000 */
[----:B------:R0:W1:Y:S02]  /*150c0*/  SHFL.IDX P6, R14, R13, R12, R11 ;  /* 0x0000000c0d0e7389 */ /* 0x00006400000c000b */
[----:B01----:R-:W-:Y:S01]  /*150d0*/  ENDCOLLECTIVE ;  /* 0x000000000000791b */ /* 0x003fe20003800000 */
.L_x_1449:
        /* <DEDUP_REMOVED lines=17> */
.L_x_1450:
[----:B------:R-:W-:Y:S02]  /*151f0*/  @P1 IMAD R8, R5, 0x2, R22 ;  /* 0x0000000205081824 */ /* 0x000fe400078e0216 */
[----:B------:R-:W-:Y:S02]  /*15200*/  IMAD.MOV.U32 R13, RZ, RZ, R0 ;  /* 0x000000ffff0d7224 */ /* 0x000fe400078e0000 */
[----:B------:R-:W-:Y:S02]  /*15210*/  IMAD.MOV.U32 R12, RZ, RZ, 0x3 ;  /* 0x00000003ff0c7424 */ /* 0x000fe400078e00ff */
[----:B------:R-:W-:-:S07]  /*15220*/  IMAD.MOV.U32 R3, RZ, RZ, R14 ;  /* 0x000000ffff037224 */ /* 0x000fce00078e000e */
[----:B------:R-:W-:Y:S05]  /*15230*/  WARPSYNC.COLLECTIVE R15, `(.L_x_1451) ;  /* 0x000000000f087348 */ /* 0x000fea0003c00000 */
[----:B------:R0:W1:Y:S02]  /*15240*/  SHFL.IDX P6, R14, R13, R12, R11 ;  /* 0x0000000c0d0e7389 */ /* 0x00006400000c000b */
[----:B01----:R-:W-:Y:S01]  /*15250*/  ENDCOLLECTIVE ;  /* 0x000000000000791b */ /* 0x003fe20003800000 */
.L_x_1451:
        /* <DEDUP_REMOVED lines=17> */
.L_x_1452:
[----:B------:R-:W-:Y:S02]  /*15370*/  @P1 IMAD R8, R5, 0x2, R22 ;  /* 0x0000000205081824 */ /* 0x000fe400078e0216 */
[----:B------:R-:W-:Y:S02]  /*15380*/  IMAD.MOV.U32 R13, RZ, RZ, R0 ;  /* 0x000000ffff0d7224 */ /* 0x000fe400078e0000 */
[----:B------:R-:W-:Y:S02]  /*15390*/  IMAD.MOV.U32 R12, RZ, RZ, 0x4 ;  /* 0x00000004ff0c7424 */ /* 0x000fe400078e00ff */
[----:B------:R-:W-:-:S07]  /*153a0*/  IMAD.MOV.U32 R3, RZ, RZ, R14 ;  /* 0x000000ffff037224 */ /* 0x000fce00078e000e */
[----:B------:R-:W-:Y:S05]  /*153b0*/  WARPSYNC.COLLECTIVE R15, `(.L_x_1453) ;  /* 0x000000000f087348 */ /* 0x000fea0003c00000 */
[----:B------:R0:W1:Y:S02]  /*153c0*/  SHFL.IDX P6, R14, R13, R12, R11 ;  /* 0x0000000c0d0e7389 */ /* 0x00006400000c000b */
[----:B01----:R-:W-:Y:S01]  /*153d0*/  ENDCOLLECTIVE ;  /* 0x000000000000791b */ /* 0x003fe20003800000 */
.L_x_1453:
        /* <DEDUP_REMOVED lines=17> */
.L_x_1454:
[----:B------:R-:W-:Y:S02]  /*154f0*/  @P1 IMAD R8, R5, 0x2, R22 ;  /* 0x0000000205081824 */ /* 0x000fe400078e0216 */
[----:B------:R-:W-:Y:S02]  /*15500*/  IMAD.MOV.U32 R13, RZ, RZ, R0 ;  /* 0x000000ffff0d7224 */ /* 0x000fe400078e0000 */
[----:B------:R-:W-:Y:S02]  /*15510*/  IMAD.MOV.U32 R12, RZ, RZ, 0x5 ;  /* 0x00000005ff0c7424 */ /* 0x000fe400078e00ff */
[----:B------:R-:W-:-:S07]  /*15520*/  IMAD.MOV.U32 R3, RZ, RZ, R14 ;  /* 0x000000ffff037224 */ /* 0x000fce00078e000e */
[----:B------:R-:W-:Y:S05]  /*15530*/  WARPSYNC.COLLECTIVE R15, `(.L_x_1455) ;  /* 0x000000000f087348 */ /* 0x000fea0003c00000 */
[----:B------:R0:W1:Y:S02]  /*15540*/  SHFL.IDX P6, R14, R13, R12, R11 ;  /* 0x0000000c0d0e7389 */ /* 0x00006400000c000b */
[----:B01----:R-:W-:Y:S01]  /*15550*/  ENDCOLLECTIVE ;  /* 0x000000000000791b */ /* 0x003fe20003800000 */
.L_x_1455:
        /* <DEDUP_REMOVED lines=10> */
.L_x_1456:
[----:B------:R-:W-:Y:S01]  /*15600*/  @!PT LDS RZ, [RZ] ;  /* 0x00000000fffff984 */ /* 0x000fe20000000800 */
[----:B------:R-:W-:Y:S01]  /*15610*/  @!PT LDS RZ, [RZ] ;  /* 0x00000000fffff984 */ /* 0x000fe20000000800 */
[----:B------:R-:W-:Y:S01]  /*15620*/  @!PT LDS RZ, [RZ] ;  /* 0x00000000fffff984 */ /* 0x000fe20000000800 */
[----:B------:R-:W-:Y:S04]  /*15630*/  @P1 LDGSTS.E.BYPASS.LTC128B.128 [R8+0x1a400], desc[UR36][R2.64], !P4 ;  /* 0x1a40000002081fae */ /* 0x000fe8000e101d64 */
[----:B------:R-:W-:Y:S04]  /*15640*/  @P1 LDGSTS.E.BYPASS.LTC128B.128 [R8+0x1d400], desc[UR36][R2.64+0x80], !P3 ;  /* 0x1d40008002081fae */ /* 0x000fe8000d901d64 */
[----:B------:R0:W-:Y:S02]  /*15650*/  @P1 LDGSTS.E.BYPASS.LTC128B.128 [R8+0x20400], desc[UR36][R2.64+0x100], !P2 ;  /* 0x2040010002081fae */ /* 0x0001e4000d101d64 */
[----:B0-----:R-:W-:Y:S01]  /*15660*/  IMAD.MOV.U32 R2, RZ, RZ, R14 ;  /* 0x000000ffff027224 */ /* 0x001fe200078e000e */
[----:B------:R-:W-:Y:S06]  /*15670*/  BRA `(.L_x_1457) ;  /* 0xffffffbc004c7947 */ /* 0x000fec000383ffff */
.L_x_1383:
[----:B------:R-:W-:Y:S02]  /*15680*/  IMAD.MOV.U32 R13, RZ, RZ, R4 ;  /* 0x000000ffff0d7224 */ /* 0x000fe400078e0004 */
[----:B------:R-:W-:Y:S02]  /*15690*/  IMAD.MOV.U32 R12, RZ, RZ, RZ ;  /* 0x000000ffff0c7224 */ /* 0x000fe400078e00ff */
[----:B------:R-:W-:Y:S02]  /*156a0*/  IMAD.MOV.U32 R11, RZ, RZ, 0x181f ;  /* 0x0000181fff0b7424 */ /* 0x000fe400078e00ff */
[----:B------:R-:W-:Y:S02]  /*156b0*/  IMAD.MOV.U32 R15, RZ, RZ, -0x1 ;  /* 0xffffffffff0f7424 */ /* 0x000fe400078e00ff */
[----:B------:R-:W-:Y:S02]  /*156c0*/  IMAD R29, R29, R6, RZ ;  /* 0x000000061d1d7224 */ /* 0x000fe400078e02ff */
[----:B------:R-:W-:-:S07]  /*156d0*/  IMAD.IADD R26, R8, 0x1, R26 ;  /* 0x00000001081a7824 */ /* 0x000fce00078e021a */
[----:B------:R-:W-:Y:S05]  /*156e0*/  WARPSYNC.COLLECTIVE R15, `(.L_x_1458) ;  /* 0x000000000f087348 */ /* 0x000fea0003c00000 */
[----:B------:R0:W1:Y:S02]  /*156f0*/  SHFL.IDX P6, R14, R13, R12, R11 ;  /* 0x0000000c0d0e7389 */ /* 0x00006400000c000b */
[----:B01----:R-:W-:Y:S01]  /*15700*/  ENDCOLLECTIVE ;  /* 0x000000000000791b */ /* 0x003fe20003800000 */
.L_x_1458:
[C---:B------:R-:W-:Y:S01]  /*15710*/  VIADD R6, R26.reuse, 0x10 ;  /* 0x000000101a067836 */ /* 0x040fe20000000000 */
[----:B------:R-:W-:Y:S01]  /*15720*/  ISETP.GE.AND P1, PT, R26, R29, PT ;  /* 0x0000001d1a00720c */ /* 0x000fe20003f26270 */
[----:B------:R-:W-:Y:S02]  /*15730*/  IMAD.MOV.U32 R13, RZ, RZ, R0 ;  /* 0x000000ffff0d7224 */ /* 0x000fe400078e0000 */
[----:B------:R-:W-:-:S10]  /*15740*/  IMAD.MOV.U32 R2, RZ, RZ, R14 ;  /* 0x000000ffff027224 */ /* 0x000fd400078e000e */
[----:B------:R-:W-:Y:S05]  /*15750*/  WARPSYNC.COLLECTIVE R15, `(.L_x_1459) ;  /* 0x000000000f087348 */ /* 0x000fea0003c00000 */
[----:B------:R0:W1:Y:S02]  /*15760*/  SHFL.IDX P6, R14, R13, R12, R11 ;  /* 0x0000000c0d0e7389 */ /* 0x00006400000c000b */
[----:B01----:R-:W-:Y:S01]  /*15770*/  ENDCOLLECTIVE ;  /* 0x000000000000791b */ /* 0x003fe20003800000 */
.L_x_1459:
[----:B------:R-:W-:Y:S02]  /*15780*/  IMAD.MOV.U32 R13, RZ, RZ, R4 ;  /* 0x000000ffff0d7224 */ /* 0x000fe400078e0004 */
[----:B------:R-:W-:Y:S02]  /*15790*/  IMAD.MOV.U32 R12, RZ, RZ, 0x1 ;  /* 0x00000001ff0c7424 */ /* 0x000fe400078e00ff */
[----:B------:R-:W-:-:S07]  /*157a0*/  IMAD.MOV.U32 R3, RZ, RZ, R14 ;  /* 0x000000ffff037224 */ /* 0x000fce00078e000e */
[----:B------:R-:W-:Y:S05]  /*157b0*/  WARPSYNC.COLLECTIVE R15, `(.L_x_1460) ;  /* 0x000000000f087348 */ /* 0x000fea0003c00000 */
[----:B------:R0:W1:Y:S02]  /*157c0*/  SHFL.IDX P6, R14, R13, R12, R11 ;  /* 0x0000000c0d0e7389 */ /* 0x00006400000c000b */
[----:B01----:R-:W-:Y:S01]  /*157d0*/  ENDCOLLECTIVE ;  /* 0x000000000000791b */ /* 0x003fe20003800000 */
.L_x_1460:
[----:B------:R-:W-:-:S05]  /*157e0*/  @!P1 LEA R5, P4, R7, R3, 0x1 ;  /* 0x0000000307059211 */ /* 0x000fca00078808ff */
[----:B------:R-:W-:Y:S02]  /*157f0*/  @!P1 IMAD.X R3, RZ, RZ, R2, P4 ;  /* 0x000000ffff039224 */ /* 0x000fe400020e0602 */
        /* <DEDUP_REMOVED lines=13> */
.L_x_1461:
[----:B------:R-:W-:Y:S02]  /*158d0*/  IMAD.MOV.U32 R13, RZ, RZ, R4 ;  /* 0x000000ffff0d7224 */ /* 0x000fe400078e0004 */
[----:B------:R-:W-:Y:S02]  /*158e0*/  IMAD.MOV.U32 R12, RZ, RZ, 0x2 ;  /* 0x00000002ff0c7424 */ /* 0x000fe400078e00ff */
[----:B------:R-:W-:-:S07]  /*158f0*/  IMAD.MOV.U32 R3, RZ, RZ, R14 ;  /* 0x000000ffff037224 */ /* 0x000fce00078e000e */
[----:B------:R-:W-:Y:S05]  /*15900*/  WARPSYNC.COLLECTIVE R15, `(.L_x_1462) ;  /* 0x000000000f087348 */ /* 0x000fea0003c00000 */
[----:B------:R0:W1:Y:S02]  /*15910*/  SHFL.IDX P6, R14, R13, R12, R11 ;  /* 0x0000000c0d0e7389 */ /* 0x00006400000c000b */
[----:B01----:R-:W-:Y:S01]  /*15920*/  ENDCOLLECTIVE ;  /* 0x000000000000791b */ /* 0x003fe20003800000 */
.L_x_1462:
[----:B------:R-:W-:-:S05]  /*15930*/  @!P1 LEA R5, P4, R7, R3, 0x1 ;  /* 0x0000000307059211 */ /* 0x000fca00078808ff */
[----:B------:R-:W-:Y:S02]  /*15940*/  @!P1 IMAD.X R6, RZ, RZ, R2, P4 ;  /* 0x000000ffff069224 */ /* 0x000fe400020e0602 */
[----:B------:R-:W-:Y:S02]  /*15950*/  @!P1 IMAD.MOV.U32 R2, RZ, RZ, R5 ;  /* 0x000000ffff029224 */ /* 0x000fe400078e0005 */
[----:B------:R-:W-:Y:S02]  /*15960*/  @!P1 IMAD.MOV.U32 R3, RZ, RZ, R6 ;  /* 0x000000ffff039224 */ /* 0x000fe400078e0006 */
[----:B------:R-:W-:Y:S02]  /*15970*/  IMAD.MOV.U32 R13, RZ, RZ, R0 ;  /* 0x000000ffff0d7224 */ /* 0x000fe400078e0000 */
[----:B------:R-:W-:Y:S01]  /*15980*/  VIADD R6, R26, 0x20 ;  /* 0x000000201a067836 */ /* 0x000fe20000000000 */
        /* <DEDUP_REMOVED lines=11> */
.L_x_1463:
[----:B------:R-:W-:Y:S02]  /*15a40*/  IMAD.MOV.U32 R13, RZ, RZ, R4 ;  /* 0x000000ffff0d7224 */ /* 0x000fe400078e0004 */
[----:B------:R-:W-:Y:S02]  /*15a50*/  IMAD.MOV.U32 R12, RZ, RZ, 0x3 ;  /* 0x00000003ff0c7424 */ /* 0x000fe400078e00ff */
[----:B------:R-:W-:-:S07]  /*15a60*/  IMAD.MOV.U32 R3, RZ, RZ, R14 ;  /* 0x000000ffff037224 */ /* 0x000fce00078e000e */
[----:B------:R-:W-:Y:S05]  /*15a70*/  WARPSYNC.COLLECTIVE R15, `(.L_x_1464) ;  /* 0x000000000f087348 */ /* 0x000fea0003c00000 */
[----:B------:R0:W1:Y:S02]  /*15a80*/  SHFL.IDX P6, R14, R13, R12, R11 ;  /* 0x0000000c0d0e7389 */ /* 0x00006400000c000b */
[----:B01----:R-:W-:Y:S01]  /*15a90*/  ENDCOLLECTIVE ;  /* 0x000000000000791b */ /* 0x003fe20003800000 */
.L_x_1464:
        /* <DEDUP_REMOVED lines=17> */
.L_x_1465:
[----:B------:R-:W-:Y:S02]  /*15bb0*/  IMAD.MOV.U32 R13, RZ, RZ, R4 ;  /* 0x000000ffff0d7224 */ /* 0x000fe400078e0004 */
[----:B------:R-:W-:Y:S02]  /*15bc0*/  IMAD.MOV.U32 R12, RZ, RZ, 0x4 ;  /* 0x00000004ff0c7424 */ /* 0x000fe400078e00ff */
[----:B------:R-:W-:-:S07]  /*15bd0*/  IMAD.MOV.U32 R3, RZ, RZ, R14 ;  /* 0x000000ffff037224 */ /* 0x000fce00078e000e */
[----:B------:R-:W-:Y:S05]  /*15be0*/  WARPSYNC.COLLECTIVE R15, `(.L_x_1466) ;  /* 0x000000000f087348 */ /* 0x000fea0003c00000 */
[----:B------:R0:W1:Y:S02]  /*15bf0*/  SHFL.IDX P6, R14, R13, R12, R11 ;  /* 0x0000000c0d0e7389 */ /* 0x00006400000c000b */
[----:B01----:R-:W-:Y:S01]  /*15c00*/  ENDCOLLECTIVE ;  /* 0x000000000000791b */ /* 0x003fe20003800000 */
.L_x_1466:
        /* <DEDUP_REMOVED lines=17> */
.L_x_1467:
[----:B------:R-:W-:Y:S02]  /*15d20*/  IMAD.MOV.U32 R13, RZ, RZ, R4 ;  /* 0x000000ffff0d7224 */ /* 0x000fe400078e0004 */
[----:B------:R-:W-:Y:S02]  /*15d30*/  IMAD.MOV.U32 R12, RZ, RZ, 0x5 ;  /* 0x00000005ff0c7424 */ /* 0x000fe400078e00ff */
[----:B------:R-:W-:-:S07]  /*15d40*/  IMAD.MOV.U32 R3, RZ, RZ, R14 ;  /* 0x000000ffff037224 */ /* 0x000fce00078e000e */
[----:B------:R-:W-:Y:S05]  /*15d50*/  WARPSYNC.COLLECTIVE R15, `(.L_x_1468) ;  /* 0x000000000f087348 */ /* 0x000fea0003c00000 */
[----:B------:R0:W1:Y:S02]  /*15d60*/  SHFL.IDX P6, R14, R13, R12, R11 ;  /* 0x0000000c0d0e7389 */ /* 0x00006400000c000b */
[----:B01----:R-:W-:Y:S01]  /*15d70*/  ENDCOLLECTIVE ;  /* 0x000000000000791b */ /* 0x003fe20003800000 */
.L_x_1468:
        /* <DEDUP_REMOVED lines=17> */
.L_x_1469:
[----:B------:R-:W-:Y:S02]  /*15e90*/  IMAD.MOV.U32 R13, RZ, RZ, R4 ;  /* 0x000000ffff0d7224 */ /* 0x000fe400078e0004 */
[----:B------:R-:W-:Y:S02]  /*15ea0*/  IMAD.MOV.U32 R12, RZ, RZ, 0x6 ;  /* 0x00000006ff0c7424 */ /* 0x000fe400078e00ff */
[----:B------:R-:W-:-:S07]  /*15eb0*/  IMAD.MOV.U32 R3, RZ, RZ, R14 ;  /* 0x000000ffff037224 */ /* 0x000fce00078e000e */
[----:B------:R-:W-:Y:S05]  /*15ec0*/  WARPSYNC.COLLECTIVE R15, `(.L_x_1470) ;  /* 0x000000000f087348 */ /* 0x000fea0003c00000 */
[----:B------:R0:W1:Y:S02]  /*15ed0*/  SHFL.IDX P6, R14, R13, R12, R11 ;  /* 0x0000000c0d0e7389 */ /* 0x00006400000c000b */
[----:B01----:R-:W-:Y:S01]  /*15ee0*/  ENDCOLLECTIVE ;  /* 0x000000000000791b */ /* 0x003fe20003800000 */
.L_x_1470:
        /* <DEDUP_REMOVED lines=17> */
.L_x_1471:
[----:B------:R-:W-:Y:S02]  /*16000*/  IMAD.MOV.U32 R13, RZ, RZ, R4 ;  /* 0x000000ffff0d7224 */ /* 0x000fe400078e0004 */
[----:B------:R-:W-:Y:S02]  /*16010*/  IMAD.MOV.U32 R12, RZ, RZ, 0x7 ;  /* 0x00000007ff0c7424 */ /* 0x000fe400078e00ff */
[----:B------:R-:W-:-:S07]  /*16020*/  IMAD.MOV.U32 R3, RZ, RZ, R14 ;  /* 0x000000ffff037224 */ /* 0x000fce00078e000e */
[----:B------:R-:W-:Y:S05]  /*16030*/  WARPSYNC.COLLECTIVE R15, `(.L_x_1472) ;  /* 0x000000000f087348 */ /* 0x000fea0003c00000 */
[----:B------:R0:W1:Y:S02]  /*16040*/  SHFL.IDX P6, R14, R13, R12, R11 ;  /* 0x0000000c0d0e7389 */ /* 0x00006400000c000b */
[----:B01----:R-:W-:Y:S01]  /*16050*/  ENDCOLLECTIVE ;  /* 0x000000000000791b */ /* 0x003fe20003800000 */
.L_x_1472:
        /* <DEDUP_REMOVED lines=15> */
.L_x_1473:
[----:B------:R-:W-:Y:S05]  /*16150*/  BRA `(.L_x_1474) ;  /* 0xffffffbc00ac7947 */ /* 0x000fea000383ffff */
.L_x_1388:
[----:B0-----:R0:W1:Y:S02]  /*16160*/  SYNCS.PHASECHK.TRANS64.TRYWAIT P0, [R22+URZ+0x2a820], R3 ;  /* 0x02a82003160075a7 */ /* 0x001064000800017f */
[----:B-1----:R-:W-:Y:S05]  /*16170*/  @!P0 NANOSLEEP.SYNCS 0x989680 ;  /* 0x009896800000895d */ /* 0x002fea0003900000 */
[----:B------:R-:W1:Y:S02]  /*16180*/  @!P0 SYNCS.PHASECHK.TRANS64 P0, [R22+URZ+0x2a820], R3 ;  /* 0x02a82003160085a7 */ /* 0x000e64000800007f */
[----:B-1----:R-:W-:Y:S05]  /*16190*/  @!P0 BRA `(.L_x_1388) ;  /* 0xfffffffc00f08947 */ /* 0x002fea000383ffff */
[----:B------:R-:W-:Y:S05]  /*161a0*/  BRA `(.L_x_1475) ;  /* 0xffffffc000247947 */ /* 0x000fea000383ffff */
.L_x_1393:
[----:B0-----:R0:W1:Y:S02]  /*161b0*/  SYNCS.PHASECHK.TRANS64.TRYWAIT P0, [R6+URZ+0x2a840], R3 ;  /* 0x02a84003060075a7 */ /* 0x001064000800017f */
[----:B-1----:R-:W-:Y:S05]  /*161c0*/  @!P0 NANOSLEEP.SYNCS 0x989680 ;  /* 0x009896800000895d */ /* 0x002fea0003900000 */
[----:B------:R-:W1:Y:S02]  /*161d0*/  @!P0 SYNCS.PHASECHK.TRANS64 P0, [R6+URZ+0x2a840], R3 ;  /* 0x02a84003060085a7 */ /* 0x000e64000800007f */
[----:B-1----:R-:W-:Y:S05]  /*161e0*/  @!P0 BRA `(.L_x_1393) ;  /* 0xfffffffc00f08947 */ /* 0x002fea000383ffff */
[----:B------:R-:W-:Y:S05]  /*161f0*/  BRA `(.L_x_1476) ;  /* 0xffffffc000ec7947 */ /* 0x000fea000383ffff */
.L_x_1394:
        /* <DEDUP_REMOVED lines=8> */
.L_x_1478:
[----:B------:R-:W-:Y:S05]  /*16280*/  BSYNC B1 ;  /* 0x0000000000017941 */ /* 0x000fea0003800000 */
.L_x_1477:
[----:B------:R-:W0:Y:S01]  /*16290*/  S2R R34, SR_TID.X ;  /* 0x0000000000227919 */ /* 0x000e220000002100 */
[----:B------:R-:W-:Y:S02]  /*162a0*/  IMAD.MOV.U32 R13, RZ, RZ, R9 ;  /* 0x000000ffff0d7224 */ /* 0x000fe400078e0009 */
[----:B------:R-:W-:Y:S02]  /*162b0*/  IMAD.MOV.U32 R12, RZ, RZ, RZ ;  /* 0x000000ffff0c7224 */ /* 0x000fe400078e00ff */
[----:B------:R-:W-:Y:S02]  /*162c0*/  IMAD.MOV.U32 R11, RZ, RZ, 0x181f ;  /* 0x0000181fff0b7424 */ /* 0x000fe400078e00ff */
[----:B------:R-:W-:Y:S02]  /*162d0*/  IMAD.MOV.U32 R15, RZ, RZ, -0x1 ;  /* 0xffffffffff0f7424 */ /* 0x000fe400078e00ff */
[----:B------:R-:W-:Y:S02]  /*162e0*/  IMAD.MOV.U32 R3, RZ, RZ, R14 ;  /* 0x000000ffff037224 */ /* 0x000fe400078e000e */
[----:B------:R-:W-:-:S07]  /*162f0*/  IMAD R4, R4, 0x2, R22 ;  /* 0x0000000204047824 */ /* 0x000fce00078e0216 */
[----:B0-----:R-:W-:Y:S05]  /*16300*/  WARPSYNC.COLLECTIVE R15, `(.L_x_1479) ;  /* 0x000000000f087348 */ /* 0x001fea0003c00000 */
[----:B------:R1:W2:Y:S02]  /*16310*/  SHFL.IDX P6, R14, R13, R12, R11 ;  /* 0x0000000c0d0e7389 */ /* 0x0002a400000c000b */
[----:B012---:R-:W-:Y:S01]  /*16320*/  ENDCOLLECTIVE ;  /* 0x000000000000791b */ /* 0x007fe20003800000 */
.L_x_1479:
[----:B------:R-:W-:Y:S02]  /*16330*/  IMAD.MOV.U32 R13, RZ, RZ, R5 ;  /* 0x000000ffff0d7224 */ /* 0x000fe400078e0005 */
[----:B------:R-:W-:Y:S02]  /*16340*/  IMAD.MOV.U32 R12, RZ, RZ, 0x1 ;  /* 0x00000001ff0c7424 */ /* 0x000fe400078e00ff */
[----:B------:R-:W-:Y:S02]  /*16350*/  IMAD.SHL.U32 R34, R34, 0x8, RZ ;  /* 0x0000000822227824 */ /* 0x000fe400078e00ff */
[----:B------:R-:W-:-:S03]  /*16360*/  IMAD.MOV.U32 R2, RZ, RZ, R14 ;  /* 0x000000ffff027224 */ /* 0x000fc600078e000e */
[----:B------:R-:W-:-:S07]  /*16370*/  LOP3.LUT R34, R34, 0x38, RZ, 0xc0, !PT ;  /* 0x0000003822227812 */ /* 0x000fce00078ec0ff */
[----:B------:R-:W-:Y:S05]  /*16380*/  WARPSYNC.COLLECTIVE R15, `(.L_x_1480) ;  /* 0x000000000f087348 */ /* 0x000fea0003c00000 */
[----:B------:R0:W1:Y:S02]  /*16390*/  SHFL.IDX P6, R14, R13, R12, R11 ;  /* 0x0000000c0d0e7389 */ /* 0x00006400000c000b */
[----:B01----:R-:W-:Y:S01]  /*163a0*/  ENDCOLLECTIVE ;  /* 0x000000000000791b */ /* 0x003fe20003800000 */
.L_x_1480:
[----:B------:R-:W-:-:S05]  /*163b0*/  IMAD.SHL.U32 R0, R34, 0x2, RZ ;  /* 0x0000000222007824 */ /* 0x000fca00078e00ff */
        /* <DEDUP_REMOVED lines=13> */
.L_x_1481:
[----:B------:R-:W-:Y:S02]  /*16490*/  IMAD.MOV.U32 R13, RZ, RZ, R5 ;  /* 0x000000ffff0d7224 */ /* 0x000fe400078e0005 */
[----:B------:R-:W-:Y:S02]  /*164a0*/  IMAD.MOV.U32 R12, RZ, RZ, 0x2 ;  /* 0x00000002ff0c7424 */ /* 0x000fe400078e00ff */
[----:B------:R-:W-:-:S07]  /*164b0*/  IMAD.MOV.U32 R2, RZ, RZ, R14 ;  /* 0x000000ffff027224 */ /* 0x000fce00078e000e */
[----:B------:R-:W-:Y:S05]  /*164c0*/  WARPSYNC.COLLECTIVE R15, `(.L_x_1482) ;  /* 0x000000000f087348 */ /* 0x000fea0003c00000 */
[----:B------:R0:W1:Y:S02]  /*164d0*/  SHFL.IDX P6, R14, R13, R12, R11 ;  /* 0x0000000c0d0e7389 */ /* 0x00006400000c000b */
[----:B01----:R-:W-:Y:S01]  /*164e0*/  ENDCOLLECTIVE ;  /* 0x000000000000791b */ /* 0x003fe20003800000 */
.L_x_1482:
        /* <DEDUP_REMOVED lines=13> */
.L_x_1483:
[----:B------:R-:W-:Y:S02]  /*165c0*/  IMAD.MOV.U32 R13, RZ, RZ, R5 ;  /* 0x000000ffff0d7224 */ /* 0x000fe400078e0005 */
[----:B------:R-:W-:Y:S02]  /*165d0*/  IMAD.MOV.U32 R12, RZ, RZ, 0x3 ;  /* 0x00000003ff0c7424 */ /* 0x000fe400078e00ff */
[----:B------:R-:W-:-:S07]  /*165e0*/  IMAD.MOV.U32 R2, RZ, RZ, R14 ;  /* 0x000000ffff027224 */ /* 0x000fce00078e000e */
[----:B------:R-:W-:Y:S05]  /*165f0*/  WARPSYNC.COLLECTIVE R15, `(.L_x_1484) ;  /* 0x000000000f087348 */ /* 0x000fea0003c00000 */
[----:B------:R0:W1:Y:S02]  /*16600*/  SHFL.IDX P6, R14, R13, R12, R11 ;  /* 0x0000000c0d0e7389 */ /* 0x00006400000c000b */
[----:B01----:R-:W-:Y:S01]  /*16610*/  ENDCOLLECTIVE ;  /* 0x000000000000791b */ /* 0x003fe20003800000 */
.L_x_1484:
        /* <DEDUP_REMOVED lines=13> */
.L_x_1485:
[----:B------:R-:W-:Y:S02]  /*166f0*/  IMAD.MOV.U32 R13, RZ, RZ, R5 ;  /* 0x000000ffff0d7224 */ /* 0x000fe400078e0005 */
[----:B------:R-:W-:Y:S02]  /*16700*/  IMAD.MOV.U32 R12, RZ, RZ, 0x4 ;  /* 0x00000004ff0c7424 */ /* 0x000fe400078e00ff */
[----:B------:R-:W-:-:S07]  /*16710*/  IMAD.MOV.U32 R2, RZ, RZ, R14 ;  /* 0x000000ffff027224 */ /* 0x000fce00078e000e */
[----:B------:R-:W-:Y:S05]  /*16720*/  WARPSYNC.COLLECTIVE R15, `(.L_x_1486) ;  /* 0x000000000f087348 */ /* 0x000fea0003c00000 */
[----:B------:R0:W1:Y:S02]  /*16730*/  SHFL.IDX P6, R14, R13, R12, R11 ;  /* 0x0000000c0d0e7389 */ /* 0x00006400000c000b */
[----:B01----:R-:W-:Y:S01]  /*16740*/  ENDCOLLECTIVE ;  /* 0x000000000000791b */ /* 0x003fe20003800000 */
.L_x_1486:
        /* <DEDUP_REMOVED lines=13> */
.L_x_1487:
[----:B------:R-:W-:Y:S02]  /*16820*/  IMAD.MOV.U32 R13, RZ, RZ, R5 ;  /* 0x000000ffff0d7224 */ /* 0x000fe400078e0005 */
[----:B------:R-:W-:Y:S02]  /*16830*/  IMAD.MOV.U32 R12, RZ, RZ, 0x5 ;  /* 0x00000005ff0c7424 */ /* 0x000fe400078e00ff */
[----:B------:R-:W-:-:S07]  /*16840*/  IMAD.MOV.U32 R2, RZ, RZ, R14 ;  /* 0x000000ffff027224 */ /* 0x000fce00078e000e */
[----:B------:R-:W-:Y:S05]  /*16850*/  WARPSYNC.COLLECTIVE R15, `(.L_x_1488) ;  /* 0x000000000f087348 */ /* 0x000fea0003c00000 */
[----:B------:R0:W1:Y:S02]  /*16860*/  SHFL.IDX P6, R14, R13, R12, R11 ;  /* 0x0000000c0d0e7389 */ /* 0x00006400000c000b */
[----:B01----:R-:W-:Y:S01]  /*16870*/  ENDCOLLECTIVE ;  /* 0x000000000000791b */ /* 0x003fe20003800000 */
.L_x_1488:
        /* <DEDUP_REMOVED lines=13> */
.L_x_1489:
[----:B------:R-:W-:Y:S01]  /*16950*/  IMAD.MOV.U32 R2, RZ, RZ, R14 ;  /* 0x000000ffff027224 */ /* 0x000fe200078e000e */
[----:B------:R-:W-:Y:S06]  /*16960*/  BRA `(.L_x_1490) ;  /* 0xffffffc000287947 */ /* 0x000fec000383ffff */
.L_x_1399:
[----:B0-----:R0:W2:Y:S02]  /*16970*/  SYNCS.PHASECHK.TRANS64.TRYWAIT P0, [R5+URZ+0x2a860], R2 ;  /* 0x02a86002050075a7 */ /* 0x0010a4000800017f */
[----:B--2---:R-:W-:Y:S05]  /*16980*/  @!P0 NANOSLEEP.SYNCS 0x989680 ;  /* 0x009896800000895d */ /* 0x004fea0003900000 */
[----:B------:R-:W2:Y:S02]  /*16990*/  @!P0 SYNCS.PHASECHK.TRANS64 P0, [R5+URZ+0x2a860], R2 ;  /* 0x02a86002050085a7 */ /* 0x000ea4000800007f */
[----:B--2---:R-:W-:Y:S05]  /*169a0*/  @!P0 BRA `(.L_x_1399) ;  /* 0xfffffffc00f08947 */ /* 0x004fea000383ffff */
[----:B------:R-:W-:Y:S05]  /*169b0*/  BRA `(.L_x_1491) ;  /* 0xffffffc000887947 */ /* 0x000fea000383ffff */
.L_x_1400:
        /* <DEDUP_REMOVED lines=8> */
.L_x_1493:
[----:B------:R-:W-:Y:S05]  /*16a40*/  BSYNC B1 ;  /* 0x0000000000017941 */ /* 0x000fea0003800000 */
.L_x_1492:
        /* <DEDUP_REMOVED lines=9> */
.L_x_1494:
[----:B------:R-:W-:Y:S02]  /*16ae0*/  IMAD.MOV.U32 R13, RZ, RZ, R23 ;  /* 0x000000ffff0d7224 */ /* 0x000fe400078e0017 */
[----:B------:R-:W-:Y:S02]  /*16af0*/  IMAD.MOV.U32 R12, RZ, RZ, 0x1 ;  /* 0x00000001ff0c7424 */ /* 0x000fe400078e00ff */
[----:B------:R-:W-:-:S07]  /*16b00*/  IMAD.MOV.U32 R2, RZ, RZ, R14 ;  /* 0x000000ffff027224 */ /* 0x000fce00078e000e */
[----:B------:R-:W-:Y:S05]  /*16b10*/  WARPSYNC.COLLECTIVE R15, `(.L_x_1495) ;  /* 0x000000000f087348 */ /* 0x000fea0003c00000 */
[----:B------:R0:W1:Y:S02]  /*16b20*/  SHFL.IDX P6, R14, R13, R12, R11 ;  /* 0x0000000c0d0e7389 */ /* 0x00006400000c000b */
[----:B01----:R-:W-:Y:S01]  /*16b30*/  ENDCOLLECTIVE ;  /* 0x000000000000791b */ /* 0x003fe20003800000 */
.L_x_1495:
        /* <DEDUP_REMOVED lines=15> */
.L_x_1496:
[----:B------:R-:W-:Y:S02]  /*16c30*/  IMAD.MOV.U32 R13, RZ, RZ, R23 ;  /* 0x000000ffff0d7224 */ /* 0x000fe400078e0017 */
[----:B------:R-:W-:Y:S02]  /*16c40*/  IMAD.MOV.U32 R12, RZ, RZ, 0x2 ;  /* 0x00000002ff0c7424 */ /* 0x000fe400078e00ff */
[----:B------:R-:W-:-:S07]  /*16c50*/  IMAD.MOV.U32 R2, RZ, RZ, R14 ;  /* 0x000000ffff027224 */ /* 0x000fce00078e000e */
[----:B------:R-:W-:Y:S05]  /*16c60*/  WARPSYNC.COLLECTIVE R15, `(.L_x_1497) ;  /* 0x000000000f087348 */ /* 0x000fea0003c00000 */
[----:B------:R0:W1:Y:S02]  /*16c70*/  SHFL.IDX P6, R14, R13, R12, R11 ;  /* 0x0000000c0d0e7389 */ /* 0x00006400000c000b */
[----:B01----:R-:W-:Y:S01]  /*16c80*/  ENDCOLLECTIVE ;  /* 0x000000000000791b */ /* 0x003fe20003800000 */
.L_x_1497:
        /* <DEDUP_REMOVED lines=14> */
.L_x_1498:
[----:B------:R-:W-:Y:S02]  /*16d70*/  IMAD.MOV.U32 R13, RZ, RZ, R23 ;  /* 0x000000ffff0d7224 */ /* 0x000fe400078e0017 */
[----:B------:R-:W-:Y:S02]  /*16d80*/  IMAD.MOV.U32 R12, RZ, RZ, 0x3 ;  /* 0x00000003ff0c7424 */ /* 0x000fe400078e00ff */
[----:B------:R-:W-:-:S07]  /*16d90*/  IMAD.MOV.U32 R2, RZ, RZ, R14 ;  /* 0x000000ffff027224 */ /* 0x000fce00078e000e */
[----:B------:R-:W-:Y:S05]  /*16da0*/  WARPSYNC.COLLECTIVE R15, `(.L_x_1499) ;  /* 0x000000000f087348 */ /* 0x000fea0003c00000 */
[----:B------:R0:W1:Y:S02]  /*16db0*/  SHFL.IDX P6, R14, R13, R12, R11 ;  /* 0x0000000c0d0e7389 */ /* 0x00006400000c000b */
[----:B01----:R-:W-:Y:S01]  /*16dc0*/  ENDCOLLECTIVE ;  /* 0x000000000000791b */ /* 0x003fe20003800000 */
.L_x_1499:
        /* <DEDUP_REMOVED lines=14> */
.L_x_1500:
[----:B------:R-:W-:Y:S02]  /*16eb0*/  IMAD.MOV.U32 R13, RZ, RZ, R23 ;  /* 0x000000ffff0d7224 */ /* 0x000fe400078e0017 */
[----:B------:R-:W-:Y:S02]  /*16ec0*/  IMAD.MOV.U32 R12, RZ, RZ, 0x4 ;  /* 0x00000004ff0c7424 */ /* 0x000fe400078e00ff */
[----:B------:R-:W-:-:S07]  /*16ed0*/  IMAD.MOV.U32 R2, RZ, RZ, R14 ;  /* 0x000000ffff027224 */ /* 0x000fce00078e000e */
[----:B------:R-:W-:Y:S05]  /*16ee0*/  WARPSYNC.COLLECTIVE R15, `(.L_x_1501) ;  /* 0x000000000f087348 */ /* 0x000fea0003c00000 */
[----:B------:R0:W1:Y:S02]  /*16ef0*/  SHFL.IDX P6, R14, R13, R12, R11 ;  /* 0x0000000c0d0e7389 */ /* 0x00006400000c000b */
[----:B01----:R-:W-:Y:S01]  /*16f00*/  ENDCOLLECTIVE ;  /* 0x000000000000791b */ /* 0x003fe20003800000 */
.L_x_1501:
        /* <DEDUP_REMOVED lines=14> */
.L_x_1502:
[----:B------:R-:W-:Y:S02]  /*16ff0*/  IMAD.MOV.U32 R13, RZ, RZ, R23 ;  /* 0x000000ffff0d7224 */ /* 0x000fe400078e0017 */
[----:B------:R-:W-:Y:S02]  /*17000*/  IMAD.MOV.U32 R12, RZ, RZ, 0x5 ;  /* 0x00000005ff0c7424 */ /* 0x000fe400078e00ff */
[----:B------:R-:W-:-:S07]  /*17010*/  IMAD.MOV.U32 R2, RZ, RZ, R14 ;  /* 0x000000ffff027224 */ /* 0x000fce00078e000e */
[----:B------:R-:W-:Y:S05]  /*17020*/  WARPSYNC.COLLECTIVE R15, `(.L_x_1503) ;  /* 0x000000000f087348 */ /* 0x000fea0003c00000 */
[----:B------:R0:W1:Y:S02]  /*17030*/  SHFL.IDX P6, R14, R13, R12, R11 ;  /* 0x0000000c0d0e7389 */ /* 0x00006400000c000b */
[----:B01----:R-:W-:Y:S01]  /*17040*/  ENDCOLLECTIVE ;  /* 0x000000000000791b */ /* 0x003fe20003800000 */
.L_x_1503:
        /* <DEDUP_REMOVED lines=8> */
[----:B------:R-:W-:Y:S01]  /*170d0*/  ISETP.LT.OR P2, PT, R6, 0x41, !P0 ;  /* 0x000000410600780c */ /* 0x000fe20004741670 */
[----:B------:R-:W-:-:S12]  /*170e0*/  IMAD.MOV.U32 R23, RZ, RZ, R14 ;  /* 0x000000ffff177224 */ /* 0x000fd800078e000e */
[----:B0-----:R-:W-:Y:S05]  /*170f0*/  WARPSYNC.COLLECTIVE R15, `(.L_x_1504) ;  /* 0x000000000f087348 */ /* 0x001fea0003c00000 */
[----:B------:R1:W2:Y:S02]  /*17100*/  SHFL.IDX P6, R14, R13, R12, R11 ;  /* 0x0000000c0d0e7389 */ /* 0x0002a400000c000b */
[----:B012---:R-:W-:Y:S01]  /*17110*/  ENDCOLLECTIVE ;  /* 0x000000000000791b */ /* 0x007fe20003800000 */
.L_x_1504:
[----:B------:R-:W-:Y:S01]  /*17120*/  @!PT LDS RZ, [RZ] ;  /* 0x00000000fffff984 */ /* 0x000fe20000000800 */
[----:B------:R-:W-:Y:S01]  /*17130*/  @!PT LDS RZ, [RZ] ;  /* 0x00000000fffff984 */ /* 0x000fe20000000800 */
[----:B------:R-:W-:Y:S01]  /*17140*/  @!PT LDS RZ, [RZ] ;  /* 0x00000000fffff984 */ /* 0x000fe20000000800 */
[----:B------:R0:W-:Y:S02]  /*17150*/  LDGSTS.E.BYPASS.LTC128B.128 [R4+0x5400], desc[UR36][R2.64+0x80], !P2 ;  /* 0x0540008002047fae */ /* 0x0001e4000d101d64 */
[----:B0-----:R-:W-:Y:S01]  /*17160*/  IMAD.MOV.U32 R2, RZ, RZ, R14 ;  /* 0x000000ffff027224 */ /* 0x001fe200078e000e */
[----:B------:R-:W-:Y:S06]  /*17170*/  BRA `(.L_x_1505) ;  /* 0xffffffbc00747947 */ /* 0x000fec000383ffff */
.L_x_1408:
[----:B0-----:R0:W1:Y:S02]  /*17180*/  SYNCS.PHASECHK.TRANS64.TRYWAIT P0, [R0+URZ+0x2a860], R3 ;  /* 0x02a86003000075a7 */ /* 0x001064000800017f */
[----:B-1----:R-:W-:Y:S05]  /*17190*/  @!P0 NANOSLEEP.SYNCS 0x989680 ;  /* 0x009896800000895d */ /* 0x002fea0003900000 */
[----:B------:R-:W1:Y:S02]  /*171a0*/  @!P0 SYNCS.PHASECHK.TRANS64 P0, [R0+URZ+0x2a860], R3 ;  /* 0x02a86003000085a7 */ /* 0x000e64000800007f */
[----:B-1----:R-:W-:Y:S05]  /*171b0*/  @!P0 BRA `(.L_x_1408) ;  /* 0xfffffffc00f08947 */ /* 0x002fea000383ffff */
[----:B------:R-:W-:Y:S05]  /*171c0*/  BRA `(.L_x_1506) ;  /* 0xffffffc000947947 */ /* 0x000fea000383ffff */
.L_x_1409:
        /* <DEDUP_REMOVED lines=8> */
.L_x_1508:
[----:B------:R-:W-:Y:S05]  /*17250*/  BSYNC B0 ;  /* 0x0000000000007941 */ /* 0x000fea0003800000 */
.L_x_1507:
[----:B------:R-:W0:Y:S01]  /*17260*/  S2R R4, SR_TID.X ;  /* 0x0000000000047919 */ /* 0x000e220000002100 */
[----:B------:R-:W-:Y:S01]  /*17270*/  IMAD.MOV.U32 R13, RZ, RZ, R17 ;  /* 0x000000ffff0d7224 */ /* 0x000fe200078e0011 */
[C---:B------:R-:W-:Y:S01]  /*17280*/  LOP3.LUT R2, R28.reuse, 0x1, RZ, 0xc0, !PT ;  /* 0x000000011c027812 */ /* 0x040fe200078ec0ff */
[----:B------:R-:W-:Y:S01]  /*17290*/  IMAD.MOV.U32 R12, RZ, RZ, RZ ;  /* 0x000000ffff0c7224 */ /* 0x000fe200078e00ff */
[----:B------:R-:W-:Y:S01]  /*172a0*/  LOP3.LUT P0, RZ, R28, 0x2, RZ, 0xc0, !PT ;  /* 0x000000021cff7812 */ /* 0x000fe2000780c0ff */
[----:B------:R-:W-:Y:S01]  /*172b0*/  IMAD.MOV.U32 R11, RZ, RZ, 0x181f ;  /* 0x0000181fff0b7424 */ /* 0x000fe200078e00ff */
[----:B------:R-:W-:Y:S01]  /*172c0*/  ISETP.NE.U32.AND P1, PT, R2, 0x1, PT ;  /* 0x000000010200780c */ /* 0x000fe20003f25070 */
[----:B------:R-:W-:Y:S01]  /*172d0*/  IMAD.MOV.U32 R15, RZ, RZ, -0x1 ;  /* 0xffffffffff0f7424 */ /* 0x000fe200078e00ff */
[C---:B------:R-:W-:Y:S01]  /*172e0*/  ISETP.LT.OR P4, PT, R6.reuse, 0x1, !P0 ;  /* 0x000000010600780c */ /* 0x040fe20004781670 */
[----:B------:R-:W-:Y:S01]  /*172f0*/  IMAD.MOV.U32 R3, RZ, RZ, R14 ;  /* 0x000000ffff037224 */ /* 0x000fe200078e000e */
[----:B------:R-:W-:-:S13]  /*17300*/  ISETP.LT.OR P3, PT, R6, 0x1, P1 ;  /* 0x000000010600780c */ /* 0x000fda0000f61670 */
[----:B0-----:R-:W-:Y:S05]  /*17310*/  WARPSYNC.COLLECTIVE R15, `(.L_x_1509) ;  /* 0x000000000f087348 */ /* 0x001fea0003c00000 */
[----:B------:R1:W2:Y:S02]  /*17320*/  SHFL.IDX P6, R14, R13, R12, R11 ;  /* 0x0000000c0d0e7389 */ /* 0x0002a400000c000b */
[----:B012---:R-:W-:Y:S01]  /*17330*/  ENDCOLLECTIVE ;  /* 0x000000000000791b */ /* 0x007fe20003800000 */
.L_x_1509:
[----:B------:R-:W-:Y:S02]  /*17340*/  IMAD.MOV.U32 R13, RZ, RZ, R23 ;  /* 0x000000ffff0d7224 */ /* 0x000fe400078e0017 */
[----:B------:R-:W-:Y:S02]  /*17350*/  IMAD.MOV.U32 R12, RZ, RZ, 0x1 ;  /* 0x00000001ff0c7424 */ /* 0x000fe400078e00ff */
[----:B------:R-:W-:-:S05]  /*17360*/  IMAD.SHL.U32 R4, R4, 0x8, RZ ;  /* 0x0000000804047824 */ /* 0x000fca00078e00ff */
[----:B------:R-:W-:-:S05]  /*17370*/  LOP3.LUT R4, R4, 0x38, RZ, 0xc0, !PT ;  /* 0x0000003804047812 */ /* 0x000fca00078ec0ff */
[----:B------:R-:W-:Y:S02]  /*17380*/  IMAD.SHL.U32 R5, R4, 0x2, RZ ;  /* 0x0000000204057824 */ /* 0x000fe400078e00ff */
[----:B------:R-:W-:-:S03]  /*17390*/  IMAD R4, R7, 0x2, R22 ;  /* 0x0000000207047824 */ /* 0x000fc600078e0216 */
[----:B------:R-:W-:-:S13]  /*173a0*/  IADD3 R2, P2, R14, R5, RZ ;  /* 0x000000050e027210 */ /* 0x000fda0007f5e0ff */
[----:B------:R-:W-:Y:S05]  /*173b0*/  WARPSYNC.COLLECTIVE R15, `(.L_x_1510) ;  /* 0x000000000f087348 */ /* 0x000fea0003c00000 */
[----:B------:R0:W1:Y:S02]  /*173c0*/  SHFL.IDX P6, R14, R13, R12, R11 ;  /* 0x0000000c0d0e7389 */ /* 0x00006400000c000b */
[----:B01----:R-:W-:Y:S01]  /*173d0*/  ENDCOLLECTIVE ;  /* 0x000000000000791b */ /* 0x003fe20003800000 */
.L_x_1510:
        /* <DEDUP_REMOVED lines=13> */
.L_x_1511:
[----:B------:R-:W-:Y:S02]  /*174b0*/  IMAD.MOV.U32 R13, RZ, RZ, R23 ;  /* 0x000000ffff0d7224 */ /* 0x000fe400078e0017 */
[----:B------:R-:W-:Y:S01]  /*174c0*/  IMAD.MOV.U32 R12, RZ, RZ, 0x2 ;  /* 0x00000002ff0c7424 */ /* 0x000fe200078e00ff */
[----:B------:R-:W-:-:S13]  /*174d0*/  IADD3 R2, P2, R14, R5, RZ ;  /* 0x000000050e027210 */ /* 0x000fda0007f5e0ff */
[----:B------:R-:W-:Y:S05]  /*174e0*/  WARPSYNC.COLLECTIVE R15, `(.L_x_1512) ;  /* 0x000000000f087348 */ /* 0x000fea0003c00000 */
[----:B------:R0:W1:Y:S02]  /*174f0*/  SHFL.IDX P6, R14, R13, R12, R11 ;  /* 0x0000000c0d0e7389 */ /* 0x00006400000c000b */
[----:B01----:R-:W-:Y:S01]  /*17500*/  ENDCOLLECTIVE ;  /* 0x000000000000791b */ /* 0x003fe20003800000 */
.L_x_1512:
        /* <DEDUP_REMOVED lines=13> */
.L_x_1513:
[----:B------:R-:W-:Y:S02]  /*175e0*/  IMAD.MOV.U32 R13, RZ, RZ, R23 ;  /* 0x000000ffff0d7224 */ /* 0x000fe400078e0017 */
[----:B------:R-:W-:Y:S02]  /*175f0*/  IMAD.MOV.U32 R12, RZ, RZ, 0x3 ;  /* 0x00000003ff0c7424 */ /* 0x000fe400078e00ff */
[----:B------:R-:W-:-:S07]  /*17600*/  IMAD.MOV.U32 R10, RZ, RZ, R14 ;  /* 0x000000ffff0a7224 */ /* 0x000fce00078e000e */
[----:B------:R-:W-:Y:S05]  /*17610*/  WARPSYNC.COLLECTIVE R15, `(.L_x_1514) ;  /* 0x000000000f087348 */ /* 0x000fea0003c00000 */
[----:B------:R0:W1:Y:S02]  /*17620*/  SHFL.IDX P6, R14, R13, R12, R11 ;  /* 0x0000000c0d0e7389 */ /* 0x00006400000c000b */
[----:B01----:R-:W-:Y:S01]  /*17630*/  ENDCOLLECTIVE ;  /* 0x000000000000791b */ /* 0x003fe20003800000 */
.L_x_1514:
[----:B------:R-:W-:-:S05]  /*17640*/  IADD3 R2, P2, R10, R5, RZ ;  /* 0x000000050a027210 */ /* 0x000fca0007f5e0ff */
[----:B------:R-:W-:-:S05]  /*17650*/  IMAD.X R3, RZ, RZ, R7, P2 ;  /* 0x000000ffff037224 */ /* 0x000fca00010e0607 */
[----:B------:R-:W-:Y:S01]  /*17660*/  @!PT LDS RZ, [RZ] ;  /* 0x00000000fffff984 */ /* 0x000fe20000000800 */
[----:B------:R-:W-:Y:S01]  /*17670*/  @!PT LDS RZ, [RZ] ;  /* 0x00000000fffff984 */ /* 0x000fe20000000800 */
[----:B------:R-:W-:Y:S01]  /*17680*/  @!PT LDS RZ, [RZ] ;  /* 0x00000000fffff984 */ /* 0x000fe20000000800 */
[----:B------:R0:W-:Y:S01]  /*17690*/  LDGSTS.E.BYPASS.LTC128B.128 [R4+0x1400], desc[UR36][R2.64], !P3 ;  /* 0x0140000002047fae */ /* 0x0001e2000d901d64 */
[----:B------:R-:W-:Y:S01]  /*176a0*/  IMAD.MOV.U32 R13, RZ, RZ, R17 ;  /* 0x000000ffff0d7224 */ /* 0x000fe200078e0011 */
[C---:B------:R-:W-:Y:S02]  /*176b0*/  ISETP.LT.OR P3, PT, R6.reuse, 0x31, P1 ;  /* 0x000000310600780c */ /* 0x040fe40000f61670 */
[----:B------:R0:W-:Y:S01]  /*176c0*/  LDGSTS.E.BYPASS.LTC128B.128 [R4+0x4400], desc[UR36][R2.64+0x80], !P4 ;  /* 0x0440008002047fae */ /* 0x0001e2000e101d64 */
[----:B------:R-:W-:Y:S01]  /*176d0*/  ISETP.LT.OR P4, PT, R6, 0x31, !P0 ;  /* 0x000000310600780c */ /* 0x000fe20004781670 */
[----:B------:R-:W-:-:S12]  /*176e0*/  IMAD.MOV.U32 R8, RZ, RZ, R14 ;  /* 0x000000ffff087224 */ /* 0x000fd800078e000e */
[----:B0-----:R-:W-:Y:S05]  /*176f0*/  WARPSYNC.COLLECTIVE R15, `(.L_x_1515) ;  /* 0x000000000f087348 */ /* 0x001fea0003c00000 */
[----:B------:R1:W2:Y:S02]  /*17700*/  SHFL.IDX P6, R14, R13, R12, R11 ;  /* 0x0000000c0d0e7389 */ /* 0x0002a400000c000b */
[----:B012---:R-:W-:Y:S01]  /*17710*/  ENDCOLLECTIVE ;  /* 0x000000000000791b */ /* 0x007fe20003800000 */
.L_x_1515:
[----:B------:R-:W-:Y:S02]  /*17720*/  IMAD.MOV.U32 R13, RZ, RZ, R23 ;  /* 0x000000ffff0d7224 */ /* 0x000fe400078e0017 */
[----:B------:R-:W-:Y:S01]  /*17730*/  IMAD.MOV.U32 R12, RZ, RZ, 0x4 ;  /* 0x00000004ff0c7424 */ /* 0x000fe200078e00ff */
[----:B------:R-:W-:-:S13]  /*17740*/  IADD3 R2, P2, R14, R5, RZ ;  /* 0x000000050e027210 */ /* 0x000fda0007f5e0ff */
[----:B------:R-:W-:Y:S05]  /*17750*/  WARPSYNC.COLLECTIVE R15, `(.L_x_1516) ;  /* 0x000000000f087348 */ /* 0x000fea0003c00000 */
[----:B------:R0:W1:Y:S02]  /*17760*/  SHFL.IDX P6, R14, R13, R12, R11 ;  /* 0x0000000c0d0e7389 */ /* 0x00006400000c000b */
[----:B01----:R-:W-:Y:S01]  /*17770*/  ENDCOLLECTIVE ;  /* 0x000000000000791b */ /* 0x003fe20003800000 */
.L_x_1516:
        /* <DEDUP_REMOVED lines=13> */
.L_x_1517:
[----:B------:R-:W-:Y:S02]  /*17850*/  IMAD.MOV.U32 R13, RZ, RZ, R23 ;  /* 0x000000ffff0d7224 */ /* 0x000fe400078e0017 */
[----:B------:R-:W-:Y:S02]  /*17860*/  IMAD.MOV.U32 R12, RZ, RZ, 0x5 ;  /* 0x00000005ff0c7424 */ /* 0x000fe400078e00ff */
[----:B------:R-:W-:-:S07]  /*17870*/  IMAD.MOV.U32 R10, RZ, RZ, R14 ;  /* 0x000000ffff0a7224 */ /* 0x000fce00078e000e */
[----:B------:R-:W-:Y:S05]  /*17880*/  WARPSYNC.COLLECTIVE R15, `(.L_x_1518) ;  /* 0x000000000f087348 */ /* 0x000fea0003c00000 */
[----:B------:R0:W1:Y:S02]  /*17890*/  SHFL.IDX P6, R14, R13, R12, R11 ;  /* 0x0000000c0d0e7389 */ /* 0x00006400000c000b */
[----:B01----:R-:W-:Y:S01]  /*178a0*/  ENDCOLLECTIVE ;  /* 0x000000000000791b */ /* 0x003fe20003800000 */
.L_x_1518:
        /* <DEDUP_REMOVED lines=8> */
[----:B------:R-:W-:-:S07]  /*17930*/  IMAD.MOV.U32 R23, RZ, RZ, R14 ;  /* 0x000000ffff177224 */ /* 0x000fce00078e000e */
[----:B0-----:R-:W-:Y:S05]  /*17940*/  WARPSYNC.COLLECTIVE R15, `(.L_x_1519) ;  /* 0x000000000f087348 */ /* 0x001fea0003c00000 */
[----:B------:R1:W2:Y:S02]  /*17950*/  SHFL.IDX P6, R14, R13, R12, R11 ;  /* 0x0000000c0d0e7389 */ /* 0x0002a400000c000b */
[----:B012---:R-:W-:Y:S01]  /*17960*/  ENDCOLLECTIVE ;  /* 0x000000000000791b */ /* 0x007fe20003800000 */
.L_x_1519:
[----:B------:R-:W-:Y:S05]  /*17970*/  BRA `(.L_x_1520) ;  /* 0xffffffbc00907947 */ /* 0x000fea000383ffff */
.L_x_1414:
        /* <DEDUP_REMOVED lines=8> */
.L_x_1522:
[----:B------:R-:W-:Y:S05]  /*17a00*/  BSYNC B0 ;  /* 0x0000000000007941 */ /* 0x000fea0003800000 */
.L_x_1521:
[----:B------:R-:W-:Y:S02]  /*17a10*/  IMAD.MOV.U32 R13, RZ, RZ, R16 ;  /* 0x000000ffff0d7224 */ /* 0x000fe400078e0010 */
[----:B------:R-:W-:Y:S02]  /*17a20*/  IMAD.MOV.U32 R12, RZ, RZ, 0x1 ;  /* 0x00000001ff0c7424 */ /* 0x000fe400078e00ff */
[----:B------:R-:W-:Y:S02]  /*17a30*/  IMAD.MOV.U32 R11, RZ, RZ, 0x1f ;  /* 0x0000001fff0b7424 */ /* 0x000fe400078e00ff */
[----:B------:R-:W-:Y:S02]  /*17a40*/  IMAD.MOV.U32 R15, RZ, RZ, -0x1 ;  /* 0xffffffffff0f7424 */ /* 0x000fe400078e00ff */
[----:B------:R-:W-:Y:S02]  /*17a50*/  IMAD.IADD R5, R19, 0x1, R8 ;  /* 0x0000000113057824 */ /* 0x000fe400078e0208 */
[----:B------:R-:W-:-:S07]  /*17a60*/  IMAD.MOV.U32 R0, RZ, RZ, R14 ;  /* 0x000000ffff007224 */ /* 0x000fce00078e000e */
[----:B------:R-:W-:Y:S05]  /*17a70*/  WARPSYNC.COLLECTIVE R15, `(.L_x_1523) ;  /* 0x000000000f087348 */ /* 0x000fea0003c00000 */
[----:B------:R0:W1:Y:S02]  /*17a80*/  SHFL.IDX P6, R14, R13, R12, R11 ;  /* 0x0000000c0d0e7389 */ /* 0x00006400000c000b */
[----:B01----:R-:W-:Y:S01]  /*17a90*/  ENDCOLLECTIVE ;  /* 0x000000000000791b */ /* 0x003fe20003800000 */
.L_x_1523:
[----:B------:R-:W-:Y:S02]  /*17aa0*/  ULDC UR4, c[0x0][0xc3c] ;  /* 0x00030f0000047ab9 */ /* 0x000fe40000000800 */
[----:B------:R-:W-:-:S13]  /*17ab0*/  ISETP.GE.OR P1, PT, R5, UR4, !P0 ;  /* 0x0000000405007c0c */ /* 0x000fda000c726670 */
[----:B------:R-:W0:Y:S01]  /*17ac0*/  @!P1 LDC.64 R2, c[0x0][0xc80] ;  /* 0x00032000ff029b82 */ /* 0x000e220000000a00 */
[----:B------:R-:W-:Y:S02]  /*17ad0*/  IMAD.MOV.U32 R11, RZ, RZ, RZ ;  /* 0x000000ffff0b7224 */ /* 0x000fe400078e00ff */
[----:B------:R-:W-:Y:S02]  /*17ae0*/  IMAD.MOV.U32 R4, RZ, RZ, R14 ;  /* 0x000000ffff047224 */ /* 0x000fe400078e000e */
[----:B0-----:R-:W-:-:S06]  /*17af0*/  @!P1 IMAD.WIDE R2, R5, 0x4, R2 ;  /* 0x0000000405029825 */ /* 0x001fcc00078e0202 */
[----:B------:R-:W2:Y:S01]  /*17b00*/  @!P1 LDG.E R2, desc[UR36][R2.64] ;  /* 0x0000002402029981 */ /* 0x000ea2000c1e1900 */
[----:B------:R-:W-:Y:S01]  /*17b10*/  IMAD.MOV.U32 R5, RZ, RZ, RZ ;  /* 0x000000ffff057224 */ /* 0x000fe200078e00ff */
[C---:B------:R-:W-:Y:S02]  /*17b20*/  ISETP.GE.U32.AND P2, PT, R8.reuse, 0x2, PT ;  /* 0x000000020800780c */ /* 0x040fe40003f46070 */
[C---:B------:R-:W-:Y:S02]  /*17b30*/  ISETP.GE.U32.AND P3, PT, R8.reuse, 0x4, PT ;  /* 0x000000040800780c */ /* 0x040fe40003f66070 */
[C---:B------:R-:W-:Y:S02]  /*17b40*/  ISETP.GE.U32.AND P4, PT, R8.reuse, 0x8, PT ;  /* 0x000000080800780c */ /* 0x040fe40003f86070 */
[C---:B------:R-:W-:Y:S01]  /*17b50*/  ISETP.GE.U32.AND P5, PT, R8.reuse, 0x10, PT ;  /* 0x000000100800780c */ /* 0x040fe20003fa6070 */
[----:B--2---:R-:W-:Y:S01]  /*17b60*/  @!P1 IMAD.MOV.U32 R5, RZ, RZ, R2 ;  /* 0x000000ffff059224 */ /* 0x004fe200078e0002 */
[----:B------:R-:W-:-:S03]  /*17b70*/  ISETP.NE.AND P1, PT, R8, RZ, PT ;  /* 0x000000ff0800720c */ /* 0x000fc60003f25270 */
[----:B------:R-:W-:-:S10]  /*17b80*/  IMAD.MOV.U32 R13, RZ, RZ, R5 ;  /* 0x000000ffff0d7224 */ /* 0x000fd400078e0005 */
[----:B------:R-:W-:Y:S05]  /*17b90*/  WARPSYNC.COLLECTIVE R15, `(.L_x_1524) ;  /* 0x000000000f087348 */ /* 0x000fea0003c00000 */
[----:B------:R0:W1:Y:S02]  /*17ba0*/  SHFL.UP P6, R14, R13, R12, R11 ;  /* 0x0400000c0d0e7389 */ /* 0x00006400000c000b */
[----:B01----:R-:W-:Y:S01]  /*17bb0*/  ENDCOLLECTIVE ;  /* 0x000000000000791b */ /* 0x003fe20003800000 */
.L_x_1524:
[----:B------:R-:W-:Y:S01]  /*17bc0*/  IMAD.MOV.U32 R12, RZ, RZ, 0x2 ;  /* 0x00000002ff0c7424 */ /* 0x000fe200078e00ff */
[----:B------:R-:W-:-:S05]  /*17bd0*/  SEL R6, R14, RZ, P1 ;  /* 0x000000ff0e067207 */ /* 0x000fca0000800000 */
[----:B------:R-:W-:-:S04]  /*17be0*/  IMAD.IADD R6, R5, 0x1, R6 ;  /* 0x0000000105067824 */ /* 0x000fc800078e0206 */
[----:B------:R-:W-:-:S07]  /*17bf0*/  IMAD.MOV.U32 R13, RZ, RZ, R6 ;  /* 0x000000ffff0d7224 */ /* 0x000fce00078e0006 */
[----:B------:R-:W-:Y:S05]  /*17c00*/  WARPSYNC.COLLECTIVE R15, `(.L_x_1525) ;  /* 0x000000000f087348 */ /* 0x000fea0003c00000 */
[----:B------:R0:W1:Y:S02]  /*17c10*/  SHFL.UP P6, R14, R13, R12, R11 ;  /* 0x0400000c0d0e7389 */ /* 0x00006400000c000b */
[----:B01----:R-:W-:Y:S01]  /*17c20*/  ENDCOLLECTIVE ;  /* 0x000000000000791b */ /* 0x003fe20003800000 */
.L_x_1525:
[----:B------:R-:W-:Y:S01]  /*17c30*/  IMAD.MOV.U32 R12, RZ, RZ, 0x4 ;  /* 0x00000004ff0c7424 */ /* 0x000fe200078e00ff */
[----:B------:R-:W-:-:S05]  /*17c40*/  SEL R7, R14, RZ, P2 ;  /* 0x000000ff0e077207 */ /* 0x000fca0001000000 */
[----:B------:R-:W-:-:S04]  /*17c50*/  IMAD.IADD R7, R6, 0x1, R7 ;  /* 0x0000000106077824 */ /* 0x000fc800078e0207 */
[----:B------:R-:W-:-:S07]  /*17c60*/  IMAD.MOV.U32 R13, RZ, RZ, R7 ;  /* 0x000000ffff0d7224 */ /* 0x000fce00078e0007 */
[----:B------:R-:W-:Y:S05]  /*17c70*/  WARPSYNC.COLLECTIVE R15, `(.L_x_1526) ;  /* 0x000000000f087348 */ /* 0x000fea0003c00000 */
[----:B------:R0:W1:Y:S02]  /*17c80*/  SHFL.UP P6, R14, R13, R12, R11 ;  /* 0x0400000c0d0e7389 */ /* 0x00006400000c000b */
[----:B01----:R-:W-:Y:S01]  /*17c90*/  ENDCOLLECTIVE ;  /* 0x000000000000791b */ /* 0x003fe20003800000 */
.L_x_1526:
[----:B------:R-:W-:Y:S01]  /*17ca0*/  IMAD.MOV.U32 R12, RZ, RZ, 0x8 ;  /* 0x00000008ff0c7424 */ /* 0x000fe200078e00ff */
[----:B------:R-:W-:-:S05]  /*17cb0*/  SEL R2, R14, RZ, P3 ;  /* 0x000000ff0e027207 */ /* 0x000fca0001800000 */
[----:B------:R-:W-:-:S04]  /*17cc0*/  IMAD.IADD R2, R7, 0x1, R2 ;  /* 0x0000000107027824 */ /* 0x000fc800078e0202 */
[----:B------:R-:W-:-:S07]  /*17cd0*/  IMAD.MOV.U32 R13, RZ, RZ, R2 ;  /* 0x000000ffff0d7224 */ /* 0x000fce00078e0002 */
[----:B------:R-:W-:Y:S05]  /*17ce0*/  WARPSYNC.COLLECTIVE R15, `(.L_x_1527) ;  /* 0x000000000f087348 */ /* 0x000fea0003c00000 */
[----:B------:R0:W1:Y:S02]  /*17cf0*/  SHFL.UP P6, R14, R13, R12, R11 ;  /* 0x0400000c0d0e7389 */ /* 0x00006400000c000b */
[----:B01----:R-:W-:Y:S01]  /*17d00*/  ENDCOLLECTIVE ;  /* 0x000000000000791b */ /* 0x003fe20003800000 */
.L_x_1527:
[----:B------:R-:W-:Y:S01]  /*17d10*/  IMAD.MOV.U32 R12, RZ, RZ, 0x10 ;  /* 0x00000010ff0c7424 */ /* 0x000fe200078e00ff */
[----:B------:R-:W-:-:S05]  /*17d20*/  SEL R3, R14, RZ, P4 ;  /* 0x000000ff0e037207 */ /* 0x000fca0002000000 */
[----:B------:R-:W-:-:S04]  /*17d30*/  IMAD.IADD R3, R2, 0x1, R3 ;  /* 0x0000000102037824 */ /* 0x000fc800078e0203 */
[----:B------:R-:W-:-:S07]  /*17d40*/  IMAD.MOV.U32 R13, RZ, RZ, R3 ;  /* 0x000000ffff0d7224 */ /* 0x000fce00078e0003 */
[----:B------:R-:W-:Y:S05]  /*17d50*/  WARPSYNC.COLLECTIVE R15, `(.L_x_1528) ;  /* 0x000000000f087348 */ /* 0x000fea0003c00000 */
[----:B------:R0:W1:Y:S02]  /*17d60*/  SHFL.UP P6, R14, R13, R12, R11 ;  /* 0x0400000c0d0e7389 */ /* 0x00006400000c000b */
[----:B01----:R-:W-:Y:S01]  /*17d70*/  ENDCOLLECTIVE ;  /* 0x000000000000791b */ /* 0x003fe20003800000 */
.L_x_1528:
[----:B------:R-:W-:Y:S02]  /*17d80*/  IMAD.MOV.U32 R12, RZ, RZ, 0x1f ;  /* 0x0000001fff0c7424 */ /* 0x000fe400078e00ff */
[----:B------:R-:W-:Y:S01]  /*17d90*/  IMAD.MOV.U32 R11, RZ, RZ, 0x1f ;  /* 0x0000001fff0b7424 */ /* 0x000fe200078e00ff */
[----:B------:R-:W-:-:S05]  /*17da0*/  SEL R6, R14, RZ, P5 ;  /* 0x000000ff0e067207 */ /* 0x000fca0002800000 */
[----:B------:R-:W-:-:S04]  /*17db0*/  IMAD.IADD R6, R3, 0x1, R6 ;  /* 0x0000000103067824 */ /* 0x000fc800078e0206 */
[----:B------:R-:W-:-:S07]  /*17dc0*/  IMAD.MOV.U32 R13, RZ, RZ, R6 ;  /* 0x000000ffff0d7224 */ /* 0x000fce00078e0006 */
[----:B------:R-:W-:Y:S05]  /*17dd0*/  WARPSYNC.COLLECTIVE R15, `(.L_x_1529) ;  /* 0x000000000f087348 */ /* 0x000fea0003c00000 */
[----:B------:R0:W1:Y:S02]  /*17de0*/  SHFL.IDX P6, R14, R13, R12, R11 ;  /* 0x0000000c0d0e7389 */ /* 0x00006400000c000b */
[----:B01----:R-:W-:Y:S01]  /*17df0*/  ENDCOLLECTIVE ;  /* 0x000000000000791b */ /* 0x003fe20003800000 */
.L_x_1529:
[----:B------:R-:W-:Y:S05]  /*17e00*/  BRA `(.L_x_1530) ;  /* 0xffffffbc00a07947 */ /* 0x000fea000383ffff */
.L_x_1419:
[----:B------:R-:W-:Y:S01]  /*17e10*/  BSSY B0, `(.L_x_1531) ;  /* 0x0000008000007945 */ /* 0x000fe20003800000 */
[----:B-----5:R-:W-:Y:S02]  /*17e20*/  IMAD.MOV.U32 R13, RZ, RZ, R5 ;  /* 0x000000ffff0d7224 */ /* 0x020fe400078e0005 */
[----:B------:R-:W-:Y:S02]  /*17e30*/  IMAD.MOV.U32 R12, RZ, RZ, 0x1 ;  /* 0x00000001ff0c7424 */ /* 0x000fe400078e00ff */
[----:B------:R-:W-:Y:S02]  /*17e40*/  IMAD.MOV.U32 R11, RZ, RZ, RZ ;  /* 0x000000ffff0b7224 */ /* 0x000fe400078e00ff */
[----:B------:R-:W-:-:S07]  /*17e50*/  IMAD.MOV.U32 R15, RZ, RZ, -0x1 ;  /* 0xffffffffff0f7424 */ /* 0x000fce00078e00ff */
[----:B012---:R-:W-:Y:S05]  /*17e60*/  WARPSYNC.COLLECTIVE R15, `(.L_x_1532) ;  /* 0x000000000f087348 */ /* 0x007fea0003c00000 */
[----:B------:R3:W4:Y:S02]  /*17e70*/  SHFL.UP P6, R14, R13, R12, R11 ;  /* 0x0400000c0d0e7389 */ /* 0x00072400000c000b */
[----:B01234-:R-:W-:Y:S01]  /*17e80*/  ENDCOLLECTIVE ;  /* 0x000000000000791b */ /* 0x01ffe20003800000 */
.L_x_1532:
[----:B------:R-:W-:Y:S05]  /*17e90*/  BSYNC B0 ;  /* 0x0000000000007941 */ /* 0x000fea0003800000 */
.L_x_1531:
[----:B------:R-:W-:Y:S01]  /*17ea0*/  SEL R14, R14, RZ, P1 ;  /* 0x000000ff0e0e7207 */ /* 0x000fe20000800000 */
[----:B------:R-:W-:Y:S02]  /*17eb0*/  IMAD.MOV.U32 R12, RZ, RZ, 0x2 ;  /* 0x00000002ff0c7424 */ /* 0x000fe400078e00ff */
[----:B------:R-:W-:Y:S02]  /*17ec0*/  IMAD.MOV.U32 R11, RZ, RZ, RZ ;  /* 0x000000ffff0b7224 */ /* 0x000fe400078e00ff */
[----:B------:R-:W-:Y:S02]  /*17ed0*/  IMAD.IADD R13, R5, 0x1, R14 ;  /* 0x00000001050d7824 */ /* 0x000fe400078e020e */
[----:B------:R-:W-:-:S07]  /*17ee0*/  IMAD.MOV.U32 R15, RZ, RZ, -0x1 ;  /* 0xffffffffff0f7424 */ /* 0x000fce00078e00ff */
[----:B------:R-:W-:Y:S05]  /*17ef0*/  WARPSYNC.COLLECTIVE R15, `(.L_x_1533) ;  /* 0x000000000f087348 */ /* 0x000fea0003c00000 */
[----:B------:R0:W1:Y:S02]  /*17f00*/  SHFL.UP P6, R14, R13, R12, R11 ;  /* 0x0400000c0d0e7389 */ /* 0x00006400000c000b */
[----:B01----:R-:W-:Y:S01]  /*17f10*/  ENDCOLLECTIVE ;  /* 0x000000000000791b */ /* 0x003fe20003800000 */
.L_x_1533:
[----:B------:R-:W-:Y:S01]  /*17f20*/  IMAD.MOV.U32 R12, RZ, RZ, 0x4 ;  /* 0x00000004ff0c7424 */ /* 0x000fe200078e00ff */
[----:B------:R-:W-:-:S05]  /*17f30*/  SEL R2, R14, RZ, P2 ;  /* 0x000000ff0e027207 */ /* 0x000fca0001000000 */
[----:B------:R-:W-:-:S04]  /*17f40*/  IMAD.IADD R2, R13, 0x1, R2 ;  /* 0x000000010d027824 */ /* 0x000fc800078e0202 */
[----:B------:R-:W-:-:S07]  /*17f50*/  IMAD.MOV.U32 R13, RZ, RZ, R2 ;  /* 0x000000ffff0d7224 */ /* 0x000fce00078e0002 */
[----:B------:R-:W-:Y:S05]  /*17f60*/  WARPSYNC.COLLECTIVE R15, `(.L_x_1534) ;  /* 0x000000000f087348 */ /* 0x000fea0003c00000 */
[----:B------:R0:W1:Y:S02]  /*17f70*/  SHFL.UP P6, R14, R13, R12, R11 ;  /* 0x0400000c0d0e7389 */ /* 0x00006400000c000b */
[----:B01----:R-:W-:Y:S01]  /*17f80*/  ENDCOLLECTIVE ;  /* 0x000000000000791b */ /* 0x003fe20003800000 */
.L_x_1534:
[----:B------:R-:W-:Y:S01]  /*17f90*/  IMAD.MOV.U32 R12, RZ, RZ, 0x8 ;  /* 0x00000008ff0c7424 */ /* 0x000fe200078e00ff */
[----:B------:R-:W-:-:S05]  /*17fa0*/  SEL R3, R14, RZ, P3 ;  /* 0x000000ff0e037207 */ /* 0x000fca0001800000 */
[----:B------:R-:W-:-:S04]  /*17fb0*/  IMAD.IADD R3, R2, 0x1, R3 ;  /* 0x0000000102037824 */ /* 0x000fc800078e0203 */
[----:B------:R-:W-:-:S07]  /*17fc0*/  IMAD.MOV.U32 R13, RZ, RZ, R3 ;  /* 0x000000ffff0d7224 */ /* 0x000fce00078e0003 */
[----:B------:R-:W-:Y:S05]  /*17fd0*/  WARPSYNC.COLLECTIVE R15, `(.L_x_1535) ;  /* 0x000000000f087348 */ /* 0x000fea0003c00000 */
[----:B------:R0:W1:Y:S02]  /*17fe0*/  SHFL.UP P6, R14, R13, R12, R11 ;  /* 0x0400000c0d0e7389 */ /* 0x00006400000c000b */
[----:B01----:R-:W-:Y:S01]  /*17ff0*/  ENDCOLLECTIVE ;  /* 0x000000000000791b */ /* 0x003fe20003800000 */
.L_x_1535:
[----:B------:R-:W-:Y:S01]  /*18000*/  IMAD.MOV.U32 R12, RZ, RZ, 0x10 ;  /* 0x00000010ff0c7424 */ /* 0x000fe200078e00ff */
[----:B------:R-:W-:-:S05]  /*18010*/  SEL R4, R14, RZ, P4 ;  /* 0x000000ff0e047207 */ /* 0x000fca0002000000 */
[----:B------:R-:W-:-:S04]  /*18020*/  IMAD.IADD R4, R3, 0x1, R4 ;  /* 0x0000000103047824 */ /* 0x000fc800078e0204 */
[----:B------:R-:W-:-:S07]  /*18030*/  IMAD.MOV.U32 R13, RZ, RZ, R4 ;  /* 0x000000ffff0d7224 */ /* 0x000fce00078e0004 */
[----:B------:R-:W-:Y:S05]  /*18040*/  WARPSYNC.COLLECTIVE R15, `(.L_x_1536) ;  /* 0x000000000f087348 */ /* 0x000fea0003c00000 */
[----:B------:R0:W1:Y:S02]  /*18050*/  SHFL.UP P6, R14, R13, R12, R11 ;  /* 0x0400000c0d0e7389 */ /* 0x00006400000c000b */
[----:B01----:R-:W-:Y:S01]  /*18060*/  ENDCOLLECTIVE ;  /* 0x000000000000791b */ /* 0x003fe20003800000 */
.L_x_1536:
        /* <DEDUP_REMOVED lines=8> */
.L_x_1537:
[----:B------:R-:W-:Y:S05]  /*180f0*/  BRA `(.L_x_1538) ;  /* 0xffffffbc00807947 */ /* 0x000fea000383ffff */
.L_x_1421:
[----:B------:R-:W-:Y:S01]  /*18100*/  BSSY B0, `(.L_x_1539) ;  /* 0x0000006000007945 */ /* 0x000fe20003800000 */
[----:B------:R-:W-:Y:S01]  /*18110*/  PLOP3.LUT P6, PT, P6, PT, PT, 0x8, 0x0 ;  /* 0x000000000000781c */ /* 0x000fe200037ce170 */
[----:B------:R-:W-:-:S12]  /*18120*/  IMAD.MOV.U32 R15, RZ, RZ, -0x1 ;  /* 0xffffffffff0f7424 */ /* 0x000fd800078e00ff */
[----:B01----:R-:W-:Y:S05]  /*18130*/  WARPSYNC.COLLECTIVE R15, `(.L_x_1540) ;  /* 0x000000000f087348 */ /* 0x003fea0003c00000 */
[----:B------:R-:W-:Y:S01]  /*18140*/  VOTE.ANY R14, PT, P6 ;  /* 0x00000000000e7806 */ /* 0x000fe200030e0100 */
[----:B01----:R-:W-:Y:S06]  /*18150*/  ENDCOLLECTIVE ;  /* 0x000000000000791b */ /* 0x003fec0003800000 */
.L_x_1540:
[----:B------:R-:W-:Y:S05]  /*18160*/  BSYNC B0 ;  /* 0x0000000000007941 */ /* 0x000fea0003800000 */
.L_x_1539:
[----:B------:R-:W-:Y:S02]  /*18170*/  IMAD.MOV.U32 R2, RZ, RZ, R14 ;  /* 0x000000ffff027224 */ /* 0x000fe400078e000e */
[----:B------:R-:W-:Y:S02]  /*18180*/  IMAD.MOV.U32 R13, RZ, RZ, R5 ;  /* 0x000000ffff0d7224 */ /* 0x000fe400078e0005 */
[----:B------:R-:W0:Y:S01]  /*18190*/  POPC R4, R2 ;  /* 0x0000000200047309 */ /* 0x000e220000000000 */
[----:B------:R-:W-:Y:S02]  /*181a0*/  IMAD.MOV.U32 R11, RZ, RZ, 0x1f ;  /* 0x0000001fff0b7424 */ /* 0x000fe400078e00ff */
[----:B------:R-:W-:Y:S02]  /*181b0*/  IMAD.MOV.U32 R15, RZ, RZ, -0x1 ;  /* 0xffffffffff0f7424 */ /* 0x000fe400078e00ff */
[----:B0-----:R-:W-:-:S07]  /*181c0*/  IMAD.MOV.U32 R12, RZ, RZ, R4 ;  /* 0x000000ffff0c7224 */ /* 0x001fce00078e0004 */
[----:B------:R-:W-:Y:S05]  /*181d0*/  WARPSYNC.COLLECTIVE R15, `(.L_x_1541) ;  /* 0x000000000f087348 */ /* 0x000fea0003c00000 */
[----:B------:R0:W1:Y:S02]  /*181e0*/  SHFL.IDX P6, R14, R13, R12, R11 ;  /* 0x0000000c0d0e7389 */ /* 0x00006400000c000b */
[----:B01----:R-:W-:Y:S01]  /*181f0*/  ENDCOLLECTIVE ;  /* 0x000000000000791b */ /* 0x003fe20003800000 */
.L_x_1541:
[----:B------:R-:W-:Y:S01]  /*18200*/  IMAD.MOV.U32 R5, RZ, RZ, R14 ;  /* 0x000000ffff057224 */ /* 0x000fe200078e000e */
[----:B------:R-:W-:Y:S06]  /*18210*/  BRA `(.L_x_1542) ;  /* 0xffffffbc00707947 */ /* 0x000fec000383ffff */
.L_x_1423:
[----:B------:R-:W-:Y:S01]  /*18220*/  BSSY B0, `(.L_x_1543) ;  /* 0x0000007000007945 */ /* 0x000fe20003800000 */
[----:B------:R-:W-:Y:S02]  /*18230*/  IMAD.MOV.U32 R13, RZ, RZ, R6 ;  /* 0x000000ffff0d7224 */ /* 0x000fe400078e0006 */
[----:B------:R-:W-:Y:S02]  /*18240*/  IMAD.MOV.U32 R11, RZ, RZ, 0x1f ;  /* 0x0000001fff0b7424 */ /* 0x000fe400078e00ff */
[----:B------:R-:W-:-:S07]  /*18250*/  IMAD.MOV.U32 R15, RZ, RZ, -0x1 ;  /* 0xffffffffff0f7424 */ /* 0x000fce00078e00ff */
[----:B0123--:R-:W-:Y:S05]  /*18260*/  WARPSYNC.COLLECTIVE R15, `(.L_x_1544) ;  /* 0x000000000f087348 */ /* 0x00ffea0003c00000 */
[----:B------:R4:W0:Y:S02]  /*18270*/  SHFL.IDX P6, R14, R13, R12, R11 ;  /* 0x0000000c0d0e7389 */ /* 0x00082400000c000b */
[----:B01234-:R-:W-:Y:S01]  /*18280*/  ENDCOLLECTIVE ;  /* 0x000000000000791b */ /* 0x01ffe20003800000 */
.L_x_1544:
[----:B------:R-:W-:Y:S05]  /*18290*/  BSYNC B0 ;  /* 0x0000000000007941 */ /* 0x000fea0003800000 */
.L_x_1543:
[----:B------:R-:W-:Y:S05]  /*182a0*/  BRA `(.L_x_1422) ;  /* 0xffffffbc00687947 */ /* 0x000fea000383ffff */
.L_x_1427:
[----:B0-----:R0:W2:Y:S02]  /*182b0*/  SYNCS.PHASECHK.TRANS64.TRYWAIT P0, [R5+URZ+0x2a820], R0 ;  /* 0x02a82000050075a7 */ /* 0x0010a4000800017f */
[----:B--2---:R-:W-:Y:S05]  /*182c0*/  @!P0 NANOSLEEP.SYNCS 0x989680 ;  /* 0x009896800000895d */ /* 0x004fea0003900000 */
[----:B------:R-:W2:Y:S02]  /*182d0*/  @!P0 SYNCS.PHASECHK.TRANS64 P0, [R5+URZ+0x2a820], R0 ;  /* 0x02a82000050085a7 */ /* 0x000ea4000800007f */
[----:B--2---:R-:W-:Y:S05]  /*182e0*/  @!P0 BRA `(.L_x_1427) ;  /* 0xfffffffc00f08947 */ /* 0x004fea000383ffff */
[----:B------:R-:W-:Y:S05]  /*182f0*/  BRA `(.L_x_1545) ;  /* 0xffffffc000e07947 */ /* 0x000fea000383ffff */
.L_x_1428:
        /* <DEDUP_REMOVED lines=11> */
.L_x_1547:
[----:B------:R-:W-:Y:S05]  /*183b0*/  BSYNC B0 ;  /* 0x0000000000007941 */ /* 0x000fea0003800000 */
.L_x_1546:
[----:B------:R-:W-:Y:S05]  /*183c0*/  BRA `(.L_x_1548) ;  /* 0xffffffc000c87947 */ /* 0x000fea000383ffff */
.L_x_1431:
[----:B------:R-:W-:Y:S01]  /*183d0*/  BSSY B1, `(.L_x_1549) ;  /* 0x0000006000017945 */ /* 0x000fe20003800000 */
[----:B------:R-:W-:-:S07]  /*183e0*/  IMAD.MOV.U32 R15, RZ, RZ, -0x1 ;  /* 0xffffffffff0f7424 */ /* 0x000fce00078e00ff */
[----:B01-3--:R-:W-:Y:S05]  /*183f0*/  WARPSYNC.COLLECTIVE R15, `(.L_x_1550) ;  /* 0x000000000f0c7348 */ /* 0x00bfea0003c00000 */
[----:B------:R-:W-:Y:S02]  /*18400*/  ELECT P6, UR62, PT ;  /* 0x00000000003e782f */ /* 0x000fe400038c0000 */
[----:B------:R-:W-:Y:S01]  /*18410*/  MOV R14, UR62 ;  /* 0x0000003e000e7c02 */ /* 0x000fe20008000f00 */
[----:B01-3--:R-:W-:Y:S10]  /*18420*/  ENDCOLLECTIVE ;  /* 0x000000000000791b */ /* 0x00bff40003800000 */
.L_x_1550:
[----:B------:R-:W-:Y:S05]  /*18430*/  BSYNC B1 ;  /* 0x0000000000017941 */ /* 0x000fea0003800000 */
.L_x_1549:
[----:B------:R-:W-:Y:S05]  /*18440*/  BRA `(.L_x_1551) ;  /* 0xffffffc000c07947 */ /* 0x000fea000383ffff */
.L_x_1433:
[----:B0-----:R0:W2:Y:S02]  /*18450*/  SYNCS.PHASECHK.TRANS64.TRYWAIT P1, [R3+URZ+0x2a840], R2 ;  /* 0x02a84002030075a7 */ /* 0x0010a4000802017f */
[----:B--2---:R-:W-:Y:S05]  /*18460*/  @!P1 NANOSLEEP.SYNCS 0x989680 ;  /* 0x009896800000995d */ /* 0x004fea0003900000 */
[----:B------:R-:W2:Y:S02]  /*18470*/  @!P1 SYNCS.PHASECHK.TRANS64 P1, [R3+URZ+0x2a840], R2 ;  /* 0x02a84002030095a7 */ /* 0x000ea4000802007f */
[----:B--2---:R-:W-:Y:S05]  /*18480*/  @!P1 BRA `(.L_x_1433) ;  /* 0xfffffffc00f09947 */ /* 0x004fea000383ffff */
[----:B------:R-:W-:Y:S05]  /*18490*/  BRA `(.L_x_1552) ;  /* 0xffffffc000e87947 */ /* 0x000fea000383ffff */
.L_x_1435:
[----:B--2---:R2:W4:Y:S02]  /*184a0*/  SYNCS.PHASECHK.TRANS64.TRYWAIT P1, [R25+URZ+0x2a840], R0 ;  /* 0x02a84000190075a7 */ /* 0x004524000802017f */
[----:B----4-:R-:W-:Y:S05]  /*184b0*/  @!P1 NANOSLEEP.SYNCS 0x989680 ;  /* 0x009896800000995d */ /* 0x010fea0003900000 */
[----:B------:R-:W4:Y:S02]  /*184c0*/  @!P1 SYNCS.PHASECHK.TRANS64 P1, [R25+URZ+0x2a840], R0 ;  /* 0x02a84000190095a7 */ /* 0x000f24000802007f */
[----:B----4-:R-:W-:Y:S05]  /*184d0*/  @!P1 BRA `(.L_x_1435) ;  /* 0xfffffffc00f09947 */ /* 0x010fea000383ffff */
[----:B------:R-:W-:Y:S05]  /*184e0*/  BRA `(.L_x_1553) ;  /* 0xffffffc000f47947 */ /* 0x000fea000383ffff */
.L_x_1437:
[----:B----4-:R4:W0:Y:S02]  /*184f0*/  SYNCS.PHASECHK.TRANS64.TRYWAIT P1, [R3+URZ+0x2a860], R2 ;  /* 0x02a86002030075a7 */ /* 0x010824000802017f */
[----:B0-----:R-:W-:Y:S05]  /*18500*/  @!P1 NANOSLEEP.SYNCS 0x989680 ;  /* 0x009896800000995d */ /* 0x001fea0003900000 */
[----:B------:R-:W0:Y:S02]  /*18510*/  @!P1 SYNCS.PHASECHK.TRANS64 P1, [R3+URZ+0x2a860], R2 ;  /* 0x02a86002030095a7 */ /* 0x000e24000802007f */
[----:B0-----:R-:W-:Y:S05]  /*18520*/  @!P1 BRA `(.L_x_1437) ;  /* 0xfffffffc00f09947 */ /* 0x001fea000383ffff */
[----:B------:R-:W-:Y:S05]  /*18530*/  BRA `(.L_x_1554) ;  /* 0xffffffc000f07947 */ /* 0x000fea000383ffff */
.L_x_1555:
        /* <DEDUP_REMOVED lines=12> */
.L_x_3230:


//--------------------- .text._ZN7cutlass13device_kernelIN5flash11enable_sm90INS1_16FlashAttnFwdSm90INS1_25CollectiveMainloopFwdSm90ILi2EN4cute5tupleIJNS5_1CILi1EEES8_S8_EEENS6_IJNS7_ILi128EEENS7_ILi96EEENS7_ILi192EEEEEELi128ENS_6half_tEfNS_4arch4Sm90ELb0ELb1ELb0ELb1ELb1ELb1ELb0ELb1ELb1ELb1ELb0ELb0EEENS1_21CollectiveEpilogueFwdINS6_IJSA_SA_SB_EEES9_SE_SG_Li256ELb1ELb1ELb0ELb0EEENS1_36VarlenDynamicPersistentTileSchedulerILi128ELi96ELi256ELi128ELb0ELb1ELb1ELb1ELb0ELb1EEEEEEEEEvNT_6ParamsE --------------------------
	.section	.text._ZN7cutlass13device_kernelIN5flash11enable_sm90INS1_16FlashAttnFwdSm90INS1_25CollectiveMainloopFwdSm90ILi2EN4cute5tupleIJNS5_1CILi1EEES8_S8_EEENS6_IJNS7_ILi128EEENS7_ILi96EEENS7_ILi192EEEEEELi128ENS_6half_tEfNS_4arch4Sm90ELb0ELb1ELb0ELb1ELb1ELb1ELb0ELb1ELb1ELb1ELb0ELb0EEENS1_21CollectiveEpilogueFwdINS6_IJSA_SA_SB_EEES9_SE_SG_Li256ELb1ELb1ELb0ELb0EEENS1_36VarlenDynamicPersistentTileSchedulerILi128ELi96ELi256ELi128ELb0ELb1ELb1ELb1ELb0ELb1EEEEEEEEEvNT_6ParamsE,"ax",@progbits
	.align	128
.text._ZN7cutlass13device_kernelIN5flash11enable_sm90INS1_16FlashAttnFwdSm90INS1_25CollectiveMainloopFwdSm90ILi2EN4cute5tupleIJNS5_1CILi1EEES8_S8_EEENS6_IJNS7_ILi128EEENS7_ILi96EEENS7_ILi192EEEEEELi128ENS_6half_tEfNS_4arch4Sm90ELb0ELb1ELb0ELb1ELb1ELb1ELb0ELb1ELb1ELb1ELb0ELb0EEENS1_21CollectiveEpilogueFwdINS6_IJSA_SA_SB_EEES9_SE_SG_Li256ELb1ELb1ELb0ELb0EEENS1_36VarlenDynamicPersistentTileSchedulerILi128ELi96ELi256ELi128ELb0ELb1ELb1ELb1ELb0ELb1EEEEEEEEEvNT_6ParamsE:
        .type           _ZN7cutlass13device_kernelIN5flash11enable_sm90INS1_16FlashAttnFwdSm90INS1_25CollectiveMainloopFwdSm90ILi2EN4cute5tupleIJNS5_1CILi1EEES8_S8_EEENS6_IJNS7_ILi128EEENS7_ILi96EEENS7_ILi192EEEEEELi128ENS_6half_tEfNS_4arch4Sm90ELb0ELb1ELb0ELb1ELb1ELb1ELb0ELb1ELb1ELb1ELb0ELb0EEENS1_21CollectiveEpilogueFwdINS6_IJSA_SA_SB_EEES9_SE_SG_Li256ELb1ELb1ELb0ELb0EEENS1_36VarlenDynamicPersistentTileSchedulerILi128ELi96ELi256ELi128ELb0ELb1ELb1ELb1ELb0ELb1EEEEEEEEEvNT_6ParamsE,@function
        .size           _ZN7cutlass13device_kernelIN5flash11enable_sm90INS1_16FlashAttnFwdSm90INS1_25CollectiveMainloopFwdSm90ILi2EN4cute5tupleIJNS5_1CILi1EEES8_S8_EEENS6_IJNS7_ILi128EEENS7_ILi96EEENS7_ILi192EEEEEELi128ENS_6half_tEfNS_4arch4Sm90ELb0ELb1ELb0ELb1ELb1ELb1ELb0ELb1ELb1ELb1ELb0ELb0EEENS1_21CollectiveEpilogueFwdINS6_IJSA_SA_SB_EEES9_SE_SG_Li256ELb1ELb1ELb0ELb0EEENS1_36VarlenDynamicPersistentTileSchedulerILi128ELi96ELi256ELi128ELb0ELb1ELb1ELb1ELb0ELb1EEEEEEEEEvNT_6ParamsE,(.L_x_3231 - _ZN7cutlass13device_kernelIN5flash11enable_sm90INS1_16FlashAttnFwdSm90INS1_25CollectiveMainloopFwdSm90ILi2EN4cute5tupleIJNS5_1CILi1EEES8_S8_EEENS6_IJNS7_ILi128EEENS7_ILi96EEENS7_ILi192EEEEEELi128ENS_6half_tEfNS_4arch4Sm90ELb0ELb1ELb0ELb1ELb1ELb1ELb0ELb1ELb1ELb1ELb0ELb0EEENS1_21CollectiveEpilogueFwdINS6_IJSA_SA_SB_EEES9_SE_SG_Li256ELb1ELb1ELb0ELb0EEENS1_36VarlenDynamicPersistentTileSchedulerILi128ELi96ELi256ELi128ELb0ELb1ELb1ELb1ELb0ELb1EEEEEEEEEvNT_6ParamsE)
        .other          _ZN7cutlass13device_kernelIN5flash11enable_sm90INS1_16FlashAttnFwdSm90INS1_25CollectiveMainloopFwdSm90ILi2EN4cute5tupleIJNS5_1CILi1EEES8_S8_EEENS6_IJNS7_ILi128EEENS7_ILi96EEENS7_ILi192EEEEEELi128ENS_6half_tEfNS_4arch4Sm90ELb0ELb1ELb0ELb1ELb1ELb1ELb0ELb1ELb1ELb1ELb0ELb0EEENS1_21CollectiveEpilogueFwdINS6_IJSA_SA_SB_EEES9_SE_SG_Li256ELb1ELb1ELb0ELb0EEENS1_36VarlenDynamicPersistentTileSchedulerILi128ELi96ELi256ELi128ELb0ELb1ELb1ELb1ELb0ELb1EEEEEEEEEvNT_6ParamsE,@"STO_CUDA_ENTRY STV_DEFAULT"
_ZN7cutlass13device_kernelIN5flash11enable_sm90INS1_16FlashAttnFwdSm90INS1_25CollectiveMainloopFwdSm90ILi2EN4cute5tupleIJNS5_1CILi1EEES8_S8_EEENS6_IJNS7_ILi128EEENS7_ILi96EEENS7_ILi192EEEEEELi128ENS_6half_tEfNS_4arch4Sm90ELb0ELb1ELb0ELb1ELb1ELb1ELb0ELb1ELb1ELb1ELb0ELb0EEENS1_21CollectiveEpilogueFwdINS6_IJSA_SA_SB_EEES9_SE_SG_Li256ELb1ELb1ELb0ELb0EEENS1_36VarlenDynamicPersistentTileSchedulerILi128ELi96ELi256ELi128ELb0ELb1ELb1ELb1ELb0ELb1EEEEEEEEEvNT_6ParamsE:
        /* <DEDUP_REMOVED lines=18> */
.L_x_1557:
[----:B------:R-:W-:Y:S05]  /*0120*/  BSYNC B0 ;  /* 0x0000000000007941 */ /* 0x000fea0003800000 */
.L_x_1556:
        /* <DEDUP_REMOVED lines=41> */
.L_x_1558:
        /* <DEDUP_REMOVED lines=22> */
.L_x_1559:
        /* <DEDUP_REMOVED lines=18> */
.L_x_1560:
        /* <DEDUP_REMOVED lines=22> */
.L_x_1561:
        /* <DEDUP_REMOVED lines=22> */
.L_x_1562:
        /* <DEDUP_REMOVED lines=10> */
.L_x_1565:
[----:B------:R-:W-:-:S08]  /*09a0*/  NOP ;  /* 0x0000000000007918 */ /* 0x000fd00000000000 */
[----:B------:R-:W1:Y:S02]  /*09b0*/  USETMAXREG.TRY_ALLOC.CTAPOOL UP0, 0xe8 ;  /* 0x000000e8000079c8 */ /* 0x000e640008000600 */
[----:B-1----:R-:W-:-:S13]  /*09c0*/  PLOP3.LUT P0, PT, PT, PT, UP0, 0x80, 0x0 ;  /* 0x000000000000781c */ /* 0x002fda0003f0f008 */
[----:B------:R-:W-:Y:S05]  /*09d0*/  @!P0 BRA `(.L_x_1565) ;  /* 0xfffffffc00f08947 */ /* 0x000fea000383ffff */
[----:B------:R-:W1:Y:S08]  /*09e0*/  S2UR UR4, SR_CgaCtaId ;  /* 0x00000000000479c3 */ /* 0x000e700000008800 */
[----:B------:R-:W-:Y:S06]  /*09f0*/  BAR.ARV 0x8, 0x180 ;  /* 0x0206000000007b1d */ /* 0x000fec0000002000 */
[----:B0-----:R-:W-:-:S02]  /*0a00*/  MOV R3, 0x400 ;  /* 0x0000040000037802 */ /* 0x001fc40000000f00 */
[----:B------:R-:W-:Y:S01]  /*0a10*/  BAR.SYNC.DEFER_BLOCKING 0x5, 0x180 ;  /* 0x0146000000007b1d */ /* 0x000fe20000010000 */
[----:B-1----:R-:W-:-:S05]  /*0a20*/  IMAD.U32 R172, RZ, RZ, UR4 ;  /* 0x00000004ffac7e24 */ /* 0x002fca000f8e00ff */
[----:B------:R-:W-:Y:S01]  /*0a30*/  ULDC UR4, c[0x0][0xc3c] ;  /* 0x00030f0000047ab9 */ /* 0x000fe20000000800 */
[----:B------:R-:W-:-:S05]  /*0a40*/  LEA R18, R172, R3, 0x18 ;  /* 0x00000003ac127211 */ /* 0x000fca00078ec0ff */
[----:B------:R-:W0:Y:S01]  /*0a50*/  LDS.128 R28, [R18+0x2a8d0] ;  /* 0x02a8d000121c7984 */ /* 0x000e220000000c00 */
[----:B------:R-:W-:Y:S06]  /*0a60*/  BAR.ARV 0x4, 0x180 ;  /* 0x0106000000007b1d */ /* 0x000fec0000002000 */
[----:B0-----:R-:W-:-:S13]  /*0a70*/  ISETP.GE.AND P0, PT, R31, UR4, PT ;  /* 0x000000041f007c0c */ /* 0x001fda000bf06270 */
[----:B------:R-:W-:Y:S05]  /*0a80*/  @P0 BRA `(.L_x_1566) ;  /* 0x0000027000680947 */ /* 0x000fea0003800000 */
[----:B------:R-:W2:Y:S01]  /*0a90*/  LDL R2, [R1+0x40] ;  /* 0x0000400001027983 */ /* 0x000ea20000100800 */
[----:B------:R-:W-:Y:S01]  /*0aa0*/  VIADD R0, R0, 0xffffff80 ;  /* 0xffffff8000007836 */ /* 0x000fe20000000000 */
[----:B------:R-:W-:Y:S01]  /*0ab0*/  R2UR UR4, R18 ;  /* 0x00000000120472ca */ /* 0x000fe200000e0000 */
[----:B------:R-:W-:Y:S01]  /*0ac0*/  IMAD.MOV.U32 R197, RZ, RZ, RZ ;  /* 0x000000ffffc57224 */ /* 0x000fe200078e00ff */
[----:B------:R-:W-:Y:S01]  /*0ad0*/  MOV R19, RZ ;  /* 0x000000ff00137202 */ /* 0x000fe20000000f00 */
[----:B------:R-:W-:Y:S01]  /*0ae0*/  IMAD.MOV.U32 R175, RZ, RZ, RZ ;  /* 0x000000ffffaf7224 */ /* 0x000fe200078e00ff */
[----:B------:R-:W-:Y:S01]  /*0af0*/  SHF.R.S32.HI R3, RZ, 0x1f, R0 ;  /* 0x0000001fff037819 */ /* 0x000fe20000011400 */
[----:B------:R-:W-:Y:S02]  /*0b00*/  IMAD.MOV.U32 R163, RZ, RZ, RZ ;  /* 0x000000ffffa37224 */ /* 0x000fe400078e00ff */
[----:B------:R-:W-:Y:S01]  /*0b10*/  IMAD.MOV.U32 R160, RZ, RZ, RZ ;  /* 0x000000ffffa07224 */ /* 0x000fe200078e00ff */
[----:B------:R-:W-:-:S02]  /*0b20*/  LEA.HI R5, R3, R0, RZ, 0x7 ;  /* 0x0000000003057211 */ /* 0x000fc400078f38ff */
[----:B------:R-:W-:Y:S02]  /*0b30*/  LEA.HI R199, R3, R0, RZ, 0x3 ;  /* 0x0000000003c77211 */ /* 0x000fe400078f18ff */
[----:B------:R-:W-:Y:S01]  /*0b40*/  LOP3.LUT R7, R5, 0xffffff80, RZ, 0xc0, !PT ;  /* 0xffffff8005077812 */ /* 0x000fe200078ec0ff */
[----:B------:R-:W-:Y:S01]  /*0b50*/  UIADD3 UR4, UR4, 0xc400, URZ ;  /* 0x0000c40004047890 */ /* 0x000fe2000fffe03f */
[----:B------:R-:W-:-:S03]  /*0b60*/  SHF.R.S32.HI R220, RZ, 0x7, R5 ;  /* 0x00000007ffdc7819 */ /* 0x000fc60000011405 */
[----:B------:R-:W-:-:S05]  /*0b70*/  IMAD.IADD R208, R0, 0x1, -R7 ;  /* 0x0000000100d07824 */ /* 0x000fca00078e0a07 */
[----:B------:R-:W-:-:S04]  /*0b80*/  SHF.R.S32.HI R9, RZ, 0x1f, R208 ;  /* 0x0000001fff097819 */ /* 0x000fc800000114d0 */
[CC--:B------:R-:W-:Y:S02]  /*0b90*/  LEA.HI R8, R9.reuse, R208.reuse, RZ, 0x2 ;  /* 0x000000d009087211 */ /* 0x0c0fe400078f10ff */
[----:B------:R-:W-:Y:S02]  /*0ba0*/  LEA.HI R9, R9, R208, RZ, 0x5 ;  /* 0x000000d009097211 */ /* 0x000fe400078f28ff */
[--C-:B------:R-:W-:Y:S02]  /*0bb0*/  SHF.R.S32.HI R6, RZ, 0x2, R8.reuse ;  /* 0x00000002ff067819 */ /* 0x100fe40000011408 */
[----:B------:R-:W-:Y:S02]  /*0bc0*/  SHF.R.S32.HI R11, RZ, 0x1f, R8 ;  /* 0x0000001fff0b7819 */ /* 0x000fe40000011408 */
[----:B------:R-:W-:Y:S02]  /*0bd0*/  SHF.R.S32.HI R9, RZ, 0x5, R9 ;  /* 0x00000005ff097819 */ /* 0x000fe40000011409 */
[----:B------:R-:W-:-:S04]  /*0be0*/  LEA.HI R11, R11, R6, RZ, 0x3 ;  /* 0x000000060b0b7211 */ /* 0x000fc800078f18ff */
[----:B------:R-:W-:-:S04]  /*0bf0*/  LOP3.LUT R11, R11, 0xfffffff8, RZ, 0xc0, !PT ;  /* 0xfffffff80b0b7812 */ /* 0x000fc800078ec0ff */
[----:B------:R-:W-:Y:S02]  /*0c00*/  IADD3 R6, R6, -R11, RZ ;  /* 0x8000000b06067210 */ /* 0x000fe40007ffe0ff */
[----:B------:R-:W-:Y:S02]  /*0c10*/  LOP3.LUT R11, R199, 0xfffffff8, RZ, 0xc0, !PT ;  /* 0xfffffff8c70b7812 */ /* 0x000fe400078ec0ff */
[----:B------:R-:W-:Y:S01]  /*0c20*/  SHF.R.S32.HI R199, RZ, 0x3, R199 ;  /* 0x00000003ffc77819 */ /* 0x000fe200000114c7 */
[----:B------:R-:W-:Y:S01]  /*0c30*/  IMAD R10, R9, 0x10, R6 ;  /* 0x00000010090a7824 */ /* 0x000fe200078e0206 */
[----:B------:R-:W-:Y:S02]  /*0c40*/  LEA.HI R6, R3, R0, RZ, 0x2 ;  /* 0x0000000003067211 */ /* 0x000fe400078f10ff */
[----:B------:R-:W-:Y:S02]  /*0c50*/  IADD3 R194, R0, -R11, RZ ;  /* 0x8000000b00c27210 */ /* 0x000fe40007ffe0ff */
[----:B------:R-:W-:-:S02]  /*0c60*/  SHF.R.S32.HI R174, RZ, 0x2, R6 ;  /* 0x00000002ffae7819 */ /* 0x000fc40000011406 */
[----:B------:R-:W-:Y:S01]  /*0c70*/  SHF.R.S32.HI R9, RZ, 0x1f, R6 ;  /* 0x0000001fff097819 */ /* 0x000fe20000011406 */
[----:B------:R-:W-:Y:S02]  /*0c80*/  IMAD.SHL.U32 R192, R194, 0x8, RZ ;  /* 0x00000008c2c07824 */ /* 0x000fe400078e00ff */
[----:B------:R-:W-:Y:S01]  /*0c90*/  VIADD R219, R174, 0x40 ;  /* 0x00000040aedb7836 */ /* 0x000fe20000000000 */
[----:B------:R-:W-:Y:S02]  /*0ca0*/  LEA.HI R9, R9, R174, RZ, 0x3 ;  /* 0x000000ae09097211 */ /* 0x000fe400078f18ff */
[----:B------:R-:W-:Y:S01]  /*0cb0*/  IADD3 R193, R192, 0x40, RZ ;  /* 0x00000040c0c17810 */ /* 0x000fe20007ffe0ff */
[----:B------:R-:W-:Y:S01]  /*0cc0*/  IMAD.SHL.U32 R181, R219, 0x40, RZ ;  /* 0x00000040dbb57824 */ /* 0x000fe200078e00ff */
[----:B------:R-:W-:Y:S02]  /*0cd0*/  LOP3.LUT R9, R9, 0xfffffff8, RZ, 0xc0, !PT ;  /* 0xfffffff809097812 */ /* 0x000fe400078ec0ff */
[----:B------:R-:W-:-:S02]  /*0ce0*/  SHF.R.S32.HI R225, RZ, 0x1f, R192 ;  /* 0x0000001fffe17819 */ /* 0x000fc400000114c0 */
[----:B------:R-:W-:Y:S01]  /*0cf0*/  LOP3.LUT R181, R181, 0x1c0, RZ, 0xc0, !PT ;  /* 0x000001c0b5b57812 */ /* 0x000fe200078ec0ff */
[----:B------:R-:W-:Y:S01]  /*0d00*/  IMAD.IADD R207, R174, 0x1, -R9 ;  /* 0x00000001aecf7824 */ /* 0x000fe200078e0a09 */
[----:B------:R-:W-:Y:S02]  /*0d10*/  SHF.R.S32.HI R224, RZ, 0x1f, R193 ;  /* 0x0000001fffe07819 */ /* 0x000fe400000114c1 */
[----:B------:R-:W-:Y:S01]  /*0d20*/  SHF.R.U32.HI R218, RZ, 0x3, R181 ;  /* 0x00000003ffda7819 */ /* 0x000fe200000116b5 */
[----:B------:R-:W-:-:S05]  /*0d30*/  IMAD.SHL.U32 R184, R207, 0x40, RZ ;  /* 0x00000040cfb87824 */ /* 0x000fca00078e00ff */
[----:B------:R-:W-:-:S04]  /*0d40*/  LOP3.LUT R184, R184, 0x1c0, RZ, 0xc0, !PT ;  /* 0x000001c0b8b87812 */ /* 0x000fc800078ec0ff */
[----:B------:R-:W-:Y:S02]  /*0d50*/  SHF.R.U32.HI R185, RZ, 0x3, R184 ;  /* 0x00000003ffb97819 */ /* 0x000fe400000116b8 */
[----:B--2---:R-:W-:Y:S02]  /*0d60*/  R2UR UR5, R2 ;  /* 0x00000000020572ca */ /* 0x004fe400000e0000 */
[----:B------:R-:W-:-:S04]  /*0d70*/  LEA.HI R2, R3, R0, RZ, 0x4 ;  /* 0x0000000003027211 */ /* 0x000fc800078f20ff */
[----:B------:R-:W-:-:S04]  /*0d80*/  SHF.R.S32.HI R7, RZ, 0x4, R2 ;  /* 0x00000004ff077819 */ /* 0x000fc80000011402 */
[----:B------:R-:W-:-:S03]  /*0d90*/  LEA.HI R4, R2, R7, RZ, 0x1 ;  /* 0x0000000702047211 */ /* 0x000fc600078f08ff */
[----:B------:R-:W-:Y:S01]  /*0da0*/  ULOP3.LUT UR5, UR5, 0x1, URZ, 0xfc, !UPT ;  /* 0x0000000105057892 */ /* 0x000fe2000f8efc3f */
[----:B------:R-:W-:-:S05]  /*0db0*/  LOP3.LUT R4, R4, 0x1ffffffe, RZ, 0xc0, !PT ;  /* 0x1ffffffe04047812 */ /* 0x000fca00078ec0ff */
[----:B------:R-:W-:Y:S01]  /*0dc0*/  IMAD.IADD R7, R7, 0x1, -R4 ;  /* 0x0000000107077824 */ /* 0x000fe200078e0a04 */
[----:B------:R-:W-:Y:S02]  /*0dd0*/  LEA.HI R4, R3, R0, RZ, 0x5 ;  /* 0x0000000003047211 */ /* 0x000fe400078f28ff */
[----:B------:R-:W-:Y:S02]  /*0de0*/  LOP3.LUT R3, R2, 0x3fffff0, RZ, 0xc0, !PT ;  /* 0x03fffff002037812 */ /* 0x000fe400078ec0ff */
[----:B------:R-:W-:Y:S02]  /*0df0*/  LEA.HI R2, R5, R220, RZ, 0x1 ;  /* 0x000000dc05027211 */ /* 0x000fe400078f08ff */
[----:B------:R-:W-:Y:S01]  /*0e00*/  LOP3.LUT R5, R6, 0xfffffffc, RZ, 0xc0, !PT ;  /* 0xfffffffc06057812 */ /* 0x000fe200078ec0ff */
[----:B------:R-:W-:Y:S01]  /*0e10*/  IMAD.IADD R3, R0, 0x1, -R3 ;  /* 0x0000000100037824 */ /* 0x000fe200078e0a03 */
[----:B------:R-:W-:Y:S02]  /*0e20*/  SHF.R.S32.HI R4, RZ, 0x5, R4 ;  /* 0x00000005ff047819 */ /* 0x000fe40000011404 */
[----:B------:R-:W-:Y:S01]  /*0e30*/  LOP3.LUT R13, R2, 0x3fffffe, RZ, 0xc0, !PT ;  /* 0x03fffffe020d7812 */ /* 0x000fe200078ec0ff */
[----:B------:R-:W-:Y:S01]  /*0e40*/  IMAD.IADD R198, R0, 0x1, -R5 ;  /* 0x0000000100c67824 */ /* 0x000fe200078e0a05 */
[----:B------:R-:W-:Y:S01]  /*0e50*/  SHF.R.S32.HI R0, RZ, 0x1f, R219 ;  /* 0x0000001fff007819 */ /* 0x000fe200000114db */
[----:B------:R-:W-:-:S02]  /*0e60*/  IMAD R2, R4, 0x10, R3 ;  /* 0x0000001004027824 */ /* 0x000fc400078e0203 */
[----:B------:R-:W-:Y:S01]  /*0e70*/  IMAD.SHL.U32 R186, R4, 0x200, RZ ;  /* 0x0000020004ba7824 */ /* 0x000fe200078e00ff */
[----:B------:R-:W-:Y:S01]  /*0e80*/  SHF.L.U32 R164, R198, 0x2, RZ ;  /* 0x00000002c6a47819 */ /* 0x000fe200000006ff */
[----:B------:R-:W-:Y:S01]  /*0e90*/  IMAD R222, R2, 0x8, R7 ;  /* 0x0000000802de7824 */ /* 0x000fe200078e0207 */
[----:B------:R-:W-:Y:S01]  /*0ea0*/  LEA.HI R0, R0, R219, RZ, 0x3 ;  /* 0x000000db00007211 */ /* 0x000fe200078f18ff */
[----:B------:R-:W-:Y:S02]  /*0eb0*/  IMAD.SHL.U32 R16, R198, 0x8, RZ ;  /* 0x00000008c6107824 */ /* 0x000fe400078e00ff */
[C---:B------:R-:W-:Y:S02]  /*0ec0*/  VIADD R177, R164.reuse, 0x20 ;  /* 0x00000020a4b17836 */ /* 0x040fe40000000000 */
[----:B------:R-:W-:Y:S01]  /*0ed0*/  VIADD R176, R164, 0x40 ;  /* 0x00000040a4b07836 */ /* 0x000fe20000000000 */
[----:B------:R-:W-:Y:S01]  /*0ee0*/  SHF.R.S32.HI R17, RZ, 0x1f, R16 ;  /* 0x0000001fff117819 */ /* 0x000fe20000011410 */
[----:B------:R-:W-:Y:S01]  /*0ef0*/  IMAD.SHL.U32 R0, R0, 0x40, RZ ;  /* 0x0000004000007824 */ /* 0x000fe200078e00ff */
[C---:B------:R-:W-:Y:S01]  /*0f00*/  IADD3 R168, R164.reuse, R177, RZ ;  /* 0x000000b1a4a87210 */ /* 0x040fe20007ffe0ff */
[----:B------:R-:W-:Y:S01]  /*0f10*/  IMAD.IADD R169, R164, 0x1, R176 ;  /* 0x00000001a4a97824 */ /* 0x000fe200078e02b0 */
[----:B------:R-:W-:Y:S01]  /*0f20*/  SHF.R.S32.HI R205, RZ, 0x1f, R177 ;  /* 0x0000001fffcd7819 */ /* 0x000fe200000114b1 */
[----:B------:R-:W-:Y:S01]  /*0f30*/  IMAD.IADD R13, R220, 0x1, -R13 ;  /* 0x00000001dc0d7824 */ /* 0x000fe200078e0a0d */
[----:B------:R-:W-:Y:S01]  /*0f40*/  SHF.R.S32.HI R3, RZ, 0x1f, R168 ;  /* 0x0000001fff037819 */ /* 0x000fe200000114a8 */
[----:B------:R-:W-:Y:S01]  /*0f50*/  VIADD R23, R16, 0x60 ;  /* 0x0000006010177836 */ /* 0x000fe20000000000 */
[----:B------:R-:W-:Y:S01]  /*0f60*/  LOP3.LUT R188, R0, 0xfffffe00, RZ, 0xc0, !PT ;  /* 0xfffffe0000bc7812 */ /* 0x000fe200078ec0ff */
[----:B------:R-:W-:Y:S01]  /*0f70*/  IMAD R221, R13, 0x40, R10 ;  /* 0x000000400ddd7824 */ /* 0x000fe200078e020a */
[CC--:B------:R-:W-:Y:S01]  /*0f80*/  LEA.HI R170, R3.reuse, R168.reuse, RZ, 0x3 ;  /* 0x000000a803aa7211 */ /* 0x0c0fe200078f18ff */
[C---:B------:R-:W-:Y:S01]  /*0f90*/  VIADD R161, R16.reuse, 0x80 ;  /* 0x0000008010a17836 */ /* 0x040fe20000000000 */
[----:B------:R-:W-:Y:S01]  /*0fa0*/  LEA.HI R3, R3, R168, RZ, 0x6 ;  /* 0x000000a803037211 */ /* 0x000fe200078f30ff */
[----:B------:R-:W-:Y:S01]  /*0fb0*/  VIADD R162, R16, 0xa0 ;  /* 0x000000a010a27836 */ /* 0x000fe20000000000 */
[----:B------:R-:W-:Y:S01]  /*0fc0*/  SHF.R.S32.HI R0, RZ, 0x1f, R169 ;  /* 0x0000001fff007819 */ /* 0x000fe200000114a9 */
[----:B------:R-:W-:Y:S01]  /*0fd0*/  VIADD R179, R164, 0x10 ;  /* 0x00000010a4b37836 */ /* 0x000fe20000000000 */
[--C-:B------:R-:W-:Y:S01]  /*0fe0*/  LOP3.LUT R5, R181, 0x38, R170.reuse, 0xf8, !PT ;  /* 0x00000038b5057812 */ /* 0x100fe200078ef8aa */
[----:B------:R-:W-:Y:S01]  /*0ff0*/  IMAD.SHL.U32 R3, R3, 0x80, RZ ;  /* 0x0000008003037824 */ /* 0x000fe200078e00ff */
[-C--:B------:R-:W-:Y:S01]  /*1000*/  LEA.HI R2, R0, R169.reuse, RZ, 0x6 ;  /* 0x000000a900027211 */ /* 0x080fe200078f30ff */
[----:B------:R-:W-:Y:S01]  /*1010*/  VIADD R178, R164, 0x30 ;  /* 0x00000030a4b27836 */ /* 0x000fe20000000000 */
[----:B------:R-:W-:Y:S01]  /*1020*/  LEA.HI R171, R0, R169, RZ, 0x3 ;  /* 0x000000a900ab7211 */ /* 0x000fe200078f18ff */
[----:B------:R-:W-:Y:S01]  /*1030*/  VIADD R180, R164, 0x50 ;  /* 0x00000050a4b47836 */ /* 0x000fe20000000000 */
[----:B------:R-:W-:Y:S01]  /*1040*/  LOP3.LUT R0, R184, 0x38, R170, 0xf8, !PT ;  /* 0x00000038b8007812 */ /* 0x000fe200078ef8aa */
[----:B------:R-:W-:Y:S01]  /*1050*/  IMAD.SHL.U32 R4, R2, 0x80, RZ ;  /* 0x0000008002047824 */ /* 0x000fe200078e00ff */
[----:B------:R-:W-:Y:S01]  /*1060*/  LOP3.LUT R3, R3, 0xffffe000, RZ, 0xc0, !PT ;  /* 0xffffe00003037812 */ /* 0x000fe200078ec0ff */
[----:B------:R-:W-:Y:S01]  /*1070*/  IMAD.SHL.U32 R222, R222, 0x8, RZ ;  /* 0x00000008dede7824 */ /* 0x000fe200078e00ff */
[----:B------:R-:W-:-:S02]  /*1080*/  LOP3.LUT R0, R0, R185, RZ, 0x3c, !PT ;  /* 0x000000b900007212 */ /* 0x000fc400078e3cff */
[----:B------:R-:W-:Y:S02]  /*1090*/  LOP3.LUT R6, R5, R218, RZ, 0x3c, !PT ;  /* 0x000000da05067212 */ /* 0x000fe400078e3cff */
[-C--:B------:R-:W-:Y:S01]  /*10a0*/  IADD3 R217, R0, R3.reuse, R186 ;  /* 0x0000000300d97210 */ /* 0x080fe20007ffe0ba */
[----:B------:R-:W-:Y:S01]  /*10b0*/  IMAD.U32 R0, RZ, RZ, UR5 ;  /* 0x00000005ff007e24 */ /* 0x000fe2000f8e00ff */
[----:B------:R-:W-:Y:S02]  /*10c0*/  LOP3.LUT R5, R4, 0xffffe000, RZ, 0xc0, !PT ;  /* 0xffffe00004057812 */ /* 0x000fe400078ec0ff */
[----:B------:R-:W-:Y:S02]  /*10d0*/  MOV R4, UR4 ;  /* 0x0000000400047c02 */ /* 0x000fe40008000f00 */
[----:B------:R0:W-:Y:S01]  /*10e0*/  STL [R1+0x30], R0 ;  /* 0x0000300001007387 */ /* 0x0001e20000100800 */
[----:B------:R-:W-:Y:S02]  /*10f0*/  IADD3 R6, R6, R3, R188 ;  /* 0x0000000306067210 */ /* 0x000fe40007ffe0bc */
[--C-:B------:R-:W-:Y:S01]  /*1100*/  LOP3.LUT R2, R184, 0x38, R171.reuse, 0xf8, !PT ;  /* 0x00000038b8027812 */ /* 0x100fe200078ef8ab */
[----:B------:R1:W-:Y:S01]  /*1110*/  STL [R1+0x34], R4 ;  /* 0x0000340401007387 */ /* 0x0003e20000100800 */
[----:B------:R-:W-:-:S02]  /*1120*/  LOP3.LUT R7, R181, 0x38, R171, 0xf8, !PT ;  /* 0x00000038b5077812 */ /* 0x000fc400078ef8ab */
[----:B------:R-:W-:Y:S02]  /*1130*/  LOP3.LUT R2, R2, R185, RZ, 0x3c, !PT ;  /* 0x000000b902027212 */ /* 0x000fe400078e3cff */
[----:B------:R-:W-:Y:S02]  /*1140*/  LOP3.LUT R7, R7, R218, RZ, 0x3c, !PT ;  /* 0x000000da07077212 */ /* 0x000fe400078e3cff */
[----:B0-----:R-:W-:Y:S02]  /*1150*/  LEA.HI R0, R198, R198, RZ, 0x1 ;  /* 0x000000c6c6007211 */ /* 0x001fe400078f08ff */
[-C--:B------:R-:W-:Y:S02]  /*1160*/  IADD3 R2, R2, R5.reuse, R186 ;  /* 0x0000000502027210 */ /* 0x080fe40007ffe0ba */
[----:B------:R-:W-:Y:S02]  /*1170*/  LOP3.LUT R3, R0, 0x1ffffffe, RZ, 0xc0, !PT ;  /* 0x1ffffffe00037812 */ /* 0x000fe400078ec0ff */
[----:B------:R-:W-:-:S02]  /*1180*/  IADD3 R7, R7, R5, R188 ;  /* 0x0000000507077210 */ /* 0x000fc40007ffe0bc */
[----:B------:R-:W-:Y:S01]  /*1190*/  LOP3.LUT R5, R8, 0x7ffffffc, RZ, 0xc0, !PT ;  /* 0x7ffffffc08057812 */ /* 0x000fe200078ec0ff */
[----:B------:R-:W-:Y:S01]  /*11a0*/  IMAD.IADD R0, R198, 0x1, -R3 ;  /* 0x00000001c6007824 */ /* 0x000fe200078e0a03 */
[----:B------:R-:W-:Y:S02]  /*11b0*/  LOP3.LUT R3, R181, 0x38, R16, 0xf8, !PT ;  /* 0x00000038b5037812 */ /* 0x000fe400078ef810 */
[----:B------:R-:W-:Y:S01]  /*11c0*/  SHF.R.S32.HI R173, RZ, 0x1f, R23 ;  /* 0x0000001fffad7819 */ /* 0x000fe20000011417 */
[----:B------:R-:W-:Y:S01]  /*11d0*/  IMAD.IADD R190, R208, 0x1, -R5 ;  /* 0x00000001d0be7824 */ /* 0x000fe200078e0a05 */
[----:B------:R-:W-:Y:S02]  /*11e0*/  LOP3.LUT R3, R188, R3, R218, 0xf6, !PT ;  /* 0x00000003bc037212 */ /* 0x000fe400078ef6da */
[----:B------:R-:W-:Y:S02]  /*11f0*/  SHF.R.S32.HI R183, RZ, 0x1f, R161 ;  /* 0x0000001fffb77819 */ /* 0x000fe400000114a1 */
[----:B------:R-:W-:-:S02]  /*1200*/  SHF.R.S32.HI R182, RZ, 0x1f, R162 ;  /* 0x0000001fffb67819 */ /* 0x000fc400000114a2 */
[----:B------:R-:W-:Y:S02]  /*1210*/  SHF.R.S32.HI R206, RZ, 0x1f, R179 ;  /* 0x0000001fffce7819 */ /* 0x000fe400000114b3 */
[----:B------:R-:W-:Y:S02]  /*1220*/  SHF.R.S32.HI R203, RZ, 0x1f, R178 ;  /* 0x0000001fffcb7819 */ /* 0x000fe400000114b2 */
[----:B------:R-:W-:Y:S02]  /*1230*/  SHF.R.S32.HI R202, RZ, 0x1f, R176 ;  /* 0x0000001fffca7819 */ /* 0x000fe400000114b0 */
[----:B------:R-:W-:Y:S02]  /*1240*/  SHF.R.S32.HI R201, RZ, 0x1f, R180 ;  /* 0x0000001fffc97819 */ /* 0x000fe400000114b4 */
[----:B------:R-:W-:Y:S02]  /*1250*/  SHF.R.S32.HI R170, RZ, 0x3, R170 ;  /* 0x00000003ffaa7819 */ /* 0x000fe400000114aa */
[----:B------:R-:W-:-:S02]  /*1260*/  SHF.R.S32.HI R171, RZ, 0x3, R171 ;  /* 0x00000003ffab7819 */ /* 0x000fc400000114ab */
[----:B------:R-:W-:Y:S02]  /*1270*/  LEA R216, R3, UR4, 0x1 ;  /* 0x0000000403d87c11 */ /* 0x000fe4000f8e08ff */
[----:B------:R-:W-:Y:S02]  /*1280*/  LEA R217, R217, UR4, 0x1 ;  /* 0x00000004d9d97c11 */ /* 0x000fe4000f8e08ff */
[----:B------:R-:W-:Y:S02]  /*1290*/  LEA R214, R6, UR4, 0x1 ;  /* 0x0000000406d67c11 */ /* 0x000fe4000f8e08ff */
[----:B------:R-:W-:Y:S02]  /*12a0*/  LEA R215, R2, UR4, 0x1 ;  /* 0x0000000402d77c11 */ /* 0x000fe4000f8e08ff */
[----:B------:R-:W-:Y:S02]  /*12b0*/  LEA R213, R7, UR4, 0x1 ;  /* 0x0000000407d57c11 */ /* 0x000fe4000f8e08ff */
[----:B-1----:R-:W-:-:S07]  /*12c0*/  LEA R191, R0, R221, 0x3 ;  /* 0x000000dd00bf7211 */ /* 0x002fce00078e18ff */
.L_x_1866:
[----:B------:R-:W-:Y:S01]  /*12d0*/  ULDC.64 UR4, c[0x0][0xa28] ;  /* 0x00028a0000047ab9 */ /* 0x000fe20000000a00 */
[----:B0-2---:R-:W0:Y:S01]  /*12e0*/  LDC.64 R4, c[0x0][0xa08] ;  /* 0x00028200ff047b82 */ /* 0x005e220000000a00 */
[----:B------:R-:W-:Y:S01]  /*12f0*/  ISETP.NE.U32.AND P0, PT, RZ, UR4, PT ;  /* 0x00000004ff007c0c */ /* 0x000fe2000bf05070 */
[----:B------:R-:W-:Y:S01]  /*1300*/  IMAD.MOV.U32 R0, RZ, RZ, RZ ;  /* 0x000000ffff007224 */ /* 0x000fe200078e00ff */
[----:B------:R-:W-:Y:S01]  /*1310*/  ULDC.64 UR6, c[0x0][0xa20] ;  /* 0x0002880000067ab9 */ /* 0x000fe20000000a00 */
[----:B------:R-:W-:Y:S01]  /*1320*/  IMAD.MOV.U32 R130, RZ, RZ, RZ ;  /* 0x000000ffff827224 */ /* 0x000fe200078e00ff */
[----:B------:R-:W-:Y:S01]  /*1330*/  ISETP.NE.AND.EX P0, PT, RZ, UR5, PT, P0 ;  /* 0x00000005ff007c0c */ /* 0x000fe2000bf05300 */
[----:B------:R-:W-:Y:S02]  /*1340*/  ULDC.64 UR4, c[0x0][0xa18] ;  /* 0x0002860000047ab9 */ /* 0x000fe40000000a00 */
[----:B------:R-:W-:-:S04]  /*1350*/  ISETP.NE.U32.AND P1, PT, RZ, UR4, PT ;  /* 0x00000004ff007c0c */ /* 0x000fc8000bf25070 */
[----:B------:R-:W-:Y:S01]  /*1360*/  ISETP.NE.AND.EX P1, PT, RZ, UR5, PT, P1 ;  /* 0x00000005ff007c0c */ /* 0x000fe2000bf25310 */
[----:B------:R-:W-:Y:S02]  /*1370*/  ULDC.64 UR4, c[0x0][0xa08] ;  /* 0x0002820000047ab9 */ /* 0x000fe40000000a00 */
[----:B------:R-:W-:-:S03]  /*1380*/  ISETP.NE.U32.AND P3, PT, RZ, UR4, PT ;  /* 0x00000004ff007c0c */ /* 0x000fc6000bf65070 */
[----:B----4-:R-:W1:Y:S01]  /*1390*/  @P0 LDC.64 R2, c[0x0][0xa28] ;  /* 0x00028a00ff020b82 */ /* 0x010e620000000a00 */
[----:B------:R-:W-:Y:S01]  /*13a0*/  ISETP.NE.AND.EX P3, PT, RZ, UR5, PT, P3 ;  /* 0x00000005ff007c0c */ /* 0x000fe2000bf65330 */
[----:B0-----:R-:W-:-:S06]  /*13b0*/  IMAD.WIDE R8, R31, 0x4, R4 ;  /* 0x000000041f087825 */ /* 0x001fcc00078e0204 */
[----:B------:R-:W0:Y:S01]  /*13c0*/  @P1 LDC.64 R6, c[0x0][0xa18] ;  /* 0x00028600ff061b82 */ /* 0x000e220000000a00 */
[----:B------:R-:W-:Y:S02]  /*13d0*/  ULDC UR4, c[0x0][0x288] ;  /* 0x0000a20000047ab9 */ /* 0x000fe40000000800 */
[----:B------:R-:W-:Y:S01]  /*13e0*/  IMAD.U32 R166, RZ, RZ, UR4 ;  /* 0x00000004ffa67e24 */ /* 0x000fe2000f8e00ff */
[----:B------:R-:W-:Y:S02]  /*13f0*/  ULDC.64 UR4, c[0x0][0x418] ;  /* 0x0001060000047ab9 */ /* 0x000fe40000000a00 */
[----:B------:R2:W5:Y:S01]  /*1400*/  @P3 LDG.E R130, desc[UR60][R8.64] ;  /* 0x0000003c08823981 */ /* 0x000562000c1e1900 */
[----:B-1----:R-:W-:-:S05]  /*1410*/  @P0 IMAD.WIDE R2, R31, 0x4, R2 ;  /* 0x000000041f020825 */ /* 0x002fca00078e0202 */
[----:B------:R2:W5:Y:S01]  /*1420*/  @P0 LDG.E R0, desc[UR60][R2.64] ;  /* 0x0000003c02000981 */ /* 0x000562000c1e1900 */
[----:B0-----:R-:W-:-:S05]  /*1430*/  @P1 IMAD.WIDE R4, R31, 0x4, R6 ;  /* 0x000000041f041825 */ /* 0x001fca00078e0206 */
[----:B------:R2:W5:Y:S01]  /*1440*/  @P1 LDG.E R166, desc[UR60][R4.64] ;  /* 0x0000003c04a61981 */ /* 0x000562000c1e1900 */
[----:B------:R-:W-:-:S03]  /*1450*/  UISETP.NE.U32.AND UP0, UPT, UR4, URZ, UPT ;  /* 0x0000003f0400728c */ /* 0x000fc6000bf05070 */
[----:B------:R-:W-:Y:S01]  /*1460*/  ULDC UR4, c[0x0][0x424] ;  /* 0x0001090000047ab9 */ /* 0x000fe20000000800 */
[----:B------:R-:W-:Y:S01]  /*1470*/  UISETP.NE.AND.EX UP0, UPT, UR5, URZ, UPT, UP0 ;  /* 0x0000003f0500728c */ /* 0x000fe2000bf05300 */
[----:B------:R-:W-:Y:S02]  /*1480*/  ISETP.NE.U32.AND P2, PT, RZ, UR6, PT ;  /* 0x00000006ff007c0c */ /* 0x000fe4000bf45070 */
[----:B------:R-:W-:Y:S01]  /*1490*/  ULDC UR5, c[0x0][0x2f0] ;  /* 0x0000bc0000057ab9 */ /* 0x000fe20000000800 */
[----:B------:R-:W-:Y:S01]  /*14a0*/  USEL UR4, UR4, 0x1, UP0 ;  /* 0x0000000104047887 */ /* 0x000fe20008000000 */
[----:B------:R-:W-:-:S03]  /*14b0*/  ISETP.NE.AND.EX P2, PT, RZ, UR7, PT, P2 ;  /* 0x00000007ff007c0c */ /* 0x000fc6000bf45320 */
[----:B------:R-:W-:-:S03]  /*14c0*/  UIMAD UR4, UR4, UR5, URZ ;  /* 0x00000005040472a4 */ /* 0x000fc6000f8e023f */
[----:B------:R-:W-:Y:S01]  /*14d0*/  ULDC UR5, c[0x0][0x348] ;  /* 0x0000d20000057ab9 */ /* 0x000fe20000000800 */
[----:B------:R-:W-:Y:S02]  /*14e0*/  IMAD.MOV.U32 R195, RZ, RZ, R30 ;  /* 0x000000ffffc37224 */ /* 0x000fe400078e001e */
[----:B------:R-:W-:Y:S01]  /*14f0*/  IMAD.MOV.U32 R196, RZ, RZ, R31 ;  /* 0x000000ffffc47224 */ /* 0x000fe200078e001f */
[----:B--23--:R-:W-:Y:S06]  /*1500*/  @P1 BRA `(.L_x_1567) ;  /* 0x0000000000241947 */ /* 0x00cfec0003800000 */
        /* <DEDUP_REMOVED lines=8> */
[----:B--2---:R-:W-:-:S07]  /*1590*/  IADD3 R166, -R166, R5, RZ ;  /* 0x00000005a6a67210 */ /* 0x004fce0007ffe1ff */
.L_x_1567:
[----:B------:R-:W-:Y:S02]  /*15a0*/  IMAD.U32 R24, RZ, RZ, UR5 ;  /* 0x00000005ff187e24 */ /* 0x000fe4000f8e00ff */
[----:B------:R-:W-:Y:S01]  /*15b0*/  IMAD.U32 R25, RZ, RZ, UR4 ;  /* 0x00000004ff197e24 */ /* 0x000fe2000f8e00ff */
[----:B------:R-:W-:Y:S06]  /*15c0*/  @!P2 BRA `(.L_x_1568) ;  /* 0x000000000010a947 */ /* 0x000fec0003800000 */
[----:B------:R-:W0:Y:S02]  /*15d0*/  LDC.64 R2, c[0x0][0xa20] ;  /* 0x00028800ff027b82 */ /* 0x000e240000000a00 */
[----:B0-----:R-:W-:-:S05]  /*15e0*/  IMAD.WIDE R2, R31, 0x4, R2 ;  /* 0x000000041f027825 */ /* 0x001fca00078e0202 */
[----:B------:R0:W5:Y:S01]  /*15f0*/  LDG.E R25, desc[UR60][R2.64] ;  /* 0x0000003c02197981 */ /* 0x000162000c1e1900 */
[----:B------:R-:W-:Y:S05]  /*1600*/  BRA `(.L_x_1569) ;  /* 0x0000000000107947 */ /* 0x000fea0003800000 */
.L_x_1568:
[----:B------:R-:W-:Y:S05]  /*1610*/  @!P3 BRA `(.L_x_1569) ;  /* 0x00000000000cb947 */ /* 0x000fea0003800000 */
[----:B------:R-:W2:Y:S04]  /*1620*/  LDG.E R2, desc[UR60][R8.64] ;  /* 0x0000003c08027981 */ /* 0x000ea8000c1e1900 */
[----:B------:R-:W2:Y:S02]  /*1630*/  LDG.E R25, desc[UR60][R8.64+0x4] ;  /* 0x0000043c08197981 */ /* 0x000ea4000c1e1900 */
[----:B--2---:R-:W-:-:S07]  /*1640*/  IMAD.IADD R25, R25, 0x1, -R2 ;  /* 0x0000000119197824 */ /* 0x004fce00078e0a02 */
.L_x_1569:
[----:B------:R-:W-:Y:S01]  /*1650*/  ULDC.64 UR4, c[0x0][0xa10] ;  /* 0x0002840000047ab9 */ /* 0x000fe20000000a00 */
[----:B0-----:R-:W0:Y:S01]  /*1660*/  LDC R2, c[0x0][0x448] ;  /* 0x00011200ff027b82 */ /* 0x001e220000000800 */
[----:B------:R-:W-:-:S04]  /*1670*/  ISETP.NE.U32.AND P0, PT, RZ, UR4, PT ;  /* 0x00000004ff007c0c */ /* 0x000fc8000bf05070 */
[----:B------:R-:W-:Y:S01]  /*1680*/  ISETP.NE.AND.EX P0, PT, RZ, UR5, PT, P0 ;  /* 0x00000005ff007c0c */ /* 0x000fe2000bf05300 */
[----:B------:R-:W-:Y:S02]  /*1690*/  ULDC.64 UR4, c[0x0][0xa30] ;  /* 0x00028c0000047ab9 */ /* 0x000fe40000000a00 */
[----:B------:R-:W-:-:S04]  /*16a0*/  ISETP.NE.U32.AND P1, PT, RZ, UR4, PT ;  /* 0x00000004ff007c0c */ /* 0x000fc8000bf25070 */
[----:B------:R-:W-:-:S06]  /*16b0*/  ISETP.NE.AND.EX P1, PT, RZ, UR5, PT, P1 ;  /* 0x00000005ff007c0c */ /* 0x000fcc000bf25310 */
[----:B------:R-:W1:Y:S08]  /*16c0*/  @P0 LDC.64 R4, c[0x0][0xa10] ;  /* 0x00028400ff040b82 */ /* 0x000e700000000a00 */
[----:B------:R-:W2:Y:S01]  /*16d0*/  @P1 LDC.64 R6, c[0x0][0xa30] ;  /* 0x00028c00ff061b82 */ /* 0x000ea20000000a00 */
[----:B-1----:R-:W-:-:S05]  /*16e0*/  @P0 IMAD.WIDE R4, R31, 0x4, R4 ;  /* 0x000000041f040825 */ /* 0x002fca00078e0204 */
[----:B------:R-:W3:Y:S04]  /*16f0*/  @P0 LDG.E R8, desc[UR60][R4.64] ;  /* 0x0000003c04080981 */ /* 0x000ee8000c1e1900 */
[----:B------:R1:W3:Y:S01]  /*1700*/  @P0 LDG.E R9, desc[UR60][R4.64+0x4] ;  /* 0x0000043c04090981 */ /* 0x0002e2000c1e1900 */
[----:B-----5:R-:W-:Y:S02]  /*1710*/  IMAD.MOV.U32 R141, RZ, RZ, R25 ;  /* 0x000000ffff8d7224 */ /* 0x020fe400078e0019 */
[----:B--2---:R-:W-:-:S05]  /*1720*/  @P1 IMAD.WIDE R6, R31, 0x4, R6 ;  /* 0x000000041f061825 */ /* 0x004fca00078e0206 */
[----:B------:R2:W5:Y:S01]  /*1730*/  @P1 LDG.E R141, desc[UR60][R6.64] ;  /* 0x0000003c068d1981 */ /* 0x000562000c1e1900 */
[----:B0-----:R-:W-:Y:S02]  /*1740*/  ISETP.NE.AND P1, PT, R2, 0x1, PT ;  /* 0x000000010200780c */ /* 0x001fe40003f25270 */
[----:B------:R-:W0:Y:S01]  /*1750*/  LDC.64 R2, c[0x0][0x9e0] ;  /* 0x00027800ff027b82 */ /* 0x000e220000000a00 */
[----:B------:R-:W-:-:S05]  /*1760*/  SHF.L.U32 R187, R29, 0x7, RZ ;  /* 0x000000071dbb7819 */ /* 0x000fca00000006ff */
[----:B-1----:R-:W-:-:S05]  /*1770*/  VIADD R4, R187, 0x7f ;  /* 0x0000007fbb047836 */ /* 0x002fca0000000000 */
[----:B------:R-:W1:Y:S08]  /*1780*/  @P1 LDC R11, c[0x0][0x44c] ;  /* 0x00011300ff0b1b82 */ /* 0x000e700000000800 */
[----:B------:R-:W4:Y:S01]  /*1790*/  @P1 LDC R10, c[0x0][0x450] ;  /* 0x00011400ff0a1b82 */ /* 0x000f220000000800 */
[----:B0-----:R-:W-:Y:S01]  /*17a0*/  ISETP.GE.AND P2, PT, R3, 0x1, PT ;  /* 0x000000010300780c */ /* 0x001fe20003f46270 */
[----:B-1----:R-:W-:-:S05]  /*17b0*/  @P1 IMAD.HI.U32 R5, R4, R11, RZ ;  /* 0x0000000b04051227 */ /* 0x002fca00078e00ff */
[----:B----4-:R-:W-:Y:S01]  /*17c0*/  @P1 SHF.R.U32.HI R4, RZ, R10, R5 ;  /* 0x0000000aff041219 */ /* 0x010fe20000011605 */
[----:B---3--:R-:W-:Y:S02]  /*17d0*/  @P0 IMAD.IADD R24, R9, 0x1, -R8 ;  /* 0x0000000109180824 */ /* 0x008fe400078e0a08 */
[----:B------:R-:W-:-:S04]  /*17e0*/  IMAD.IADD R9, R25, 0x1, -R0 ;  /* 0x0000000119097824 */ /* 0x000fc800078e0a00 */
[----:B------:R-:W-:-:S04]  /*17f0*/  IMAD.IADD R167, R9, 0x1, R24 ;  /* 0x0000000109a77824 */ /* 0x000fc800078e0218 */
[C---:B------:R-:W-:Y:S01]  /*1800*/  VIADD R0, R167.reuse, 0x5f ;  /* 0x0000005fa7007836 */ /* 0x040fe20000000000 */
[----:B------:R-:W-:-:S03]  /*1810*/  IADD3 R5, R167, 0x1, -R166 ;  /* 0x00000001a7057810 */ /* 0x000fc60007ffe8a6 */
[----:B------:R-:W-:-:S04]  /*1820*/  IMAD.HI R0, R0, 0x2aaaaaab, RZ ;  /* 0x2aaaaaab00007827 */ /* 0x000fc800078e02ff */
[----:B------:R-:W-:Y:S01]  /*1830*/  IMAD.IADD R5, R5, 0x1, R4 ;  /* 0x0000000105057824 */ /* 0x000fe200078e0204 */
[----:B------:R-:W-:-:S04]  /*1840*/  SHF.R.U32.HI R143, RZ, 0x1f, R0 ;  /* 0x0000001fff8f7819 */ /* 0x000fc80000011600 */
[----:B------:R-:W-:Y:S02]  /*1850*/  LEA.HI.SX32 R143, R0, R143, 0x1c ;  /* 0x0000008f008f7211 */ /* 0x000fe400078fe2ff */
[----:B------:R-:W-:Y:S01]  /*1860*/  IADD3 R2, R5, R2, RZ ;  /* 0x0000000205027210 */ /* 0x000fe20007ffe0ff */
[----:B--2---:R-:W-:Y:S06]  /*1870*/  @!P2 BRA `(.L_x_1570) ;  /* 0x000000000048a947 */ /* 0x004fec0003800000 */
        /* <DEDUP_REMOVED lines=11> */
.L_x_1572:
[----:B------:R-:W-:-:S13]  /*1930*/  ISETP.NE.AND P0, PT, R3, 0x1, PT ;  /* 0x000000010300780c */ /* 0x000fda0003f05270 */
[----:B------:R-:W0:Y:S02]  /*1940*/  @P0 LDC.64 R4, c[0x0][0x9e8] ;  /* 0x00027a00ff040b82 */ /* 0x000e240000000a00 */
[----:B0-----:R-:W-:-:S05]  /*1950*/  @P0 IMAD.HI.U32 R4, R0, R4, RZ ;  /* 0x0000000400040227 */ /* 0x001fca00078e00ff */
[----:B------:R-:W-:-:S07]  /*1960*/  @P0 SHF.R.U32.HI R0, RZ, R5, R4 ;  /* 0x00000005ff000219 */ /* 0x000fce0000011604 */
.L_x_1573:
[----:B------:R-:W-:Y:S05]  /*1970*/  BSYNC B0 ;  /* 0x0000000000007941 */ /* 0x000fea0003800000 */
.L_x_1571:
[----:B------:R-:W-:-:S05]  /*1980*/  IMAD R5, R0, R3, R3 ;  /* 0x0000000300057224 */ /* 0x000fca00078e0203 */
[----:B------:R-:W-:-:S07]  /*1990*/  VIMNMX R2, R2, R5, PT ;  /* 0x0000000502027248 */ /* 0x000fce0003fe0100 */
.L_x_1570:
[----:B------:R-:W0:Y:S01]  /*19a0*/  @P1 LDC R0, c[0x0][0x44c] ;  /* 0x00011300ff001b82 */ /* 0x000e220000000800 */
[----:B------:R-:W-:Y:S01]  /*19b0*/  IMAD.MOV.U32 R5, RZ, RZ, R187 ;  /* 0x000000ffff057224 */ /* 0x000fe200078e00bb */
[----:B------:R-:W-:Y:S01]  /*19c0*/  ULDC UR4, c[0x0][0x9dc] ;  /* 0x0002770000047ab9 */ /* 0x000fe20000000800 */
[----:B------:R-:W-:-:S05]  /*19d0*/  IMAD.IADD R142, R167, 0x1, -R166 ;  /* 0x00000001a78e7824 */ /* 0x000fca00078e0aa6 */
[----:B------:R-:W1:Y:S01]  /*19e0*/  @P1 LDC R7, c[0x0][0x450] ;  /* 0x00011400ff071b82 */ /* 0x000e620000000800 */
[----:B0-----:R-:W-:-:S05]  /*19f0*/  @P1 IMAD.HI.U32 R0, R187, R0, RZ ;  /* 0x00000000bb001227 */ /* 0x001fca00078e00ff */
[----:B-1----:R-:W-:-:S05]  /*1a00*/  @P1 SHF.R.U32.HI R5, RZ, R7, R0 ;  /* 0x00000007ff051219 */ /* 0x002fca0000011600 */
[----:B------:R-:W-:-:S05]  /*1a10*/  IMAD.IADD R0, R142, 0x1, R5 ;  /* 0x000000018e007824 */ /* 0x000fca00078e0205 */
[----:B------:R-:W-:Y:S01]  /*1a20*/  IADD3 R4, R0, -UR4, RZ ;  /* 0x8000000400047c10 */ /* 0x000fe2000fffe0ff */
[----:B------:R-:W-:Y:S06]  /*1a30*/  @!P2 BRA `(.L_x_1574) ;  /* 0x000000000044a947 */ /* 0x000fec0003800000 */
[----:B------:R-:W-:Y:S01]  /*1a40*/  ISETP.GT.AND P0, PT, R0, -0x1, PT ;  /* 0xffffffff0000780c */ /* 0x000fe20003f04270 */
[----:B------:R-:W-:-:S12]  /*1a50*/  BSSY B0, `(.L_x_1575) ;  /* 0x000000d000007945 */ /* 0x000fd80003800000 */
        /* <DEDUP_REMOVED lines=8> */
.L_x_1576:
[----:B------:R-:W-:-:S13]  /*1ae0*/  ISETP.NE.AND P0, PT, R3, 0x1, PT ;  /* 0x000000010300780c */ /* 0x000fda0003f05270 */
[----:B------:R-:W0:Y:S02]  /*1af0*/  @P0 LDC.64 R6, c[0x0][0x9e8] ;  /* 0x00027a00ff060b82 */ /* 0x000e240000000a00 */
[----:B0-----:R-:W-:-:S05]  /*1b00*/  @P0 IMAD.HI.U32 R6, R0, R6, RZ ;  /* 0x0000000600060227 */ /* 0x001fca00078e00ff */
[----:B------:R-:W-:-:S07]  /*1b10*/  @P0 SHF.R.U32.HI R0, RZ, R7, R6 ;  /* 0x00000007ff000219 */ /* 0x000fce0000011606 */
.L_x_1577:
[----:B------:R-:W-:Y:S05]  /*1b20*/  BSYNC B0 ;  /* 0x0000000000007941 */ /* 0x000fea0003800000 */
.L_x_1575:
[----:B------:R-:W-:-:S05]  /*1b30*/  IMAD R3, R0, R3, RZ ;  /* 0x0000000300037224 */ /* 0x000fca00078e02ff */
[----:B------:R-:W-:-:S07]  /*1b40*/  VIMNMX R4, R4, R3, !PT ;  /* 0x0000000304047248 */ /* 0x000fce0007fe0100 */
.L_x_1574:
[----:B------:R-:W-:Y:S02]  /*1b50*/  VIADD R2, R2, 0x5f ;  /* 0x0000005f02027836 */ /* 0x000fe40000000000 */
[----:B------:R-:W-:-:S04]  /*1b60*/  IMAD.HI R4, R4, 0x2aaaaaab, RZ ;  /* 0x2aaaaaab04047827 */ /* 0x000fc800078e02ff */
[----:B------:R-:W-:Y:S01]  /*1b70*/  IMAD.HI R2, R2, 0x2aaaaaab, RZ ;  /* 0x2aaaaaab02027827 */ /* 0x000fe200078e02ff */
[----:B------:R-:W-:-:S04]  /*1b80*/  SHF.R.U32.HI R5, RZ, 0x1f, R4 ;  /* 0x0000001fff057819 */ /* 0x000fc80000011604 */
[----:B------:R-:W-:Y:S02]  /*1b90*/  SHF.R.U32.HI R3, RZ, 0x1f, R2 ;  /* 0x0000001fff037819 */ /* 0x000fe40000011602 */
[----:B------:R-:W-:Y:S02]  /*1ba0*/  LEA.HI.SX32 R5, R4, R5, 0x1c ;  /* 0x0000000504057211 */ /* 0x000fe400078fe2ff */
[----:B------:R-:W-:Y:S02]  /*1bb0*/  LEA.HI.SX32 R2, R2, R3, 0x1c ;  /* 0x0000000302027211 */ /* 0x000fe400078fe2ff */
[----:B------:R-:W-:Y:S02]  /*1bc0*/  VIMNMX R5, RZ, R5, !PT ;  /* 0x00000005ff057248 */ /* 0x000fe40007fe0100 */
[----:B------:R-:W-:-:S03]  /*1bd0*/  VIMNMX R2, R143, R2, PT ;  /* 0x000000028f027248 */ /* 0x000fc60003fe0100 */
[--C-:B------:R-:W-:Y:S02]  /*1be0*/  IMAD R5, R5, 0x60, -R9.reuse ;  /* 0x0000006005057824 */ /* 0x100fe400078e0a09 */
[----:B------:R-:W-:-:S03]  /*1bf0*/  IMAD R3, R2, 0x60, -R9 ;  /* 0x0000006002037824 */ /* 0x000fc600078e0a09 */
[----:B------:R-:W-:Y:S02]  /*1c00*/  VIMNMX R5, RZ, R5, !PT ;  /* 0x00000005ff057248 */ /* 0x000fe40007fe0100 */
[----:B------:R-:W-:-:S03]  /*1c10*/  VIMNMX R0, R3, R24, PT ;  /* 0x0000001803007248 */ /* 0x000fc60003fe0100 */
[----:B------:R-:W-:Y:S01]  /*1c20*/  IMAD.WIDE.U32 R126, R5, -0x55555555, RZ ;  /* 0xaaaaaaab057e7825 */ /* 0x000fe200078e00ff */
[----:B------:R-:W-:-:S04]  /*1c30*/  ISETP.GT.AND P0, PT, R0, R5, PT ;  /* 0x000000050000720c */ /* 0x000fc80003f04270 */
[----:B------:R-:W-:-:S05]  /*1c40*/  SHF.R.U32.HI R126, RZ, 0x6, R127 ;  /* 0x00000006ff7e7819 */ /* 0x000fca000001167f */
[----:B------:R-:W-:-:S04]  /*1c50*/  IMAD.MOV.U32 R2, RZ, RZ, R126 ;  /* 0x000000ffff027224 */ /* 0x000fc800078e007e */
[----:B------:R-:W-:-:S04]  /*1c60*/  @P0 VIADD R0, R0, 0x5f ;  /* 0x0000005f00000836 */ /* 0x000fc80000000000 */
[----:B------:R-:W-:-:S05]  /*1c70*/  @P0 IMAD.HI R0, R0, 0x2aaaaaab, RZ ;  /* 0x2aaaaaab00000827 */ /* 0x000fca00078e02ff */
[----:B------:R-:W-:-:S04]  /*1c80*/  @P0 SHF.R.U32.HI R3, RZ, 0x1f, R0 ;  /* 0x0000001fff030819 */ /* 0x000fc80000011600 */
[----:B------:R-:W-:Y:S02]  /*1c90*/  @P0 LEA.HI.SX32 R2, R0, R3, 0x1c ;  /* 0x0000000300020211 */ /* 0x000fe400078fe2ff */
[----:B------:R-:W-:Y:S02]  /*1ca0*/  PLOP3.LUT P0, PT, PT, PT, PT, 0x80, 0x0 ;  /* 0x000000000000781c */ /* 0x000fe40003f0f070 */
[----:B------:R-:W-:-:S13]  /*1cb0*/  ISETP.GT.AND P1, PT, R2, R126, PT ;  /* 0x0000007e0200720c */ /* 0x000fda0003f24270 */
[----:B------:R-:W-:Y:S05]  /*1cc0*/  @!P1 BRA `(.L_x_1578) ;  /* 0x0000008c00e49947 */ /* 0x000fea0003800000 */
        /* <DEDUP_REMOVED lines=9> */
[----:B------:R-:W-:Y:S01]  /*1d60*/  MOV R5, UR5 ;  /* 0x0000000500057c02 */ /* 0x000fe20008000f00 */
[----:B------:R-:W-:Y:S01]  /*1d70*/  ULDC.64 UR4, c[0x4][0x98] ;  /* 0x0100260000047ab9 */ /* 0x000fe20000000a00 */
[----:B------:R-:W-:Y:S01]  /*1d80*/  IMAD.U32 R10, RZ, RZ, UR6 ;  /* 0x00000006ff0a7e24 */ /* 0x000fe2000f8e00ff */
[----:B------:R-:W-:Y:S01]  /*1d90*/  MOV R12, 0x1 ;  /* 0x00000001000c7802 */ /* 0x000fe20000000f00 */
[----:B------:R-:W-:Y:S02]  /*1da0*/  IMAD.U32 R6, RZ, RZ, UR4 ;  /* 0x00000004ff067e24 */ /* 0x000fe4000f8e00ff */
[----:B------:R-:W-:-:S02]  /*1db0*/  IMAD.U32 R7, RZ, RZ, UR5 ;  /* 0x00000005ff077e24 */ /* 0x000fc4000f8e00ff */
[----:B------:R-:W-:Y:S02]  /*1dc0*/  IMAD.U32 R11, RZ, RZ, UR7 ;  /* 0x00000007ff0b7e24 */ /* 0x000fe4000f8e00ff */
[----:B------:R-:W-:Y:S02]  /*1dd0*/  IMAD.MOV.U32 R8, RZ, RZ, 0x70 ;  /* 0x00000070ff087424 */ /* 0x000fe400078e00ff */
[----:B0-----:R-:W-:-:S07]  /*1de0*/  IMAD.MOV.U32 R13, RZ, RZ, RZ ;  /* 0x000000ffff0d7224 */ /* 0x001fce00078e00ff */
[----:B------:R-:W-:-:S07]  /*1df0*/  LEPC R20, `(.L_x_1580) ;  /* 0x000000001014794e */ /* 0x000fce0000000000 */
[----:B-1---5:R-:W-:Y:S05]  /*1e00*/  CALL.ABS.NOINC R14 ;  /* 0x000000000e007343 */ /* 0x022fea0003c00000 */
.L_x_1580:
[----:B------:R-:W-:Y:S05]  /*1e10*/  BSYNC B6 ;  /* 0x0000000000067941 */ /* 0x000fea0003800000 */
.L_x_1579:
        /* <DEDUP_REMOVED lines=20> */
.L_x_1582:
[----:B------:R-:W-:Y:S05]  /*1f60*/  BSYNC B6 ;  /* 0x0000000000067941 */ /* 0x000fea0003800000 */
.L_x_1581:
[----:B------:R-:W-:Y:S01]  /*1f70*/  ULDC.64 UR4, c[0x0][0x9f8] ;  /* 0x00027e0000047ab9 */ /* 0x000fe20000000a00 */
[----:B------:R-:W-:Y:S01]  /*1f80*/  MOV R101, R31 ;  /* 0x0000001f00657202 */ /* 0x000fe20000000f00 */
[----:B------:R-:W0:Y:S01]  /*1f90*/  LDC.64 R94, c[0x0][0x3f8] ;  /* 0x0000fe00ff5e7b82 */ /* 0x000e220000000a00 */
[----:B------:R-:W-:Y:S01]  /*1fa0*/  ISETP.NE.U32.AND P0, PT, RZ, UR4, PT ;  /* 0x00000004ff007c0c */ /* 0x000fe2000bf05070 */
[----:B------:R-:W-:-:S03]  /*1fb0*/  ULDC UR4, c[0x0][0x2f4] ;  /* 0x0000bd0000047ab9 */ /* 0x000fc60000000800 */
[----:B------:R-:W-:Y:S01]  /*1fc0*/  ISETP.NE.AND.EX P0, PT, RZ, UR5, PT, P0 ;  /* 0x00000005ff007c0c */ /* 0x000fe2000bf05300 */
[----:B------:R-:W-:Y:S02]  /*1fd0*/  ULDC UR5, c[0x0][0x320] ;  /* 0x0000c80000057ab9 */ /* 0x000fe40000000800 */
[----:B------:R-:W1:Y:S08]  /*1fe0*/  LDC R125, c[0x0][0x3f4] ;  /* 0x0000fd00ff7d7b82 */ /* 0x000e700000000800 */
[----:B------:R-:W2:Y:S08]  /*1ff0*/  LDC.64 R88, c[0x0][0x408] ;  /* 0x00010200ff587b82 */ /* 0x000eb00000000a00 */
[----:B------:R-:W3:Y:S02]  /*2000*/  @P0 LDC.64 R4, c[0x0][0x9f8] ;  /* 0x00027e00ff040b82 */ /* 0x000ee40000000a00 */
[----:B---3--:R-:W-:-:S05]  /*2010*/  @P0 IMAD.WIDE R4, R31, 0x4, R4 ;  /* 0x000000041f040825 */ /* 0x008fca00078e0204 */
[----:B------:R3:W4:Y:S01]  /*2020*/  @P0 LDG.E R101, desc[UR60][R4.64] ;  /* 0x0000003c04650981 */ /* 0x000722000c1e1900 */
[----:B------:R-:W-:Y:S01]  /*2030*/  ISETP.GE.AND P1, PT, R168, UR4, PT ;  /* 0x00000004a8007c0c */ /* 0x000fe2000bf26270 */
[--C-:B0-----:R-:W-:Y:S01]  /*2040*/  IMAD.WIDE.U32 R96, R174, R94, R16.reuse ;  /* 0x0000005eae607225 */ /* 0x101fe200078e0010 */
[----:B------:R-:W-:Y:S01]  /*2050*/  ISETP.GE.AND P0, PT, R16, UR4, PT ;  /* 0x0000000410007c0c */ /* 0x000fe2000bf06270 */
[----:B------:R-:W0:Y:S01]  /*2060*/  S2R R144, SR_TID.X ;  /* 0x0000000000907919 */ /* 0x000e220000002100 */
[----:B------:R-:W-:Y:S01]  /*2070*/  SEL R3, RZ, 0xffffffff, P1 ;  /* 0xffffffffff037807 */ /* 0x000fe20000800000 */
[----:B--2---:R-:W-:Y:S01]  /*2080*/  IMAD.WIDE.U32 R90, R174, R88, R16 ;  /* 0x00000058ae5a7225 */ /* 0x004fe200078e0010 */
[----:B------:R-:W-:Y:S02]  /*2090*/  SEL R0, RZ, 0x1, P0 ;  /* 0x00000001ff007807 */ /* 0x000fe40000000000 */
[----:B------:R-:W-:Y:S01]  /*20a0*/  ISETP.GE.AND P0, PT, R168, UR5, PT ;  /* 0x00000005a8007c0c */ /* 0x000fe2000bf06270 */
[----:B------:R-:W-:Y:S01]  /*20b0*/  IMAD.SHL.U32 R3, R3, 0x2, RZ ;  /* 0x0000000203037824 */ /* 0x000fe200078e00ff */
[----:B------:R-:W-:Y:S01]  /*20c0*/  ISETP.GE.AND P1, PT, R23, UR4, PT ;  /* 0x0000000417007c0c */ /* 0x000fe2000bf26270 */
[----:B------:R-:W-:Y:S01]  /*20d0*/  IMAD.MOV.U32 R127, RZ, RZ, 0x20 ;  /* 0x00000020ff7f7424 */ /* 0x000fe200078e00ff */
[----:B------:R-:W-:Y:S01]  /*20e0*/  SHF.R.S32.HI R7, RZ, 0x1f, R174 ;  /* 0x0000001fff077819 */ /* 0x000fe200000114ae */
[----:B------:R-:W-:Y:S01]  /*20f0*/  IMAD R133, R89, 0x60, RZ ;  /* 0x0000006059857824 */ /* 0x000fe200078e02ff */
[----:B------:R-:W-:Y:S01]  /*2100*/  LOP3.LUT R0, R3, 0x2, R0, 0xe2, !PT ;  /* 0x0000000203007812 */ /* 0x000fe200078ee200 */
[----:B------:R-:W-:Y:S01]  /*2110*/  IMAD.SHL.U32 R107, R94, 0x40, RZ ;  /* 0x000000405e6b7824 */ /* 0x000fe200078e00ff */
[----:B------:R-:W-:Y:S01]  /*2120*/  SEL R3, RZ, 0xffffffff, P0 ;  /* 0xffffffffff037807 */ /* 0x000fe20000000000 */
[----:B------:R-:W-:Y:S01]  /*2130*/  IMAD.IADD R130, R130, 0x1, R25 ;  /* 0x0000000182827824 */ /* 0x000fe200078e0219 */
[----:B------:R-:W-:Y:S01]  /*2140*/  ISETP.GE.AND P0, PT, R169, UR4, PT ;  /* 0x00000004a9007c0c */ /* 0x000fe2000bf06270 */
[----:B------:R-:W-:Y:S01]  /*2150*/  IMAD R113, R198, 0x40, R174 ;  /* 0x00000040c6717824 */ /* 0x000fe200078e02ae */
[----:B---3--:R-:W-:Y:S01]  /*2160*/  SEL R4, RZ, 0x8, P1 ;  /* 0x00000008ff047807 */ /* 0x008fe20000800000 */
[----:B------:R-:W-:Y:S01]  /*2170*/  IMAD.SHL.U32 R6, R3, 0x2, RZ ;  /* 0x0000000203067824 */ /* 0x000fe200078e00ff */
[----:B------:R-:W-:-:S02]  /*2180*/  SEL R3, RZ, 0x4, P0 ;  /* 0x00000004ff037807 */ /* 0x000fc40000000000 */
[--C-:B------:R-:W-:Y:S02]  /*2190*/  SHF.R.S32.HI R165, RZ, 0x1f, R164.reuse ;  /* 0x0000001fffa57819 */ /* 0x100fe400000114a4 */
[----:B------:R-:W-:Y:S01]  /*21a0*/  LOP3.LUT R0, R4, R0, R3, 0xfe, !PT ;  /* 0x0000000004007212 */ /* 0x000fe200078efe03 */
[-C--:B------:R-:W-:Y:S01]  /*21b0*/  IMAD R3, R7, R94.reuse, RZ ;  /* 0x0000005e07037224 */ /* 0x080fe200078e02ff */
[----:B------:R-:W-:Y:S01]  /*21c0*/  ISETP.GE.AND P0, PT, R161, UR4, PT ;  /* 0x00000004a1007c0c */ /* 0x000fe2000bf06270 */
[----:B------:R-:W-:Y:S01]  /*21d0*/  IMAD.WIDE.U32 R98, R174, R94, R164 ;  /* 0x0000005eae627225 */ /* 0x000fe200078e00a4 */
[----:B------:R-:W-:Y:S02]  /*21e0*/  ISETP.GE.AND P1, PT, R169, UR5, PT ;  /* 0x00000005a9007c0c */ /* 0x000fe4000bf26270 */
[----:B-1----:R-:W-:Y:S01]  /*21f0*/  ISETP.GE.AND P3, PT, R16, R125, PT ;  /* 0x0000007d1000720c */ /* 0x002fe20003f66270 */
[----:B------:R-:W-:Y:S01]  /*2200*/  IMAD R9, R174, R95, R3 ;  /* 0x0000005fae097224 */ /* 0x000fe200078e0203 */
[----:B------:R-:W-:Y:S01]  /*2210*/  SEL R3, RZ, 0x10, P0 ;  /* 0x00000010ff037807 */ /* 0x000fe20000000000 */
[-C--:B------:R-:W-:Y:S01]  /*2220*/  IMAD R7, R7, R88.reuse, RZ ;  /* 0x0000005807077224 */ /* 0x080fe200078e02ff */
[----:B------:R-:W-:Y:S01]  /*2230*/  ISETP.GE.AND P2, PT, R16, UR5, PT ;  /* 0x0000000510007c0c */ /* 0x000fe2000bf46270 */
[----:B------:R-:W-:Y:S01]  /*2240*/  IMAD.IADD R99, R99, 0x1, R9 ;  /* 0x0000000163637824 */ /* 0x000fe200078e0209 */
[----:B------:R-:W-:Y:S01]  /*2250*/  SEL R4, RZ, 0x4, P1 ;  /* 0x00000004ff047807 */ /* 0x000fe20000800000 */
[----:B------:R-:W-:Y:S01]  /*2260*/  IMAD.IADD R97, R9, 0x1, R97 ;  /* 0x0000000109617824 */ /* 0x000fe200078e0261 */
[----:B------:R-:W-:Y:S01]  /*2270*/  LOP3.LUT R9, R0, R3, RZ, 0xfc, !PT ;  /* 0x0000000300097212 */ /* 0x000fe200078efcff */
[C---:B------:R-:W-:Y:S01]  /*2280*/  IMAD R11, R174.reuse, R89, R7 ;  /* 0x00000059ae0b7224 */ /* 0x040fe200078e0207 */
[----:B------:R-:W-:Y:S01]  /*2290*/  ISETP.GE.AND P1, PT, R169, R125, PT ;  /* 0x0000007da900720c */ /* 0x000fe20003f26270 */
[----:B------:R-:W-:Y:S01]  /*22a0*/  IMAD.WIDE.U32 R92, R174, R88, R164 ;  /* 0x00000058ae5c7225 */ /* 0x000fe200078e00a4 */
[----:B------:R-:W-:-:S02]  /*22b0*/  SEL R3, R125, RZ, P3 ;  /* 0x000000ff7d037207 */ /* 0x000fc40001800000 */
[----:B------:R-:W-:Y:S01]  /*22c0*/  SEL R5, RZ, 0x1, P2 ;  /* 0x00000001ff057807 */ /* 0x000fe20001000000 */
[----:B------:R-:W-:Y:S01]  /*22d0*/  IMAD.IADD R91, R11, 0x1, R91 ;  /* 0x000000010b5b7824 */ /* 0x000fe200078e025b */
[----:B------:R-:W-:Y:S01]  /*22e0*/  ISETP.GE.AND P2, PT, R168, R125, PT ;  /* 0x0000007da800720c */ /* 0x000fe20003f46270 */
[----:B------:R-:W-:Y:S01]  /*22f0*/  IMAD.IADD R3, R16, 0x1, R3 ;  /* 0x0000000110037824 */ /* 0x000fe200078e0203 */
[----:B------:R-:W-:Y:S01]  /*2300*/  SEL R0, R125, RZ, P1 ;  /* 0x000000ff7d007207 */ /* 0x000fe20000800000 */
[----:B-----5:R-:W-:Y:S01]  /*2310*/  IMAD.WIDE.U32 R90, R141, R88, R90 ;  /* 0x000000588d5a7225 */ /* 0x020fe200078e005a */
[----:B------:R-:W-:Y:S02]  /*2320*/  SEL R7, R125, RZ, P2 ;  /* 0x000000ff7d077207 */ /* 0x000fe40001000000 */
[----:B------:R-:W-:Y:S01]  /*2330*/  LOP3.LUT R5, R6, 0x2, R5, 0xe2, !PT ;  /* 0x0000000206057812 */ /* 0x000fe200078ee205 */
[----:B------:R-:W-:Y:S01]  /*2340*/  IMAD.IADD R10, R169, 0x1, R0 ;  /* 0x00000001a90a7824 */ /* 0x000fe200078e0200 */
[----:B------:R-:W-:Y:S01]  /*2350*/  SHF.R.S32.HI R0, RZ, 0x1f, R3 ;  /* 0x0000001fff007819 */ /* 0x000fe20000011403 */
[----:B------:R-:W-:Y:S01]  /*2360*/  IMAD.IADD R7, R168, 0x1, R7 ;  /* 0x00000001a8077824 */ /* 0x000fe200078e0207 */
[----:B------:R-:W-:Y:S01]  /*2370*/  LOP3.LUT R5, R5, R4, RZ, 0xfc, !PT ;  /* 0x0000000405057212 */ /* 0x000fe200078efcff */
[----:B------:R-:W-:Y:S01]  /*2380*/  IMAD.WIDE.U32 R98, R141, R94, R98 ;  /* 0x0000005e8d627225 */ /* 0x000fe200078e0062 */
[----:B------:R-:W-:-:S02]  /*2390*/  LEA.HI R6, R0, R3, RZ, 0x3 ;  /* 0x0000000300067211 */ /* 0x000fc400078f18ff */
[----:B------:R-:W-:Y:S01]  /*23a0*/  LEA.HI R0, R0, R3, RZ, 0x6 ;  /* 0x0000000300007211 */ /* 0x000fe200078f30ff */
[----:B------:R-:W-:Y:S01]  /*23b0*/  IMAD.WIDE.U32 R96, R141, R94, R96 ;  /* 0x0000005e8d607225 */ /* 0x000fe200078e0060 */
[----:B------:R-:W-:Y:S02]  /*23c0*/  SHF.R.S32.HI R4, RZ, 0x1f, R7 ;  /* 0x0000001fff047819 */ /* 0x000fe40000011407 */
[----:B------:R-:W-:Y:S01]  /*23d0*/  SHF.R.S32.HI R3, RZ, 0x6, R0 ;  /* 0x00000006ff037819 */ /* 0x000fe20000011400 */
[----:B------:R-:W-:Y:S01]  /*23e0*/  IMAD.SHL.U32 R125, R125, 0x2, RZ ;  /* 0x000000027d7d7824 */ /* 0x000fe200078e00ff */
[CC--:B------:R-:W-:Y:S02]  /*23f0*/  LEA.HI R8, R4.reuse, R7.reuse, RZ, 0x6 ;  /* 0x0000000704087211 */ /* 0x0c0fe400078f30ff */
[----:B------:R-:W-:Y:S01]  /*2400*/  LEA.HI R7, R4, R7, RZ, 0x3 ;  /* 0x0000000704077211 */ /* 0x000fe200078f18ff */
[C---:B------:R-:W-:Y:S01]  /*2410*/  IMAD R140, R3.reuse, 0x1800, R186 ;  /* 0x00001800038c7824 */ /* 0x040fe200078e02ba */
[----:B------:R-:W-:Y:S01]  /*2420*/  LOP3.LUT R0, R184, 0x38, R6, 0xf8, !PT ;  /* 0x00000038b8007812 */ /* 0x000fe200078ef806 */
[----:B------:R-:W-:Y:S01]  /*2430*/  IMAD R138, R3, 0x1800, R188 ;  /* 0x00001800038a7824 */ /* 0x000fe200078e02bc */
[----:B------:R-:W-:-:S02]  /*2440*/  SHF.R.S32.HI R15, RZ, 0x1f, R10 ;  /* 0x0000001fff0f7819 */ /* 0x000fc4000001140a */
[----:B------:R-:W-:Y:S02]  /*2450*/  IADD3 R93, R93, R11, RZ ;  /* 0x0000000b5d5d7210 */ /* 0x000fe40007ffe0ff */
[----:B------:R-:W-:Y:S02]  /*2460*/  SHF.R.S32.HI R11, RZ, 0x6, R8 ;  /* 0x00000006ff0b7819 */ /* 0x000fe40000011408 */
[----:B------:R-:W-:Y:S01]  /*2470*/  LOP3.LUT R4, R184, 0x38, R7, 0xf8, !PT ;  /* 0x00000038b8047812 */ /* 0x000fe200078ef807 */
[----:B------:R-:W-:Y:S01]  /*2480*/  IMAD.WIDE.U32 R92, R141, R88, R92 ;  /* 0x000000588d5c7225 */ /* 0x000fe200078e005c */
[-C--:B------:R-:W-:Y:S02]  /*2490*/  LOP3.LUT R3, R0, R185.reuse, RZ, 0x3c, !PT ;  /* 0x000000b900037212 */ /* 0x080fe400078e3cff */
[-C--:B------:R-:W-:Y:S01]  /*24a0*/  LEA.HI R12, R15, R10.reuse, RZ, 0x3 ;  /* 0x0000000a0f0c7211 */ /* 0x080fe200078f18ff */
[----:B------:R-:W-:Y:S01]  /*24b0*/  IMAD R139, R11, 0x1800, R186 ;  /* 0x000018000b8b7824 */ /* 0x000fe200078e02ba */
[----:B------:R-:W-:Y:S01]  /*24c0*/  LEA.HI R10, R15, R10, RZ, 0x6 ;  /* 0x0000000a0f0a7211 */ /* 0x000fe200078f30ff */
[----:B------:R-:W-:Y:S01]  /*24d0*/  IMAD.IADD R140, R140, 0x1, R3 ;  /* 0x000000018c8c7824 */ /* 0x000fe200078e0203 */
[----:B------:R-:W-:Y:S01]  /*24e0*/  LOP3.LUT R4, R4, R185, RZ, 0x3c, !PT ;  /* 0x000000b904047212 */ /* 0x000fe200078e3cff */
[----:B------:R-:W-:Y:S01]  /*24f0*/  IMAD R136, R11, 0x1800, R188 ;  /* 0x000018000b887824 */ /* 0x000fe200078e02bc */
[----:B------:R-:W-:Y:S01]  /*2500*/  SHF.R.S32.HI R3, RZ, 0x6, R10 ;  /* 0x00000006ff037819 */ /* 0x000fe2000001140a */
[----:B------:R-:W-:Y:S01]  /*2510*/  IMAD R11, R95, 0x60, RZ ;  /* 0x000000605f0b7824 */ /* 0x000fe200078e02ff */
[----:B------:R-:W-:Y:S01]  /*2520*/  LOP3.LUT R15, R181, 0x38, R12, 0xf8, !PT ;  /* 0x00000038b50f7812 */ /* 0x000fe200078ef80c */
[----:B------:R-:W-:Y:S01]  /*2530*/  IMAD.IADD R139, R139, 0x1, R4 ;  /* 0x000000018b8b7824 */ /* 0x000fe200078e0204 */
[----:B------:R-:W-:Y:S01]  /*2540*/  LOP3.LUT R13, R181, 0x38, R6, 0xf8, !PT ;  /* 0x00000038b50d7812 */ /* 0x000fe200078ef806 */
[----:B------:R-:W-:Y:S01]  /*2550*/  IMAD R135, R3, 0x1800, R188 ;  /* 0x0000180003877824 */ /* 0x000fe200078e02bc */
[-C--:B------:R-:W-:Y:S01]  /*2560*/  LOP3.LUT R4, R15, R218.reuse, RZ, 0x3c, !PT ;  /* 0x000000da0f047212 */ /* 0x080fe200078e3cff */
[----:B------:R-:W-:Y:S01]  /*2570*/  IMAD R137, R3, 0x1800, R186 ;  /* 0x0000180003897824 */ /* 0x000fe200078e02ba */
[----:B------:R-:W-:-:S02]  /*2580*/  LOP3.LUT R13, R13, R218, RZ, 0x3c, !PT ;  /* 0x000000da0d0d7212 */ /* 0x000fc400078e3cff */
[----:B------:R-:W-:Y:S01]  /*2590*/  LOP3.LUT R0, R184, 0x38, R12, 0xf8, !PT ;  /* 0x00000038b8007812 */ /* 0x000fe200078ef80c */
[----:B------:R-:W-:Y:S01]  /*25a0*/  IMAD.IADD R135, R135, 0x1, R4 ;  /* 0x0000000187877824 */ /* 0x000fe200078e0204 */
[----:B------:R-:W-:Y:S02]  /*25b0*/  SHF.R.S32.HI R21, RZ, 0x1f, R141 ;  /* 0x0000001fff157819 */ /* 0x000fe4000001148d */
[----:B------:R-:W-:Y:S02]  /*25c0*/  IADD3 R138, R138, R13, RZ ;  /* 0x0000000d8a8a7210 */ /* 0x000fe40007ffe0ff */
[----:B------:R-:W-:Y:S01]  /*25d0*/  LOP3.LUT R4, R184, 0x18, R16, 0xf8, !PT ;  /* 0x00000018b8047812 */ /* 0x000fe200078ef810 */
[----:B------:R-:W-:Y:S01]  /*25e0*/  IMAD R8, R21, R94, RZ ;  /* 0x0000005e15087224 */ /* 0x000fe200078e02ff */
[----:B------:R-:W-:Y:S02]  /*25f0*/  LOP3.LUT R13, R181, 0x38, R7, 0xf8, !PT ;  /* 0x00000038b50d7812 */ /* 0x000fe400078ef807 */
[----:B------:R-:W-:Y:S01]  /*2600*/  LOP3.LUT R0, R0, R185, RZ, 0x3c, !PT ;  /* 0x000000b900007212 */ /* 0x000fe200078e3cff */
[----:B------:R-:W-:Y:S01]  /*2610*/  IMAD R103, R141, R95, R8 ;  /* 0x0000005f8d677224 */ /* 0x000fe200078e0208 */
[----:B------:R-:W-:-:S02]  /*2620*/  ISETP.GE.AND P4, PT, R23, UR5, PT ;  /* 0x0000000517007c0c */ /* 0x000fc4000bf86270 */
[----:B------:R-:W-:Y:S01]  /*2630*/  ISETP.GE.AND P0, PT, R162, UR4, PT ;  /* 0x00000004a2007c0c */ /* 0x000fe2000bf06270 */
[----:B------:R-:W-:Y:S01]  /*2640*/  IMAD.IADD R137, R137, 0x1, R0 ;  /* 0x0000000189897824 */ /* 0x000fe200078e0200 */
[----:B------:R-:W-:Y:S01]  /*2650*/  LOP3.LUT R3, R4, R185, RZ, 0x3c, !PT ;  /* 0x000000b904037212 */ /* 0x000fe200078e3cff */
[----:B------:R-:W-:Y:S01]  /*2660*/  IMAD R0, R21, R88, RZ ;  /* 0x0000005815007224 */ /* 0x000fe200078e02ff */
[----:B------:R-:W-:Y:S01]  /*2670*/  LOP3.LUT R13, R13, R218, RZ, 0x3c, !PT ;  /* 0x000000da0d0d7212 */ /* 0x000fe200078e3cff */
[----:B------:R-:W-:Y:S01]  /*2680*/  IMAD.IADD R105, R99, 0x1, R103 ;  /* 0x0000000163697824 */ /* 0x000fe200078e0267 */
[----:B------:R-:W-:Y:S01]  /*2690*/  SEL R4, RZ, 0x8, P4 ;  /* 0x00000008ff047807 */ /* 0x000fe20002000000 */
[----:B------:R-:W-:Y:S01]  /*26a0*/  IMAD.IADD R3, R186, 0x1, R3 ;  /* 0x00000001ba037824 */ /* 0x000fe200078e0203 */
[----:B------:R-:W-:Y:S01]  /*26b0*/  LOP3.LUT P5, RZ, R207, 0x4, RZ, 0xc0, !PT ;  /* 0x00000004cfff7812 */ /* 0x000fe200078ac0ff */
[----:B------:R-:W-:Y:S01]  /*26c0*/  IMAD.IADD R136, R136, 0x1, R13 ;  /* 0x0000000188887824 */ /* 0x000fe200078e020d */
[----:B------:R-:W-:Y:S01]  /*26d0*/  SEL R8, RZ, 0x20, P0 ;  /* 0x00000020ff087807 */ /* 0x000fe20000000000 */
[----:B------:R-:W-:Y:S01]  /*26e0*/  IMAD R13, R141, R89, R0 ;  /* 0x000000598d0d7224 */ /* 0x000fe200078e0200 */
[----:B------:R-:W-:Y:S01]  /*26f0*/  LOP3.LUT R20, R5, R4, RZ, 0xfc, !PT ;  /* 0x0000000405147212 */ /* 0x000fe200078efcff */
[----:B------:R-:W-:Y:S01]  /*2700*/  IMAD.IADD R103, R103, 0x1, R97 ;  /* 0x0000000167677824 */ /* 0x000fe200078e0261 */
[----:B------:R-:W-:Y:S01]  /*2710*/  LOP3.LUT R4, R5, 0x1, RZ, 0xc0, !PT ;  /* 0x0000000105047812 */ /* 0x000fe200078ec0ff */
[----:B------:R-:W-:Y:S01]  /*2720*/  IMAD.IADD R104, R93, 0x1, R13 ;  /* 0x000000015d687824 */ /* 0x000fe200078e020d */
[C---:B------:R-:W-:Y:S01]  /*2730*/  SHF.L.U64.HI R108, R88.reuse, 0x6, R89 ;  /* 0x00000006586c7819 */ /* 0x040fe20000010259 */
[----:B------:R-:W-:Y:S01]  /*2740*/  IMAD.IADD R102, R13, 0x1, R91 ;  /* 0x000000010d667824 */ /* 0x000fe200078e025b */
[C---:B------:R-:W-:Y:S01]  /*2750*/  SHF.L.U32 R109, R88.reuse, 0x6, RZ ;  /* 0x00000006586d7819 */ /* 0x040fe200000006ff */
[----:B------:R-:W-:Y:S01]  /*2760*/  IMAD.WIDE.U32 R88, R88, 0x60, RZ ;  /* 0x0000006058587825 */ /* 0x000fe200078e00ff */
[----:B------:R-:W-:-:S02]  /*2770*/  SHF.R.S32.HI R118, RZ, 0x3, R6 ;  /* 0x00000003ff767819 */ /* 0x000fc40000011406 */
[----:B------:R-:W-:Y:S02]  /*2780*/  LOP3.LUT R5, R6, 0xfffffff8, RZ, 0xc0, !PT ;  /* 0xfffffff806057812 */ /* 0x000fe400078ec0ff */
[C---:B------:R-:W-:Y:S01]  /*2790*/  SHF.L.U64.HI R106, R94.reuse, 0x6, R95 ;  /* 0x000000065e6a7819 */ /* 0x040fe2000001025f */
[----:B------:R-:W-:Y:S01]  /*27a0*/  IMAD.WIDE.U32 R94, R94, 0x60, RZ ;  /* 0x000000605e5e7825 */ /* 0x000fe200078e00ff */
[----:B------:R-:W-:Y:S02]  /*27b0*/  SEL R127, R127, 0xffffffe0, !P5 ;  /* 0xffffffe07f7f7807 */ /* 0x000fe40006800000 */
[----:B------:R-:W-:Y:S01]  /*27c0*/  SHF.R.S32.HI R117, RZ, 0x3, R7 ;  /* 0x00000003ff757819 */ /* 0x000fe20000011407 */
[----:B------:R-:W-:Y:S01]  /*27d0*/  IMAD.IADD R132, R95, 0x1, R11 ;  /* 0x000000015f847824 */ /* 0x000fe200078e020b */
[----:B------:R-:W-:Y:S01]  /*27e0*/  LOP3.LUT R6, R7, 0xfffffff8, RZ, 0xc0, !PT ;  /* 0xfffffff807067812 */ /* 0x000fe200078ec0ff */
[----:B------:R-:W-:Y:S01]  /*27f0*/  IMAD.IADD R134, R127, 0x1, R3 ;  /* 0x000000017f867824 */ /* 0x000fe200078e0203 */
[----:B------:R-:W-:-:S02]  /*2800*/  LOP3.LUT R27, R9, R8, RZ, 0xfc, !PT ;  /* 0x00000008091b7212 */ /* 0x000fc400078efcff */
[----:B------:R-:W-:Y:S02]  /*2810*/  LOP3.LUT R7, R12, 0xfffffff8, RZ, 0xc0, !PT ;  /* 0xfffffff80c077812 */ /* 0x000fe400078ec0ff */
[----:B------:R-:W-:Y:S02]  /*2820*/  LOP3.LUT R8, R9, 0x1, RZ, 0xc0, !PT ;  /* 0x0000000109087812 */ /* 0x000fe400078ec0ff */
[C---:B------:R-:W-:Y:S02]  /*2830*/  LOP3.LUT R9, R20.reuse, 0x2, RZ, 0xc0, !PT ;  /* 0x0000000214097812 */ /* 0x040fe400078ec0ff */
[----:B------:R-:W-:Y:S02]  /*2840*/  LOP3.LUT R10, R20, 0x4, RZ, 0xc0, !PT ;  /* 0x00000004140a7812 */ /* 0x000fe400078ec0ff */
[C---:B------:R-:W-:Y:S02]  /*2850*/  LOP3.LUT R21, R27.reuse, 0x2, RZ, 0xc0, !PT ;  /* 0x000000021b157812 */ /* 0x040fe400078ec0ff */
[----:B------:R-:W-:-:S02]  /*2860*/  LOP3.LUT R25, R27, 0x4, RZ, 0xc0, !PT ;  /* 0x000000041b197812 */ /* 0x000fc400078ec0ff */
[C---:B------:R-:W-:Y:S02]  /*2870*/  LOP3.LUT R100, R27.reuse, 0x8, RZ, 0xc0, !PT ;  /* 0x000000081b647812 */ /* 0x040fe400078ec0ff */
[----:B------:R-:W-:Y:S02]  /*2880*/  LOP3.LUT R26, R27, 0x10, RZ, 0xc0, !PT ;  /* 0x000000101b1a7812 */ /* 0x000fe400078ec0ff */
[----:B------:R-:W-:Y:S02]  /*2890*/  SHF.R.S32.HI R0, RZ, 0x1f, R30 ;  /* 0x0000001fff007819 */ /* 0x000fe4000001141e */
[----:B0-----:R-:W-:Y:S02]  /*28a0*/  LEA.HI R144, R144, 0x8, RZ, 0x19 ;  /* 0x0000000890907811 */ /* 0x001fe400078fc8ff */
[----:B------:R-:W-:Y:S02]  /*28b0*/  IADD3 R133, R89, R133, RZ ;  /* 0x0000008559857210 */ /* 0x000fe40007ffe0ff */
[----:B------:R-:W-:-:S02]  /*28c0*/  SHF.R.S32.HI R114, RZ, 0x3, R12 ;  /* 0x00000003ff727819 */ /* 0x000fc4000001140c */
[----:B------:R-:W-:Y:S02]  /*28d0*/  LOP3.LUT R20, R20, 0x8, RZ, 0xc0, !PT ;  /* 0x0000000814147812 */ /* 0x000fe400078ec0ff */
[----:B------:R-:W-:Y:S02]  /*28e0*/  SHF.R.S32.HI R112, RZ, 0x1f, R5 ;  /* 0x0000001fff707819 */ /* 0x000fe40000011405 */
[----:B------:R-:W-:Y:S02]  /*28f0*/  SHF.R.S32.HI R111, RZ, 0x1f, R6 ;  /* 0x0000001fff6f7819 */ /* 0x000fe40000011406 */
[----:B------:R-:W-:Y:S02]  /*2900*/  SHF.R.S32.HI R110, RZ, 0x1f, R7 ;  /* 0x0000001fff6e7819 */ /* 0x000fe40000011407 */
[----:B------:R-:W-:Y:S02]  /*2910*/  LOP3.LUT R27, R27, 0x20, RZ, 0xc0, !PT ;  /* 0x000000201b1b7812 */ /* 0x000fe400078ec0ff */
[----:B----4-:R-:W-:-:S07]  /*2920*/  SHF.R.S32.HI R129, RZ, 0x1f, R101 ;  /* 0x0000001fff817819 */ /* 0x010fce0000011465 */
.L_x_1688:
[----:B0-----:R-:W0:Y:S01]  /*2930*/  LDC R32, c[0x0][0x430] ;  /* 0x00010c00ff207b82 */ /* 0x001e220000000800 */
[----:B------:R-:W-:-:S05]  /*2940*/  IADD3 R2, R2, -0x1, RZ ;  /* 0xffffffff02027810 */ /* 0x000fca0007ffe0ff */
[----:B------:R-:W-:Y:S02]  /*2950*/  IMAD R11, R2, 0x60, R113 ;  /* 0x00000060020b7824 */ /* 0x000fe400078e0271 */
[----:B------:R-:W1:Y:S02]  /*2960*/  LDC R124, c[0x0][0x3f4] ;  /* 0x0000fd00ff7c7b82 */ /* 0x000e640000000800 */
[----:B------:R-:W-:Y:S01]  /*2970*/  IMAD.IADD R33, R130, 0x1, R11 ;  /* 0x0000000182217824 */ /* 0x000fe200078e020b */
[----:B------:R-:W-:-:S03]  /*2980*/  ISETP.GE.AND P0, PT, R11, R24, PT ;  /* 0x000000180b00720c */ /* 0x000fc60003f06270 */
[----:B------:R-:W-:Y:S01]  /*2990*/  IMAD.MOV.U32 R11, RZ, RZ, R33 ;  /* 0x000000ffff0b7224 */ /* 0x000fe200078e0021 */
[----:B------:R-:W-:Y:S02]  /*29a0*/  ISETP.GT.OR P0, PT, R113, 0x5f, P0 ;  /* 0x0000005f7100780c */ /* 0x000fe40000704670 */
[----:B0-----:R-:W-:-:S11]  /*29b0*/  ISETP.NE.AND P4, PT, R32, 0x1, PT ;  /* 0x000000012000780c */ /* 0x001fd60003f85270 */
        /* <DEDUP_REMOVED lines=8> */
[----:B------:R-:W-:Y:S02]  /*2a40*/  @!P0 IMAD R31, R101, R15, R28 ;  /* 0x0000000f651f8224 */ /* 0x000fe400078e021c */
[----:B------:R-:W-:-:S04]  /*2a50*/  @!P0 IMAD.MOV.U32 R28, RZ, RZ, R11 ;  /* 0x000000ffff1c8224 */ /* 0x000fc800078e000b */
[----:B------:R-:W-:-:S04]  /*2a60*/  @!P0 IMAD.WIDE.U32 R14, R101, R14, R28 ;  /* 0x0000000e650e8225 */ /* 0x000fc800078e001c */
[----:B------:R-:W-:Y:S01]  /*2a70*/  @!P0 IMAD.IADD R15, R15, 0x1, R31 ;  /* 0x000000010f0f8824 */ /* 0x000fe200078e021f */
[----:B--2---:R-:W-:Y:S01]  /*2a80*/  @!P0 LEA R12, P4, R14, R12, 0x2 ;  /* 0x0000000c0e0c8211 */ /* 0x004fe200078810ff */
[----:B------:R-:W-:-:S03]  /*2a90*/  IMAD.MOV.U32 R28, RZ, RZ, RZ ;  /* 0x000000ffff1c7224 */ /* 0x000fc600078e00ff */
[----:B------:R-:W-:-:S05]  /*2aa0*/  @!P0 LEA.HI.X R13, R14, R13, R15, 0x2, P4 ;  /* 0x0000000d0e0d8211 */ /* 0x000fca00020f140f */
[----:B------:R0:W5:Y:S01]  /*2ab0*/  @!P0 LDG.E R28, desc[UR60][R12.64] ;  /* 0x0000003c0c1c8981 */ /* 0x000162000c1e1900 */
[----:B-1----:R-:W-:Y:S01]  /*2ac0*/  ISETP.GE.AND P0, PT, R124, 0x1, PT ;  /* 0x000000017c00780c */ /* 0x002fe20003f06270 */
[----:B------:R-:W-:Y:S05]  /*2ad0*/  YIELD ;  /* 0x0000000000007946 */ /* 0x000fea0003800000 */
[----:B------:R-:W-:Y:S01]  /*2ae0*/  IADD3 R29, -R11, RZ, RZ ;  /* 0x000000ff0b1d7210 */ /* 0x000fe20007ffe1ff */
[C---:B------:R-:W-:Y:S01]  /*2af0*/  IMAD R11, R19.reuse, 0x4800, R134 ;  /* 0x00004800130b7824 */ /* 0x040fe200078e0286 */
[----:B------:R-:W-:Y:S01]  /*2b00*/  ISETP.GT.AND P4, PT, R2, R126, PT ;  /* 0x0000007e0200720c */ /* 0x000fe20003f84270 */
[----:B------:R-:W-:Y:S02]  /*2b10*/  BSSY B0, `(.L_x_1583) ;  /* 0x00007a1000007945 */ /* 0x000fe40003800000 */
[----:B------:R-:W-:Y:S01]  /*2b20*/  IMAD R29, R32, R29, R33 ;  /* 0x0000001d201d7224 */ /* 0x000fe200078e0221 */
[----:B------:R-:W-:Y:S01]  /*2b30*/  P2R R123, PR, RZ, 0x10 ;  /* 0x00000010ff7b7803 */ /* 0x000fe20000000000 */
[----:B------:R-:W-:-:S02]  /*2b40*/  IMAD R33, R19, 0x4800, R3 ;  /* 0x0000480013217824 */ /* 0x000fc400078e0203 */
[--C-:B------:R-:W-:Y:S02]  /*2b50*/  IMAD R32, R11, 0x2, R122.reuse ;  /* 0x000000020b207824 */ /* 0x100fe400078e027a */
[----:B------:R-:W-:Y:S01]  /*2b60*/  IMAD R33, R33, 0x2, R122 ;  /* 0x0000000221217824 */ /* 0x000fe200078e027a */
        /* <DEDUP_REMOVED lines=8> */
[-C--:B------:R-:W-:Y:S02]  /*2bf0*/  IMAD R34, R133, R2.reuse, RZ ;  /* 0x0000000285227224 */ /* 0x080fe400078e02ff */
[----:B------:R-:W-:Y:S01]  /*2c00*/  IMAD R11, R29, UR5, R14 ;  /* 0x000000051d0b7c24 */ /* 0x000fe2000f8e020e */
[----:B------:R-:W-:Y:S01]  /*2c10*/  ULDC.64 UR4, c[0x0][0x310] ;  /* 0x0000c40000047ab9 */ /* 0x000fe20000000a00 */
[----:B------:R-:W-:-:S02]  /*2c20*/  IMAD R14, R132, R2, RZ ;  /* 0x00000002840e7224 */ /* 0x000fc400078e02ff */
[----:B------:R-:W-:Y:S02]  /*2c30*/  IMAD R15, R84, UR4, RZ ;  /* 0x00000004540f7c24 */ /* 0x000fe4000f8e02ff */
[----:B------:R-:W-:Y:S01]  /*2c40*/  IMAD.IADD R13, R13, 0x1, R11 ;  /* 0x000000010d0d7824 */ /* 0x000fe200078e020b */
[----:B------:R-:W-:Y:S01]  /*2c50*/  SHF.R.S32.HI R11, RZ, 0x1f, R2 ;  /* 0x0000001fff0b7819 */ /* 0x000fe20000011402 */
[C---:B------:R-:W-:Y:S02]  /*2c60*/  IMAD R15, R28.reuse, UR5, R15 ;  /* 0x000000051c0f7c24 */ /* 0x040fe4000f8e020f */
[----:B------:R-:W-:Y:S01]  /*2c70*/  IMAD.WIDE.U32 R12, R28, UR4, R12 ;  /* 0x000000041c0c7c25 */ /* 0x000fe2000f8e000c */
[----:B------:R-:W-:-:S03]  /*2c80*/  ULDC.64 UR4, c[0x0][0x308] ;  /* 0x0000c20000047ab9 */ /* 0x000fc60000000a00 */
[----:B------:R-:W-:Y:S02]  /*2c90*/  IMAD.IADD R13, R13, 0x1, R15 ;  /* 0x000000010d0d7824 */ /* 0x000fe400078e020f */
[----:B------:R-:W-:Y:S02]  /*2ca0*/  IMAD R15, R0, UR4, RZ ;  /* 0x00000004000f7c24 */ /* 0x000fe4000f8e02ff */
[----:B------:R-:W-:Y:S02]  /*2cb0*/  IMAD R39, R11, R88, R34 ;  /* 0x000000580b277224 */ /* 0x000fe400078e0222 */
[C---:B------:R-:W-:Y:S02]  /*2cc0*/  IMAD R115, R30.reuse, UR5, R15 ;  /* 0x000000051e737c24 */ /* 0x040fe4000f8e020f */
[----:B------:R-:W-:Y:S01]  /*2cd0*/  IMAD.WIDE.U32 R34, R30, UR4, R12 ;  /* 0x000000041e227c25 */ /* 0x000fe2000f8e000c */
[----:B------:R-:W-:-:S03]  /*2ce0*/  ULDC.64 UR4, c[0x0][0x2e8] ;  /* 0x0000ba0000047ab9 */ /* 0x000fc60000000a00 */
[----:B------:R-:W-:Y:S01]  /*2cf0*/  IMAD.IADD R115, R35, 0x1, R115 ;  /* 0x0000000123737824 */ /* 0x000fe200078e0273 */
[----:B------:R-:W-:Y:S01]  /*2d00*/  LEA R116, P4, R34, UR4, 0x1 ;  /* 0x0000000422747c11 */ /* 0x000fe2000f8808ff */
[----:B------:R-:W-:Y:S02]  /*2d10*/  IMAD R37, R11, R94, R14 ;  /* 0x0000005e0b257224 */ /* 0x000fe400078e020e */
[----:B------:R-:W-:Y:S01]  /*2d20*/  IMAD R85, R2, -0x60, R24 ;  /* 0xffffffa002557824 */ /* 0x000fe200078e0218 */
[----:B------:R-:W-:Y:S01]  /*2d30*/  LEA.HI.X R115, R34, UR5, R115, 0x1, P4 ;  /* 0x0000000522737c11 */ /* 0x000fe2000a0f0c73 */
[----:B------:R-:W-:-:S03]  /*2d40*/  IMAD.WIDE.U32 R14, R94, R2, RZ ;  /* 0x000000025e0e7225 */ /* 0x000fc600078e00ff */
[----:B------:R-:W-:Y:S01]  /*2d50*/  VIMNMX R85, R85, 0x60, PT ;  /* 0x0000006055557848 */ /* 0x000fe20003fe0100 */
[----:B------:R-:W-:Y:S01]  /*2d60*/  IMAD.WIDE.U32 R12, R88, R2, RZ ;  /* 0x00000002580c7225 */ /* 0x000fe200078e00ff */
[----:B------:R-:W-:-:S03]  /*2d70*/  IADD3 R11, R15, R37, RZ ;  /* 0x000000250f0b7210 */ /* 0x000fc60007ffe0ff */
        /* <DEDUP_REMOVED lines=22> */
[----:B------:R-:W-:Y:S01]  /*2ee0*/  CS2R R78, SRZ ;  /* 0x00000000004e7805 */ /* 0x000fe2000001ff00 */
[----:B------:R-:W-:Y:S01]  /*2ef0*/  IMAD.X R38, R11, 0x1, R105, P5 ;  /* 0x000000010b267824 */ /* 0x000fe200028e0669 */
[----:B------:R-:W-:Y:S01]  /*2f00*/  LEA R36, P5, R37, UR4, 0x1 ;  /* 0x0000000425247c11 */ /* 0x000fe2000f8a08ff */
[----:B------:R-:W-:Y:S01]  /*2f10*/  IMAD.X R40, R82, 0x1, R104, P0 ;  /* 0x0000000152287824 */ /* 0x000fe200000e0668 */
[----:B------:R-:W-:Y:S02]  /*2f20*/  ISETP.GE.AND P0, PT, R164, R124, PT ;  /* 0x0000007ca400720c */ /* 0x000fe40003f06270 */
[----:B------:R-:W-:-:S02]  /*2f30*/  CS2R R74, SRZ ;  /* 0x00000000004a7805 */ /* 0x000fc4000001ff00 */
[----:B------:R-:W-:Y:S02]  /*2f40*/  LEA.HI.X R37, R37, UR5, R38, 0x1, P5 ;  /* 0x0000000525257c11 */ /* 0x000fe4000a8f0c26 */
[----:B------:R-:W-:Y:S02]  /*2f50*/  CS2R R80, SRZ ;  /* 0x0000000000507805 */ /* 0x000fe4000001ff00 */
[C---:B------:R-:W-:Y:S02]  /*2f60*/  LEA R38, P5, R39.reuse, UR6, 0x1 ;  /* 0x0000000627267c11 */ /* 0x040fe4000f8a08ff */
[----:B------:R-:W-:Y:S02]  /*2f70*/  CS2R R76, SRZ ;  /* 0x00000000004c7805 */ /* 0x000fe4000001ff00 */
[----:B------:R-:W-:Y:S02]  /*2f80*/  LEA.HI.X R39, R39, UR7, R40, 0x1, P5 ;  /* 0x0000000727277c11 */ /* 0x000fe4000a8f0c28 */
        /* <DEDUP_REMOVED lines=25> */
.L_x_1587:
[----:B------:R-:W-:Y:S05]  /*3120*/  BSYNC B1 ;  /* 0x0000000000017941 */ /* 0x000fea0003800000 */
.L_x_1586:
        /* <DEDUP_REMOVED lines=13> */
[----:B------:R-:W-:Y:S01]  /*3200*/  CS2R R56, SRZ ;  /* 0x0000000000387805 */ /* 0x000fe2000001ff00 */
[----:B------:R-:W-:Y:S01]  /*3210*/  IMAD.MOV.U32 R86, RZ, RZ, R59 ;  /* 0x000000ffff567224 */ /* 0x000fe200078e003b */
        /* <DEDUP_REMOVED lines=41> */
.L_x_1589:
[----:B------:R-:W-:Y:S05]  /*34b0*/  BSYNC B1 ;  /* 0x0000000000017941 */ /* 0x000fea0003800000 */
.L_x_1588:
[----:B------:R-:W2:Y:S01]  /*34c0*/  LDL R11, [R1+0x30] ;  /* 0x00003000010b7983 */ /* 0x000ea20000100800 */
[----:B0-----:R-:W-:Y:S01]  /*34d0*/  IMAD.MOV.U32 R12, RZ, RZ, R63 ;  /* 0x000000ffff0c7224 */ /* 0x001fe200078e003f */
[----:B------:R-:W-:Y:S01]  /*34e0*/  PRMT R155, R83, 0x5410, R86 ;  /* 0x00005410539b7816 */ /* 0x000fe20000000056 */
[----:B------:R-:W-:Y:S02]  /*34f0*/  IMAD.MOV.U32 R14, RZ, RZ, R67 ;  /* 0x000000ffff0e7224 */ /* 0x000fe400078e0043 */
[----:B------:R-:W-:-:S03]  /*3500*/  IMAD.MOV.U32 R13, RZ, RZ, R66 ;  /* 0x000000ffff0d7224 */ /* 0x000fc600078e0042 */
[----:B------:R-:W-:Y:S01]  /*3510*/  PRMT R159, R14, 0x7610, R159 ;  /* 0x000076100e9f7816 */ /* 0x000fe2000000009f */
[----:B------:R-:W-:Y:S01]  /*3520*/  IMAD.MOV.U32 R14, RZ, RZ, R75 ;  /* 0x000000ffff0e7224 */ /* 0x000fe200078e004b */
[----:B------:R-:W-:Y:S02]  /*3530*/  PRMT R189, R189, 0x5410, R13 ;  /* 0x00005410bdbd7816 */ /* 0x000fe4000000000d */
[----:B------:R-:W-:-:S04]  /*3540*/  MOV R13, R74 ;  /* 0x0000004a000d7202 */ /* 0x000fc80000000f00 */
[----:B------:R-:W-:Y:S01]  /*3550*/  PRMT R204, R13, 0x5410, R14 ;  /* 0x000054100dcc7816 */ /* 0x000fe2000000000e */
[----:B------:R-:W-:Y:S02]  /*3560*/  IMAD.MOV.U32 R13, RZ, RZ, R60 ;  /* 0x000000ffff0d7224 */ /* 0x000fe400078e003c */
[----:B------:R-:W-:-:S05]  /*3570*/  IMAD.MOV.U32 R14, RZ, RZ, R61 ;  /* 0x000000ffff0e7224 */ /* 0x000fca00078e003d */
        /* <DEDUP_REMOVED lines=8> */
[----:B-----5:R-:W-:Y:S02]  /*3600*/  IMAD.MOV.U32 R14, RZ, RZ, R34 ;  /* 0x000000ffff0e7224 */ /* 0x020fe400078e0022 */
[----:B------:R-:W-:Y:S01]  /*3610*/  IMAD.MOV.U32 R13, RZ, RZ, R81 ;  /* 0x000000ffff0d7224 */ /* 0x000fe200078e0051 */
[----:B--2---:R-:W-:Y:S02]  /*3620*/  R2UR UR4, R11 ;  /* 0x000000000b0472ca */ /* 0x004fe400000e0000 */
[----:B------:R-:W-:-:S04]  /*3630*/  MOV R11, R62 ;  /* 0x0000003e000b7202 */ /* 0x000fc80000000f00 */
[----:B------:R-:W-:Y:S01]  /*3640*/  PRMT R157, R12, 0x5410, R11 ;  /* 0x000054100c9d7816 */ /* 0x000fe2000000000b */
[----:B------:R-:W-:Y:S02]  /*3650*/  IMAD.MOV.U32 R11, RZ, RZ, R70 ;  /* 0x000000ffff0b7224 */ /* 0x000fe400078e0046 */
[----:B------:R-:W-:-:S04]  /*3660*/  IMAD.MOV.U32 R12, RZ, RZ, R71 ;  /* 0x000000ffff0c7224 */ /* 0x000fc800078e0047 */
[----:B------:R-:W-:Y:S01]  /*3670*/  UISETP.NE.AND UP0, UPT, UR4, 0x3, UPT ;  /* 0x000000030400788c */ /* 0x000fe2000bf05270 */
[----:B------:R-:W-:Y:S01]  /*3680*/  PRMT R200, R11, 0x5410, R12 ;  /* 0x000054100bc87816 */ /* 0x000fe2000000000c */
[----:B------:R-:W-:Y:S02]  /*3690*/  IMAD.MOV.U32 R12, RZ, RZ, R79 ;  /* 0x000000ffff0c7224 */ /* 0x000fe400078e004f */
[----:B------:R-:W-:Y:S02]  /*36a0*/  IMAD.MOV.U32 R11, RZ, RZ, R78 ;  /* 0x000000ffff0b7224 */ /* 0x000fe400078e004e */
[----:B------:R-:W-:Y:S02]  /*36b0*/  PLOP3.LUT P0, PT, PT, PT, UP0, 0x80, 0x0 ;  /* 0x000000000000781c */ /* 0x000fe40003f0f008 */
[----:B------:R-:W-:Y:S01]  /*36c0*/  PRMT R209, R12, 0x7610, R209 ;  /* 0x000076100cd17816 */ /* 0x000fe200000000d1 */
[----:B------:R-:W-:Y:S01]  /*36d0*/  IMAD.MOV.U32 R12, RZ, RZ, R65 ;  /* 0x000000ffff0c7224 */ /* 0x000fe200078e0041 */
[----:B------:R-:W-:-:S02]  /*36e0*/  PRMT R152, R11, 0x7610, R152 ;  /* 0x000076100b987816 */ /* 0x000fc40000000098 */
[----:B------:R-:W-:-:S04]  /*36f0*/  MOV R11, R64 ;  /* 0x00000040000b7202 */ /* 0x000fc80000000f00 */
[----:B------:R-:W-:Y:S01]  /*3700*/  PRMT R158, R12, 0x5410, R11 ;  /* 0x000054100c9e7816 */ /* 0x000fe2000000000b */
[----:B------:R-:W-:Y:S02]  /*3710*/  IMAD.MOV.U32 R12, RZ, RZ, R72 ;  /* 0x000000ffff0c7224 */ /* 0x000fe400078e0048 */
[----:B------:R-:W-:-:S03]  /*3720*/  IMAD.MOV.U32 R11, RZ, RZ, R77 ;  /* 0x000000ffff0b7224 */ /* 0x000fc600078e004d */
[----:B------:R-:W-:Y:S01]  /*3730*/  PRMT R209, R209, 0x5410, R12 ;  /* 0x00005410d1d17816 */ /* 0x000fe2000000000c */
[----:B------:R-:W-:Y:S01]  /*3740*/  IMAD.MOV.U32 R12, RZ, RZ, R80 ;  /* 0x000000ffff0c7224 */ /* 0x000fe200078e0050 */
[----:B------:R-:W-:Y:S01]  /*3750*/  PRMT R211, R11, 0x7610, R211 ;  /* 0x000076100bd37816 */ /* 0x000fe200000000d3 */
[----:B------:R-:W-:-:S03]  /*3760*/  IMAD.MOV.U32 R11, RZ, RZ, R35 ;  /* 0x000000ffff0b7224 */ /* 0x000fc600078e0023 */
[----:B------:R-:W-:Y:S01]  /*3770*/  PRMT R152, R152, 0x5410, R12 ;  /* 0x0000541098987816 */ /* 0x000fe2000000000c */
[----:B------:R-:W-:Y:S01]  /*3780*/  IMAD.MOV.U32 R12, RZ, RZ, R42 ;  /* 0x000000ffff0c7224 */ /* 0x000fe200078e002a */
[----:B------:R-:W-:Y:S01]  /*3790*/  PRMT R83, R14, 0x5410, R11 ;  /* 0x000054100e537816 */ /* 0x000fe2000000000b */
[----:B------:R-:W-:Y:S01]  /*37a0*/  IMAD.MOV.U32 R11, RZ, RZ, R43 ;  /* 0x000000ffff0b7224 */ /* 0x000fe200078e002b */
[----:B------:R-:W-:Y:S01]  /*37b0*/  PRMT R211, R211, 0x5410, R13 ;  /* 0x00005410d3d37816 */ /* 0x000fe2000000000d */
[----:B------:R-:W-:Y:S01]  /*37c0*/  IMAD.MOV.U32 R13, RZ, RZ, R39 ;  /* 0x000000ffff0d7224 */ /* 0x000fe200078e0027 */
[----:B------:R-:W-:Y:S02]  /*37d0*/  MOV R14, R38 ;  /* 0x00000026000e7202 */ /* 0x000fe40000000f00 */
[----:B------:R-:W-:Y:S01]  /*37e0*/  PRMT R131, R12, 0x5410, R11 ;  /* 0x000054100c837816 */ /* 0x000fe2000000000b */
[----:B------:R-:W-:Y:S01]  /*37f0*/  IMAD.MOV.U32 R11, RZ, RZ, R51 ;  /* 0x000000ffff0b7224 */ /* 0x000fe200078e0033 */
[----:B------:R-:W-:-:S02]  /*3800*/  MOV R12, R50 ;  /* 0x00000032000c7202 */ /* 0x000fc40000000f00 */
[----:B------:R-:W-:Y:S01]  /*3810*/  PRMT R121, R14, 0x5410, R13 ;  /* 0x000054100e797816 */ /* 0x000fe2000000000d */
[----:B------:R-:W-:Y:S01]  /*3820*/  IMAD.MOV.U32 R14, RZ, RZ, R46 ;  /* 0x000000ffff0e7224 */ /* 0x000fe200078e002e */
[----:B------:R-:W-:Y:S01]  /*3830*/  PRMT R148, R12, 0x5410, R11 ;  /* 0x000054100c947816 */ /* 0x000fe2000000000b */
[----:B------:R-:W-:Y:S02]  /*3840*/  IMAD.MOV.U32 R13, RZ, RZ, R47 ;  /* 0x000000ffff0d7224 */ /* 0x000fe400078e002f */
[----:B------:R-:W-:Y:S02]  /*3850*/  IMAD.MOV.U32 R12, RZ, RZ, R36 ;  /* 0x000000ffff0c7224 */ /* 0x000fe400078e0024 */
[----:B------:R-:W-:Y:S01]  /*3860*/  IMAD.MOV.U32 R11, RZ, RZ, R37 ;  /* 0x000000ffff0b7224 */ /* 0x000fe200078e0025 */
[----:B------:R-:W-:Y:S01]  /*3870*/  PRMT R146, R14, 0x5410, R13 ;  /* 0x000054100e927816 */ /* 0x000fe2000000000d */
[----:B------:R-:W-:Y:S02]  /*3880*/  IMAD.MOV.U32 R14, RZ, RZ, R54 ;  /* 0x000000ffff0e7224 */ /* 0x000fe400078e0036 */
[----:B------:R-:W-:Y:S01]  /*3890*/  IMAD.MOV.U32 R13, RZ, RZ, R55 ;  /* 0x000000ffff0d7224 */ /* 0x000fe200078e0037 */
[----:B------:R-:W-:Y:S01]  /*38a0*/  PRMT R120, R12, 0x5410, R11 ;  /* 0x000054100c787816 */ /* 0x000fe2000000000b */
[----:B------:R-:W-:-:S02]  /*38b0*/  IMAD.MOV.U32 R12, RZ, RZ, R44 ;  /* 0x000000ffff0c7224 */ /* 0x000fc400078e002c */
[----:B------:R-:W-:Y:S01]  /*38c0*/  IMAD.MOV.U32 R11, RZ, RZ, R45 ;  /* 0x000000ffff0b7224 */ /* 0x000fe200078e002d */
[----:B------:R-:W-:Y:S01]  /*38d0*/  PRMT R153, R14, 0x5410, R13 ;  /* 0x000054100e997816 */ /* 0x000fe2000000000d */
[----:B------:R-:W-:Y:S01]  /*38e0*/  IMAD.MOV.U32 R13, RZ, RZ, R41 ;  /* 0x000000ffff0d7224 */ /* 0x000fe200078e0029 */
[----:B------:R-:W-:Y:S02]  /*38f0*/  MOV R14, R40 ;  /* 0x00000028000e7202 */ /* 0x000fe40000000f00 */
[----:B------:R-:W-:Y:S01]  /*3900*/  PRMT R145, R12, 0x5410, R11 ;  /* 0x000054100c917816 */ /* 0x000fe2000000000b */
[----:B------:R-:W-:Y:S01]  /*3910*/  IMAD.MOV.U32 R11, RZ, RZ, R53 ;  /* 0x000000ffff0b7224 */ /* 0x000fe200078e0035 */
[----:B------:R-:W-:Y:S02]  /*3920*/  MOV R12, R52 ;  /* 0x00000034000c7202 */ /* 0x000fe40000000f00 */
[----:B------:R-:W-:Y:S01]  /*3930*/  PRMT R128, R14, 0x5410, R13 ;  /* 0x000054100e807816 */ /* 0x000fe2000000000d */
[----:B------:R-:W-:Y:S01]  /*3940*/  IMAD.MOV.U32 R14, RZ, RZ, R48 ;  /* 0x000000ffff0e7224 */ /* 0x000fe200078e0030 */
[----:B------:R-:W-:Y:S01]  /*3950*/  PRMT R151, R12, 0x5410, R11 ;  /* 0x000054100c977816 */ /* 0x000fe2000000000b */
[----:B------:R-:W-:-:S02]  /*3960*/  IMAD.MOV.U32 R13, RZ, RZ, R49 ;  /* 0x000000ffff0d7224 */ /* 0x000fc400078e0031 */
[----:B------:R-:W-:Y:S02]  /*3970*/  IMAD.MOV.U32 R12, RZ, RZ, R56 ;  /* 0x000000ffff0c7224 */ /* 0x000fe400078e0038 */
[----:B------:R-:W-:Y:S01]  /*3980*/  IMAD.MOV.U32 R11, RZ, RZ, R57 ;  /* 0x000000ffff0b7224 */ /* 0x000fe200078e0039 */
[----:B------:R-:W-:-:S04]  /*3990*/  PRMT R147, R14, 0x5410, R13 ;  /* 0x000054100e937816 */ /* 0x000fc8000000000d */
[----:B------:R-:W-:Y:S01]  /*39a0*/  PRMT R154, R12, 0x5410, R11 ;  /* 0x000054100c9a7816 */ /* 0x000fe2000000000b */
[----:B------:R-:W-:Y:S06]  /*39b0*/  @!P0 BRA `(.L_x_1590) ;  /* 0x0000000000048947 */ /* 0x000fec0003800000 */
[----:B------:R-:W-:Y:S01]  /*39c0*/  BPT.TRAP 0x1 ;  /* 0x000000040000795c */ /* 0x000fe20000300000 */
.L_x_1590:
[----:B------:R-:W-:Y:S01]  /*39d0*/  IMAD R86, R19, 0x8, R18 ;  /* 0x0000000813567824 */ /* 0x000fe200078e0212 */
[----:B------:R-:W-:Y:S01]  /*39e0*/  SHF.L.U32 R87, R175, 0x1f, RZ ;  /* 0x0000001faf577819 */ /* 0x000fe200000006ff */
[----:B------:R-:W-:Y:S03]  /*39f0*/  BSSY B1, `(.L_x_1591) ;  /* 0x0000003000017945 */ /* 0x000fe60003800000 */
[----:B------:R-:W0:Y:S02]  /*3a00*/  SYNCS.PHASECHK.TRANS64.TRYWAIT P6, [R86+URZ+0x2a890], R87 ;  /* 0x02a89057560075a7 */ /* 0x000e2400080c017f */
[----:B0-----:R-:W-:Y:S05]  /*3a10*/  @!P6 BRA `(.L_x_1592) ;  /* 0x00000240008ce947 */ /* 0x001fea0003800000 */
.L_x_2005:
[----:B------:R-:W-:Y:S05]  /*3a20*/  BSYNC B1 ;  /* 0x0000000000017941 */ /* 0x000fea0003800000 */
.L_x_1591:
[----:B------:R-:W-:-:S03]  /*3a30*/  UMOV UR4, 0xffffffff ;  /* 0xffffffff00047882 */ /* 0x000fc60000000000 */
[----:B------:R-:W-:Y:S05]  /*3a40*/  BRA.DIV UR4, `(.L_x_1593) ;  /* 0x0000024204947947 */ /* 0x000fea000b800000 */
[----:B------:R1:W2:Y:S04]  /*3a50*/  SHFL.IDX PT, R82, R115, RZ, 0x1c1f ;  /* 0x001c1fff73527589 */ /* 0x0002a800000e0000 */
[----:B------:R1:W3:Y:S02]  /*3a60*/  SHFL.IDX PT, R11, R116, RZ, 0x1c1f ;  /* 0x001c1fff740b7589 */ /* 0x0002e400000e0000 */
.L_x_2009:
        /* <DEDUP_REMOVED lines=9> */
[----:B------:R-:W-:Y:S01]  /*3b00*/  SHF.R.U64 R150, R80, 0x10, R81 ;  /* 0x0000001050967819 */ /* 0x000fe20000001251 */
[----:B0-----:R-:W-:Y:S01]  /*3b10*/  IMAD.MOV.U32 R80, RZ, RZ, R13 ;  /* 0x000000ffff507224 */ /* 0x001fe200078e000d */
[----:B------:R-:W-:-:S03]  /*3b20*/  SHF.R.U64 R78, R78, 0x10, R79 ;  /* 0x000000104e4e7819 */ /* 0x000fc6000000124f */
[----:B------:R-:W-:Y:S02]  /*3b30*/  HADD2.F32 R150, -RZ, R150.H0_H0 ;  /* 0x20000096ff967230 */ /* 0x000fe40000004100 */
[--C-:B------:R-:W-:Y:S02]  /*3b40*/  HADD2.F32 R13, -RZ, R80.reuse.H1_H1 ;  /* 0x30000050ff0d7230 */ /* 0x100fe40000004100 */
[----:B------:R-:W-:Y:S02]  /*3b50*/  HADD2.F32 R80, -RZ, R80.H0_H0 ;  /* 0x20000050ff507230 */ /* 0x000fe40000004100 */
[----:B------:R-:W-:Y:S02]  /*3b60*/  HADD2.F32 R78, -RZ, R78.H0_H0 ;  /* 0x2000004eff4e7230 */ /* 0x000fe40000004100 */
        /* <DEDUP_REMOVED lines=16> */
[----:B------:R-:W-:Y:S02]  /*3c70*/  HADD2.F32 R80, -RZ, R152.H1_H1 ;  /* 0x30000098ff507230 */ /* 0x000fe40000004100 */
[----:B------:R-:W-:Y:S01]  /*3c80*/  FFMA.FTZ R13, R13, R78, R15 ;  /* 0x0000004e0d0d7223 */ /* 0x000fe2000001000f */
[----:B------:R-:W-:Y:S02]  /*3c90*/  IMAD.MOV.U32 R78, RZ, RZ, R14 ;  /* 0x000000ffff4e7224 */ /* 0x000fe400078e000e */
[----:B------:R-:W-:-:S02]  /*3ca0*/  HADD2.F32 R14, -RZ, R79.H1_H1 ;  /* 0x3000004fff0e7230 */ /* 0x000fc40000004100 */
[----:B------:R-:W-:Y:S02]  /*3cb0*/  HADD2.F32 R15, -RZ, R79.H0_H0 ;  /* 0x2000004fff0f7230 */ /* 0x000fe40000004100 */
[----:B------:R-:W-:Y:S02]  /*3cc0*/  HADD2.F32 R79, -RZ, R152.H0_H0 ;  /* 0x20000098ff4f7230 */ /* 0x000fe40000004100 */
[-C--:B------:R-:W-:Y:S01]  /*3cd0*/  FMUL.FTZ R81, R14, R80.reuse ;  /* 0x000000500e517220 */ /* 0x080fe20000410000 */
[----:B------:R-:W-:Y:S02]  /*3ce0*/  HADD2.F32 R152, -RZ, R211.H1_H1 ;  /* 0x300000d3ff987230 */ /* 0x000fe40000004100 */
[C---:B------:R-:W-:Y:S01]  /*3cf0*/  FMUL.FTZ R80, R15.reuse, R80 ;  /* 0x000000500f507220 */ /* 0x040fe20000410000 */
[----:B------:R-:W-:-:S03]  /*3d00*/  FFMA.FTZ R15, R15, R79, -R81 ;  /* 0x0000004f0f0f7223 */ /* 0x000fc60000010851 */
[----:B------:R-:W-:Y:S01]  /*3d10*/  FFMA.FTZ R14, R14, R79, R80 ;  /* 0x0000004f0e0e7223 */ /* 0x000fe20000010050 */
[--C-:B------:R-:W-:Y:S02]  /*3d20*/  HADD2.F32 R80, -RZ, R78.reuse.H0_H0 ;  /* 0x2000004eff507230 */ /* 0x100fe40000004100 */
[----:B------:R-:W-:Y:S02]  /*3d30*/  HADD2.F32 R78, -RZ, R78.H1_H1 ;  /* 0x3000004eff4e7230 */ /* 0x000fe40000004100 */
[----:B------:R-:W-:Y:S01]  /*3d40*/  HADD2.F32 R79, -RZ, R209.H0_H0 ;  /* 0x200000d1ff4f7230 */ /* 0x000fe20000004100 */
[----:B------:R-:W-:Y:S02]  /*3d50*/  F2FP.F16.F32.PACK_AB R14, R14, R15 ;  /* 0x0000000f0e0e723e */ /* 0x000fe400000000ff */
        /* <DEDUP_REMOVED lines=10> */
.L_x_1599:
[----:B------:R-:W-:Y:S05]  /*3e00*/  BSYNC B3 ;  /* 0x0000000000037941 */ /* 0x000fea0003800000 */
.L_x_1598:
[----:B---3--:R-:W-:-:S04]  /*3e10*/  LEA R78, P4, R16, R11, 0x1 ;  /* 0x0000000b104e7211 */ /* 0x008fc800078808ff */
[----:B--2---:R-:W-:-:S05]  /*3e20*/  LEA.HI.X R79, R16, R82, R17, 0x1, P4 ;  /* 0x00000052104f7211 */ /* 0x004fca00020f0c11 */
[----:B0-----:R4:W-:Y:S04]  /*3e30*/  ST.E.128 desc[UR60][R78.64], R12 ;  /* 0x0000000c4e007985 */ /* 0x0019e8000c101d3c */
.L_x_1597:
[----:B------:R-:W-:Y:S05]  /*3e40*/  BSYNC B2 ;  /* 0x0000000000027941 */ /* 0x000fea0003800000 */
.L_x_1596:
        /* <DEDUP_REMOVED lines=8> */
[----:B0-----:R-:W-:Y:S01]  /*3ed0*/  IMAD.MOV.U32 R76, RZ, RZ, R13 ;  /* 0x000000ffff4c7224 */ /* 0x001fe200078e000d */
[----:B------:R-:W-:Y:S01]  /*3ee0*/  SHF.R.U64 R74, R74, 0x10, R75 ;  /* 0x000000104a4a7819 */ /* 0x000fe2000000124b */
[----:B------:R-:W-:Y:S02]  /*3ef0*/  HADD2.F32 R80, -RZ, R211.H0_H0 ;  /* 0x200000d3ff507230 */ /* 0x000fe40000004100 */
        /* <DEDUP_REMOVED lines=9> */
[----:B------:R-:W-:Y:S01]  /*3f90*/  SHF.R.U32.HI R74, RZ, 0x10, R75 ;  /* 0x00000010ff4a7819 */ /* 0x000fe2000001164b */
[----:B------:R-:W-:Y:S02]  /*3fa0*/  IMAD.MOV.U32 R75, RZ, RZ, R12 ;  /* 0x000000ffff4b7224 */ /* 0x000fe400078e000c */
        /* <DEDUP_REMOVED lines=30> */
[----:B------:R-:W-:Y:S01]  /*4190*/  F2FP.F16.F32.PACK_AB R77, R80, R77 ;  /* 0x0000004d504d723e */ /* 0x000fe200000000ff */
[----:B------:R-:W-:-:S04]  /*41a0*/  IMAD.MOV.U32 R15, RZ, RZ, R74 ;  /* 0x000000ffff0f7224 */ /* 0x000fc800078e004a */
[----:B------:R-:W-:-:S07]  /*41b0*/  IMAD.MOV.U32 R14, RZ, RZ, R77 ;  /* 0x000000ffff0e7224 */ /* 0x000fce00078e004d */
.L_x_1603:
[----:B------:R-:W-:Y:S05]  /*41c0*/  BSYNC B3 ;  /* 0x0000000000037941 */ /* 0x000fea0003800000 */
.L_x_1602:
[----:B------:R-:W-:Y:S02]  /*41d0*/  IMAD.SHL.U32 R76, R170, 0x8, RZ ;  /* 0x00000008aa4c7824 */ /* 0x000fe400078e00ff */
[----:B---3--:R-:W-:Y:S02]  /*41e0*/  IMAD.MOV.U32 R74, RZ, RZ, R11 ;  /* 0x000000ffff4a7224 */ /* 0x008fe400078e000b */
[----:B--2---:R-:W-:Y:S02]  /*41f0*/  IMAD.MOV.U32 R75, RZ, RZ, R82 ;  /* 0x000000ffff4b7224 */ /* 0x004fe400078e0052 */
[----:B------:R-:W-:-:S05]  /*4200*/  IMAD.WIDE R74, R76, 0x2, R74 ;  /* 0x000000024c4a7825 */ /* 0x000fca00078e024a */
[----:B0-----:R0:W-:Y:S02]  /*4210*/  ST.E.128 desc[UR60][R74.64], R12 ;  /* 0x0000000c4a007985 */ /* 0x0011e4000c101d3c */
.L_x_1601:
[----:B------:R-:W-:Y:S05]  /*4220*/  BSYNC B2 ;  /* 0x0000000000027941 */ /* 0x000fea0003800000 */
.L_x_1600:
[----:B------:R-:W-:Y:S01]  /*4230*/  ISETP.NE.AND P4, PT, R25, RZ, PT ;  /* 0x000000ff1900720c */ /* 0x000fe20003f85270 */
[----:B------:R-:W-:-:S12]  /*4240*/  BSSY B2, `(.L_x_1604) ;  /* 0x000003a000027945 */ /* 0x000fd80003800000 */
[----:B------:R-:W-:Y:S05]  /*4250*/  @!P4 BRA `(.L_x_1605) ;  /* 0x0000000000e0c947 */ /* 0x000fea0003800000 */
[----:B0---4-:R0:W4:Y:S01]  /*4260*/  LDS.128 R12, [R33+0x3000] ;  /* 0x00300000210c7984 */ /* 0x0111220000000c00 */
[----:B------:R-:W-:Y:S01]  /*4270*/  ISETP.GE.AND P4, PT, R177, R124, PT ;  /* 0x0000007cb100720c */ /* 0x000fe20003f86270 */
[----:B---3--:R-:W-:Y:S01]  /*4280*/  IMAD.MOV.U32 R74, RZ, RZ, R11 ;  /* 0x000000ffff4a7224 */ /* 0x008fe200078e000b */
[----:B------:R-:W-:Y:S01]  /*4290*/  SHF.L.U32 R76, R171, 0x3, RZ ;  /* 0x00000003ab4c7819 */ /* 0x000fe200000006ff */
[----:B--2---:R-:W-:Y:S01]  /*42a0*/  IMAD.MOV.U32 R75, RZ, RZ, R82 ;  /* 0x000000ffff4b7224 */ /* 0x004fe200078e0052 */
[----:B------:R-:W-:Y:S03]  /*42b0*/  BSSY B3, `(.L_x_1606) ;  /* 0x0000031000037945 */ /* 0x000fe60003800000 */
[----:B------:R-:W-:-:S06]  /*42c0*/  IMAD.WIDE R74, R76, 0x2, R74 ;  /* 0x000000024c4a7825 */ /* 0x000fcc00078e024a */
        /* <DEDUP_REMOVED lines=9> */
[CC--:B------:R-:W-:Y:S01]  /*4360*/  FMUL.FTZ R77, R13.reuse, R72.reuse ;  /* 0x000000480d4d7220 */ /* 0x0c0fe20000410000 */
[----:B------:R-:W-:Y:S02]  /*4370*/  HADD2.F32 R78, -RZ, R200.H0_H0 ;  /* 0x200000c8ff4e7230 */ /* 0x000fe40000004100 */
[C---:B------:R-:W-:Y:S01]  /*4380*/  FMUL.FTZ R72, R76.reuse, R72 ;  /* 0x000000484c487220 */ /* 0x040fe20000410000 */
[----:B------:R-:W-:Y:S02]  /*4390*/  HADD2.F32 R80, -RZ, R210.H0_H0 ;  /* 0x200000d2ff507230 */ /* 0x000fe40000004100 */
[-C--:B------:R-:W-:Y:S01]  /*43a0*/  FFMA.FTZ R76, R76, R70.reuse, -R77 ;  /* 0x000000464c4c7223 */ /* 0x080fe2000001084d */
[----:B------:R-:W-:Y:S01]  /*43b0*/  FFMA.FTZ R72, R13, R70, R72 ;  /* 0x000000460d487223 */ /* 0x000fe20000010048 */
[----:B------:R-:W-:Y:S01]  /*43c0*/  SHF.R.U32.HI R13, RZ, 0x10, R73 ;  /* 0x00000010ff0d7819 */ /* 0x000fe20000011649 */
[----:B------:R-:W-:Y:S01]  /*43d0*/  IMAD.MOV.U32 R70, RZ, RZ, R15 ;  /* 0x000000ffff467224 */ /* 0x000fe200078e000f */
[----:B------:R-:W-:-:S02]  /*43e0*/  SHF.R.U32.HI R73, RZ, 0x10, R71 ;  /* 0x00000010ff497819 */ /* 0x000fc40000011647 */
[----:B------:R-:W-:Y:S01]  /*43f0*/  F2FP.F16.F32.PACK_AB R72, R72, R76 ;  /* 0x0000004c4848723e */ /* 0x000fe200000000ff */
[----:B------:R-:W-:Y:S02]  /*4400*/  HADD2.F32 R15, -RZ, R13.H0_H0 ;  /* 0x2000000dff0f7230 */ /* 0x000fe40000004100 */
[--C-:B------:R-:W-:Y:S02]  /*4410*/  HADD2.F32 R13, -RZ, R70.reuse.H1_H1 ;  /* 0x30000046ff0d7230 */ /* 0x100fe40000004100 */
[----:B------:R-:W-:Y:S02]  /*4420*/  HADD2.F32 R71, -RZ, R70.H0_H0 ;  /* 0x20000046ff477230 */ /* 0x000fe40000004100 */
[----:B------:R-:W-:Y:S02]  /*4430*/  HADD2.F32 R70, -RZ, R73.H0_H0 ;  /* 0x20000049ff467230 */ /* 0x000fe40000004100 */
[----:B------:R-:W-:Y:S01]  /*4440*/  FMUL.FTZ R77, R13, R15 ;  /* 0x0000000f0d4d7220 */ /* 0x000fe20000410000 */
[----:B------:R-:W-:-:S02]  /*4450*/  IMAD.MOV.U32 R73, RZ, RZ, R14 ;  /* 0x000000ffff497224 */ /* 0x000fc400078e000e */
[C---:B------:R-:W-:Y:S01]  /*4460*/  FMUL.FTZ R14, R71.reuse, R15 ;  /* 0x0000000f470e7220 */ /* 0x040fe20000410000 */
[-C--:B------:R-:W-:Y:S01]  /*4470*/  FFMA.FTZ R15, R71, R70.reuse, -R77 ;  /* 0x00000046470f7223 */ /* 0x080fe2000001084d */
[--C-:B------:R-:W-:Y:S02]  /*4480*/  HADD2.F32 R77, -RZ, R12.reuse.H1_H1 ;  /* 0x3000000cff4d7230 */ /* 0x100fe40000004100 */
[----:B------:R-:W-:Y:S01]  /*4490*/  FFMA.FTZ R13, R13, R70, R14 ;  /* 0x000000460d0d7223 */ /* 0x000fe2000001000e */
[----:B------:R-:W-:Y:S02]  /*44a0*/  HADD2.F32 R14, -RZ, R12.H0_H0 ;  /* 0x2000000cff0e7230 */ /* 0x000fe40000004100 */
[--C-:B------:R-:W-:Y:S02]  /*44b0*/  HADD2.F32 R70, -RZ, R73.reuse.H1_H1 ;  /* 0x30000049ff467230 */ /* 0x100fe40000004100 */
[----:B------:R-:W-:Y:S01]  /*44c0*/  FMUL.FTZ R12, R77, R79 ;  /* 0x0000004f4d0c7220 */ /* 0x000fe20000410000 */
[----:B------:R-:W-:-:S02]  /*44d0*/  HADD2.F32 R73, -RZ, R73.H0_H0 ;  /* 0x20000049ff497230 */ /* 0x000fc40000004100 */
[C---:B------:R-:W-:Y:S01]  /*44e0*/  FMUL.FTZ R79, R14.reuse, R79 ;  /* 0x0000004f0e4f7220 */ /* 0x040fe20000410000 */
[----:B------:R-:W-:Y:S02]  /*44f0*/  HADD2.F32 R71, -RZ, R200.H1_H1 ;  /* 0x300000c8ff477230 */ /* 0x000fe40000004100 */
[----:B------:R-:W-:Y:S01]  /*4500*/  FFMA.FTZ R14, R14, R78, -R12 ;  /* 0x0000004e0e0e7223 */ /* 0x000fe2000001080c */
[CC--:B------:R-:W-:Y:S01]  /*4510*/  FMUL.FTZ R12, R70.reuse, R80.reuse ;  /* 0x00000050460c7220 */ /* 0x0c0fe20000410000 */
[----:B------:R-:W-:Y:S01]  /*4520*/  FMUL.FTZ R80, R73, R80 ;  /* 0x0000005049507220 */ /* 0x000fe20000410000 */
[----:B------:R-:W-:Y:S01]  /*4530*/  FFMA.FTZ R79, R77, R78, R79 ;  /* 0x0000004e4d4f7223 */ /* 0x000fe2000001004f */
[----:B------:R-:W-:Y:S01]  /*4540*/  F2FP.F16.F32.PACK_AB R15, R13, R15 ;  /* 0x0000000f0d0f723e */ /* 0x000fe200000000ff */
[-C--:B------:R-:W-:Y:S01]  /*4550*/  FFMA.FTZ R12, R73, R71.reuse, -R12 ;  /* 0x00000047490c7223 */ /* 0x080fe2000001080c */
[----:B------:R-:W-:Y:S01]  /*4560*/  FFMA.FTZ R80, R70, R71, R80 ;  /* 0x0000004746507223 */ /* 0x000fe20000010050 */
[----:B------:R-:W-:Y:S01]  /*4570*/  IMAD.MOV.U32 R13, RZ, RZ, R72 ;  /* 0x000000ffff0d7224 */ /* 0x000fe200078e0048 */
[----:B------:R-:W-:-:S03]  /*4580*/  F2FP.F16.F32.PACK_AB R14, R79, R14 ;  /* 0x0000000e4f0e723e */ /* 0x000fc600000000ff */
[----:B------:R-:W-:Y:S02]  /*4590*/  F2FP.F16.F32.PACK_AB R80, R80, R12 ;  /* 0x0000000c5050723e */ /* 0x000fe400000000ff */
[----:B------:R-:W-:-:S03]  /*45a0*/  MOV R12, R14 ;  /* 0x0000000e000c7202 */ /* 0x000fc60000000f00 */
[----:B------:R-:W-:-:S07]  /*45b0*/  IMAD.MOV.U32 R14, RZ, RZ, R80 ;  /* 0x000000ffff0e7224 */ /* 0x000fce00078e0050 */
.L_x_1607:
[----:B------:R-:W-:Y:S05]  /*45c0*/  BSYNC B3 ;  /* 0x0000000000037941 */ /* 0x000fea0003800000 */
.L_x_1606:
[----:B----4-:R0:W-:Y:S02]  /*45d0*/  ST.E.128 desc[UR60][R74.64], R12 ;  /* 0x0000000c4a007985 */ /* 0x0101e4000c101d3c */
.L_x_1605:
[----:B------:R-:W-:Y:S05]  /*45e0*/  BSYNC B2 ;  /* 0x0000000000027941 */ /* 0x000fea0003800000 */
.L_x_1604:
        /* <DEDUP_REMOVED lines=10> */
[----:B----4-:R-:W-:Y:S01]  /*4690*/  HADD2.F32 R73, -RZ, R15.H0_H0 ;  /* 0x2000000fff497230 */ /* 0x010fe20000004100 */
[----:B------:R-:W-:Y:S02]  /*46a0*/  SHF.R.U64 R68, R68, 0x10, R69 ;  /* 0x0000001044447819 */ /* 0x000fe40000001245 */
[----:B------:R-:W-:Y:S01]  /*46b0*/  SHF.R.U32.HI R66, RZ, 0x10, R67 ;  /* 0x00000010ff427819 */ /* 0x000fe20000011643 */
[----:B------:R-:W-:Y:S01]  /*46c0*/  IMAD.MOV.U32 R67, RZ, RZ, R13 ;  /* 0x000000ffff437224 */ /* 0x000fe200078e000d */
[----:B------:R-:W-:Y:S01]  /*46d0*/  SHF.R.U32.HI R69, RZ, 0x10, R69 ;  /* 0x00000010ff457819 */ /* 0x000fe20000011645 */
[----:B------:R-:W-:Y:S02]  /*46e0*/  IMAD.MOV.U32 R13, RZ, RZ, R14 ;  /* 0x000000ffff0d7224 */ /* 0x000fe400078e000e */
[----:B------:R-:W-:Y:S02]  /*46f0*/  HADD2.F32 R75, -RZ, R68.H0_H0 ;  /* 0x20000044ff4b7230 */ /* 0x000fe40000004100 */
[----:B------:R-:W-:-:S02]  /*4700*/  HADD2.F32 R14, -RZ, R69.H0_H0 ;  /* 0x20000045ff0e7230 */ /* 0x000fc40000004100 */
[--C-:B------:R-:W-:Y:S02]  /*4710*/  HADD2.F32 R69, -RZ, R67.reuse.H1_H1 ;  /* 0x30000043ff457230 */ /* 0x100fe40000004100 */
[----:B------:R-:W-:Y:S02]  /*4720*/  HADD2.F32 R74, -RZ, R67.H0_H0 ;  /* 0x20000043ff4a7230 */ /* 0x000fe40000004100 */
[----:B------:R-:W-:Y:S02]  /*4730*/  HADD2.F32 R68, -RZ, R15.H1_H1 ;  /* 0x3000000fff447230 */ /* 0x000fe40000004100 */
[-C--:B------:R-:W-:Y:S01]  /*4740*/  FMUL.FTZ R15, R69, R75.reuse ;  /* 0x0000004b450f7220 */ /* 0x080fe20000410000 */
[----:B------:R-:W-:Y:S02]  /*4750*/  HADD2.F32 R72, -RZ, R72.H0_H0 ;  /* 0x20000048ff487230 */ /* 0x000fe40000004100 */
[----:B------:R-:W-:Y:S01]  /*4760*/  FMUL.FTZ R76, R74, R75 ;  /* 0x0000004b4a4c7220 */ /* 0x000fe20000410000 */
[----:B------:R-:W-:-:S02]  /*4770*/  HADD2.F32 R67, -RZ, R66.H0_H0 ;  /* 0x20000042ff437230 */ /* 0x000fc40000004100 */
[-C--:B------:R-:W-:Y:S01]  /*4780*/  FMUL.FTZ R66, R68, R14.reuse ;  /* 0x0000000e44427220 */ /* 0x080fe20000410000 */
[----:B------:R-:W-:Y:S01]  /*4790*/  FMUL.FTZ R75, R73, R14 ;  /* 0x0000000e494b7220 */ /* 0x000fe20000410000 */
[-C--:B------:R-:W-:Y:S01]  /*47a0*/  FFMA.FTZ R14, R74, R72.reuse, -R15 ;  /* 0x000000484a0e7223 */ /* 0x080fe2000001080f */
[----:B------:R-:W-:Y:S01]  /*47b0*/  FFMA.FTZ R15, R69, R72, R76 ;  /* 0x00000048450f7223 */ /* 0x000fe2000001004c */
[-C--:B------:R-:W-:Y:S01]  /*47c0*/  FFMA.FTZ R66, R73, R67.reuse, -R66 ;  /* 0x0000004349427223 */ /* 0x080fe20000010842 */
[----:B------:R-:W-:Y:S01]  /*47d0*/  FFMA.FTZ R68, R68, R67, R75 ;  /* 0x0000004344447223 */ /* 0x000fe2000001004b */
[----:B------:R-:W-:Y:S02]  /*47e0*/  HADD2.F32 R69, -RZ, R189.H0_H0 ;  /* 0x200000bdff457230 */ /* 0x000fe40000004100 */
[--C-:B------:R-:W-:Y:S01]  /*47f0*/  HADD2.F32 R73, -RZ, R12.reuse.H1_H1 ;  /* 0x3000000cff497230 */ /* 0x100fe20000004100 */
[----:B------:R-:W-:Y:S01]  /*4800*/  F2FP.F16.F32.PACK_AB R14, R15, R14 ;  /* 0x0000000e0f0e723e */ /* 0x000fe200000000ff */
[----:B------:R-:W-:Y:S01]  /*4810*/  HADD2.F32 R74, -RZ, R12.H0_H0 ;  /* 0x2000000cff4a7230 */ /* 0x000fe20000004100 */
[----:B------:R-:W-:Y:S01]  /*4820*/  F2FP.F16.F32.PACK_AB R66, R68, R66 ;  /* 0x000000424442723e */ /* 0x000fe200000000ff */
[----:B------:R-:W-:-:S02]  /*4830*/  HADD2.F32 R67, -RZ, R159.H1_H1 ;  /* 0x3000009fff437230 */ /* 0x000fc40000004100 */
[--C-:B------:R-:W-:Y:S02]  /*4840*/  HADD2.F32 R12, -RZ, R13.reuse.H1_H1 ;  /* 0x3000000dff0c7230 */ /* 0x100fe40000004100 */
[-C--:B------:R-:W-:Y:S01]  /*4850*/  FMUL.FTZ R77, R74, R69.reuse ;  /* 0x000000454a4d7220 */ /* 0x080fe20000410000 */
[----:B------:R-:W-:Y:S02]  /*4860*/  HADD2.F32 R76, -RZ, R13.H0_H0 ;  /* 0x2000000dff4c7230 */ /* 0x000fe40000004100 */
[----:B------:R-:W-:Y:S01]  /*4870*/  FMUL.FTZ R13, R73, R69 ;  /* 0x00000045490d7220 */ /* 0x000fe20000410000 */
[----:B------:R-:W-:Y:S02]  /*4880*/  HADD2.F32 R72, -RZ, R189.H1_H1 ;  /* 0x300000bdff487230 */ /* 0x000fe40000004100 */
[-C--:B------:R-:W-:Y:S01]  /*4890*/  FMUL.FTZ R69, R12, R67.reuse ;  /* 0x000000430c457220 */ /* 0x080fe20000410000 */
[----:B------:R-:W-:Y:S02]  /*48a0*/  HADD2.F32 R75, -RZ, R159.H0_H0 ;  /* 0x2000009fff4b7230 */ /* 0x000fe40000004100 */
[----:B------:R-:W-:Y:S01]  /*48b0*/  FMUL.FTZ R67, R76, R67 ;  /* 0x000000434c437220 */ /* 0x000fe20000410000 */
[----:B------:R-:W-:-:S02]  /*48c0*/  IMAD.MOV.U32 R15, RZ, RZ, R66 ;  /* 0x000000ffff0f7224 */ /* 0x000fc400078e0042 */
[-C--:B------:R-:W-:Y:S01]  /*48d0*/  FFMA.FTZ R13, R74, R72.reuse, -R13 ;  /* 0x000000484a0d7223 */ /* 0x080fe2000001080d */
[----:B------:R-:W-:Y:S01]  /*48e0*/  FFMA.FTZ R77, R73, R72, R77 ;  /* 0x00000048494d7223 */ /* 0x000fe2000001004d */
[-C--:B------:R-:W-:Y:S01]  /*48f0*/  FFMA.FTZ R69, R76, R75.reuse, -R69 ;  /* 0x0000004b4c457223 */ /* 0x080fe20000010845 */
[----:B------:R-:W-:-:S03]  /*4900*/  FFMA.FTZ R67, R12, R75, R67 ;  /* 0x0000004b0c437223 */ /* 0x000fc60000010043 */
[----:B------:R-:W-:Y:S02]  /*4910*/  F2FP.F16.F32.PACK_AB R13, R77, R13 ;  /* 0x0000000d4d0d723e */ /* 0x000fe400000000ff */
[----:B------:R-:W-:-:S03]  /*4920*/  F2FP.F16.F32.PACK_AB R67, R67, R69 ;  /* 0x000000454343723e */ /* 0x000fc600000000ff */
[----:B------:R-:W-:Y:S01]  /*4930*/  IMAD.MOV.U32 R12, RZ, RZ, R13 ;  /* 0x000000ffff0c7224 */ /* 0x000fe200078e000d */
[----:B------:R-:W-:Y:S01]  /*4940*/  MOV R13, R14 ;  /* 0x0000000e000d7202 */ /* 0x000fe20000000f00 */
[----:B------:R-:W-:-:S07]  /*4950*/  IMAD.MOV.U32 R14, RZ, RZ, R67 ;  /* 0x000000ffff0e7224 */ /* 0x000fce00078e0043 */
.L_x_1611:
[----:B------:R-:W-:Y:S05]  /*4960*/  BSYNC B3 ;  /* 0x0000000000037941 */ /* 0x000fea0003800000 */
.L_x_1610:
[----:B----4-:R0:W-:Y:S02]  /*4970*/  ST.E.128 desc[UR60][R70.64], R12 ;  /* 0x0000000c46007985 */ /* 0x0101e4000c101d3c */
.L_x_1609:
[----:B------:R-:W-:Y:S05]  /*4980*/  BSYNC B2 ;  /* 0x0000000000027941 */ /* 0x000fea0003800000 */
.L_x_1608:
        /* <DEDUP_REMOVED lines=26> */
[----:B------:R-:W-:Y:S02]  /*4b30*/  HADD2.F32 R62, -RZ, R12.H1_H1 ;  /* 0x3000000cff3e7230 */ /* 0x000fe40000004100 */
[C---:B------:R-:W-:Y:S01]  /*4b40*/  FMUL.FTZ R65, R15.reuse, R65 ;  /* 0x000000410f417220 */ /* 0x040fe20000410000 */
[----:B------:R-:W-:Y:S01]  /*4b50*/  FFMA.FTZ R64, R15, R70, -R64 ;  /* 0x000000460f407223 */ /* 0x000fe20000010840 */
[----:B------:R-:W-:-:S02]  /*4b60*/  HADD2.F32 R15, -RZ, R158.H1_H1 ;  /* 0x3000009eff0f7230 */ /* 0x000fc40000004100 */
[----:B------:R-:W-:Y:S02]  /*4b70*/  HADD2.F32 R12, -RZ, R12.H0_H0 ;  /* 0x2000000cff0c7230 */ /* 0x000fe40000004100 */
[----:B------:R-:W-:Y:S01]  /*4b80*/  FFMA.FTZ R65, R69, R70, R65 ;  /* 0x0000004645417223 */ /* 0x000fe20000010041 */
[----:B------:R-:W-:Y:S02]  /*4b90*/  HADD2.F32 R158, -RZ, R158.H0_H0 ;  /* 0x2000009eff9e7230 */ /* 0x000fe40000004100 */
[-C--:B------:R-:W-:Y:S01]  /*4ba0*/  FMUL.FTZ R69, R62, R15.reuse ;  /* 0x0000000f3e457220 */ /* 0x080fe20000410000 */
[--C-:B------:R-:W-:Y:S02]  /*4bb0*/  HADD2.F32 R68, -RZ, R14.reuse.H1_H1 ;  /* 0x3000000eff447230 */ /* 0x100fe40000004100 */
[----:B------:R-:W-:Y:S01]  /*4bc0*/  FMUL.FTZ R70, R12, R15 ;  /* 0x0000000f0c467220 */ /* 0x000fe20000410000 */
[----:B------:R-:W-:Y:S01]  /*4bd0*/  HADD2.F32 R14, -RZ, R14.H0_H0 ;  /* 0x2000000eff0e7230 */ /* 0x000fe20000004100 */
[----:B------:R-:W-:Y:S01]  /*4be0*/  F2FP.F16.F32.PACK_AB R64, R65, R64 ;  /* 0x000000404140723e */ /* 0x000fe200000000ff */
[----:B------:R-:W-:-:S02]  /*4bf0*/  HADD2.F32 R13, -RZ, R157.H1_H1 ;  /* 0x3000009dff0d7230 */ /* 0x000fc40000004100 */
[-C--:B------:R-:W-:Y:S01]  /*4c00*/  FMUL.FTZ R15, R68, R158.reuse ;  /* 0x0000009e440f7220 */ /* 0x080fe20000410000 */
[----:B------:R-:W-:Y:S02]  /*4c10*/  HADD2.F32 R157, -RZ, R157.H0_H0 ;  /* 0x2000009dff9d7230 */ /* 0x000fe40000004100 */
[----:B------:R-:W-:Y:S01]  /*4c20*/  FMUL.FTZ R158, R14, R158 ;  /* 0x0000009e0e9e7220 */ /* 0x000fe20000410000 */
[-C--:B------:R-:W-:Y:S01]  /*4c30*/  FFMA.FTZ R69, R12, R13.reuse, -R69 ;  /* 0x0000000d0c457223 */ /* 0x080fe20000010845 */
[----:B------:R-:W-:Y:S01]  /*4c40*/  FFMA.FTZ R70, R62, R13, R70 ;  /* 0x0000000d3e467223 */ /* 0x000fe20000010046 */
[-C--:B------:R-:W-:Y:S01]  /*4c50*/  FFMA.FTZ R15, R14, R157.reuse, -R15 ;  /* 0x0000009d0e0f7223 */ /* 0x080fe2000001080f */
[----:B------:R-:W-:Y:S01]  /*4c60*/  FFMA.FTZ R158, R68, R157, R158 ;  /* 0x0000009d449e7223 */ /* 0x000fe2000001009e */
[----:B------:R-:W-:Y:S02]  /*4c70*/  F2FP.F16.F32.PACK_AB R13, R71, R63 ;  /* 0x0000003f470d723e */ /* 0x000fe400000000ff */
[----:B------:R-:W-:-:S02]  /*4c80*/  F2FP.F16.F32.PACK_AB R12, R70, R69 ;  /* 0x00000045460c723e */ /* 0x000fc400000000ff */
[----:B------:R-:W-:Y:S01]  /*4c90*/  F2FP.F16.F32.PACK_AB R14, R158, R15 ;  /* 0x0000000f9e0e723e */ /* 0x000fe200000000ff */
[----:B------:R-:W-:-:S07]  /*4ca0*/  IMAD.MOV.U32 R15, RZ, RZ, R64 ;  /* 0x000000ffff0f7224 */ /* 0x000fce00078e0040 */
.L_x_1615:
[----:B------:R-:W-:Y:S05]  /*4cb0*/  BSYNC B3 ;  /* 0x0000000000037941 */ /* 0x000fea0003800000 */
.L_x_1614:
[----:B----4-:R0:W-:Y:S02]  /*4cc0*/  ST.E.128 desc[UR60][R66.64], R12 ;  /* 0x0000000c42007985 */ /* 0x0101e4000c101d3c */
.L_x_1613:
[----:B------:R-:W-:Y:S05]  /*4cd0*/  BSYNC B2 ;  /* 0x0000000000027941 */ /* 0x000fea0003800000 */
.L_x_1612:
        /* <DEDUP_REMOVED lines=51> */
.L_x_1617:
[----:B------:R-:W-:Y:S05]  /*5010*/  BSYNC B2 ;  /* 0x0000000000027941 */ /* 0x000fea0003800000 */
.L_x_1616:
[----:B----4-:R0:W-:Y:S02]  /*5020*/  ST.E.128 desc[UR60][R62.64], R12 ;  /* 0x0000000c3e007985 */ /* 0x0101e4000c101d3c */
.L_x_1595:
[----:B------:R-:W-:Y:S05]  /*5030*/  BSYNC B1 ;  /* 0x0000000000017941 */ /* 0x000fea0003800000 */
.L_x_1594:
[----:B------:R-:W-:-:S03]  /*5040*/  UMOV UR4, 0xffffffff ;  /* 0xffffffff00047882 */ /* 0x000fc60000000000 */
[----:B------:R-:W-:Y:S05]  /*5050*/  BRA.DIV UR4, `(.L_x_1618) ;  /* 0x0000022e045c7947 */ /* 0x000fea000b800000 */
[----:B-1----:R-:W1:Y:S04]  /*5060*/  SHFL.IDX PT, R115, R115, 0x1, 0x1c1f ;  /* 0x003c1f0073737f89 */ /* 0x002e6800000e0000 */
[----:B------:R-:W0:Y:S02]  /*5070*/  SHFL.IDX PT, R116, R116, 0x1, 0x1c1f ;  /* 0x003c1f0074747f89 */ /* 0x000e2400000e0000 */
.L_x_2013:
        /* <DEDUP_REMOVED lines=10> */
[--C-:B---3--:R-:W-:Y:S02]  /*5120*/  SHF.R.U64 R11, R56, 0x10, R57.reuse ;  /* 0x00000010380b7819 */ /* 0x108fe40000001239 */
[----:B------:R-:W-:Y:S02]  /*5130*/  SHF.R.U32.HI R62, RZ, 0x10, R57 ;  /* 0x00000010ff3e7819 */ /* 0x000fe40000011639 */
[--C-:B------:R-:W-:Y:S01]  /*5140*/  SHF.R.U64 R61, R54, 0x10, R55.reuse ;  /* 0x00000010363d7819 */ /* 0x100fe20000001237 */
[----:B----4-:R-:W-:Y:S01]  /*5150*/  IMAD.MOV.U32 R54, RZ, RZ, R12 ;  /* 0x000000ffff367224 */ /* 0x010fe200078e000c */
[----:B------:R-:W-:Y:S01]  /*5160*/  SHF.R.U32.HI R60, RZ, 0x10, R55 ;  /* 0x00000010ff3c7819 */ /* 0x000fe20000011637 */
[----:B------:R-:W-:Y:S02]  /*5170*/  HADD2.F32 R57, -RZ, R11.H0_H0 ;  /* 0x2000000bff397230 */ /* 0x000fe40000004100 */
[----:B------:R-:W-:Y:S02]  /*5180*/  HADD2.F32 R12, -RZ, R13.H1_H1 ;  /* 0x3000000dff0c7230 */ /* 0x000fe40000004100 */
[----:B------:R-:W-:-:S02]  /*5190*/  HADD2.F32 R62, -RZ, R62.H0_H0 ;  /* 0x2000003eff3e7230 */ /* 0x000fc40000004100 */
[----:B------:R-:W-:Y:S02]  /*51a0*/  HADD2.F32 R11, -RZ, R13.H0_H0 ;  /* 0x2000000dff0b7230 */ /* 0x000fe40000004100 */
[-C--:B------:R-:W-:Y:S01]  /*51b0*/  FMUL.FTZ R64, R12, R57.reuse ;  /* 0x000000390c407220 */ /* 0x080fe20000410000 */
[--C-:B------:R-:W-:Y:S02]  /*51c0*/  HADD2.F32 R55, -RZ, R15.reuse.H1_H1 ;  /* 0x3000000fff377230 */ /* 0x100fe40000004100 */
[----:B------:R-:W-:Y:S02]  /*51d0*/  HADD2.F32 R13, -RZ, R15.H0_H0 ;  /* 0x2000000fff0d7230 */ /* 0x000fe40000004100 */
[----:B------:R-:W-:Y:S01]  /*51e0*/  FMUL.FTZ R57, R11, R57 ;  /* 0x000000390b397220 */ /* 0x000fe20000410000 */
[----:B------:R-:W-:Y:S02]  /*51f0*/  HADD2.F32 R56, -RZ, R61.H0_H0 ;  /* 0x2000003dff387230 */ /* 0x000fe40000004100 */
[----:B------:R-:W-:Y:S01]  /*5200*/  FMUL.FTZ R66, R55, R62 ;  /* 0x0000003e37427220 */ /* 0x000fe20000410000 */
[----:B------:R-:W-:-:S02]  /*5210*/  HADD2.F32 R60, -RZ, R60.H0_H0 ;  /* 0x2000003cff3c7230 */ /* 0x000fc40000004100 */
[----:B------:R-:W-:Y:S01]  /*5220*/  FMUL.FTZ R62, R13, R62 ;  /* 0x0000003e0d3e7220 */ /* 0x000fe20000410000 */
[----:B------:R-:W-:Y:S02]  /*5230*/  HADD2.F32 R15, -RZ, R54.H1_H1 ;  /* 0x30000036ff0f7230 */ /* 0x000fe40000004100 */
[----:B------:R-:W-:Y:S01]  /*5240*/  FFMA.FTZ R12, R12, R56, R57 ;  /* 0x000000380c0c7223 */ /* 0x000fe20000010039 */
[----:B------:R-:W-:Y:S02]  /*5250*/  HADD2.F32 R57, -RZ, R154.H0_H0 ;  /* 0x2000009aff397230 */ /* 0x000fe40000004100 */
[----:B------:R-:W-:Y:S01]  /*5260*/  FFMA.FTZ R62, R55, R60, R62 ;  /* 0x0000003c373e7223 */ /* 0x000fe2000001003e */
[----:B------:R-:W-:Y:S02]  /*5270*/  HADD2.F32 R54, -RZ, R54.H0_H0 ;  /* 0x20000036ff367230 */ /* 0x000fe40000004100 */
[----:B------:R-:W-:Y:S01]  /*5280*/  FFMA.FTZ R11, R11, R56, -R64 ;  /* 0x000000380b0b7223 */ /* 0x000fe20000010840 */
[----:B------:R-:W-:-:S02]  /*5290*/  HADD2.F32 R154, -RZ, R154.H1_H1 ;  /* 0x3000009aff9a7230 */ /* 0x000fc40000004100 */
[----:B------:R-:W-:Y:S01]  /*52a0*/  FFMA.FTZ R13, R13, R60, -R66 ;  /* 0x0000003c0d0d7223 */ /* 0x000fe20000010842 */
[--C-:B------:R-:W-:Y:S02]  /*52b0*/  HADD2.F32 R55, -RZ, R14.reuse.H1_H1 ;  /* 0x3000000eff377230 */ /* 0x100fe40000004100 */
[-C--:B------:R-:W-:Y:S01]  /*52c0*/  FMUL.FTZ R61, R15, R57.reuse ;  /* 0x000000390f3d7220 */ /* 0x080fe20000410000 */
[----:B------:R-:W-:Y:S02]  /*52d0*/  HADD2.F32 R14, -RZ, R14.H0_H0 ;  /* 0x2000000eff0e7230 */ /* 0x000fe40000004100 */
[----:B------:R-:W-:Y:S01]  /*52e0*/  FMUL.FTZ R60, R54, R57 ;  /* 0x00000039363c7220 */ /* 0x000fe20000410000 */
[--C-:B------:R-:W-:Y:S02]  /*52f0*/  HADD2.F32 R56, -RZ, R153.reuse.H0_H0 ;  /* 0x20000099ff387230 */ /* 0x100fe40000004100 */
[----:B------:R-:W-:Y:S01]  /*5300*/  FMUL.FTZ R57, R55, R154 ;  /* 0x0000009a37397220 */ /* 0x000fe20000410000 */
[----:B------:R-:W-:-:S02]  /*5310*/  HADD2.F32 R153, -RZ, R153.H1_H1 ;  /* 0x30000099ff997230 */ /* 0x000fc40000004100 */
        /* <DEDUP_REMOVED lines=8> */
[----:B------:R-:W-:Y:S02]  /*53a0*/  F2FP.F16.F32.PACK_AB R12, R60, R61 ;  /* 0x0000003d3c0c723e */ /* 0x000fe400000000ff */
[----:B------:R-:W-:-:S07]  /*53b0*/  F2FP.F16.F32.PACK_AB R14, R154, R57 ;  /* 0x000000399a0e723e */ /* 0x000fce00000000ff */
.L_x_1623:
[----:B------:R-:W-:Y:S05]  /*53c0*/  BSYNC B2 ;  /* 0x0000000000027941 */ /* 0x000fea0003800000 */
.L_x_1622:
[----:B----4-:R0:W-:Y:S02]  /*53d0*/  ST.E.128 desc[UR60][R58.64], R12 ;  /* 0x0000000c3a007985 */ /* 0x0101e4000c101d3c */
.L_x_1621:
[----:B------:R-:W-:Y:S05]  /*53e0*/  BSYNC B1 ;  /* 0x0000000000017941 */ /* 0x000fea0003800000 */
.L_x_1620:
[----:B------:R-:W-:Y:S01]  /*53f0*/  ISETP.NE.AND P4, PT, R21, RZ, PT ;  /* 0x000000ff1500720c */ /* 0x000fe20003f85270 */
[----:B------:R-:W-:-:S12]  /*5400*/  BSSY B1, `(.L_x_1624) ;  /* 0x0000034000017945 */ /* 0x000fd80003800000 */
[----:B------:R-:W-:Y:S05]  /*5410*/  @!P4 BRA `(.L_x_1625) ;  /* 0x0000000000c8c947 */ /* 0x000fea0003800000 */
[----:B0---4-:R0:W4:Y:S01]  /*5420*/  LDS.128 R12, [R32+0x2000] ;  /* 0x00200000200c7984 */ /* 0x0111220000000c00 */
[----:B------:R-:W-:Y:S01]  /*5430*/  ISETP.GE.AND P4, PT, R179, R124, PT ;  /* 0x0000007cb300720c */ /* 0x000fe20003f86270 */
[----:B---3--:R-:W-:Y:S01]  /*5440*/  IMAD.SHL.U32 R11, R170, 0x8, RZ ;  /* 0x00000008aa0b7824 */ /* 0x008fe200078e00ff */
[----:B------:R-:W-:Y:S01]  /*5450*/  BSSY B2, `(.L_x_1626) ;  /* 0x000002d000027945 */ /* 0x000fe20003800000 */
[----:B------:R-:W-:Y:S02]  /*5460*/  IMAD.MOV.U32 R54, RZ, RZ, R116 ;  /* 0x000000ffff367224 */ /* 0x000fe400078e0074 */
[----:B-1----:R-:W-:Y:S02]  /*5470*/  IMAD.MOV.U32 R55, RZ, RZ, R115 ;  /* 0x000000ffff377224 */ /* 0x002fe400078e0073 */
        /* <DEDUP_REMOVED lines=42> */
.L_x_1627:
[----:B------:R-:W-:Y:S05]  /*5720*/  BSYNC B2 ;  /* 0x0000000000027941 */ /* 0x000fea0003800000 */
.L_x_1626:
[----:B----4-:R0:W-:Y:S02]  /*5730*/  ST.E.128 desc[UR60][R54.64], R12 ;  /* 0x0000000c36007985 */ /* 0x0101e4000c101d3c */
.L_x_1625:
[----:B------:R-:W-:Y:S05]  /*5740*/  BSYNC B1 ;  /* 0x0000000000017941 */ /* 0x000fea0003800000 */
.L_x_1624:
        /* <DEDUP_REMOVED lines=51> */
.L_x_1631:
[----:B------:R-:W-:Y:S05]  /*5a80*/  BSYNC B2 ;  /* 0x0000000000027941 */ /* 0x000fea0003800000 */
.L_x_1630:
[----:B----4-:R0:W-:Y:S02]  /*5a90*/  ST.E.128 desc[UR60][R50.64], R12 ;  /* 0x0000000c32007985 */ /* 0x0101e4000c101d3c */
.L_x_1629:
[----:B------:R-:W-:Y:S05]  /*5aa0*/  BSYNC B1 ;  /* 0x0000000000017941 */ /* 0x000fea0003800000 */
.L_x_1628:
        /* <DEDUP_REMOVED lines=49> */
.L_x_1635:
[----:B------:R-:W-:Y:S05]  /*5dc0*/  BSYNC B2 ;  /* 0x0000000000027941 */ /* 0x000fea0003800000 */
.L_x_1634:
[----:B----4-:R0:W-:Y:S02]  /*5dd0*/  ST.E.128 desc[UR60][R46.64], R12 ;  /* 0x0000000c2e007985 */ /* 0x0101e4000c101d3c */
.L_x_1633:
[----:B------:R-:W-:Y:S05]  /*5de0*/  BSYNC B1 ;  /* 0x0000000000017941 */ /* 0x000fea0003800000 */
.L_x_1632:
        /* <DEDUP_REMOVED lines=25> */
[----:B------:R-:W-:Y:S01]  /*5f80*/  FFMA.FTZ R41, R11, R38, R44 ;  /* 0x000000260b297223 */ /* 0x000fe2000001002c */
[----:B------:R-:W-:Y:S02]  /*5f90*/  HADD2.F32 R11, -RZ, R12.H1_H1 ;  /* 0x3000000cff0b7230 */ /* 0x000fe40000004100 */
[----:B------:R-:W-:Y:S01]  /*5fa0*/  FFMA.FTZ R45, R33, R40, R46 ;  /* 0x00000028212d7223 */ /* 0x000fe2000001002e */
[----:B------:R-:W-:Y:S01]  /*5fb0*/  FFMA.FTZ R48, R13, R38, -R48 ;  /* 0x000000260d307223 */ /* 0x000fe20000010830 */
[----:B------:R-:W-:-:S02]  /*5fc0*/  HADD2.F32 R33, -RZ, R128.H0_H0 ;  /* 0x20000080ff217230 */ /* 0x000fc40000004100 */
[----:B------:R-:W-:Y:S01]  /*5fd0*/  FFMA.FTZ R50, R15, R40, -R50 ;  /* 0x000000280f327223 */ /* 0x000fe20000010832 */
[----:B------:R-:W-:Y:S02]  /*5fe0*/  HADD2.F32 R12, -RZ, R12.H0_H0 ;  /* 0x2000000cff0c7230 */ /* 0x000fe40000004100 */
[----:B------:R-:W-:Y:S02]  /*5ff0*/  HADD2.F32 R128, -RZ, R128.H1_H1 ;  /* 0x30000080ff807230 */ /* 0x000fe40000004100 */
[-C--:B------:R-:W-:Y:S01]  /*6000*/  FMUL.FTZ R39, R11, R33.reuse ;  /* 0x000000210b277220 */ /* 0x080fe20000410000 */
[--C-:B------:R-:W-:Y:S02]  /*6010*/  HADD2.F32 R13, -RZ, R14.reuse.H1_H1 ;  /* 0x3000000eff0d7230 */ /* 0x100fe40000004100 */
[----:B------:R-:W-:Y:S01]  /*6020*/  FMUL.FTZ R38, R12, R33 ;  /* 0x000000210c267220 */ /* 0x000fe20000410000 */
[----:B------:R-:W-:Y:S02]  /*6030*/  HADD2.F32 R14, -RZ, R14.H0_H0 ;  /* 0x2000000eff0e7230 */ /* 0x000fe40000004100 */
[----:B------:R-:W-:-:S02]  /*6040*/  HADD2.F32 R15, -RZ, R121.H0_H0 ;  /* 0x20000079ff0f7230 */ /* 0x000fc40000004100 */
[-C--:B------:R-:W-:Y:S01]  /*6050*/  FMUL.FTZ R33, R13, R128.reuse ;  /* 0x000000800d217220 */ /* 0x080fe20000410000 */
[----:B------:R-:W-:Y:S02]  /*6060*/  HADD2.F32 R121, -RZ, R121.H1_H1 ;  /* 0x30000079ff797230 */ /* 0x000fe40000004100 */
[----:B------:R-:W-:Y:S01]  /*6070*/  FMUL.FTZ R128, R14, R128 ;  /* 0x000000800e807220 */ /* 0x000fe20000410000 */
[-C--:B------:R-:W-:Y:S01]  /*6080*/  FFMA.FTZ R39, R12, R15.reuse, -R39 ;  /* 0x0000000f0c277223 */ /* 0x080fe20000010827 */
[----:B------:R-:W-:Y:S01]  /*6090*/  FFMA.FTZ R38, R11, R15, R38 ;  /* 0x0000000f0b267223 */ /* 0x000fe20000010026 */
[-C--:B------:R-:W-:Y:S01]  /*60a0*/  FFMA.FTZ R33, R14, R121.reuse, -R33 ;  /* 0x000000790e217223 */ /* 0x080fe20000010821 */
[----:B------:R-:W-:Y:S01]  /*60b0*/  FFMA.FTZ R128, R13, R121, R128 ;  /* 0x000000790d807223 */ /* 0x000fe20000010080 */
[----:B------:R-:W-:Y:S02]  /*60c0*/  F2FP.F16.F32.PACK_AB R13, R41, R48 ;  /* 0x00000030290d723e */ /* 0x000fe400000000ff */
[----:B------:R-:W-:-:S02]  /*60d0*/  F2FP.F16.F32.PACK_AB R15, R45, R50 ;  /* 0x000000322d0f723e */ /* 0x000fc400000000ff */
[----:B------:R-:W-:Y:S02]  /*60e0*/  F2FP.F16.F32.PACK_AB R12, R38, R39 ;  /* 0x00000027260c723e */ /* 0x000fe400000000ff */
[----:B------:R-:W-:-:S07]  /*60f0*/  F2FP.F16.F32.PACK_AB R14, R128, R33 ;  /* 0x00000021800e723e */ /* 0x000fce00000000ff */
.L_x_1639:
[----:B------:R-:W-:Y:S05]  /*6100*/  BSYNC B2 ;  /* 0x0000000000027941 */ /* 0x000fea0003800000 */
.L_x_1638:
[----:B----4-:R0:W-:Y:S02]  /*6110*/  ST.E.128 desc[UR60][R42.64], R12 ;  /* 0x0000000c2a007985 */ /* 0x0101e4000c101d3c */
.L_x_1637:
[----:B------:R-:W-:Y:S05]  /*6120*/  BSYNC B1 ;  /* 0x0000000000017941 */ /* 0x000fea0003800000 */
.L_x_1636:
        /* <DEDUP_REMOVED lines=48> */
.L_x_1641:
[----:B------:R-:W-:Y:S05]  /*6430*/  BSYNC B1 ;  /* 0x0000000000017941 */ /* 0x000fea0003800000 */
.L_x_1640:
[----:B----4-:R0:W-:Y:S01]  /*6440*/  ST.E.128 desc[UR60][R38.64], R12 ;  /* 0x0000000c26007985 */ /* 0x0101e2000c101d3c */
[----:B------:R-:W-:Y:S05]  /*6450*/  BRA `(.L_x_1619) ;  /* 0x0000004000307947 */ /* 0x000fea0003800000 */
.L_x_1585:
        /* <DEDUP_REMOVED lines=20> */
[----:B------:R-:W-:Y:S01]  /*65a0*/  CS2R R40, SRZ ;  /* 0x0000000000287805 */ /* 0x000fe2000001ff00 */
[----:B------:R-:W-:Y:S01]  /*65b0*/  IMAD.X R34, R11, 0x1, R103, P0 ;  /* 0x000000010b227824 */ /* 0x000fe200000e0667 */
[----:B------:R-:W-:Y:S02]  /*65c0*/  LEA R56, P0, R33, UR4, 0x1 ;  /* 0x0000000421387c11 */ /* 0x000fe4000f8008ff */
[----:B------:R-:W-:-:S02]  /*65d0*/  CS2R R54, SRZ ;  /* 0x0000000000367805 */ /* 0x000fc4000001ff00 */
        /* <DEDUP_REMOVED lines=23> */
.L_x_1643:
[----:B------:R-:W-:Y:S05]  /*6750*/  BSYNC B1 ;  /* 0x0000000000017941 */ /* 0x000fea0003800000 */
.L_x_1642:
        /* <DEDUP_REMOVED lines=47> */
.L_x_1645:
[----:B------:R-:W-:Y:S05]  /*6a50*/  BSYNC B1 ;  /* 0x0000000000017941 */ /* 0x000fea0003800000 */
.L_x_1644:
[----:B------:R-:W2:Y:S01]  /*6a60*/  LDL R11, [R1+0x30] ;  /* 0x00003000010b7983 */ /* 0x000ea20000100800 */
[----:B0-----:R-:W-:Y:S01]  /*6a70*/  IMAD.MOV.U32 R12, RZ, RZ, R33 ;  /* 0x000000ffff0c7224 */ /* 0x001fe200078e0021 */
[----:B------:R-:W-:Y:S01]  /*6a80*/  PRMT R209, R80, 0x5410, R81 ;  /* 0x0000541050d17816 */ /* 0x000fe20000000051 */
[----:B------:R-:W-:Y:S02]  /*6a90*/  IMAD.MOV.U32 R13, RZ, RZ, R38 ;  /* 0x000000ffff0d7224 */ /* 0x000fe400078e0026 */
[----:B------:R-:W-:-:S03]  /*6aa0*/  IMAD.MOV.U32 R14, RZ, RZ, R42 ;  /* 0x000000ffff0e7224 */ /* 0x000fc600078e002a */
[----:B------:R-:W-:Y:S02]  /*6ab0*/  PRMT R223, R13, 0x7610, R223 ;  /* 0x000076100ddf7816 */ /* 0x000fe400000000df */
[----:B------:R-:W-:Y:S02]  /*6ac0*/  MOV R13, R37 ;  /* 0x00000025000d7202 */ /* 0x000fe40000000f00 */
[----:B------:R-:W-:Y:S01]  /*6ad0*/  PRMT R228, R14, 0x7610, R228 ;  /* 0x000076100ee47816 */ /* 0x000fe200000000e4 */
[----:B------:R-:W-:-:S05]  /*6ae0*/  IMAD.MOV.U32 R14, RZ, RZ, R46 ;  /* 0x000000ffff0e7224 */ /* 0x000fca00078e002e */
[----:B------:R-:W-:Y:S01]  /*6af0*/  PRMT R211, R14, 0x7610, R211 ;  /* 0x000076100ed37816 */ /* 0x000fe200000000d3 */
[----:B------:R-:W-:-:S05]  /*6b00*/  IMAD.MOV.U32 R14, RZ, RZ, R50 ;  /* 0x000000ffff0e7224 */ /* 0x000fca00078e0032 */
[----:B------:R-:W-:Y:S01]  /*6b10*/  PRMT R223, R223, 0x5410, R14 ;  /* 0x00005410dfdf7816 */ /* 0x000fe2000000000e */
[----:B------:R-:W-:Y:S01]  /*6b20*/  IMAD.MOV.U32 R14, RZ, RZ, R54 ;  /* 0x000000ffff0e7224 */ /* 0x000fe200078e0036 */
[----:B--2---:R-:W-:Y:S01]  /*6b30*/  R2UR UR4, R11 ;  /* 0x000000000b0472ca */ /* 0x004fe200000e0000 */
[----:B------:R-:W-:-:S05]  /*6b40*/  IMAD.MOV.U32 R11, RZ, RZ, R32 ;  /* 0x000000ffff0b7224 */ /* 0x000fca00078e0020 */
[----:B------:R-:W-:Y:S01]  /*6b50*/  PRMT R210, R11, 0x5410, R12 ;  /* 0x000054100bd27816 */ /* 0x000fe2000000000c */
[----:B------:R-:W-:Y:S02]  /*6b60*/  IMAD.MOV.U32 R11, RZ, RZ, R39 ;  /* 0x000000ffff0b7224 */ /* 0x000fe400078e0027 */
[----:B------:R-:W-:-:S03]  /*6b70*/  IMAD.MOV.U32 R12, RZ, RZ, R36 ;  /* 0x000000ffff0c7224 */ /* 0x000fc600078e0024 */
[----:B------:R-:W-:Y:S01]  /*6b80*/  PRMT R227, R11, 0x5410, R13 ;  /* 0x000054100be37816 */ /* 0x000fe2000000000d */
[----:B------:R-:W-:Y:S01]  /*6b90*/  IMAD.MOV.U32 R13, RZ, RZ, R41 ;  /* 0x000000ffff0d7224 */ /* 0x000fe200078e0029 */
[----:B------:R-:W-:Y:S01]  /*6ba0*/  PRMT R226, R12, 0x7610, R226 ;  /* 0x000076100ce27816 */ /* 0x000fe200000000e2 */
[----:B------:R-:W-:Y:S01]  /*6bb0*/  IMAD.MOV.U32 R12, RZ, RZ, R40 ;  /* 0x000000ffff0c7224 */ /* 0x000fe200078e0028 */
[----:B------:R-:W-:Y:S01]  /*6bc0*/  UISETP.NE.AND UP0, UPT, UR4, 0x3, UPT ;  /* 0x000000030400788c */ /* 0x000fe2000bf05270 */
[----:B------:R-:W-:Y:S01]  /*6bd0*/  IMAD.MOV.U32 R11, RZ, RZ, R43 ;  /* 0x000000ffff0b7224 */ /* 0x000fe200078e002b */
[----:B------:R-:W-:Y:S01]  /*6be0*/  PRMT R157, R13, 0x7610, R157 ;  /* 0x000076100d9d7816 */ /* 0x000fe2000000009d */
[----:B------:R-:W-:Y:S01]  /*6bf0*/  IMAD.MOV.U32 R13, RZ, RZ, R45 ;  /* 0x000000ffff0d7224 */ /* 0x000fe200078e002d */
[----:B------:R-:W-:Y:S01]  /*6c00*/  PRMT R229, R12, 0x7610, R229 ;  /* 0x000076100ce57816 */ /* 0x000fe200000000e5 */
[----:B------:R-:W-:Y:S01]  /*6c10*/  IMAD.MOV.U32 R12, RZ, RZ, R44 ;  /* 0x000000ffff0c7224 */ /* 0x000fe200078e002c */
[----:B------:R-:W-:-:S02]  /*6c20*/  PRMT R228, R228, 0x5410, R11 ;  /* 0x00005410e4e47816 */ /* 0x000fc4000000000b */
[----:B------:R-:W-:Y:S02]  /*6c30*/  MOV R11, R47 ;  /* 0x0000002f000b7202 */ /* 0x000fe40000000f00 */
[----:B------:R-:W-:Y:S01]  /*6c40*/  PRMT R212, R12, 0x5410, R13 ;  /* 0x000054100cd47816 */ /* 0x000fe2000000000d */
[----:B------:R-:W-:Y:S01]  /*6c50*/  IMAD.MOV.U32 R12, RZ, RZ, R48 ;  /* 0x000000ffff0c7224 */ /* 0x000fe200078e0030 */
[----:B------:R-:W-:Y:S01]  /*6c60*/  PRMT R211, R211, 0x5410, R11 ;  /* 0x00005410d3d37816 */ /* 0x000fe2000000000b */
[----:B------:R-:W-:Y:S01]  /*6c70*/  IMAD.MOV.U32 R11, RZ, RZ, R51 ;  /* 0x000000ffff0b7224 */ /* 0x000fe200078e0033 */
[----:B------:R-:W-:Y:S02]  /*6c80*/  MOV R13, R49 ;  /* 0x00000031000d7202 */ /* 0x000fe40000000f00 */
[----:B------:R-:W-:Y:S01]  /*6c90*/  PRMT R226, R226, 0x5410, R12 ;  /* 0x00005410e2e27816 */ /* 0x000fe2000000000c */
[----:B------:R-:W-:Y:S01]  /*6ca0*/  IMAD.MOV.U32 R12, RZ, RZ, R53 ;  /* 0x000000ffff0c7224 */ /* 0x000fe200078e0035 */
[----:B------:R-:W-:Y:S01]  /*6cb0*/  PRMT R229, R229, 0x5410, R11 ;  /* 0x00005410e5e57816 */ /* 0x000fe2000000000b */
[----:B------:R0:W-:Y:S01]  /*6cc0*/  STL.S16 [R1+0x38], R13 ;  /* 0x0000380d01007387 */ /* 0x0001e20000100600 */
[----:B-----5:R-:W-:Y:S01]  /*6cd0*/  IMAD.MOV.U32 R11, RZ, RZ, R58 ;  /* 0x000000ffff0b7224 */ /* 0x020fe200078e003a */
[----:B------:R-:W-:-:S02]  /*6ce0*/  PLOP3.LUT P0, PT, PT, PT, UP0, 0x80, 0x0 ;  /* 0x000000000000781c */ /* 0x000fc40003f0f008 */
[----:B------:R1:W-:Y:S01]  /*6cf0*/  STL.S16 [R1+0x3a], R14 ;  /* 0x00003a0e01007387 */ /* 0x0003e20000100600 */
[----:B------:R-:W-:Y:S01]  /*6d00*/  PRMT R156, R12, 0x7610, R156 ;  /* 0x000076100c9c7816 */ /* 0x000fe2000000009c */
[----:B------:R-:W-:Y:S01]  /*6d10*/  IMAD.MOV.U32 R12, RZ, RZ, R57 ;  /* 0x000000ffff0c7224 */ /* 0x000fe200078e0039 */
[----:B------:R-:W-:Y:S01]  /*6d20*/  PRMT R145, R11, 0x7610, R145 ;  /* 0x000076100b917816 */ /* 0x000fe20000000091 */
[----:B------:R-:W-:Y:S02]  /*6d30*/  IMAD.MOV.U32 R11, RZ, RZ, R62 ;  /* 0x000000ffff0b7224 */ /* 0x000fe400078e003e */
[----:B0-----:R-:W-:-:S03]  /*6d40*/  IMAD.MOV.U32 R13, RZ, RZ, R55 ;  /* 0x000000ffff0d7224 */ /* 0x001fc600078e0037 */
[----:B------:R-:W-:Y:S01]  /*6d50*/  PRMT R149, R11, 0x7610, R149 ;  /* 0x000076100b957816 */ /* 0x000fe20000000095 */
[----:B-1----:R-:W-:Y:S01]  /*6d60*/  IMAD.MOV.U32 R14, RZ, RZ, R52 ;  /* 0x000000ffff0e7224 */ /* 0x002fe200078e0034 */
[----:B------:R0:W-:Y:S01]  /*6d70*/  STL.S16 [R1+0x3c], R13 ;  /* 0x00003c0d01007387 */ /* 0x0001e20000100600 */
[----:B------:R-:W-:-:S03]  /*6d80*/  IMAD.MOV.U32 R11, RZ, RZ, R66 ;  /* 0x000000ffff0b7224 */ /* 0x000fc600078e0042 */
[----:B------:R1:W-:Y:S02]  /*6d90*/  STL.S16 [R1+0x3e], R14 ;  /* 0x00003e0e01007387 */ /* 0x0003e40000100600 */
[----:B------:R-:W-:Y:S01]  /*6da0*/  PRMT R159, R11, 0x7610, R159 ;  /* 0x000076100b9f7816 */ /* 0x000fe2000000009f */
[----:B------:R-:W-:Y:S02]  /*6db0*/  IMAD.MOV.U32 R11, RZ, RZ, R70 ;  /* 0x000000ffff0b7224 */ /* 0x000fe400078e0046 */
[----:B0-----:R-:W-:-:S03]  /*6dc0*/  IMAD.MOV.U32 R13, RZ, RZ, R56 ;  /* 0x000000ffff0d7224 */ /* 0x001fc600078e0038 */
[----:B------:R-:W-:Y:S01]  /*6dd0*/  PRMT R147, R11, 0x7610, R147 ;  /* 0x000076100b937816 */ /* 0x000fe20000000093 */
[----:B------:R-:W-:Y:S01]  /*6de0*/  IMAD.MOV.U32 R11, RZ, RZ, R74 ;  /* 0x000000ffff0b7224 */ /* 0x000fe200078e004a */
[----:B-1----:R-:W-:Y:S02]  /*6df0*/  MOV R14, R59 ;  /* 0x0000003b000e7202 */ /* 0x002fe40000000f00 */
[----:B------:R-:W-:Y:S01]  /*6e00*/  PRMT R146, R13, 0x5410, R12 ;  /* 0x000054100d927816 */ /* 0x000fe2000000000c */
[----:B------:R-:W-:Y:S01]  /*6e10*/  IMAD.MOV.U32 R13, RZ, RZ, R60 ;  /* 0x000000ffff0d7224 */ /* 0x000fe200078e003c */
[----:B------:R-:W-:Y:S02]  /*6e20*/  MOV R12, R61 ;  /* 0x0000003d000c7202 */ /* 0x000fe40000000f00 */
[----:B------:R-:W-:Y:S01]  /*6e30*/  PRMT R145, R145, 0x5410, R14 ;  /* 0x0000541091917816 */ /* 0x000fe2000000000e */
[----:B------:R-:W-:Y:S01]  /*6e40*/  IMAD.MOV.U32 R14, RZ, RZ, R63 ;  /* 0x000000ffff0e7224 */ /* 0x000fe200078e003f */
[----:B------:R-:W-:Y:S01]  /*6e50*/  PRMT R150, R13, 0x5410, R12 ;  /* 0x000054100d967816 */ /* 0x000fe2000000000c */
[----:B------:R-:W-:Y:S01]  /*6e60*/  IMAD.MOV.U32 R13, RZ, RZ, R64 ;  /* 0x000000ffff0d7224 */ /* 0x000fe200078e0040 */
[----:B------:R-:W-:Y:S01]  /*6e70*/  PRMT R151, R11, 0x7610, R151 ;  /* 0x000076100b977816 */ /* 0x000fe20000000097 */
[----:B------:R-:W-:Y:S01]  /*6e80*/  IMAD.MOV.U32 R12, RZ, RZ, R65 ;  /* 0x000000ffff0c7224 */ /* 0x000fe200078e0041 */
[----:B------:R-:W-:Y:S01]  /*6e90*/  PRMT R149, R149, 0x5410, R14 ;  /* 0x0000541095957816 */ /* 0x000fe2000000000e */
[----:B------:R-:W-:Y:S01]  /*6ea0*/  IMAD.MOV.U32 R14, RZ, RZ, R67 ;  /* 0x000000ffff0e7224 */ /* 0x000fe200078e0043 */
[----:B------:R-:W-:-:S02]  /*6eb0*/  MOV R11, R73 ;  /* 0x00000049000b7202 */ /* 0x000fc40000000f00 */
[----:B------:R-:W-:Y:S01]  /*6ec0*/  PRMT R189, R13, 0x5410, R12 ;  /* 0x000054100dbd7816 */ /* 0x000fe2000000000c */
[----:B------:R-:W-:Y:S01]  /*6ed0*/  IMAD.MOV.U32 R13, RZ, RZ, R68 ;  /* 0x000000ffff0d7224 */ /* 0x000fe200078e0044 */
[----:B------:R-:W-:Y:S01]  /*6ee0*/  PRMT R159, R159, 0x5410, R14 ;  /* 0x000054109f9f7816 */ /* 0x000fe2000000000e */
[----:B------:R-:W-:Y:S01]  /*6ef0*/  IMAD.MOV.U32 R12, RZ, RZ, R69 ;  /* 0x000000ffff0c7224 */ /* 0x000fe200078e0045 */
[----:B------:R-:W-:-:S04]  /*6f00*/  MOV R14, R71 ;  /* 0x00000047000e7202 */ /* 0x000fc80000000f00 */
[----:B------:R-:W-:Y:S01]  /*6f10*/  PRMT R148, R13, 0x5410, R12 ;  /* 0x000054100d947816 */ /* 0x000fe2000000000c */
[----:B------:R-:W-:Y:S01]  /*6f20*/  IMAD.MOV.U32 R13, RZ, RZ, R75 ;  /* 0x000000ffff0d7224 */ /* 0x000fe200078e004b */
[----:B------:R-:W-:Y:S01]  /*6f30*/  PRMT R147, R147, 0x5410, R14 ;  /* 0x0000541093937816 */ /* 0x000fe2000000000e */
[----:B------:R-:W-:Y:S02]  /*6f40*/  IMAD.MOV.U32 R12, RZ, RZ, R72 ;  /* 0x000000ffff0c7224 */ /* 0x000fe400078e0048 */
[----:B------:R-:W-:Y:S01]  /*6f50*/  IMAD.MOV.U32 R14, RZ, RZ, R78 ;  /* 0x000000ffff0e7224 */ /* 0x000fe200078e004e */
[----:B------:R-:W-:Y:S01]  /*6f60*/  PRMT R151, R151, 0x5410, R13 ;  /* 0x0000541097977816 */ /* 0x000fe2000000000d */
[----:B------:R-:W-:Y:S01]  /*6f70*/  IMAD.MOV.U32 R13, RZ, RZ, R79 ;  /* 0x000000ffff0d7224 */ /* 0x000fe200078e004f */
[----:B------:R-:W-:Y:S01]  /*6f80*/  PRMT R152, R12, 0x5410, R11 ;  /* 0x000054100c987816 */ /* 0x000fe2000000000b */
[----:B------:R-:W-:Y:S02]  /*6f90*/  IMAD.MOV.U32 R12, RZ, RZ, R76 ;  /* 0x000000ffff0c7224 */ /* 0x000fe400078e004c */
[----:B------:R-:W-:Y:S01]  /*6fa0*/  IMAD.MOV.U32 R11, RZ, RZ, R77 ;  /* 0x000000ffff0b7224 */ /* 0x000fe200078e004d */
[----:B------:R-:W-:-:S04]  /*6fb0*/  PRMT R200, R14, 0x5410, R13 ;  /* 0x000054100ec87816 */ /* 0x000fc8000000000d */
[----:B------:R-:W-:Y:S01]  /*6fc0*/  PRMT R204, R12, 0x5410, R11 ;  /* 0x000054100ccc7816 */ /* 0x000fe2000000000b */
[----:B------:R-:W-:Y:S06]  /*6fd0*/  @!P0 BRA `(.L_x_1646) ;  /* 0x0000000000048947 */ /* 0x000fec0003800000 */
[----:B------:R-:W-:Y:S01]  /*6fe0*/  BPT.TRAP 0x1 ;  /* 0x000000040000795c */ /* 0x000fe20000300000 */
.L_x_1646:
[----:B------:R-:W-:Y:S01]  /*6ff0*/  IMAD R86, R19, 0x8, R18 ;  /* 0x0000000813567824 */ /* 0x000fe200078e0212 */
[----:B------:R-:W-:Y:S01]  /*7000*/  SHF.L.U32 R87, R175, 0x1f, RZ ;  /* 0x0000001faf577819 */ /* 0x000fe200000006ff */
[----:B------:R-:W0:Y:S01]  /*7010*/  LDC R128, c[0x0][0x2f4] ;  /* 0x0000bd00ff807b82 */ /* 0x000e220000000800 */
[----:B------:R-:W-:Y:S02]  /*7020*/  BSSY B1, `(.L_x_1647) ;  /* 0x0000003000017945 */ /* 0x000fe40003800000 */
[----:B------:R-:W1:Y:S02]  /*7030*/  SYNCS.PHASECHK.TRANS64.TRYWAIT P6, [R86+URZ+0x2a890], R87 ;  /* 0x02a89057560075a7 */ /* 0x000e6400080c017f */
[----:B-1----:R-:W-:Y:S05]  /*7040*/  @!P6 BRA `(.L_x_1648) ;  /* 0x0000020c00ace947 */ /* 0x002fea0003800000 */
.L_x_2014:
[----:B------:R-:W-:Y:S05]  /*7050*/  BSYNC B1 ;  /* 0x0000000000017941 */ /* 0x000fea0003800000 */
.L_x_1647:
[----:B------:R-:W-:Y:S01]  /*7060*/  UMOV UR4, 0xffffffff ;  /* 0xffffffff00047882 */ /* 0x000fe20000000000 */
[----:B0-----:R-:W-:Y:S02]  /*7070*/  IADD3 R131, -R125, R128, RZ ;  /* 0x000000807d837210 */ /* 0x001fe40007ffe1ff */
[----:B------:R-:W-:Y:S05]  /*7080*/  BRA.DIV UR4, `(.L_x_1649) ;  /* 0x0000020e04b07947 */ /* 0x000fea000b800000 */
[----:B------:R0:W2:Y:S04]  /*7090*/  SHFL.IDX PT, R121, R115, RZ, 0x1c1f ;  /* 0x001c1fff73797589 */ /* 0x0000a800000e0000 */
[----:B------:R0:W3:Y:S02]  /*70a0*/  SHFL.IDX PT, R11, R116, RZ, 0x1c1f ;  /* 0x001c1fff740b7589 */ /* 0x0000e400000e0000 */
.L_x_2018:
        /* <DEDUP_REMOVED lines=18> */
[----:B------:R-:W-:-:S05]  /*71d0*/  LOP3.LUT R12, R12, R185, RZ, 0x3c, !PT ;  /* 0x000000b90c0c7212 */ /* 0x000fca00078e3cff */
[----:B------:R-:W-:-:S04]  /*71e0*/  IMAD.IADD R12, R13, 0x1, R12 ;  /* 0x000000010d0c7824 */ /* 0x000fc800078e020c */
        /* <DEDUP_REMOVED lines=13> */
[----:B------:R-:W-:-:S04]  /*72c0*/  FMUL.FTZ R81, R13, R156 ;  /* 0x0000009c0d517220 */ /* 0x000fc80000410000 */
[CC--:B------:R-:W-:Y:S01]  /*72d0*/  FFMA.FTZ R81, R158.reuse, R157.reuse, -R81 ;  /* 0x0000009d9e517223 */ /* 0x0c0fe20000010851 */
[----:B------:R-:W-:Y:S02]  /*72e0*/  FMUL.FTZ R156, R158, R156 ;  /* 0x0000009c9e9c7220 */ /* 0x000fe40000410000 */
[----:B------:R-:W3:Y:S01]  /*72f0*/  LDL.S16 R158, [R1+0x3c] ;  /* 0x00003c00019e7983 */ /* 0x000ee20000100600 */
[----:B------:R-:W-:Y:S01]  /*7300*/  SHF.R.U64 R40, R40, 0x10, R41 ;  /* 0x0000001028287819 */ /* 0x000fe20000001229 */
[----:B------:R-:W-:Y:S01]  /*7310*/  FFMA.FTZ R13, R13, R157, R156 ;  /* 0x0000009d0d0d7223 */ /* 0x000fe2000001009c */
[----:B------:R-:W-:Y:S01]  /*7320*/  SHF.R.U32.HI R156, RZ, 0x10, R53 ;  /* 0x00000010ff9c7819 */ /* 0x000fe20000011635 */
[----:B------:R-:W-:Y:S01]  /*7330*/  HADD2.F32 R155, -RZ, R155.H1_H1 ;  /* 0x3000009bff9b7230 */ /* 0x000fe20000004100 */
[----:B------:R-:W-:Y:S02]  /*7340*/  SHF.R.U32.HI R41, RZ, 0x10, R41 ;  /* 0x00000010ff297819 */ /* 0x000fe40000011629 */
[----:B------:R-:W-:Y:S01]  /*7350*/  SHF.R.U64 R53, R52, 0x10, R53 ;  /* 0x0000001034357819 */ /* 0x000fe20000001235 */
[----:B------:R-:W-:-:S02]  /*7360*/  HADD2.F32 R156, -RZ, R156.H0_H0 ;  /* 0x2000009cff9c7230 */ /* 0x000fc40000004100 */
[----:B------:R-:W-:Y:S02]  /*7370*/  HADD2.F32 R52, -RZ, R154.H1_H1 ;  /* 0x3000009aff347230 */ /* 0x000fe40000004100 */
[----:B------:R-:W-:Y:S02]  /*7380*/  HADD2.F32 R41, -RZ, R41.H0_H0 ;  /* 0x20000029ff297230 */ /* 0x000fe40000004100 */
[-C--:B------:R-:W-:Y:S01]  /*7390*/  FMUL.FTZ R154, R155, R156.reuse ;  /* 0x0000009c9b9a7220 */ /* 0x080fe20000410000 */
[----:B------:R-:W-:-:S03]  /*73a0*/  FMUL.FTZ R156, R52, R156 ;  /* 0x0000009c349c7220 */ /* 0x000fc60000410000 */
[-C--:B------:R-:W-:Y:S01]  /*73b0*/  FFMA.FTZ R52, R52, R41.reuse, -R154 ;  /* 0x0000002934347223 */ /* 0x080fe2000001089a */
[----:B------:R-:W-:Y:S02]  /*73c0*/  HADD2.F32 R154, -RZ, R83.H0_H0 ;  /* 0x20000053ff9a7230 */ /* 0x000fe40000004100 */
[----:B------:R-:W-:Y:S01]  /*73d0*/  FFMA.FTZ R41, R155, R41, R156 ;  /* 0x000000299b297223 */ /* 0x000fe2000001009c */
[----:B------:R-:W-:Y:S02]  /*73e0*/  HADD2.F32 R155, -RZ, R228.H1_H1 ;  /* 0x300000e4ff9b7230 */ /* 0x000fe40000004100 */
[----:B------:R-:W-:Y:S02]  /*73f0*/  HADD2.F32 R156, -RZ, R15.H0_H0 ;  /* 0x2000000fff9c7230 */ /* 0x000fe40000004100 */
[----:B---3--:R-:W-:-:S05]  /*7400*/  HADD2.F32 R157, -RZ, R158.H0_H0 ;  /* 0x2000009eff9d7230 */ /* 0x008fca0000004100 */
[----:B------:R-:W-:-:S04]  /*7410*/  FMUL.FTZ R158, R154, R157 ;  /* 0x0000009d9a9e7220 */ /* 0x000fc80000410000 */
[C---:B------:R-:W-:Y:S01]  /*7420*/  FFMA.FTZ R158, R156.reuse, R155, -R158 ;  /* 0x0000009b9c9e7223 */ /* 0x040fe2000001089e */
[----:B------:R-:W-:Y:S02]  /*7430*/  FMUL.FTZ R156, R156, R157 ;  /* 0x0000009d9c9c7220 */ /* 0x000fe40000410000 */
[----:B------:R-:W3:Y:S01]  /*7440*/  LDL.LU.S16 R157, [R1+0x3e] ;  /* 0x00003e00019d7983 */ /* 0x000ee20000300600 */
[--C-:B------:R-:W-:Y:S01]  /*7450*/  SHF.R.U64 R42, R42, 0x10, R43.reuse ;  /* 0x000000102a2a7819 */ /* 0x100fe2000000122b */
[----:B------:R-:W-:Y:S01]  /*7460*/  FFMA.FTZ R156, R154, R155, R156 ;  /* 0x0000009b9a9c7223 */ /* 0x000fe2000001009c */
[----:B------:R-:W-:Y:S01]  /*7470*/  SHF.R.U32.HI R154, RZ, 0x10, R43 ;  /* 0x00000010ff9a7819 */ /* 0x000fe2000001162b */
[----:B------:R-:W-:Y:S01]  /*7480*/  HADD2.F32 R15, -RZ, R15.H1_H1 ;  /* 0x3000000fff0f7230 */ /* 0x000fe20000004100 */
[--C-:B------:R-:W-:Y:S01]  /*7490*/  SHF.R.U64 R43, R54, 0x10, R55.reuse ;  /* 0x00000010362b7819 */ /* 0x100fe20000001237 */
[----:B------:R-:W-:Y:S01]  /*74a0*/  HADD2.F32 R54, -RZ, R83.H1_H1 ;  /* 0x30000053ff367230 */ /* 0x000fe20000004100 */
[----:B------:R-:W-:Y:S01]  /*74b0*/  SHF.R.U32.HI R55, RZ, 0x10, R55 ;  /* 0x00000010ff377819 */ /* 0x000fe20000011637 */
[----:B------:R-:W-:-:S04]  /*74c0*/  HADD2.F32 R154, -RZ, R154.H0_H0 ;  /* 0x2000009aff9a7230 */ /* 0x000fc80000004100 */
[----:B------:R-:W-:-:S05]  /*74d0*/  HADD2.F32 R55, -RZ, R55.H0_H0 ;  /* 0x20000037ff377230 */ /* 0x000fca0000004100 */
[----:B------:R-:W-:-:S04]  /*74e0*/  FMUL.FTZ R83, R54, R55 ;  /* 0x0000003736537220 */ /* 0x000fc80000410000 */
[C---:B------:R-:W-:Y:S01]  /*74f0*/  FFMA.FTZ R83, R15.reuse, R154, -R83 ;  /* 0x0000009a0f537223 */ /* 0x040fe20000010853 */
[----:B------:R-:W-:Y:S01]  /*7500*/  FMUL.FTZ R15, R15, R55 ;  /* 0x000000370f0f7220 */ /* 0x000fe20000410000 */
[----:B------:R-:W-:-:S03]  /*7510*/  HADD2.F32 R55, -RZ, R229.H0_H0 ;  /* 0x200000e5ff377230 */ /* 0x000fc60000004100 */
[----:B------:R-:W-:Y:S01]  /*7520*/  FFMA.FTZ R15, R54, R154, R15 ;  /* 0x0000009a360f7223 */ /* 0x000fe2000001000f */
[----:B------:R-:W-:Y:S02]  /*7530*/  HADD2.F32 R54, -RZ, R80.H0_H0 ;  /* 0x20000050ff367230 */ /* 0x000fe40000004100 */
[----:B------:R-:W-:Y:S02]  /*7540*/  HADD2.F32 R154, -RZ, R12.H0_H0 ;  /* 0x2000000cff9a7230 */ /* 0x000fe40000004100 */
[----:B---3--:R-:W-:-:S05]  /*7550*/  HADD2.F32 R157, -RZ, R157.H0_H0 ;  /* 0x2000009dff9d7230 */ /* 0x008fca0000004100 */
[-C--:B------:R-:W-:Y:S01]  /*7560*/  FMUL.FTZ R155, R54, R157.reuse ;  /* 0x0000009d369b7220 */ /* 0x080fe20000410000 */
[----:B------:R-:W-:-:S03]  /*7570*/  FMUL.FTZ R157, R154, R157 ;  /* 0x0000009d9a9d7220 */ /* 0x000fc60000410000 */
[-C--:B------:R-:W-:Y:S02]  /*7580*/  FFMA.FTZ R155, R154, R55.reuse, -R155 ;  /* 0x000000379a9b7223 */ /* 0x080fe4000001089b */
[----:B------:R-:W3:Y:S01]  /*7590*/  LDL.S16 R154, [R1+0x3a] ;  /* 0x00003a00019a7983 */ /* 0x000ee20000100600 */
[----:B------:R-:W-:Y:S02]  /*75a0*/  HADD2.F32 R53, -RZ, R53.H0_H0 ;  /* 0x20000035ff357230 */ /* 0x000fe40000004100 */
[----:B------:R-:W-:Y:S01]  /*75b0*/  FFMA.FTZ R157, R54, R55, R157 ;  /* 0x00000037369d7223 */ /* 0x000fe2000001009d */
[----:B------:R-:W-:Y:S01]  /*75c0*/  HADD2.F32 R80, -RZ, R80.H1_H1 ;  /* 0x30000050ff507230 */ /* 0x000fe20000004100 */
[----:B------:R-:W-:Y:S01]  /*75d0*/  F2FP.F16.F32.PACK_AB R52, R52, R81 ;  /* 0x000000513434723e */ /* 0x000fe200000000ff */
[----:B------:R-:W-:Y:S01]  /*75e0*/  HADD2.F32 R12, -RZ, R12.H1_H1 ;  /* 0x3000000cff0c7230 */ /* 0x000fe20000004100 */
[----:B------:R-:W-:Y:S01]  /*75f0*/  F2FP.F16.F32.PACK_AB R83, R83, R158 ;  /* 0x0000009e5353723e */ /* 0x000fe200000000ff */
[----:B------:R-:W-:-:S02]  /*7600*/  HADD2.F32 R40, -RZ, R40.H0_H0 ;  /* 0x20000028ff287230 */ /* 0x000fc40000004100 */
[-C--:B------:R-:W-:Y:S01]  /*7610*/  FMUL.FTZ R54, R80, R53.reuse ;  /* 0x0000003550367220 */ /* 0x080fe20000410000 */
[----:B------:R-:W-:Y:S02]  /*7620*/  HADD2.F32 R55, -RZ, R14.H0_H0 ;  /* 0x2000000eff377230 */ /* 0x000fe40000004100 */
[C---:B------:R-:W-:Y:S01]  /*7630*/  FMUL.FTZ R53, R12.reuse, R53 ;  /* 0x000000350c357220 */ /* 0x040fe20000410000 */
[----:B------:R-:W-:Y:S02]  /*7640*/  HADD2.F32 R43, -RZ, R43.H0_H0 ;  /* 0x2000002bff2b7230 */ /* 0x000fe40000004100 */
[-C--:B------:R-:W-:Y:S01]  /*7650*/  FFMA.FTZ R12, R12, R40.reuse, -R54 ;  /* 0x000000280c0c7223 */ /* 0x080fe20000010836 */
[----:B------:R-:W-:Y:S02]  /*7660*/  HADD2.F32 R54, -RZ, R228.H0_H0 ;  /* 0x200000e4ff367230 */ /* 0x000fe40000004100 */
[----:B------:R-:W-:Y:S01]  /*7670*/  FFMA.FTZ R40, R80, R40, R53 ;  /* 0x0000002850287223 */ /* 0x000fe20000010035 */
[--C-:B------:R-:W-:Y:S01]  /*7680*/  HADD2.F32 R53, -RZ, R82.reuse.H0_H0 ;  /* 0x20000052ff357230 */ /* 0x100fe20000004100 */
        /* <DEDUP_REMOVED lines=11> */
[----:B---3--:R-:W-:-:S05]  /*7740*/  HADD2.F32 R154, -RZ, R154.H0_H0 ;  /* 0x2000009aff9a7230 */ /* 0x008fca0000004100 */
        /* <DEDUP_REMOVED lines=8> */
[----:B------:R-:W-:Y:S01]  /*77d0*/  F2FP.F16.F32.PACK_AB R53, R53, R80 ;  /* 0x000000503535723e */ /* 0x000fe200000000ff */
[----:B------:R-:W-:Y:S01]  /*77e0*/  IMAD.MOV.U32 R80, RZ, RZ, R40 ;  /* 0x000000ffff507224 */ /* 0x000fe200078e0028 */
[----:B------:R-:W-:-:S03]  /*77f0*/  F2FP.F16.F32.PACK_AB R43, R43, R154 ;  /* 0x0000009a2b2b723e */ /* 0x000fc600000000ff */
[----:B------:R-:W-:Y:S02]  /*7800*/  IMAD.MOV.U32 R14, RZ, RZ, R53 ;  /* 0x000000ffff0e7224 */ /* 0x000fe400078e0035 */
[----:B------:R-:W-:-:S07]  /*7810*/  IMAD.MOV.U32 R82, RZ, RZ, R43 ;  /* 0x000000ffff527224 */ /* 0x000fce00078e002b */
.L_x_1655:
[----:B------:R-:W-:Y:S05]  /*7820*/  BSYNC B3 ;  /* 0x0000000000037941 */ /* 0x000fea0003800000 */
.L_x_1654:
[----:B------:R-:W-:-:S04]  /*7830*/  LEA R40, P4, R5, R11, 0x1 ;  /* 0x0000000b05287211 */ /* 0x000fc800078808ff */
[----:B--2---:R-:W-:Y:S02]  /*7840*/  LEA.HI.X R41, R5, R121, R112, 0x1, P4 ;  /* 0x0000007905297211 */ /* 0x004fe400020f0c70 */
[----:B------:R-:W-:-:S03]  /*7850*/  ISETP.GE.AND P4, PT, R153, R128, PT ;  /* 0x000000809900720c */ /* 0x000fc60003f86270 */
[----:B----4-:R2:W-:Y:S10]  /*7860*/  ST.E.128 desc[UR60][R40.64], R12 ;  /* 0x0000000c28007985 */ /* 0x0105f4000c101d3c */
[----:B--2---:R-:W-:-:S05]  /*7870*/  @!P4 IMAD.WIDE R12, R153, 0x2, R120 ;  /* 0x00000002990cc825 */ /* 0x004fca00078e0278 */
[----:B---3--:R3:W-:Y:S02]  /*7880*/  @!P4 ST.E.128 desc[UR60][R12.64], R80 ;  /* 0x000000500c00c985 */ /* 0x0087e4000c101d3c */
.L_x_1653:
[----:B------:R-:W-:Y:S05]  /*7890*/  BSYNC B2 ;  /* 0x0000000000027941 */ /* 0x000fea0003800000 */
.L_x_1652:
[----:B------:R-:W-:Y:S01]  /*78a0*/  ISETP.NE.AND P4, PT, R21, RZ, PT ;  /* 0x000000ff1500720c */ /* 0x000fe20003f85270 */
[----:B------:R-:W-:-:S12]  /*78b0*/  BSSY B2, `(.L_x_1656) ;  /* 0x0000079000027945 */ /* 0x000fd80003800000 */
[----:B------:R-:W-:Y:S05]  /*78c0*/  @!P4 BRA `(.L_x_1657) ;  /* 0x0000000400dcc947 */ /* 0x000fea0003800000 */
[----:B---3--:R-:W-:Y:S01]  /*78d0*/  SEL R12, R125, R131, !P2 ;  /* 0x000000837d0c7207 */ /* 0x008fe20005000000 */
[----:B------:R-:W-:Y:S01]  /*78e0*/  BSSY B3, `(.L_x_1658) ;  /* 0x0000072000037945 */ /* 0x000fe20003800000 */
[----:B------:R-:W-:Y:S02]  /*78f0*/  ISETP.GE.AND P6, PT, R168, R124, PT ;  /* 0x0000007ca800720c */ /* 0x000fe40003fc6270 */
[----:B------:R-:W-:Y:S02]  /*7900*/  SHF.R.S32.HI R13, RZ, 0x1f, R12 ;  /* 0x0000001fff0d7819 */ /* 0x000fe4000001140c */
[C---:B------:R-:W-:Y:S02]  /*7910*/  LEA R52, P4, R6.reuse, R11, 0x1 ;  /* 0x0000000b06347211 */ /* 0x040fe400078808ff */
[----:B------:R-:W-:Y:S02]  /*7920*/  LEA.HI R13, R13, R12, RZ, 0x4 ;  /* 0x0000000c0d0d7211 */ /* 0x000fe400078f20ff */
[----:B--2---:R-:W-:-:S02]  /*7930*/  LEA.HI.X R53, R6, R121, R111, 0x1, P4 ;  /* 0x0000007906357211 */ /* 0x004fc400020f0c6f */
        /* <DEDUP_REMOVED lines=12> */
[----:B------:R-:W-:-:S03]  /*7a00*/  IMAD R12, R12, 0x2, R18 ;  /* 0x000000020c0c7824 */ /* 0x000fc600078e0212 */
[----:B------:R-:W-:-:S03]  /*7a10*/  LEA R40, R40, R18, 0x1 ;  /* 0x0000001228287211 */ /* 0x000fc600078e08ff */
[----:B------:R-:W2:Y:S04]  /*7a20*/  LDS.128 R12, [R12+0x18400] ;  /* 0x018400000c0c7984 */ /* 0x000ea80000000c00 */
[----:B------:R-:W3:Y:S01]  /*7a30*/  LDS.128 R40, [R40+0x18400] ;  /* 0x0184000028287984 */ /* 0x000ee20000000c00 */
[----:B------:R-:W-:Y:S05]  /*7a40*/  @P6 BRA `(.L_x_1659) ;  /* 0x00000004006c6947 */ /* 0x000fea0003800000 */
[----:B------:R-:W4:Y:S01]  /*7a50*/  LDL.LU.S16 R55, [R1+0x38] ;  /* 0x0000380001377983 */ /* 0x000f220000300600 */
[----:B---3--:R-:W-:Y:S01]  /*7a60*/  IMAD.MOV.U32 R81, RZ, RZ, R41 ;  /* 0x000000ffff517224 */ /* 0x008fe200078e0029 */
[----:B------:R-:W-:Y:S01]  /*7a70*/  SHF.R.U64 R48, R48, 0x10, R49 ;  /* 0x0000001030307819 */ /* 0x000fe20000001231 */
[----:B--2---:R-:W-:Y:S01]  /*7a80*/  IMAD.MOV.U32 R41, RZ, RZ, R13 ;  /* 0x000000ffff297224 */ /* 0x004fe200078e000d */
[----:B------:R-:W-:Y:S01]  /*7a90*/  SHF.R.U64 R36, R36, 0x10, R37 ;  /* 0x0000001024247819 */ /* 0x000fe20000001225 */
[----:B------:R-:W-:Y:S01]  /*7aa0*/  HADD2.F32 R13, -RZ, R227.H1_H1 ;  /* 0x300000e3ff0d7230 */ /* 0x000fe20000004100 */
[----:B------:R-:W-:Y:S01]  /*7ab0*/  SHF.R.U64 R50, R50, 0x10, R51 ;  /* 0x0000001032327819 */ /* 0x000fe20000001233 */
[----:B------:R-:W-:Y:S01]  /*7ac0*/  HADD2.F32 R153, -RZ, R229.H1_H1 ;  /* 0x300000e5ff997230 */ /* 0x000fe20000004100 */
[----:B------:R-:W-:Y:S01]  /*7ad0*/  SHF.R.U64 R38, R38, 0x10, R39 ;  /* 0x0000001026267819 */ /* 0x000fe20000001227 */
[--C-:B------:R-:W-:Y:S02]  /*7ae0*/  HADD2.F32 R80, -RZ, R41.reuse.H0_H0 ;  /* 0x20000029ff507230 */ /* 0x100fe40000004100 */
[----:B------:R-:W-:-:S02]  /*7af0*/  HADD2.F32 R41, -RZ, R41.H1_H1 ;  /* 0x30000029ff297230 */ /* 0x000fc40000004100 */
[----:B------:R-:W-:Y:S02]  /*7b00*/  HADD2.F32 R155, -RZ, R226.H1_H1 ;  /* 0x300000e2ff9b7230 */ /* 0x000fe40000004100 */
[----:B------:R-:W-:Y:S02]  /*7b10*/  HADD2.F32 R48, -RZ, R48.H0_H0 ;  /* 0x20000030ff307230 */ /* 0x000fe40000004100 */
[----:B------:R-:W-:Y:S02]  /*7b20*/  HADD2.F32 R36, -RZ, R36.H0_H0 ;  /* 0x20000024ff247230 */ /* 0x000fe40000004100 */
[----:B------:R-:W-:Y:S02]  /*7b30*/  HADD2.F32 R50, -RZ, R50.H0_H0 ;  /* 0x20000032ff327230 */ /* 0x000fe40000004100 */
[----:B------:R-:W-:Y:S02]  /*7b40*/  HADD2.F32 R38, -RZ, R38.H0_H0 ;  /* 0x20000026ff267230 */ /* 0x000fe40000004100 */
[----:B----4-:R-:W-:-:S02]  /*7b50*/  HADD2.F32 R82, -RZ, R55.H0_H0 ;  /* 0x20000037ff527230 */ /* 0x010fc40000004100 */
[----:B------:R-:W-:-:S05]  /*7b60*/  HADD2.F32 R55, -RZ, R81.H0_H0 ;  /* 0x20000051ff377230 */ /* 0x000fca0000004100 */
[-C--:B------:R-:W-:Y:S01]  /*7b70*/  FMUL.FTZ R83, R55, R82.reuse ;  /* 0x0000005237537220 */ /* 0x080fe20000410000 */
[----:B------:R-:W-:-:S03]  /*7b80*/  FMUL.FTZ R82, R80, R82 ;  /* 0x0000005250527220 */ /* 0x000fc60000410000 */
[-C--:B------:R-:W-:Y:S01]  /*7b90*/  FFMA.FTZ R80, R80, R13.reuse, -R83 ;  /* 0x0000000d50507223 */ /* 0x080fe20000010853 */
[----:B------:R-:W-:Y:S01]  /*7ba0*/  FFMA.FTZ R55, R55, R13, R82 ;  /* 0x0000000d37377223 */ /* 0x000fe20000010052 */
[----:B------:R-:W-:Y:S01]  /*7bb0*/  SHF.R.U32.HI R82, RZ, 0x10, R49 ;  /* 0x00000010ff527819 */ /* 0x000fe20000011631 */
[----:B------:R-:W-:Y:S01]  /*7bc0*/  HADD2.F32 R13, -RZ, R81.H1_H1 ;  /* 0x30000051ff0d7230 */ /* 0x000fe20000004100 */
[----:B------:R-:W-:Y:S01]  /*7bd0*/  SHF.R.U32.HI R81, RZ, 0x10, R37 ;  /* 0x00000010ff517819 */ /* 0x000fe20000011625 */
[----:B------:R-:W-:Y:S02]  /*7be0*/  HADD2.F32 R49, -RZ, R226.H0_H0 ;  /* 0x200000e2ff317230 */ /* 0x000fe40000004100 */
[----:B------:R-:W-:Y:S02]  /*7bf0*/  HADD2.F32 R82, -RZ, R82.H0_H0 ;  /* 0x20000052ff527230 */ /* 0x000fe40000004100 */
[----:B------:R-:W-:Y:S02]  /*7c00*/  HADD2.F32 R81, -RZ, R81.H0_H0 ;  /* 0x20000051ff517230 */ /* 0x000fe40000004100 */
[----:B------:R-:W-:-:S02]  /*7c10*/  HADD2.F32 R37, -RZ, R14.H0_H0 ;  /* 0x2000000eff257230 */ /* 0x000fc40000004100 */
[-C--:B------:R-:W-:Y:S01]  /*7c20*/  FMUL.FTZ R83, R13, R82.reuse ;  /* 0x000000520d537220 */ /* 0x080fe20000410000 */
[C---:B------:R-:W-:Y:S01]  /*7c30*/  FMUL.FTZ R82, R41.reuse, R82 ;  /* 0x0000005229527220 */ /* 0x040fe20000410000 */
[----:B------:R-:W-:Y:S02]  /*7c40*/  HADD2.F32 R14, -RZ, R14.H1_H1 ;  /* 0x3000000eff0e7230 */ /* 0x000fe40000004100 */
[-C--:B------:R-:W-:Y:S01]  /*7c50*/  FFMA.FTZ R41, R41, R81.reuse, -R83 ;  /* 0x0000005129297223 */ /* 0x080fe20000010853 */
[----:B------:R-:W-:Y:S01]  /*7c60*/  FFMA.FTZ R13, R13, R81, R82 ;  /* 0x000000510d0d7223 */ /* 0x000fe20000010052 */
[----:B------:R-:W-:Y:S02]  /*7c70*/  IMAD.MOV.U32 R81, RZ, RZ, R43 ;  /* 0x000000ffff517224 */ /* 0x000fe400078e002b */
[----:B------:R-:W-:Y:S01]  /*7c80*/  HADD2.F32 R43, -RZ, R15.H0_H0 ;  /* 0x2000000fff2b7230 */ /* 0x000fe20000004100 */
[----:B------:R-:W-:Y:S01]  /*7c90*/  F2FP.F16.F32.PACK_AB R41, R41, R80 ;  /* 0x000000502929723e */ /* 0x000fe200000000ff */
[----:B------:R-:W-:Y:S01]  /*7ca0*/  HADD2.F32 R83, -RZ, R227.H0_H0 ;  /* 0x200000e3ff537230 */ /* 0x000fe20000004100 */
[----:B------:R-:W-:Y:S01]  /*7cb0*/  F2FP.F16.F32.PACK_AB R55, R13, R55 ;  /* 0x000000370d37723e */ /* 0x000fe200000000ff */
[----:B------:R-:W-:-:S02]  /*7cc0*/  HADD2.F32 R82, -RZ, R81.H0_H0 ;  /* 0x20000051ff527230 */ /* 0x000fc40000004100 */
[----:B------:R-:W-:Y:S02]  /*7cd0*/  HADD2.F32 R81, -RZ, R81.H1_H1 ;  /* 0x30000051ff517230 */ /* 0x000fe40000004100 */
[----:B------:R-:W-:Y:S02]  /*7ce0*/  HADD2.F32 R15, -RZ, R15.H1_H1 ;  /* 0x3000000fff0f7230 */ /* 0x000fe40000004100 */
[CC--:B------:R-:W-:Y:S01]  /*7cf0*/  FMUL.FTZ R154, R82.reuse, R153.reuse ;  /* 0x00000099529a7220 */ /* 0x0c0fe20000410000 */
[C---:B------:R-:W-:Y:S01]  /*7d00*/  FMUL.FTZ R153, R43.reuse, R153 ;  /* 0x000000992b997220 */ /* 0x040fe20000410000 */
[----:B------:R-:W-:Y:S02]  /*7d10*/  IMAD.MOV.U32 R13, RZ, RZ, R41 ;  /* 0x000000ffff0d7224 */ /* 0x000fe400078e0029 */
[-C--:B------:R-:W-:Y:S01]  /*7d20*/  FFMA.FTZ R43, R43, R83.reuse, -R154 ;  /* 0x000000532b2b7223 */ /* 0x080fe2000001089a */
[----:B------:R-:W-:Y:S01]  /*7d30*/  FFMA.FTZ R153, R82, R83, R153 ;  /* 0x0000005352997223 */ /* 0x000fe20000010099 */
[----:B------:R-:W-:Y:S01]  /*7d40*/  SHF.R.U32.HI R82, RZ, 0x10, R51 ;  /* 0x00000010ff527819 */ /* 0x000fe20000011633 */
[----:B------:R-:W-:Y:S01]  /*7d50*/  IMAD.MOV.U32 R41, RZ, RZ, R55 ;  /* 0x000000ffff297224 */ /* 0x000fe200078e0037 */
[----:B------:R-:W-:-:S03]  /*7d60*/  SHF.R.U32.HI R83, RZ, 0x10, R39 ;  /* 0x00000010ff537819 */ /* 0x000fc60000011627 */
[----:B------:R-:W-:Y:S02]  /*7d70*/  HADD2.F32 R82, -RZ, R82.H0_H0 ;  /* 0x20000052ff527230 */ /* 0x000fe40000004100 */
[----:B------:R-:W-:-:S03]  /*7d80*/  HADD2.F32 R83, -RZ, R83.H0_H0 ;  /* 0x20000053ff537230 */ /* 0x000fc60000004100 */
        /* <DEDUP_REMOVED lines=10> */
[C---:B------:R-:W-:Y:S01]  /*7e30*/  FMUL.FTZ R155, R81.reuse, R155 ;  /* 0x0000009b519b7220 */ /* 0x040fe20000410000 */
[----:B------:R-:W-:Y:S01]  /*7e40*/  F2FP.F16.F32.PACK_AB R82, R82, R153 ;  /* 0x000000995252723e */ /* 0x000fe200000000ff */
[----:B------:R-:W-:-:S02]  /*7e50*/  FFMA.FTZ R83, R81, R49, -R83 ;  /* 0x0000003151537223 */ /* 0x000fc40000010853 */
[----:B------:R-:W-:Y:S01]  /*7e60*/  FFMA.FTZ R155, R15, R49, R155 ;  /* 0x000000310f9b7223 */ /* 0x000fe2000001009b */
[-C--:B------:R-:W-:Y:S01]  /*7e70*/  FMUL.FTZ R15, R40, R48.reuse ;  /* 0x00000030280f7220 */ /* 0x080fe20000410000 */
[C---:B------:R-:W-:Y:S01]  /*7e80*/  FMUL.FTZ R48, R12.reuse, R48 ;  /* 0x000000300c307220 */ /* 0x040fe20000410000 */
[--C-:B------:R-:W-:Y:S02]  /*7e90*/  HADD2.F32 R49, -RZ, R223.reuse.H1_H1 ;  /* 0x300000dfff317230 */ /* 0x100fe40000004100 */
[-C--:B------:R-:W-:Y:S01]  /*7ea0*/  FFMA.FTZ R15, R12, R36.reuse, -R15 ;  /* 0x000000240c0f7223 */ /* 0x080fe2000001080f */
[--C-:B------:R-:W-:Y:S02]  /*7eb0*/  HADD2.F32 R12, -RZ, R42.reuse.H0_H0 ;  /* 0x2000002aff0c7230 */ /* 0x100fe40000004100 */
[----:B------:R-:W-:Y:S01]  /*7ec0*/  FFMA.FTZ R48, R40, R36, R48 ;  /* 0x0000002428307223 */ /* 0x000fe20000010030 */
[----:B------:R-:W-:Y:S02]  /*7ed0*/  HADD2.F32 R36, -RZ, R223.H0_H0 ;  /* 0x200000dfff247230 */ /* 0x000fe40000004100 */
[----:B------:R-:W-:-:S02]  /*7ee0*/  HADD2.F32 R42, -RZ, R42.H1_H1 ;  /* 0x3000002aff2a7230 */ /* 0x000fc40000004100 */
[CC--:B------:R-:W-:Y:S01]  /*7ef0*/  FMUL.FTZ R40, R12.reuse, R49.reuse ;  /* 0x000000310c287220 */ /* 0x0c0fe20000410000 */
[----:B------:R-:W-:Y:S01]  /*7f00*/  FMUL.FTZ R49, R37, R49 ;  /* 0x0000003125317220 */ /* 0x000fe20000410000 */
[----:B------:R-:W-:Y:S02]  /*7f10*/  F2FP.F16.F32.PACK_AB R15, R15, R83 ;  /* 0x000000530f0f723e */ /* 0x000fe400000000ff */
[-C--:B------:R-:W-:Y:S01]  /*7f20*/  FFMA.FTZ R40, R37, R36.reuse, -R40 ;  /* 0x0000002425287223 */ /* 0x080fe20000010828 */
[----:B------:R-:W-:Y:S01]  /*7f30*/  FFMA.FTZ R49, R12, R36, R49 ;  /* 0x000000240c317223 */ /* 0x000fe20000010031 */
[-C--:B------:R-:W-:Y:S01]  /*7f40*/  FMUL.FTZ R12, R42, R50.reuse ;  /* 0x000000322a0c7220 */ /* 0x080fe20000410000 */
[----:B------:R-:W-:Y:S01]  /*7f50*/  FMUL.FTZ R50, R14, R50 ;  /* 0x000000320e327220 */ /* 0x000fe20000410000 */
[----:B------:R-:W-:Y:S02]  /*7f60*/  F2FP.F16.F32.PACK_AB R48, R48, R155 ;  /* 0x0000009b3030723e */ /* 0x000fe400000000ff */
[-C--:B------:R-:W-:Y:S01]  /*7f70*/  FFMA.FTZ R12, R14, R38.reuse, -R12 ;  /* 0x000000260e0c7223 */ /* 0x080fe2000001080c */
[----:B------:R-:W-:-:S04]  /*7f80*/  FFMA.FTZ R50, R42, R38, R50 ;  /* 0x000000262a327223 */ /* 0x000fc80000010032 */
[----:B------:R-:W-:Y:S01]  /*7f90*/  F2FP.F16.F32.PACK_AB R14, R12, R40 ;  /* 0x000000280c0e723e */ /* 0x000fe200000000ff */
[----:B------:R-:W-:Y:S01]  /*7fa0*/  IMAD.MOV.U32 R12, RZ, RZ, R15 ;  /* 0x000000ffff0c7224 */ /* 0x000fe200078e000f */
[----:B------:R-:W-:Y:S01]  /*7fb0*/  F2FP.F16.F32.PACK_AB R49, R50, R49 ;  /* 0x000000313231723e */ /* 0x000fe200000000ff */
[----:B------:R-:W-:Y:S01]  /*7fc0*/  IMAD.MOV.U32 R15, RZ, RZ, R43 ;  /* 0x000000ffff0f7224 */ /* 0x000fe200078e002b */
[----:B------:R-:W-:Y:S01]  /*7fd0*/  MOV R40, R48 ;  /* 0x0000003000287202 */ /* 0x000fe20000000f00 */
[----:B------:R-:W-:Y:S02]  /*7fe0*/  IMAD.MOV.U32 R43, RZ, RZ, R82 ;  /* 0x000000ffff2b7224 */ /* 0x000fe400078e0052 */
[----:B------:R-:W-:-:S07]  /*7ff0*/  IMAD.MOV.U32 R42, RZ, RZ, R49 ;  /* 0x000000ffff2a7224 */ /* 0x000fce00078e0031 */
.L_x_1659:
[----:B------:R-:W-:Y:S05]  /*8000*/  BSYNC B3 ;  /* 0x0000000000037941 */ /* 0x000fea0003800000 */
.L_x_1658:
[----:B------:R-:W-:Y:S01]  /*8010*/  @!P4 IMAD.WIDE R36, R54, 0x2, R120 ;  /* 0x000000023624c825 */ /* 0x000fe200078e0278 */
[----:B--2---:R4:W-:Y:S04]  /*8020*/  ST.E.128 desc[UR60][R52.64], R12 ;  /* 0x0000000c34007985 */ /* 0x0049e8000c101d3c */
[----:B---3--:R4:W-:Y:S02]  /*8030*/  @!P4 ST.E.128 desc[UR60][R36.64], R40 ;  /* 0x000000282400c985 */ /* 0x0089e4000c101d3c */
.L_x_1657:
[----:B------:R-:W-:Y:S05]  /*8040*/  BSYNC B2 ;  /* 0x0000000000027941 */ /* 0x000fea0003800000 */
.L_x_1656:
        /* <DEDUP_REMOVED lines=17> */
[----:B------:R-:W-:-:S04]  /*8160*/  LOP3.LUT R14, R14, R185, RZ, 0x3c, !PT ;  /* 0x000000b90e0e7212 */ /* 0x000fc800078e3cff */
[----:B------:R-:W-:Y:S01]  /*8170*/  IADD3 R14, R13, R14, RZ ;  /* 0x0000000e0d0e7210 */ /* 0x000fe20007ffe0ff */
[----:B------:R-:W-:-:S04]  /*8180*/  IMAD R13, R19, 0x4800, R137 ;  /* 0x00004800130d7824 */ /* 0x000fc800078e0289 */
[----:B------:R-:W-:Y:S02]  /*8190*/  IMAD R36, R19, 0x4800, R14 ;  /* 0x0000480013247824 */ /* 0x000fe400078e020e */
[--C-:B------:R-:W-:Y:S02]  /*81a0*/  IMAD R13, R13, 0x2, R18.reuse ;  /* 0x000000020d0d7824 */ /* 0x100fe400078e0212 */
[----:B------:R-:W-:Y:S02]  /*81b0*/  IMAD R36, R36, 0x2, R18 ;  /* 0x0000000224247824 */ /* 0x000fe400078e0212 */
[----:B------:R-:W-:Y:S02]  /*81c0*/  @!P4 IMAD.WIDE R120, R12, 0x2, R120 ;  /* 0x000000020c78c825 */ /* 0x000fe400078e0278 */
[----:B------:R-:W2:Y:S04]  /*81d0*/  LDS.128 R12, [R13+0x18400] ;  /* 0x018400000d0c7984 */ /* 0x000ea80000000c00 */
[----:B------:R-:W3:Y:S01]  /*81e0*/  LDS.128 R36, [R36+0x18400] ;  /* 0x0184000024247984 */ /* 0x000ee20000000c00 */
[----:B------:R-:W-:Y:S05]  /*81f0*/  @P6 BRA `(.L_x_1661) ;  /* 0x0000000400486947 */ /* 0x000fea0003800000 */
[----:B------:R-:W-:Y:S01]  /*8200*/  SHF.R.U64 R11, R32, 0x10, R33 ;  /* 0x00000010200b7819 */ /* 0x000fe20000001221 */
[--C-:B---3--:R-:W-:Y:S01]  /*8210*/  HADD2.F32 R48, -RZ, R37.reuse.H1_H1 ;  /* 0x30000025ff307230 */ /* 0x108fe20000004100 */
[----:B------:R-:W-:Y:S01]  /*8220*/  SHF.R.U64 R42, R46, 0x10, R47 ;  /* 0x000000102e2a7819 */ /* 0x000fe2000000122f */
[--C-:B------:R-:W-:Y:S01]  /*8230*/  HADD2.F32 R43, -RZ, R210.reuse.H1_H1 ;  /* 0x300000d2ff2b7230 */ /* 0x100fe20000004100 */
[----:B------:R-:W-:Y:S01]  /*8240*/  SHF.R.U64 R32, R44, 0x10, R45 ;  /* 0x000000102c207819 */ /* 0x000fe2000000122d */
[----:B------:R-:W-:Y:S01]  /*8250*/  HADD2.F32 R210, -RZ, R210.H0_H0 ;  /* 0x200000d2ffd27230 */ /* 0x000fe20000004100 */
[----:B------:R-:W-:Y:S01]  /*8260*/  SHF.R.U32.HI R46, RZ, 0x10, R47 ;  /* 0x00000010ff2e7819 */ /* 0x000fe2000001162f */
[----:B------:R-:W-:Y:S01]  /*8270*/  HADD2.F32 R47, -RZ, R37.H0_H0 ;  /* 0x20000025ff2f7230 */ /* 0x000fe20000004100 */
[----:B------:R-:W-:Y:S01]  /*8280*/  SHF.R.U32.HI R33, RZ, 0x10, R33 ;  /* 0x00000010ff217819 */ /* 0x000fe20000011621 */
[----:B--2---:R-:W-:Y:S01]  /*8290*/  HADD2.F32 R37, -RZ, R13.H0_H0 ;  /* 0x2000000dff257230 */ /* 0x004fe20000004100 */
[----:B------:R-:W-:Y:S01]  /*82a0*/  SHF.R.U32.HI R44, RZ, 0x10, R45 ;  /* 0x00000010ff2c7819 */ /* 0x000fe2000001162d */
[----:B------:R-:W-:Y:S01]  /*82b0*/  HADD2.F32 R45, -RZ, R212.H1_H1 ;  /* 0x300000d4ff2d7230 */ /* 0x000fe20000004100 */
[--C-:B------:R-:W-:Y:S01]  /*82c0*/  SHF.R.U64 R34, R34, 0x10, R35.reuse ;  /* 0x0000001022227819 */ /* 0x100fe20000001223 */
[----:B------:R-:W-:Y:S01]  /*82d0*/  HADD2.F32 R49, -RZ, R33.H0_H0 ;  /* 0x20000021ff317230 */ /* 0x000fe20000004100 */
[----:B------:R-:W-:Y:S01]  /*82e0*/  SHF.R.U32.HI R35, RZ, 0x10, R35 ;  /* 0x00000010ff237819 */ /* 0x000fe20000011623 */
[----:B------:R-:W-:-:S02]  /*82f0*/  HADD2.F32 R44, -RZ, R44.H0_H0 ;  /* 0x2000002cff2c7230 */ /* 0x000fc40000004100 */
[-C--:B------:R-:W-:Y:S01]  /*8300*/  FMUL.FTZ R33, R47, R45.reuse ;  /* 0x0000002d2f217220 */ /* 0x080fe20000410000 */
[----:B------:R-:W-:Y:S02]  /*8310*/  HADD2.F32 R13, -RZ, R13.H1_H1 ;  /* 0x3000000dff0d7230 */ /* 0x000fe40000004100 */
        /* <DEDUP_REMOVED lines=10> */
[----:B------:R-:W-:Y:S02]  /*83c0*/  HADD2.F32 R37, -RZ, R211.H1_H1 ;  /* 0x300000d3ff257230 */ /* 0x000fe40000004100 */
[----:B------:R-:W-:Y:S02]  /*83d0*/  HADD2.F32 R39, -RZ, R15.H0_H0 ;  /* 0x2000000fff277230 */ /* 0x000fe40000004100 */
[----:B------:R-:W-:Y:S02]  /*83e0*/  HADD2.F32 R48, -RZ, R35.H0_H0 ;  /* 0x20000023ff307230 */ /* 0x000fe40000004100 */
[----:B------:R-:W-:Y:S01]  /*83f0*/  FMUL.FTZ R35, R43, R37 ;  /* 0x000000252b237220 */ /* 0x000fe20000410000 */
[----:B------:R-:W-:-:S02]  /*8400*/  HADD2.F32 R15, -RZ, R15.H1_H1 ;  /* 0x3000000fff0f7230 */ /* 0x000fc40000004100 */
[----:B------:R-:W-:Y:S01]  /*8410*/  FMUL.FTZ R49, R39, R37 ;  /* 0x0000002527317220 */ /* 0x000fe20000410000 */
[-C--:B------:R-:W-:Y:S01]  /*8420*/  FMUL.FTZ R37, R47, R46.reuse ;  /* 0x0000002e2f257220 */ /* 0x080fe20000410000 */
[----:B------:R-:W-:Y:S02]  /*8430*/  HADD2.F32 R13, -RZ, R209.H1_H1 ;  /* 0x300000d1ff0d7230 */ /* 0x000fe40000004100 */
[C---:B------:R-:W-:Y:S01]  /*8440*/  FMUL.FTZ R46, R15.reuse, R46 ;  /* 0x0000002e0f2e7220 */ /* 0x040fe20000410000 */
[----:B------:R-:W-:Y:S01]  /*8450*/  FFMA.FTZ R37, R15, R48, -R37 ;  /* 0x000000300f257223 */ /* 0x000fe20000010825 */
[----:B------:R-:W-:Y:S02]  /*8460*/  HADD2.F32 R212, -RZ, R212.H0_H0 ;  /* 0x200000d4ffd47230 */ /* 0x000fe40000004100 */
[-C--:B------:R-:W-:Y:S01]  /*8470*/  FFMA.FTZ R35, R39, R13.reuse, -R35 ;  /* 0x0000000d27237223 */ /* 0x080fe20000010823 */
[----:B------:R-:W-:Y:S02]  /*8480*/  HADD2.F32 R15, -RZ, R36.H0_H0 ;  /* 0x20000024ff0f7230 */ /* 0x000fe40000004100 */
[----:B------:R-:W-:Y:S01]  /*8490*/  FFMA.FTZ R49, R43, R13, R49 ;  /* 0x0000000d2b317223 */ /* 0x000fe20000010031 */
[----:B------:R-:W-:-:S02]  /*84a0*/  HADD2.F32 R32, -RZ, R32.H0_H0 ;  /* 0x20000020ff207230 */ /* 0x000fc40000004100 */
[----:B------:R-:W-:Y:S01]  /*84b0*/  FFMA.FTZ R46, R47, R48, R46 ;  /* 0x000000302f2e7223 */ /* 0x000fe2000001002e */
[----:B------:R-:W-:Y:S01]  /*84c0*/  HADD2.F32 R36, -RZ, R36.H1_H1 ;  /* 0x30000024ff247230 */ /* 0x000fe20000004100 */
[----:B------:R-:W-:Y:S01]  /*84d0*/  F2FP.F16.F32.PACK_AB R35, R37, R35 ;  /* 0x000000232523723e */ /* 0x000fe200000000ff */
[--C-:B------:R-:W-:Y:S01]  /*84e0*/  HADD2.F32 R13, -RZ, R12.reuse.H0_H0 ;  /* 0x2000000cff0d7230 */ /* 0x100fe20000004100 */
[----:B------:R-:W-:Y:S01]  /*84f0*/  F2FP.F16.F32.PACK_AB R37, R44, R50 ;  /* 0x000000322c25723e */ /* 0x000fe200000000ff */
[----:B------:R-:W-:Y:S02]  /*8500*/  HADD2.F32 R39, -RZ, R11.H0_H0 ;  /* 0x2000000bff277230 */ /* 0x000fe40000004100 */
[----:B------:R-:W-:Y:S01]  /*8510*/  FMUL.FTZ R11, R15, R212 ;  /* 0x000000d40f0b7220 */ /* 0x000fe20000410000 */
[----:B------:R-:W-:Y:S02]  /*8520*/  HADD2.F32 R12, -RZ, R12.H1_H1 ;  /* 0x3000000cff0c7230 */ /* 0x000fe40000004100 */
[----:B------:R-:W-:Y:S01]  /*8530*/  FMUL.FTZ R43, R36, R32 ;  /* 0x00000020242b7220 */ /* 0x000fe20000410000 */
[C---:B------:R-:W-:Y:S01]  /*8540*/  FMUL.FTZ R212, R13.reuse, R212 ;  /* 0x000000d40dd47220 */ /* 0x040fe20000410000 */
[----:B------:R-:W-:Y:S01]  /*8550*/  FFMA.FTZ R11, R13, R210, -R11 ;  /* 0x000000d20d0b7223 */ /* 0x000fe2000001080b */
[----:B------:R-:W-:-:S02]  /*8560*/  HADD2.F32 R13, -RZ, R38.H0_H0 ;  /* 0x20000026ff0d7230 */ /* 0x000fc40000004100 */
[C---:B------:R-:W-:Y:S01]  /*8570*/  FMUL.FTZ R32, R12.reuse, R32 ;  /* 0x000000200c207220 */ /* 0x040fe20000410000 */
[-C--:B------:R-:W-:Y:S01]  /*8580*/  FFMA.FTZ R43, R12, R39.reuse, -R43 ;  /* 0x000000270c2b7223 */ /* 0x080fe2000001082b */
[----:B------:R-:W-:Y:S02]  /*8590*/  HADD2.F32 R211, -RZ, R211.H0_H0 ;  /* 0x200000d3ffd37230 */ /* 0x000fe40000004100 */
[----:B------:R-:W-:Y:S01]  /*85a0*/  FFMA.FTZ R212, R15, R210, R212 ;  /* 0x000000d20fd47223 */ /* 0x000fe200000100d4 */
[----:B------:R-:W-:Y:S02]  /*85b0*/  HADD2.F32 R42, -RZ, R42.H0_H0 ;  /* 0x2000002aff2a7230 */ /* 0x000fe40000004100 */
[----:B------:R-:W-:Y:S01]  /*85c0*/  FFMA.FTZ R32, R36, R39, R32 ;  /* 0x0000002724207223 */ /* 0x000fe20000010020 */
[----:B------:R-:W-:Y:S02]  /*85d0*/  HADD2.F32 R12, -RZ, R14.H0_H0 ;  /* 0x2000000eff0c7230 */ /* 0x000fe40000004100 */
[----:B------:R-:W-:Y:S01]  /*85e0*/  FMUL.FTZ R15, R13, R211 ;  /* 0x000000d30d0f7220 */ /* 0x000fe20000410000 */
[----:B------:R-:W-:Y:S01]  /*85f0*/  HADD2.F32 R38, -RZ, R38.H1_H1 ;  /* 0x30000026ff267230 */ /* 0x000fe20000004100 */
[----:B------:R-:W-:Y:S01]  /*8600*/  F2FP.F16.F32.PACK_AB R39, R46, R49 ;  /* 0x000000312e27723e */ /* 0x000fe200000000ff */
[----:B------:R-:W-:-:S02]  /*8610*/  HADD2.F32 R14, -RZ, R14.H1_H1 ;  /* 0x3000000eff0e7230 */ /* 0x000fc40000004100 */
[----:B------:R-:W-:Y:S01]  /*8620*/  FMUL.FTZ R211, R12, R211 ;  /* 0x000000d30cd37220 */ /* 0x000fe20000410000 */
[----:B------:R-:W-:Y:S02]  /*8630*/  HADD2.F32 R209, -RZ, R209.H0_H0 ;  /* 0x200000d1ffd17230 */ /* 0x000fe40000004100 */
        /* <DEDUP_REMOVED lines=8> */
[----:B------:R-:W-:-:S02]  /*86c0*/  F2FP.F16.F32.PACK_AB R13, R45, R33 ;  /* 0x000000212d0d723e */ /* 0x000fc400000000ff */
[----:B------:R-:W-:Y:S02]  /*86d0*/  F2FP.F16.F32.PACK_AB R12, R43, R11 ;  /* 0x0000000b2b0c723e */ /* 0x000fe400000000ff */
[----:B------:R-:W-:Y:S01]  /*86e0*/  F2FP.F16.F32.PACK_AB R14, R36, R15 ;  /* 0x0000000f240e723e */ /* 0x000fe200000000ff */
[----:B------:R-:W-:Y:S01]  /*86f0*/  IMAD.MOV.U32 R36, RZ, RZ, R32 ;  /* 0x000000ffff247224 */ /* 0x000fe200078e0020 */
[----:B------:R-:W-:Y:S01]  /*8700*/  F2FP.F16.F32.PACK_AB R38, R42, R211 ;  /* 0x000000d32a26723e */ /* 0x000fe200000000ff */
[----:B------:R-:W-:-:S07]  /*8710*/  IMAD.MOV.U32 R15, RZ, RZ, R35 ;  /* 0x000000ffff0f7224 */ /* 0x000fce00078e0023 */
.L_x_1661:
[----:B------:R-:W-:Y:S05]  /*8720*/  BSYNC B2 ;  /* 0x0000000000027941 */ /* 0x000fea0003800000 */
.L_x_1660:
[----:B--2---:R2:W-:Y:S04]  /*8730*/  ST.E.128 desc[UR60][R40.64], R12 ;  /* 0x0000000c28007985 */ /* 0x0045e8000c101d3c */
[----:B---3--:R2:W-:Y:S02]  /*8740*/  @!P4 ST.E.128 desc[UR60][R120.64], R36 ;  /* 0x000000247800c985 */ /* 0x0085e4000c101d3c */
.L_x_1651:
[----:B------:R-:W-:Y:S05]  /*8750*/  BSYNC B1 ;  /* 0x0000000000017941 */ /* 0x000fea0003800000 */
.L_x_1650:
[----:B------:R-:W-:-:S03]  /*8760*/  UMOV UR4, 0xffffffff ;  /* 0xffffffff00047882 */ /* 0x000fc60000000000 */
[----:B------:R-:W-:Y:S05]  /*8770*/  BRA.DIV UR4, `(.L_x_1662) ;  /* 0x000001fa04407947 */ /* 0x000fea000b800000 */
[----:B0-----:R-:W0:Y:S04]  /*8780*/  SHFL.IDX PT, R115, R115, 0x1, 0x1c1f ;  /* 0x003c1f0073737f89 */ /* 0x001e2800000e0000 */
[----:B------:R-:W0:Y:S02]  /*8790*/  SHFL.IDX PT, R116, R116, 0x1, 0x1c1f ;  /* 0x003c1f0074747f89 */ /* 0x000e2400000e0000 */
.L_x_2022:
[----:B------:R-:W-:Y:S05]  /*87a0*/  @P5 BRA `(.L_x_1619) ;  /* 0x0000001c005c5947 */ /* 0x000fea0003800000 */
[----:B------:R-:W-:Y:S01]  /*87b0*/  ISETP.NE.AND P4, PT, R8, RZ, PT ;  /* 0x000000ff0800720c */ /* 0x000fe20003f85270 */
[----:B------:R-:W-:Y:S01]  /*87c0*/  BSSY B1, `(.L_x_1663) ;  /* 0x0000072000017945 */ /* 0x000fe20003800000 */
[----:B0-2-4-:R-:W-:Y:S01]  /*87d0*/  IMAD.MOV.U32 R36, RZ, RZ, R116 ;  /* 0x000000ffff247224 */ /* 0x015fe200078e0074 */
[----:B------:R-:W-:-:S10]  /*87e0*/  MOV R37, R115 ;  /* 0x0000007300257202 */ /* 0x000fd40000000f00 */
[----:B------:R-:W-:Y:S05]  /*87f0*/  @!P4 BRA `(.L_x_1664) ;  /* 0x0000000400b8c947 */ /* 0x000fea0003800000 */
[----:B---3--:R-:W-:Y:S01]  /*8800*/  SEL R11, R125, R131, !P3 ;  /* 0x000000837d0b7207 */ /* 0x008fe20005800000 */
[----:B------:R-:W-:Y:S01]  /*8810*/  BSSY B2, `(.L_x_1665) ;  /* 0x000006a000027945 */ /* 0x000fe20003800000 */
[C---:B------:R-:W-:Y:S02]  /*8820*/  LEA R38, P5, R5.reuse, R116, 0x1 ;  /* 0x0000007405267211 */ /* 0x040fe400078a08ff */
[----:B------:R-:W-:Y:S02]  /*8830*/  SHF.R.S32.HI R12, RZ, 0x1f, R11 ;  /* 0x0000001fff0c7819 */ /* 0x000fe4000001140b */
        /* <DEDUP_REMOVED lines=14> */
[----:B------:R-:W-:Y:S02]  /*8920*/  IMAD R13, R19, 0x4800, R12 ;  /* 0x00004800130d7824 */ /* 0x000fe400078e020c */
[--C-:B------:R-:W-:Y:S02]  /*8930*/  IMAD R11, R11, 0x2, R18.reuse ;  /* 0x000000020b0b7824 */ /* 0x100fe400078e0212 */
[----:B------:R-:W-:Y:S02]  /*8940*/  IMAD R32, R13, 0x2, R18 ;  /* 0x000000020d207824 */ /* 0x000fe400078e0212 */
[----:B------:R-:W-:Y:S01]  /*8950*/  @!P4 IMAD.WIDE R40, R41, 0x2, R36 ;  /* 0x000000022928c825 */ /* 0x000fe200078e0224 */
[----:B------:R0:W2:Y:S04]  /*8960*/  LDS.128 R12, [R11+0x18400] ;  /* 0x018400000b0c7984 */ /* 0x0000a80000000c00 */
[----:B------:R-:W3:Y:S01]  /*8970*/  LDS.128 R32, [R32+0x18400] ;  /* 0x0184000020207984 */ /* 0x000ee20000000c00 */
[----:B------:R-:W-:Y:S05]  /*8980*/  @P5 BRA `(.L_x_1666) ;  /* 0x0000000400485947 */ /* 0x000fea0003800000 */
[--C-:B------:R-:W-:Y:S01]  /*8990*/  SHF.R.U64 R42, R76, 0x10, R77.reuse ;  /* 0x000000104c2a7819 */ /* 0x100fe2000000124d */
[----:B------:R-:W-:Y:S01]  /*89a0*/  HADD2.F32 R49, -RZ, R204.H1_H1 ;  /* 0x300000ccff317230 */ /* 0x000fe20000004100 */
[----:B------:R-:W-:Y:S01]  /*89b0*/  SHF.R.U32.HI R76, RZ, 0x10, R77 ;  /* 0x00000010ff4c7819 */ /* 0x000fe2000001164d */
[--C-:B---3--:R-:W-:Y:S01]  /*89c0*/  HADD2.F32 R46, -RZ, R33.reuse.H0_H0 ;  /* 0x20000021ff2e7230 */ /* 0x108fe20000004100 */
[--C-:B0-----:R-:W-:Y:S01]  /*89d0*/  SHF.R.U64 R11, R64, 0x10, R65.reuse ;  /* 0x00000010400b7819 */ /* 0x101fe20000001241 */
[----:B------:R-:W-:Y:S01]  /*89e0*/  HADD2.F32 R48, -RZ, R33.H1_H1 ;  /* 0x30000021ff307230 */ /* 0x000fe20000004100 */
[----:B------:R-:W-:Y:S01]  /*89f0*/  SHF.R.U32.HI R64, RZ, 0x10, R65 ;  /* 0x00000010ff407819 */ /* 0x000fe20000011641 */
[--C-:B--2---:R-:W-:Y:S01]  /*8a00*/  HADD2.F32 R52, -RZ, R13.reuse.H0_H0 ;  /* 0x2000000dff347230 */ /* 0x104fe20000004100 */
[--C-:B------:R-:W-:Y:S01]  /*8a10*/  SHF.R.U64 R44, R78, 0x10, R79.reuse ;  /* 0x000000104e2c7819 */ /* 0x100fe2000000124f */
[----:B------:R-:W-:Y:S01]  /*8a20*/  HADD2.F32 R33, -RZ, R76.H0_H0 ;  /* 0x2000004cff217230 */ /* 0x000fe20000004100 */
[----:B------:R-:W-:Y:S01]  /*8a30*/  SHF.R.U32.HI R78, RZ, 0x10, R79 ;  /* 0x00000010ff4e7819 */ /* 0x000fe2000001164f */
[----:B------:R-:W-:-:S02]  /*8a40*/  HADD2.F32 R50, -RZ, R13.H1_H1 ;  /* 0x3000000dff327230 */ /* 0x000fc40000004100 */
[-C--:B------:R-:W-:Y:S01]  /*8a50*/  FMUL.FTZ R13, R46, R49.reuse ;  /* 0x000000312e0d7220 */ /* 0x080fe20000410000 */
[----:B------:R-:W-:Y:S02]  /*8a60*/  HADD2.F32 R45, -RZ, R189.H1_H1 ;  /* 0x300000bdff2d7230 */ /* 0x000fe40000004100 */
[----:B------:R-:W-:Y:S01]  /*8a70*/  FMUL.FTZ R49, R52, R49 ;  /* 0x0000003134317220 */ /* 0x000fe20000410000 */
[----:B------:R-:W-:Y:S02]  /*8a80*/  HADD2.F32 R47, -RZ, R64.H0_H0 ;  /* 0x20000040ff2f7230 */ /* 0x000fe40000004100 */
[-C--:B------:R-:W-:Y:S01]  /*8a90*/  FMUL.FTZ R51, R48, R33.reuse ;  /* 0x0000002130337220 */ /* 0x080fe20000410000 */
[----:B------:R-:W-:Y:S01]  /*8aa0*/  FMUL.FTZ R53, R50, R33 ;  /* 0x0000002132357220 */ /* 0x000fe20000410000 */
[----:B------:R-:W-:Y:S01]  /*8ab0*/  SHF.R.U64 R43, R66, 0x10, R67 ;  /* 0x00000010422b7819 */ /* 0x000fe20000001243 */
[-C--:B------:R-:W-:Y:S01]  /*8ac0*/  FFMA.FTZ R33, R46, R45.reuse, R49 ;  /* 0x0000002d2e217223 */ /* 0x080fe20000010031 */
[----:B------:R-:W-:Y:S01]  /*8ad0*/  SHF.R.U32.HI R66, RZ, 0x10, R67 ;  /* 0x00000010ff427819 */ /* 0x000fe20000011643 */
[----:B------:R-:W-:Y:S01]  /*8ae0*/  FFMA.FTZ R13, R52, R45, -R13 ;  /* 0x0000002d340d7223 */ /* 0x000fe2000001080d */
[----:B------:R-:W-:Y:S01]  /*8af0*/  FFMA.FTZ R46, R50, R47, -R51 ;  /* 0x0000002f322e7223 */ /* 0x000fe20000010833 */
[----:B------:R-:W-:-:S02]  /*8b00*/  HADD2.F32 R49, -RZ, R200.H1_H1 ;  /* 0x300000c8ff317230 */ /* 0x000fc40000004100 */
[----:B------:R-:W-:Y:S01]  /*8b10*/  FFMA.FTZ R48, R48, R47, R53 ;  /* 0x0000002f30307223 */ /* 0x000fe20000010035 */
[----:B------:R-:W-:Y:S02]  /*8b20*/  HADD2.F32 R54, -RZ, R15.H0_H0 ;  /* 0x2000000fff367230 */ /* 0x000fe40000004100 */
[--C-:B------:R-:W-:Y:S01]  /*8b30*/  HADD2.F32 R50, -RZ, R35.reuse.H0_H0 ;  /* 0x20000023ff327230 */ /* 0x100fe20000004100 */
[----:B------:R-:W-:Y:S01]  /*8b40*/  F2FP.F16.F32.PACK_AB R13, R46, R13 ;  /* 0x0000000d2e0d723e */ /* 0x000fe200000000ff */
[----:B------:R-:W-:Y:S02]  /*8b50*/  HADD2.F32 R52, -RZ, R35.H1_H1 ;  /* 0x30000023ff347230 */ /* 0x000fe40000004100 */
[----:B------:R-:W-:Y:S01]  /*8b60*/  FMUL.FTZ R35, R54, R49 ;  /* 0x0000003136237220 */ /* 0x000fe20000410000 */
[----:B------:R-:W-:Y:S01]  /*8b70*/  HADD2.F32 R78, -RZ, R78.H0_H0 ;  /* 0x2000004eff4e7230 */ /* 0x000fe20000004100 */
[----:B------:R-:W-:Y:S01]  /*8b80*/  F2FP.F16.F32.PACK_AB R33, R48, R33 ;  /* 0x000000213021723e */ /* 0x000fe200000000ff */
[----:B------:R-:W-:-:S02]  /*8b90*/  HADD2.F32 R45, -RZ, R159.H1_H1 ;  /* 0x3000009fff2d7230 */ /* 0x000fc40000004100 */
[----:B------:R-:W-:Y:S02]  /*8ba0*/  HADD2.F32 R47, -RZ, R15.H1_H1 ;  /* 0x3000000fff2f7230 */ /* 0x000fe40000004100 */
[----:B------:R-:W-:Y:S01]  /*8bb0*/  FMUL.FTZ R15, R50, R49 ;  /* 0x00000031320f7220 */ /* 0x000fe20000410000 */
[----:B------:R-:W-:Y:S02]  /*8bc0*/  HADD2.F32 R66, -RZ, R66.H0_H0 ;  /* 0x20000042ff427230 */ /* 0x000fe40000004100 */
[-C--:B------:R-:W-:Y:S01]  /*8bd0*/  FMUL.FTZ R64, R52, R78.reuse ;  /* 0x0000004e34407220 */ /* 0x080fe20000410000 */
[-C--:B------:R-:W-:Y:S01]  /*8be0*/  FFMA.FTZ R35, R50, R45.reuse, R35 ;  /* 0x0000002d32237223 */ /* 0x080fe20000010023 */
[C---:B------:R-:W-:Y:S01]  /*8bf0*/  FMUL.FTZ R49, R47.reuse, R78 ;  /* 0x0000004e2f317220 */ /* 0x040fe20000410000 */
[----:B------:R-:W-:Y:S01]  /*8c00*/  FFMA.FTZ R15, R54, R45, -R15 ;  /* 0x0000002d360f7223 */ /* 0x000fe2000001080f */
[----:B------:R-:W-:Y:S01]  /*8c10*/  FFMA.FTZ R50, R47, R66, -R64 ;  /* 0x000000422f327223 */ /* 0x000fe20000010840 */
[----:B------:R-:W-:-:S02]  /*8c20*/  HADD2.F32 R51, -RZ, R42.H0_H0 ;  /* 0x2000002aff337230 */ /* 0x000fc40000004100 */
[----:B------:R-:W-:Y:S01]  /*8c30*/  FFMA.FTZ R52, R52, R66, R49 ;  /* 0x0000004234347223 */ /* 0x000fe20000010031 */
[----:B------:R-:W-:Y:S02]  /*8c40*/  HADD2.F32 R204, -RZ, R204.H0_H0 ;  /* 0x200000ccffcc7230 */ /* 0x000fe40000004100 */
[----:B------:R-:W-:Y:S01]  /*8c50*/  HADD2.F32 R45, -RZ, R32.H0_H0 ;  /* 0x20000020ff2d7230 */ /* 0x000fe20000004100 */
[----:B------:R-:W-:Y:S01]  /*8c60*/  F2FP.F16.F32.PACK_AB R15, R50, R15 ;  /* 0x0000000f320f723e */ /* 0x000fe200000000ff */
[----:B------:R-:W-:Y:S01]  /*8c70*/  HADD2.F32 R42, -RZ, R12.H0_H0 ;  /* 0x2000000cff2a7230 */ /* 0x000fe20000004100 */
[----:B------:R-:W-:Y:S01]  /*8c80*/  F2FP.F16.F32.PACK_AB R35, R52, R35 ;  /* 0x000000233423723e */ /* 0x000fe200000000ff */
[----:B------:R-:W-:Y:S02]  /*8c90*/  HADD2.F32 R47, -RZ, R32.H1_H1 ;  /* 0x30000020ff2f7230 */ /* 0x000fe40000004100 */
[----:B------:R-:W-:Y:S02]  /*8ca0*/  HADD2.F32 R32, -RZ, R12.H1_H1 ;  /* 0x3000000cff207230 */ /* 0x000fe40000004100 */
[----:B------:R-:W-:Y:S01]  /*8cb0*/  FMUL.FTZ R12, R42, R204 ;  /* 0x000000cc2a0c7220 */ /* 0x000fe20000410000 */
[----:B------:R-:W-:-:S02]  /*8cc0*/  HADD2.F32 R189, -RZ, R189.H0_H0 ;  /* 0x200000bdffbd7230 */ /* 0x000fc40000004100 */
[-C--:B------:R-:W-:Y:S01]  /*8cd0*/  FMUL.FTZ R53, R47, R51.reuse ;  /* 0x000000332f357220 */ /* 0x080fe20000410000 */
[----:B------:R-:W-:Y:S02]  /*8ce0*/  HADD2.F32 R49, -RZ, R11.H0_H0 ;  /* 0x2000000bff317230 */ /* 0x000fe40000004100 */
[C---:B------:R-:W-:Y:S01]  /*8cf0*/  FMUL.FTZ R54, R32.reuse, R51 ;  /* 0x0000003320367220 */ /* 0x040fe20000410000 */
[C---:B------:R-:W-:Y:S01]  /*8d00*/  FMUL.FTZ R11, R45.reuse, R204 ;  /* 0x000000cc2d0b7220 */ /* 0x040fe20000410000 */
[----:B------:R-:W-:Y:S01]  /*8d10*/  FFMA.FTZ R12, R45, R189, R12 ;  /* 0x000000bd2d0c7223 */ /* 0x000fe2000001000c */
[----:B------:R-:W-:Y:S02]  /*8d20*/  HADD2.F32 R159, -RZ, R159.H0_H0 ;  /* 0x2000009fff9f7230 */ /* 0x000fe40000004100 */
[-C--:B------:R-:W-:Y:S01]  /*8d30*/  FFMA.FTZ R32, R32, R49.reuse, -R53 ;  /* 0x0000003120207223 */ /* 0x080fe20000010835 */
[----:B------:R-:W-:Y:S01]  /*8d40*/  FFMA.FTZ R45, R47, R49, R54 ;  /* 0x000000312f2d7223 */ /* 0x000fe20000010036 */
[----:B------:R-:W-:-:S02]  /*8d50*/  HADD2.F32 R49, -RZ, R44.H0_H0 ;  /* 0x2000002cff317230 */ /* 0x000fc40000004100 */
[----:B------:R-:W-:Y:S01]  /*8d60*/  FFMA.FTZ R11, R42, R189, -R11 ;  /* 0x000000bd2a0b7223 */ /* 0x000fe2000001080b */
[----:B------:R-:W-:Y:S02]  /*8d70*/  HADD2.F32 R44, -RZ, R34.H0_H0 ;  /* 0x20000022ff2c7230 */ /* 0x000fe40000004100 */
[----:B------:R-:W-:Y:S02]  /*8d80*/  HADD2.F32 R47, -RZ, R200.H0_H0 ;  /* 0x200000c8ff2f7230 */ /* 0x000fe40000004100 */
[----:B------:R-:W-:Y:S01]  /*8d90*/  HADD2.F32 R42, -RZ, R14.H0_H0 ;  /* 0x2000000eff2a7230 */ /* 0x000fe20000004100 */
[----:B------:R-:W-:Y:S01]  /*8da0*/  F2FP.F16.F32.PACK_AB R32, R32, R11 ;  /* 0x0000000b2020723e */ /* 0x000fe200000000ff */
[----:B------:R-:W-:Y:S02]  /*8db0*/  HADD2.F32 R34, -RZ, R34.H1_H1 ;  /* 0x30000022ff227230 */ /* 0x000fe40000004100 */
[----:B------:R-:W-:Y:S01]  /*8dc0*/  FMUL.FTZ R51, R44, R47 ;  /* 0x0000002f2c337220 */ /* 0x000fe20000410000 */
[----:B------:R-:W-:-:S02]  /*8dd0*/  HADD2.F32 R14, -RZ, R14.H1_H1 ;  /* 0x3000000eff0e7230 */ /* 0x000fc40000004100 */
[----:B------:R-:W-:Y:S01]  /*8de0*/  FMUL.FTZ R47, R42, R47 ;  /* 0x0000002f2a2f7220 */ /* 0x000fe20000410000 */
[----:B------:R-:W-:Y:S02]  /*8df0*/  HADD2.F32 R43, -RZ, R43.H0_H0 ;  /* 0x2000002bff2b7230 */ /* 0x000fe40000004100 */
[----:B------:R-:W-:Y:S01]  /*8e00*/  FMUL.FTZ R53, R34, R49 ;  /* 0x0000003122357220 */ /* 0x000fe20000410000 */
[----:B------:R-:W-:Y:S01]  /*8e10*/  FFMA.FTZ R51, R42, R159, -R51 ;  /* 0x0000009f2a337223 */ /* 0x000fe20000010833 */
[----:B------:R-:W-:Y:S01]  /*8e20*/  FMUL.FTZ R49, R14, R49 ;  /* 0x000000310e317220 */ /* 0x000fe20000410000 */
[----:B------:R-:W-:Y:S01]  /*8e30*/  FFMA.FTZ R47, R44, R159, R47 ;  /* 0x0000009f2c2f7223 */ /* 0x000fe2000001002f */
[-C--:B------:R-:W-:Y:S01]  /*8e40*/  FFMA.FTZ R14, R14, R43.reuse, -R53 ;  /* 0x0000002b0e0e7223 */ /* 0x080fe20000010835 */
[----:B------:R-:W-:Y:S01]  /*8e50*/  F2FP.F16.F32.PACK_AB R42, R45, R12 ;  /* 0x0000000c2d2a723e */ /* 0x000fe200000000ff */
[----:B------:R-:W-:Y:S01]  /*8e60*/  FFMA.FTZ R34, R34, R43, R49 ;  /* 0x0000002b22227223 */ /* 0x000fe20000010031 */
[----:B------:R-:W-:-:S02]  /*8e70*/  IMAD.MOV.U32 R12, RZ, RZ, R32 ;  /* 0x000000ffff0c7224 */ /* 0x000fc400078e0020 */
[----:B------:R-:W-:Y:S02]  /*8e80*/  F2FP.F16.F32.PACK_AB R14, R14, R51 ;  /* 0x000000330e0e723e */ /* 0x000fe400000000ff */
[----:B------:R-:W-:Y:S02]  /*8e90*/  F2FP.F16.F32.PACK_AB R34, R34, R47 ;  /* 0x0000002f2222723e */ /* 0x000fe400000000ff */
[----:B------:R-:W-:-:S07]  /*8ea0*/  MOV R32, R42 ;  /* 0x0000002a00207202 */ /* 0x000fce0000000f00 */
.L_x_1666:
[----:B------:R-:W-:Y:S05]  /*8eb0*/  BSYNC B2 ;  /* 0x0000000000027941 */ /* 0x000fea0003800000 */
.L_x_1665:
[----:B--2---:R2:W-:Y:S04]  /*8ec0*/  ST.E.128 desc[UR60][R38.64], R12 ;  /* 0x0000000c26007985 */ /* 0x0045e8000c101d3c */
[----:B---3--:R2:W-:Y:S02]  /*8ed0*/  @!P4 ST.E.128 desc[UR60][R40.64], R32 ;  /* 0x000000202800c985 */ /* 0x0085e4000c101d3c */
.L_x_1664:
[----:B------:R-:W-:Y:S05]  /*8ee0*/  BSYNC B1 ;  /* 0x0000000000017941 */ /* 0x000fea0003800000 */
.L_x_1663:
[----:B------:R-:W-:Y:S01]  /*8ef0*/  ISETP.NE.AND P4, PT, R21, RZ, PT ;  /* 0x000000ff1500720c */ /* 0x000fe20003f85270 */
[----:B------:R-:W-:-:S12]  /*8f00*/  BSSY B1, `(.L_x_1667) ;  /* 0x0000073000017945 */ /* 0x000fd80003800000 */
[----:B------:R-:W-:Y:S05]  /*8f10*/  @!P4 BRA `(.L_x_1668) ;  /* 0x0000000400c4c947 */ /* 0x000fea0003800000 */
[----:B0--3--:R-:W-:Y:S01]  /*8f20*/  SEL R11, R125, R131, !P2 ;  /* 0x000000837d0b7207 */ /* 0x009fe20005000000 */
[----:B------:R-:W-:Y:S01]  /*8f30*/  BSSY B2, `(.L_x_1669) ;  /* 0x000006d000027945 */ /* 0x000fe20003800000 */
[C---:B--2---:R-:W-:Y:S02]  /*8f40*/  LEA R38, P5, R6.reuse, R116, 0x1 ;  /* 0x0000007406267211 */ /* 0x044fe400078a08ff */
        /* <DEDUP_REMOVED lines=22> */
[----:B---3--:R-:W-:Y:S01]  /*90b0*/  IMAD.MOV.U32 R45, RZ, RZ, R33 ;  /* 0x000000ffff2d7224 */ /* 0x008fe200078e0021 */
[----:B------:R-:W-:Y:S01]  /*90c0*/  SHF.R.U32.HI R51, RZ, 0x10, R73 ;  /* 0x00000010ff337819 */ /* 0x000fe20000011649 */
[----:B------:R-:W-:Y:S01]  /*90d0*/  IMAD.MOV.U32 R47, RZ, RZ, R35 ;  /* 0x000000ffff2f7224 */ /* 0x000fe200078e0023 */
[----:B--2---:R-:W-:Y:S01]  /*90e0*/  MOV R33, R15 ;  /* 0x0000000f00217202 */ /* 0x004fe20000000f00 */
[----:B------:R-:W-:Y:S01]  /*90f0*/  HADD2.F32 R50, -RZ, R152.H1_H1 ;  /* 0x30000098ff327230 */ /* 0x000fe20000004100 */
[----:B------:R-:W-:Y:S01]  /*9100*/  SHF.R.U32.HI R49, RZ, 0x10, R61 ;  /* 0x00000010ff317819 */ /* 0x000fe2000001163d */
[----:B------:R-:W-:Y:S01]  /*9110*/  HADD2.F32 R35, -RZ, R45.H0_H0 ;  /* 0x2000002dff237230 */ /* 0x000fe20000004100 */
[--C-:B------:R-:W-:Y:S01]  /*9120*/  SHF.R.U64 R44, R74, 0x10, R75.reuse ;  /* 0x000000104a2c7819 */ /* 0x100fe2000000124b */
[----:B------:R-:W-:Y:S01]  /*9130*/  HADD2.F32 R15, -RZ, R13.H0_H0 ;  /* 0x2000000dff0f7230 */ /* 0x000fe20000004100 */
[----:B------:R-:W-:Y:S01]  /*9140*/  SHF.R.U32.HI R74, RZ, 0x10, R75 ;  /* 0x00000010ff4a7819 */ /* 0x000fe2000001164b */
[----:B------:R-:W-:-:S02]  /*9150*/  HADD2.F32 R51, -RZ, R51.H0_H0 ;  /* 0x20000033ff337230 */ /* 0x000fc40000004100 */
[-C--:B------:R-:W-:Y:S01]  /*9160*/  FMUL.FTZ R52, R35, R50.reuse ;  /* 0x0000003223347220 */ /* 0x080fe20000410000 */
[----:B------:R-:W-:Y:S02]  /*9170*/  HADD2.F32 R46, -RZ, R13.H1_H1 ;  /* 0x3000000dff2e7230 */ /* 0x000fe40000004100 */
[C---:B------:R-:W-:Y:S01]  /*9180*/  FMUL.FTZ R50, R15.reuse, R50 ;  /* 0x000000320f327220 */ /* 0x040fe20000410000 */
[----:B------:R-:W-:Y:S01]  /*9190*/  HADD2.F32 R48, -RZ, R150.H1_H1 ;  /* 0x30000096ff307230 */ /* 0x000fe20000004100 */
[--C-:B------:R-:W-:Y:S01]  /*91a0*/  SHF.R.U64 R42, R62, 0x10, R63.reuse ;  /* 0x000000103e2a7819 */ /* 0x100fe2000000123f */
[----:B------:R-:W-:Y:S02]  /*91b0*/  HADD2.F32 R45, -RZ, R45.H1_H1 ;  /* 0x3000002dff2d7230 */ /* 0x000fe40000004100 */
[-C--:B------:R-:W-:Y:S01]  /*91c0*/  FMUL.FTZ R54, R46, R51.reuse ;  /* 0x000000332e367220 */ /* 0x080fe20000410000 */
[----:B------:R-:W-:Y:S02]  /*91d0*/  HADD2.F32 R49, -RZ, R49.H0_H0 ;  /* 0x20000031ff317230 */ /* 0x000fe40000004100 */
[-C--:B------:R-:W-:Y:S01]  /*91e0*/  FFMA.FTZ R13, R15, R48.reuse, -R52 ;  /* 0x000000300f0d7223 */ /* 0x080fe20000010834 */
[----:B------:R-:W-:Y:S01]  /*91f0*/  FFMA.FTZ R15, R35, R48, R50 ;  /* 0x00000030230f7223 */ /* 0x000fe20000010032 */
[C---:B------:R-:W-:Y:S01]  /*9200*/  FMUL.FTZ R53, R45.reuse, R51 ;  /* 0x000000332d357220 */ /* 0x040fe20000410000 */
[----:B------:R-:W-:Y:S01]  /*9210*/  SHF.R.U32.HI R62, RZ, 0x10, R63 ;  /* 0x00000010ff3e7819 */ /* 0x000fe2000001163f */
[----:B------:R-:W-:Y:S01]  /*9220*/  FFMA.FTZ R48, R45, R49, R54 ;  /* 0x000000312d307223 */ /* 0x000fe20000010036 */
[----:B------:R-:W-:Y:S01]  /*9230*/  HADD2.F32 R54, -RZ, R151.H1_H1 ;  /* 0x30000097ff367230 */ /* 0x000fe20000004100 */
[----:B0-----:R-:W-:Y:S01]  /*9240*/  SHF.R.U64 R11, R60, 0x10, R61 ;  /* 0x000000103c0b7819 */ /* 0x001fe2000000123d */
[----:B------:R-:W-:-:S02]  /*9250*/  HADD2.F32 R45, -RZ, R47.H0_H0 ;  /* 0x2000002fff2d7230 */ /* 0x000fc40000004100 */
[----:B------:R-:W-:Y:S01]  /*9260*/  FFMA.FTZ R46, R46, R49, -R53 ;  /* 0x000000312e2e7223 */ /* 0x000fe20000010835 */
[----:B------:R-:W-:Y:S01]  /*9270*/  HADD2.F32 R47, -RZ, R47.H1_H1 ;  /* 0x3000002fff2f7230 */ /* 0x000fe20000004100 */
[----:B------:R-:W-:Y:S01]  /*9280*/  SHF.R.U64 R43, R72, 0x10, R73 ;  /* 0x00000010482b7819 */ /* 0x000fe20000001249 */
[--C-:B------:R-:W-:Y:S02]  /*9290*/  HADD2.F32 R35, -RZ, R33.reuse.H0_H0 ;  /* 0x20000021ff237230 */ /* 0x100fe40000004100 */
[-C--:B------:R-:W-:Y:S01]  /*92a0*/  FMUL.FTZ R60, R45, R54.reuse ;  /* 0x000000362d3c7220 */ /* 0x080fe20000410000 */
[----:B------:R-:W-:Y:S01]  /*92b0*/  HADD2.F32 R74, -RZ, R74.H0_H0 ;  /* 0x2000004aff4a7230 */ /* 0x000fe20000004100 */
[----:B------:R-:W-:Y:S01]  /*92c0*/  F2FP.F16.F32.PACK_AB R13, R46, R13 ;  /* 0x0000000d2e0d723e */ /* 0x000fe200000000ff */
[----:B------:R-:W-:Y:S02]  /*92d0*/  HADD2.F32 R50, -RZ, R33.H1_H1 ;  /* 0x30000021ff327230 */ /* 0x000fe40000004100 */
[----:B------:R-:W-:Y:S01]  /*92e0*/  FMUL.FTZ R54, R35, R54 ;  /* 0x0000003623367220 */ /* 0x000fe20000410000 */
[----:B------:R-:W-:-:S02]  /*92f0*/  HADD2.F32 R52, -RZ, R149.H1_H1 ;  /* 0x30000095ff347230 */ /* 0x000fc40000004100 */
[-C--:B------:R-:W-:Y:S01]  /*9300*/  FMUL.FTZ R49, R47, R74.reuse ;  /* 0x0000004a2f317220 */ /* 0x080fe20000410000 */
[----:B------:R-:W-:Y:S02]  /*9310*/  HADD2.F32 R62, -RZ, R62.H0_H0 ;  /* 0x2000003eff3e7230 */ /* 0x000fe40000004100 */
[C---:B------:R-:W-:Y:S01]  /*9320*/  FMUL.FTZ R74, R50.reuse, R74 ;  /* 0x0000004a324a7220 */ /* 0x040fe20000410000 */
[----:B------:R-:W-:Y:S02]  /*9330*/  HADD2.F32 R152, -RZ, R152.H0_H0 ;  /* 0x20000098ff987230 */ /* 0x000fe40000004100 */
[-C--:B------:R-:W-:Y:S01]  /*9340*/  FFMA.FTZ R33, R35, R52.reuse, -R60 ;  /* 0x0000003423217223 */ /* 0x080fe2000001083c */
[----:B------:R-:W-:Y:S01]  /*9350*/  FFMA.FTZ R35, R45, R52, R54 ;  /* 0x000000342d237223 */ /* 0x000fe20000010036 */
[-C--:B------:R-:W-:Y:S01]  /*9360*/  FFMA.FTZ R52, R47, R62.reuse, R74 ;  /* 0x0000003e2f347223 */ /* 0x080fe2000001004a */
[----:B------:R-:W-:Y:S02]  /*9370*/  HADD2.F32 R47, -RZ, R43.H0_H0 ;  /* 0x2000002bff2f7230 */ /* 0x000fe40000004100 */
[----:B------:R-:W-:Y:S01]  /*9380*/  FFMA.FTZ R50, R50, R62, -R49 ;  /* 0x0000003e32327223 */ /* 0x000fe20000010831 */
[----:B------:R-:W-:-:S02]  /*9390*/  HADD2.F32 R45, -RZ, R32.H0_H0 ;  /* 0x20000020ff2d7230 */ /* 0x000fc40000004100 */
[----:B------:R-:W-:Y:S01]  /*93a0*/  HADD2.F32 R43, -RZ, R12.H0_H0 ;  /* 0x2000000cff2b7230 */ /* 0x000fe20000004100 */
[----:B------:R-:W-:Y:S01]  /*93b0*/  F2FP.F16.F32.PACK_AB R35, R52, R35 ;  /* 0x000000233423723e */ /* 0x000fe200000000ff */
[----:B------:R-:W-:Y:S02]  /*93c0*/  HADD2.F32 R32, -RZ, R32.H1_H1 ;  /* 0x30000020ff207230 */ /* 0x000fe40000004100 */
[-C--:B------:R-:W-:Y:S01]  /*93d0*/  FMUL.FTZ R54, R45, R152.reuse ;  /* 0x000000982d367220 */ /* 0x080fe20000410000 */
[----:B------:R-:W-:Y:S02]  /*93e0*/  HADD2.F32 R12, -RZ, R12.H1_H1 ;  /* 0x3000000cff0c7230 */ /* 0x000fe40000004100 */
[----:B------:R-:W-:Y:S01]  /*93f0*/  FMUL.FTZ R152, R43, R152 ;  /* 0x000000982b987220 */ /* 0x000fe20000410000 */
[----:B------:R-:W-:Y:S02]  /*9400*/  HADD2.F32 R11, -RZ, R11.H0_H0 ;  /* 0x2000000bff0b7230 */ /* 0x000fe40000004100 */
[----:B------:R-:W-:Y:S01]  /*9410*/  FMUL.FTZ R49, R32, R47 ;  /* 0x0000002f20317220 */ /* 0x000fe20000410000 */
[----:B------:R-:W-:-:S02]  /*9420*/  HADD2.F32 R150, -RZ, R150.H0_H0 ;  /* 0x20000096ff967230 */ /* 0x000fc40000004100 */
[C---:B------:R-:W-:Y:S01]  /*9430*/  FMUL.FTZ R47, R12.reuse, R47 ;  /* 0x0000002f0c2f7220 */ /* 0x040fe20000410000 */
[----:B------:R-:W-:Y:S02]  /*9440*/  HADD2.F32 R151, -RZ, R151.H0_H0 ;  /* 0x20000097ff977230 */ /* 0x000fe40000004100 */
[-C--:B------:R-:W-:Y:S01]  /*9450*/  FFMA.FTZ R49, R12, R11.reuse, -R49 ;  /* 0x0000000b0c317223 */ /* 0x080fe20000010831 */
[----:B------:R-:W-:Y:S02]  /*9460*/  HADD2.F32 R12, -RZ, R34.H0_H0 ;  /* 0x20000022ff0c7230 */ /* 0x000fe40000004100 */
[-C--:B------:R-:W-:Y:S01]  /*9470*/  FFMA.FTZ R152, R45, R150.reuse, R152 ;  /* 0x000000962d987223 */ /* 0x080fe20000010098 */
[----:B------:R-:W-:Y:S01]  /*9480*/  FFMA.FTZ R47, R32, R11, R47 ;  /* 0x0000000b202f7223 */ /* 0x000fe2000001002f */
[----:B------:R-:W-:Y:S02]  /*9490*/  HADD2.F32 R45, -RZ, R44.H0_H0 ;  /* 0x2000002cff2d7230 */ /* 0x000fe40000004100 */
[----:B------:R-:W-:Y:S01]  /*94a0*/  FFMA.FTZ R54, R43, R150, -R54 ;  /* 0x000000962b367223 */ /* 0x000fe20000010836 */
[----:B------:R-:W-:-:S02]  /*94b0*/  HADD2.F32 R11, -RZ, R14.H0_H0 ;  /* 0x2000000eff0b7230 */ /* 0x000fc40000004100 */
[----:B------:R-:W-:Y:S01]  /*94c0*/  FMUL.FTZ R32, R12, R151 ;  /* 0x000000970c207220 */ /* 0x000fe20000410000 */
[----:B------:R-:W-:Y:S01]  /*94d0*/  HADD2.F32 R34, -RZ, R34.H1_H1 ;  /* 0x30000022ff227230 */ /* 0x000fe20000004100 */
[----:B------:R-:W-:Y:S01]  /*94e0*/  F2FP.F16.F32.PACK_AB R50, R50, R33 ;  /* 0x000000213232723e */ /* 0x000fe200000000ff */
[----:B------:R-:W-:Y:S02]  /*94f0*/  HADD2.F32 R14, -RZ, R14.H1_H1 ;  /* 0x3000000eff0e7230 */ /* 0x000fe40000004100 */
        /* <DEDUP_REMOVED lines=12> */
[----:B------:R-:W-:-:S02]  /*95c0*/  F2FP.F16.F32.PACK_AB R12, R49, R54 ;  /* 0x00000036310c723e */ /* 0x000fc400000000ff */
[----:B------:R-:W-:Y:S01]  /*95d0*/  F2FP.F16.F32.PACK_AB R14, R51, R32 ;  /* 0x00000020330e723e */ /* 0x000fe200000000ff */
[----:B------:R-:W-:Y:S01]  /*95e0*/  IMAD.MOV.U32 R32, RZ, RZ, R152 ;  /* 0x000000ffff207224 */ /* 0x000fe200078e0098 */
[----:B------:R-:W-:-:S07]  /*95f0*/  F2FP.F16.F32.PACK_AB R34, R34, R151 ;  /* 0x000000972222723e */ /* 0x000fce00000000ff */
.L_x_1670:
[----:B------:R-:W-:Y:S05]  /*9600*/  BSYNC B2 ;  /* 0x0000000000027941 */ /* 0x000fea0003800000 */
.L_x_1669:
[----:B--2---:R4:W-:Y:S04]  /*9610*/  ST.E.128 desc[UR60][R38.64], R12 ;  /* 0x0000000c26007985 */ /* 0x0049e8000c101d3c */
[----:B---3--:R4:W-:Y:S02]  /*9620*/  @!P4 ST.E.128 desc[UR60][R40.64], R32 ;  /* 0x000000202800c985 */ /* 0x0089e4000c101d3c */
.L_x_1668:
[----:B------:R-:W-:Y:S05]  /*9630*/  BSYNC B1 ;  /* 0x0000000000017941 */ /* 0x000fea0003800000 */
.L_x_1667:
        /* <DEDUP_REMOVED lines=11> */
[----:B0-----:R-:W-:-:S03]  /*96f0*/  IMAD.SHL.U32 R11, R131, 0x8, RZ ;  /* 0x00000008830b7824 */ /* 0x001fc600078e00ff */
[----:B------:R-:W-:Y:S02]  /*9700*/  LEA.HI R12, R12, R131, RZ, 0x3 ;  /* 0x000000830c0c7211 */ /* 0x000fe400078f18ff */
[----:B------:R-:W-:Y:S02]  /*9710*/  LOP3.LUT R13, R181, 0x38, R11, 0xf8, !PT ;  /* 0x00000038b50d7812 */ /* 0x000fe400078ef80b */
[----:B------:R-:W-:Y:S02]  /*9720*/  SHF.R.S32.HI R15, RZ, 0x3, R12 ;  /* 0x00000003ff0f7819 */ /* 0x000fe4000001140c */
[----:B------:R-:W-:-:S03]  /*9730*/  LOP3.LUT R13, R13, R218, RZ, 0x3c, !PT ;  /* 0x000000da0d0d7212 */ /* 0x000fc600078e3cff */
[----:B------:R-:W-:-:S04]  /*9740*/  IMAD R12, R15, 0x1800, R188 ;  /* 0x000018000f0c7824 */ /* 0x000fc800078e02bc */
[----:B------:R-:W-:Y:S02]  /*9750*/  IMAD.IADD R12, R12, 0x1, R13 ;  /* 0x000000010c0c7824 */ /* 0x000fe400078e020d */
[C---:B------:R-:W-:Y:S02]  /*9760*/  IMAD R13, R19.reuse, 0x4800, R135 ;  /* 0x00004800130d7824 */ /* 0x040fe400078e0287 */
[----:B------:R-:W-:-:S03]  /*9770*/  IMAD R15, R19, 0x4800, R12 ;  /* 0x00004800130f7824 */ /* 0x000fc600078e020c */
[----:B------:R-:W-:Y:S01]  /*9780*/  LEA R13, R13, R18, 0x1 ;  /* 0x000000120d0d7211 */ /* 0x000fe200078e08ff */
[----:B------:R-:W-:-:S05]  /*9790*/  IMAD R32, R15, 0x2, R18 ;  /* 0x000000020f207824 */ /* 0x000fca00078e0212 */
[----:B------:R-:W0:Y:S04]  /*97a0*/  LDS.128 R12, [R13+0x18400] ;  /* 0x018400000d0c7984 */ /* 0x000e280000000c00 */
[----:B------:R-:W2:Y:S01]  /*97b0*/  LDS.128 R32, [R32+0x18400] ;  /* 0x0184000020207984 */ /* 0x000ea20000000c00 */
[----:B------:R-:W-:Y:S05]  /*97c0*/  @P5 BRA `(.L_x_1672) ;  /* 0x00000004005c5947 */ /* 0x000fea0003800000 */
[----:B0-----:R-:W-:Y:S01]  /*97d0*/  IMAD.MOV.U32 R44, RZ, RZ, R12 ;  /* 0x000000ffff2c7224 */ /* 0x001fe200078e000c */
[----:B------:R-:W-:Y:S01]  /*97e0*/  SHF.R.U32.HI R50, RZ, 0x10, R69 ;  /* 0x00000010ff327819 */ /* 0x000fe20000011645 */
[----:B--2---:R-:W-:Y:S01]  /*97f0*/  IMAD.MOV.U32 R12, RZ, RZ, R33 ;  /* 0x000000ffff0c7224 */ /* 0x004fe200078e0021 */
[----:B------:R-:W-:Y:S01]  /*9800*/  MOV R46, R35 ;  /* 0x00000023002e7202 */ /* 0x000fe20000000f00 */
[----:B------:R-:W-:Y:S01]  /*9810*/  IMAD.MOV.U32 R45, RZ, RZ, R32 ;  /* 0x000000ffff2d7224 */ /* 0x000fe200078e0020 */
[----:B------:R-:W-:Y:S01]  /*9820*/  SHF.R.U32.HI R48, RZ, 0x10, R57 ;  /* 0x00000010ff307819 */ /* 0x000fe20000011639 */
[----:B------:R-:W-:Y:S01]  /*9830*/  HADD2.F32 R49, -RZ, R148.H1_H1 ;  /* 0x30000094ff317230 */ /* 0x000fe20000004100 */
[----:B------:R-:W-:Y:S01]  /*9840*/  SHF.R.U32.HI R51, RZ, 0x10, R71 ;  /* 0x00000010ff337819 */ /* 0x000fe20000011647 */
[--C-:B------:R-:W-:Y:S01]  /*9850*/  HADD2.F32 R32, -RZ, R12.reuse.H0_H0 ;  /* 0x2000000cff207230 */ /* 0x100fe20000004100 */
[--C-:B------:R-:W-:Y:S01]  /*9860*/  SHF.R.U64 R40, R58, 0x10, R59.reuse ;  /* 0x000000103a287819 */ /* 0x100fe2000000123b */
[----:B------:R-:W-:Y:S01]  /*9870*/  HADD2.F32 R35, -RZ, R12.H1_H1 ;  /* 0x3000000cff237230 */ /* 0x000fe20000004100 */
[----:B------:R-:W-:Y:S01]  /*9880*/  SHF.R.U32.HI R58, RZ, 0x10, R59 ;  /* 0x00000010ff3a7819 */ /* 0x000fe2000001163b */
[----:B------:R-:W-:Y:S01]  /*9890*/  IMAD.MOV.U32 R33, RZ, RZ, R15 ;  /* 0x000000ffff217224 */ /* 0x000fe200078e000f */
[----:B------:R-:W-:Y:S01]  /*98a0*/  SHF.R.U64 R43, R68, 0x10, R69 ;  /* 0x00000010442b7819 */ /* 0x000fe20000001245 */
[--C-:B------:R-:W-:Y:S01]  /*98b0*/  HADD2.F32 R12, -RZ, R13.reuse.H0_H0 ;  /* 0x2000000dff0c7230 */ /* 0x100fe20000004100 */
[----:B------:R-:W-:Y:S01]  /*98c0*/  SHF.R.U64 R42, R56, 0x10, R57 ;  /* 0x00000010382a7819 */ /* 0x000fe20000001239 */
        /* <DEDUP_REMOVED lines=15> */
[----:B------:R-:W-:Y:S02]  /*99c0*/  HADD2.F32 R46, -RZ, R46.H1_H1 ;  /* 0x3000002eff2e7230 */ /* 0x000fe40000004100 */
[----:B------:R-:W-:Y:S02]  /*99d0*/  HADD2.F32 R51, -RZ, R51.H0_H0 ;  /* 0x20000033ff337230 */ /* 0x000fe40000004100 */
[----:B------:R-:W-:Y:S01]  /*99e0*/  FMUL.FTZ R52, R47, R50 ;  /* 0x000000322f347220 */ /* 0x000fe20000410000 */
[----:B------:R-:W-:Y:S01]  /*99f0*/  HADD2.F32 R35, -RZ, R33.H0_H0 ;  /* 0x20000021ff237230 */ /* 0x000fe20000004100 */
[----:B------:R-:W-:Y:S01]  /*9a00*/  F2FP.F16.F32.PACK_AB R15, R15, R12 ;  /* 0x0000000c0f0f723e */ /* 0x000fe200000000ff */
[----:B------:R-:W-:-:S02]  /*9a10*/  HADD2.F32 R48, -RZ, R145.H1_H1 ;  /* 0x30000091ff307230 */ /* 0x000fc40000004100 */
[-C--:B------:R-:W-:Y:S01]  /*9a20*/  FMUL.FTZ R54, R46, R51.reuse ;  /* 0x000000332e367220 */ /* 0x080fe20000410000 */
[----:B------:R-:W-:Y:S02]  /*9a30*/  HADD2.F32 R33, -RZ, R33.H1_H1 ;  /* 0x30000021ff217230 */ /* 0x000fe40000004100 */
[C---:B------:R-:W-:Y:S01]  /*9a40*/  FMUL.FTZ R50, R35.reuse, R50 ;  /* 0x0000003223327220 */ /* 0x040fe20000410000 */
        /* <DEDUP_REMOVED lines=8> */
[----:B------:R-:W-:Y:S02]  /*9ad0*/  HADD2.F32 R43, -RZ, R43.H0_H0 ;  /* 0x2000002bff2b7230 */ /* 0x000fe40000004100 */
[----:B------:R-:W-:Y:S01]  /*9ae0*/  FMUL.FTZ R46, R35, R148 ;  /* 0x00000094232e7220 */ /* 0x000fe20000410000 */
[----:B------:R-:W-:Y:S02]  /*9af0*/  HADD2.F32 R45, -RZ, R45.H1_H1 ;  /* 0x3000002dff2d7230 */ /* 0x000fe40000004100 */
[----:B------:R-:W-:Y:S01]  /*9b00*/  FFMA.FTZ R50, R47, R48, R50 ;  /* 0x000000302f327223 */ /* 0x000fe20000010032 */
[----:B------:R-:W-:-:S02]  /*9b10*/  HADD2.F32 R146, -RZ, R146.H0_H0 ;  /* 0x20000092ff927230 */ /* 0x000fc40000004100 */
[----:B------:R-:W-:Y:S01]  /*9b20*/  FMUL.FTZ R148, R33, R148 ;  /* 0x0000009421947220 */ /* 0x000fe20000410000 */
[----:B------:R-:W-:Y:S02]  /*9b30*/  HADD2.F32 R44, -RZ, R44.H1_H1 ;  /* 0x3000002cff2c7230 */ /* 0x000fe40000004100 */
[-C--:B------:R-:W-:Y:S01]  /*9b40*/  FMUL.FTZ R47, R45, R43.reuse ;  /* 0x0000002b2d2f7220 */ /* 0x080fe20000410000 */
[----:B------:R-:W-:Y:S02]  /*9b50*/  HADD2.F32 R42, -RZ, R42.H0_H0 ;  /* 0x2000002aff2a7230 */ /* 0x000fe40000004100 */
[-C--:B------:R-:W-:Y:S01]  /*9b60*/  FFMA.FTZ R148, R35, R146.reuse, R148 ;  /* 0x0000009223947223 */ /* 0x080fe20000010094 */
[----:B------:R-:W-:Y:S01]  /*9b70*/  FFMA.FTZ R46, R33, R146, -R46 ;  /* 0x00000092212e7223 */ /* 0x000fe2000001082e */
[C---:B------:R-:W-:Y:S01]  /*9b80*/  FMUL.FTZ R48, R44.reuse, R43 ;  /* 0x0000002b2c307220 */ /* 0x040fe20000410000 */
[----:B------:R-:W-:Y:S02]  /*9b90*/  HADD2.F32 R35, -RZ, R34.H0_H0 ;  /* 0x20000022ff237230 */ /* 0x000fe40000004100 */
[----:B------:R-:W-:Y:S01]  /*9ba0*/  FFMA.FTZ R47, R44, R42, -R47 ;  /* 0x0000002a2c2f7223 */ /* 0x000fe2000001082f */
[----:B------:R-:W-:-:S02]  /*9bb0*/  HADD2.F32 R44, -RZ, R147.H0_H0 ;  /* 0x20000093ff2c7230 */ /* 0x000fc40000004100 */
[----:B------:R-:W-:Y:S01]  /*9bc0*/  FFMA.FTZ R45, R45, R42, R48 ;  /* 0x0000002a2d2d7223 */ /* 0x000fe20000010030 */
[----:B------:R-:W-:Y:S01]  /*9bd0*/  HADD2.F32 R43, -RZ, R41.H0_H0 ;  /* 0x20000029ff2b7230 */ /* 0x000fe20000004100 */
[----:B------:R-:W-:Y:S01]  /*9be0*/  F2FP.F16.F32.PACK_AB R51, R51, R52 ;  /* 0x000000343333723e */ /* 0x000fe200000000ff */
[----:B------:R-:W-:Y:S01]  /*9bf0*/  HADD2.F32 R33, -RZ, R14.H0_H0 ;  /* 0x2000000eff217230 */ /* 0x000fe20000004100 */
[----:B------:R-:W-:Y:S01]  /*9c00*/  F2FP.F16.F32.PACK_AB R12, R47, R46 ;  /* 0x0000002e2f0c723e */ /* 0x000fe200000000ff */
[----:B------:R-:W-:Y:S02]  /*9c10*/  HADD2.F32 R34, -RZ, R34.H1_H1 ;  /* 0x30000022ff227230 */ /* 0x000fe40000004100 */
[----:B------:R-:W-:Y:S02]  /*9c20*/  HADD2.F32 R14, -RZ, R14.H1_H1 ;  /* 0x3000000eff0e7230 */ /* 0x000fe40000004100 */
[----:B------:R-:W-:Y:S02]  /*9c30*/  HADD2.F32 R41, -RZ, R40.H0_H0 ;  /* 0x20000028ff297230 */ /* 0x000fe40000004100 */
[----:B------:R-:W-:Y:S01]  /*9c40*/  FMUL.FTZ R40, R35, R44 ;  /* 0x0000002c23287220 */ /* 0x000fe20000410000 */
[----:B------:R-:W-:-:S02]  /*9c50*/  HADD2.F32 R42, -RZ, R145.H0_H0 ;  /* 0x20000091ff2a7230 */ /* 0x000fc40000004100 */
[-C--:B------:R-:W-:Y:S01]  /*9c60*/  FMUL.FTZ R49, R34, R43.reuse ;  /* 0x0000002b22317220 */ /* 0x080fe20000410000 */
[C---:B------:R-:W-:Y:S01]  /*9c70*/  FMUL.FTZ R44, R33.reuse, R44 ;  /* 0x0000002c212c7220 */ /* 0x040fe20000410000 */
[C---:B------:R-:W-:Y:S01]  /*9c80*/  FMUL.FTZ R43, R14.reuse, R43 ;  /* 0x0000002b0e2b7220 */ /* 0x040fe20000410000 */
[-C--:B------:R-:W-:Y:S02]  /*9c90*/  FFMA.FTZ R40, R33, R42.reuse, -R40 ;  /* 0x0000002a21287223 */ /* 0x080fe40000010828 */
        /* <DEDUP_REMOVED lines=10> */
.L_x_1672:
[----:B------:R-:W-:Y:S05]  /*9d40*/  BSYNC B1 ;  /* 0x0000000000017941 */ /* 0x000fea0003800000 */
.L_x_1671:
[----:B0-----:R0:W-:Y:S01]  /*9d50*/  ST.E.128 desc[UR60][R38.64], R12 ;  /* 0x0000000c26007985 */ /* 0x0011e2000c101d3c */
[----:B------:R-:W-:-:S13]  /*9d60*/  ISETP.GE.AND P4, PT, R11, R128, PT ;  /* 0x000000800b00720c */ /* 0x000fda0003f86270 */
[----:B------:R-:W-:Y:S05]  /*9d70*/  @P4 BRA `(.L_x_1619) ;  /* 0x0000000400e84947 */ /* 0x000fea0003800000 */
[----:B------:R-:W-:-:S05]  /*9d80*/  IMAD.WIDE R36, R11, 0x2, R36 ;  /* 0x000000020b247825 */ /* 0x000fca00078e0224 */
[----:B--2---:R2:W-:Y:S01]  /*9d90*/  ST.E.128 desc[UR60][R36.64], R32 ;  /* 0x0000002024007985 */ /* 0x0045e2000c101d3c */
[----:B------:R-:W-:Y:S05]  /*9da0*/  BRA `(.L_x_1619) ;  /* 0x0000000400dc7947 */ /* 0x000fea0003800000 */
.L_x_1584:
[----:B------:R-:W2:Y:S02]  /*9db0*/  LDL R11, [R1+0x30] ;  /* 0x00003000010b7983 */ /* 0x000ea40000100800 */
[----:B--2---:R-:W-:-:S13]  /*9dc0*/  R2UR UR4, R11 ;  /* 0x000000000b0472ca */ /* 0x004fda00000e0000 */
[----:B------:R-:W-:-:S06]  /*9dd0*/  UISETP.NE.AND UP0, UPT, UR4, 0x3, UPT ;  /* 0x000000030400788c */ /* 0x000fcc000bf05270 */
[----:B------:R-:W-:-:S13]  /*9de0*/  PLOP3.LUT P0, PT, PT, PT, UP0, 0x80, 0x0 ;  /* 0x000000000000781c */ /* 0x000fda0003f0f008 */
[----:B------:R-:W-:Y:S05]  /*9df0*/  @!P0 BRA `(.L_x_1673) ;  /* 0x0000000000048947 */ /* 0x000fea0003800000 */
[----:B------:R-:W-:Y:S01]  /*9e00*/  BPT.TRAP 0x1 ;  /* 0x000000040000795c */ /* 0x000fe20000300000 */
.L_x_1673:
[----:B------:R-:W-:Y:S01]  /*9e10*/  IMAD R86, R19, 0x8, R18 ;  /* 0x0000000813567824 */ /* 0x000fe200078e0212 */
[----:B------:R-:W-:Y:S01]  /*9e20*/  SHF.L.U32 R87, R175, 0x1f, RZ ;  /* 0x0000001faf577819 */ /* 0x000fe200000006ff */
[----:B------:R-:W-:Y:S01]  /*9e30*/  BSSY B1, `(.L_x_1674) ;  /* 0x0000004000017945 */ /* 0x000fe20003800000 */
[----:B------:R-:W-:Y:S02]  /*9e40*/  SHF.R.S32.HI R31, RZ, 0x1f, R29 ;  /* 0x0000001fff1f7819 */ /* 0x000fe4000001141d */
[----:B------:R-:W0:Y:S02]  /*9e50*/  SYNCS.PHASECHK.TRANS64.TRYWAIT P4, [R86+URZ+0x2a890], R87 ;  /* 0x02a89057560075a7 */ /* 0x000e24000808017f */
[----:B0-----:R-:W-:Y:S05]  /*9e60*/  @!P4 BRA `(.L_x_1675) ;  /* 0x000001e000d0c947 */ /* 0x001fea0003800000 */
.L_x_2023:
[----:B------:R-:W-:Y:S05]  /*9e70*/  BSYNC B1 ;  /* 0x0000000000017941 */ /* 0x000fea0003800000 */
.L_x_1674:
        /* <DEDUP_REMOVED lines=27> */
.L_x_2027:
        /* <DEDUP_REMOVED lines=12> */
[----:B--2---:R-:W-:Y:S02]  /*a0f0*/  @!P5 IMAD.MOV.U32 R34, RZ, RZ, R37 ;  /* 0x000000ffff22d224 */ /* 0x004fe400078e0025 */
[----:B------:R-:W-:Y:S02]  /*a100*/  @!P5 IMAD.MOV.U32 R35, RZ, RZ, R36 ;  /* 0x000000ffff23d224 */ /* 0x000fe400078e0024 */
[----:B------:R-:W-:-:S05]  /*a110*/  @!P5 IMAD.WIDE R34, R11, 0x2, R34 ;  /* 0x000000020b22d825 */ /* 0x000fca00078e0222 */
        /* <DEDUP_REMOVED lines=22> */
.L_x_1678:
[----:B------:R-:W-:Y:S05]  /*a280*/  BSYNC B1 ;  /* 0x0000000000017941 */ /* 0x000fea0003800000 */
.L_x_1677:
[----:B------:R-:W-:-:S03]  /*a290*/  UMOV UR4, 0xffffffff ;  /* 0xffffffff00047882 */ /* 0x000fc60000000000 */
[----:B------:R-:W-:Y:S05]  /*a2a0*/  BRA.DIV UR4, `(.L_x_1679) ;  /* 0x000001e204207947 */ /* 0x000fea000b800000 */
[----:B--2---:R2:W0:Y:S04]  /*a2b0*/  SHFL.IDX PT, R36, R39, 0x1, 0x1c1f ;  /* 0x003c1f0027247f89 */ /* 0x00442800000e0000 */
[----:B---3--:R2:W3:Y:S02]  /*a2c0*/  SHFL.IDX PT, R37, R38, 0x1, 0x1c1f ;  /* 0x003c1f0026257f89 */ /* 0x0084e400000e0000 */
.L_x_2031:
        /* <DEDUP_REMOVED lines=12> */
[----:B0-----:R-:W-:Y:S02]  /*a390*/  @!P5 IMAD.MOV.U32 R34, RZ, RZ, R37 ;  /* 0x000000ffff22d224 */ /* 0x001fe400078e0025 */
[----:B------:R-:W-:Y:S02]  /*a3a0*/  @!P5 IMAD.MOV.U32 R35, RZ, RZ, R36 ;  /* 0x000000ffff23d224 */ /* 0x000fe400078e0024 */
[----:B------:R-:W-:-:S05]  /*a3b0*/  @!P5 IMAD.WIDE R34, R11, 0x2, R34 ;  /* 0x000000020b22d825 */ /* 0x000fca00078e0222 */
        /* <DEDUP_REMOVED lines=22> */
.L_x_1619:
[----:B------:R-:W-:Y:S05]  /*a520*/  BSYNC B0 ;  /* 0x0000000000007941 */ /* 0x000fea0003800000 */
.L_x_1583:
        /* <DEDUP_REMOVED lines=17> */
.L_x_1681:
[----:B------:R-:W-:Y:S05]  /*a640*/  BSYNC B0 ;  /* 0x0000000000007941 */ /* 0x000fea0003800000 */
.L_x_1680:
[----:B------:R-:W3:Y:S01]  /*a650*/  SYNCS.PHASECHK.TRANS64.TRYWAIT P0, [R86+URZ+0x2a8b0], R87 ;  /* 0x02a8b057560075a7 */ /* 0x000ee2000800017f */
[----:B------:R-:W-:Y:S04]  /*a660*/  BSSY B0, `(.L_x_1682) ;  /* 0x0000002000007945 */ /* 0x000fe80003800000 */
[----:B---3--:R-:W-:Y:S05]  /*a670*/  @!P0 BRA `(.L_x_1683) ;  /* 0x000001dc00788947 */ /* 0x008fea0003800000 */
.L_x_2032:
[----:B------:R-:W-:Y:S05]  /*a680*/  BSYNC B0 ;  /* 0x0000000000007941 */ /* 0x000fea0003800000 */
.L_x_1682:
[----:B------:R-:W-:Y:S01]  /*a690*/  ULDC.64 UR4, c[0x0][0x328] ;  /* 0x0000ca0000047ab9 */ /* 0x000fe20000000a00 */
[----:B------:R-:W-:Y:S01]  /*a6a0*/  IMAD.IADD R85, R85, 0x1, -R174 ;  /* 0x0000000155557824 */ /* 0x000fe200078e0aae */
[----:B------:R-:W-:Y:S01]  /*a6b0*/  BSSY B0, `(.L_x_1684) ;  /* 0x000002e000007945 */ /* 0x000fe20003800000 */
[----:B--2-4-:R-:W-:Y:S02]  /*a6c0*/  IMAD R14, R31, UR4, RZ ;  /* 0x000000041f0e7c24 */ /* 0x014fe4000f8e02ff */
[----:B------:R-:W-:Y:S01]  /*a6d0*/  IMAD.WIDE.U32 R12, R29, UR4, RZ ;  /* 0x000000041d0c7c25 */ /* 0x000fe2000f8e00ff */
[----:B------:R-:W-:-:S03]  /*a6e0*/  ISETP.GE.AND P0, PT, R85, 0x1, PT ;  /* 0x000000015500780c */ /* 0x000fc60003f06270 */
[----:B------:R-:W-:Y:S01]  /*a6f0*/  IMAD R29, R29, UR5, R14 ;  /* 0x000000051d1d7c24 */ /* 0x000fe2000f8e020e */
[----:B------:R-:W-:Y:S01]  /*a700*/  ULDC.64 UR4, c[0x0][0x338] ;  /* 0x0000ce0000047ab9 */ /* 0x000fe20000000a00 */
[----:B------:R-:W-:Y:S02]  /*a710*/  IMAD R14, R19, 0x3000, R3 ;  /* 0x00003000130e7824 */ /* 0x000fe400078e0203 */
[----:B0-----:R-:W-:Y:S02]  /*a720*/  IMAD R11, R84, UR4, RZ ;  /* 0x00000004540b7c24 */ /* 0x001fe4000f8e02ff */
[----:B------:R-:W-:Y:S02]  /*a730*/  IMAD.IADD R13, R13, 0x1, R29 ;  /* 0x000000010d0d7824 */ /* 0x000fe400078e021d */
        /* <DEDUP_REMOVED lines=8> */
[----:B------:R-:W-:Y:S01]  /*a7c0*/  IMAD.IADD R28, R127, 0x1, R14 ;  /* 0x000000017f1c7824 */ /* 0x000fe200078e020e */
[----:B------:R-:W-:Y:S01]  /*a7d0*/  IADD3 R11, R13, R11, RZ ;  /* 0x0000000b0d0b7210 */ /* 0x000fe20007ffe0ff */
[--C-:B------:R-:W-:Y:S01]  /*a7e0*/  IMAD R34, R14, 0x2, R119.reuse ;  /* 0x000000020e227824 */ /* 0x100fe200078e0277 */
[----:B------:R-:W-:Y:S01]  /*a7f0*/  LEA R31, P5, R12, UR4, 0x1 ;  /* 0x000000040c1f7c11 */ /* 0x000fe2000f8a08ff */
[----:B------:R-:W-:-:S03]  /*a800*/  IMAD R35, R28, 0x2, R119 ;  /* 0x000000021c237824 */ /* 0x000fc600078e0277 */
        /* <DEDUP_REMOVED lines=9> */
[----:B------:R-:W-:Y:S01]  /*a8a0*/  @P0 IMAD.SHL.U32 R37, R170, 0x8, RZ ;  /* 0x00000008aa250824 */ /* 0x000fe200078e00ff */
[----:B-----5:R2:W-:Y:S01]  /*a8b0*/  @P5 ST.E.128 desc[UR60][R32.64], R12 ;  /* 0x0000000c20005985 */ /* 0x0205e2000c101d3c */
[----:B------:R-:W-:-:S03]  /*a8c0*/  ISETP.NE.AND P5, PT, R10, RZ, PT ;  /* 0x000000ff0a00720c */ /* 0x000fc60003fa5270 */
[----:B------:R-:W4:Y:S01]  /*a8d0*/  @P0 LDS.128 R12, [R35] ;  /* 0x00000000230c0984 */ /* 0x000f220000000c00 */
[----:B--2---:R-:W-:-:S09]  /*a8e0*/  @P0 IMAD.WIDE R32, R37, 0x2, R28 ;  /* 0x0000000225200825 */ /* 0x004fd200078e021c */
[----:B------:R-:W-:Y:S01]  /*a8f0*/  @P5 IMAD.SHL.U32 R37, R171, 0x8, RZ ;  /* 0x00000008ab255824 */ /* 0x000fe200078e00ff */
[----:B----4-:R2:W-:Y:S01]  /*a900*/  @P0 ST.E.128 desc[UR60][R32.64], R12 ;  /* 0x0000000c20000985 */ /* 0x0105e2000c101d3c */
[----:B------:R-:W-:-:S03]  /*a910*/  ISETP.NE.AND P0, PT, R20, RZ, PT ;  /* 0x000000ff1400720c */ /* 0x000fc60003f05270 */
[----:B------:R-:W4:Y:S01]  /*a920*/  @P5 LDS.128 R12, [R34+0x3000] ;  /* 0x00300000220c5984 */ /* 0x000f220000000c00 */
[----:B--2---:R-:W-:-:S05]  /*a930*/  @P5 IMAD.WIDE R32, R37, 0x2, R28 ;  /* 0x0000000225205825 */ /* 0x004fca00078e021c */
[----:B----4-:R-:W-:Y:S04]  /*a940*/  @P5 ST.E.128 desc[UR60][R32.64], R12 ;  /* 0x0000000c20005985 */ /* 0x010fe8000c101d3c */
[C---:B------:R-:W-:Y:S01]  /*a950*/  @P0 LEA R28, P5, R23.reuse, R28, 0x1 ;  /* 0x0000001c171c0211 */ /* 0x040fe200078a08ff */
[----:B------:R-:W2:Y:S03]  /*a960*/  @P0 LDS.128 R12, [R35+0x3000] ;  /* 0x00300000230c0984 */ /* 0x000ea60000000c00 */
[----:B------:R-:W-:-:S05]  /*a970*/  @P0 LEA.HI.X R29, R23, R29, R173, 0x1, P5 ;  /* 0x0000001d171d0211 */ /* 0x000fca00028f0cad */
[----:B--2---:R2:W-:Y:S04]  /*a980*/  @P0 ST.E.128 desc[UR60][R28.64], R12 ;  /* 0x0000000c1c000985 */ /* 0x0045e8000c101d3c */
.L_x_1685:
[----:B------:R-:W-:Y:S05]  /*a990*/  BSYNC B0 ;  /* 0x0000000000007941 */ /* 0x000fea0003800000 */
.L_x_1684:
[----:B------:R-:W-:Y:S01]  /*a9a0*/  ISETP.GE.AND P0, PT, R85, 0x41, PT ;  /* 0x000000415500780c */ /* 0x000fe20003f06270 */
[----:B--2-4-:R2:W4:Y:S01]  /*a9b0*/  SHFL.IDX PT, R29, R11, 0x1, 0x1c1f ;  /* 0x003c1f000b1d7f89 */ /* 0x01452200000e0000 */
[----:B------:R-:W-:Y:S03]  /*a9c0*/  BSSY B0, `(.L_x_1686) ;  /* 0x0000017000007945 */ /* 0x000fe60003800000 */
[----:B------:R2:W0:Y:S08]  /*a9d0*/  SHFL.IDX PT, R28, R31, 0x1, 0x1c1f ;  /* 0x003c1f001f1c7f89 */ /* 0x00043000000e0000 */
[----:B--2---:R-:W-:Y:S05]  /*a9e0*/  @!P0 BRA `(.L_x_1687) ;  /* 0x0000000000508947 */ /* 0x004fea0003800000 */
[----:B------:R-:W-:-:S13]  /*a9f0*/  ISETP.NE.AND P5, PT, R4, RZ, PT ;  /* 0x000000ff0400720c */ /* 0x000fda0003fa5270 */
[----:B------:R-:W2:Y:S01]  /*aa00*/  @P5 LDS.128 R12, [R34+0x2000] ;  /* 0x00200000220c5984 */ /* 0x000ea20000000c00 */
[----:B0-----:R-:W-:-:S04]  /*aa10*/  @P5 LEA R32, P0, R16, R28, 0x1 ;  /* 0x0000001c10205211 */ /* 0x001fc800078008ff */
[----:B----4-:R-:W-:Y:S02]  /*aa20*/  @P5 LEA.HI.X R33, R16, R29, R17, 0x1, P0 ;  /* 0x0000001d10215211 */ /* 0x010fe400000f0c11 */
[----:B------:R-:W-:-:S13]  /*aa30*/  ISETP.NE.AND P0, PT, R9, RZ, PT ;  /* 0x000000ff0900720c */ /* 0x000fda0003f05270 */
[----:B------:R-:W-:Y:S01]  /*aa40*/  @P0 SHF.L.U32 R11, R170, 0x3, RZ ;  /* 0x00000003aa0b0819 */ /* 0x000fe200000006ff */
[----:B--2---:R0:W-:Y:S01]  /*aa50*/  @P5 ST.E.128 desc[UR60][R32.64], R12 ;  /* 0x0000000c20005985 */ /* 0x0041e2000c101d3c */
[----:B------:R-:W-:-:S03]  /*aa60*/  ISETP.NE.AND P5, PT, R10, RZ, PT ;  /* 0x000000ff0a00720c */ /* 0x000fc60003fa5270 */
[----:B------:R-:W2:Y:S01]  /*aa70*/  @P0 LDS.128 R12, [R35+0x2000] ;  /* 0x00200000230c0984 */ /* 0x000ea20000000c00 */
[----:B0-----:R-:W-:-:S09]  /*aa80*/  @P0 IMAD.WIDE R32, R11, 0x2, R28 ;  /* 0x000000020b200825 */ /* 0x001fd200078e021c */
[----:B------:R-:W-:Y:S01]  /*aa90*/  @P5 IMAD.SHL.U32 R11, R171, 0x8, RZ ;  /* 0x00000008ab0b5824 */ /* 0x000fe200078e00ff */
[----:B--2---:R0:W-:Y:S01]  /*aaa0*/  @P0 ST.E.128 desc[UR60][R32.64], R12 ;  /* 0x0000000c20000985 */ /* 0x0041e2000c101d3c */
[----:B------:R-:W-:-:S03]  /*aab0*/  ISETP.NE.AND P0, PT, R20, RZ, PT ;  /* 0x000000ff1400720c */ /* 0x000fc60003f05270 */
[----:B------:R-:W2:Y:S01]  /*aac0*/  @P5 LDS.128 R12, [R34+0x5000] ;  /* 0x00500000220c5984 */ /* 0x000ea20000000c00 */
[----:B0-----:R-:W-:-:S05]  /*aad0*/  @P5 IMAD.WIDE R32, R11, 0x2, R28 ;  /* 0x000000020b205825 */ /* 0x001fca00078e021c */
[----:B--2---:R-:W-:Y:S04]  /*aae0*/  @P5 ST.E.128 desc[UR60][R32.64], R12 ;  /* 0x0000000c20005985 */ /* 0x004fe8000c101d3c */
[C---:B------:R-:W-:Y:S01]  /*aaf0*/  @P0 LEA R28, P5, R23.reuse, R28, 0x1 ;  /* 0x0000001c171c0211 */ /* 0x040fe200078a08ff */
[----:B------:R-:W0:Y:S03]  /*ab00*/  @P0 LDS.128 R12, [R35+0x5000] ;  /* 0x00500000230c0984 */ /* 0x000e260000000c00 */
[----:B------:R-:W-:-:S05]  /*ab10*/  @P0 LEA.HI.X R29, R23, R29, R173, 0x1, P5 ;  /* 0x0000001d171d0211 */ /* 0x000fca00028f0cad */
[----:B0-----:R2:W-:Y:S04]  /*ab20*/  @P0 ST.E.128 desc[UR60][R28.64], R12 ;  /* 0x0000000c1c000985 */ /* 0x0015e8000c101d3c */
.L_x_1687:
[----:B------:R-:W-:Y:S05]  /*ab30*/  BSYNC B0 ;  /* 0x0000000000007941 */ /* 0x000fea0003800000 */
.L_x_1686:
[----:B------:R-:W-:Y:S01]  /*ab40*/  @!PT LDS RZ, [RZ] ;  /* 0x00000000fffff984 */ /* 0x000fe20000000800 */
[----:B------:R-:W-:Y:S01]  /*ab50*/  @!PT LDS RZ, [RZ] ;  /* 0x00000000fffff984 */ /* 0x000fe20000000800 */
[----:B------:R-:W-:Y:S01]  /*ab60*/  @!PT LDS RZ, [RZ] ;  /* 0x00000000fffff984 */ /* 0x000fe20000000800 */
[----:B------:R-:W-:Y:S01]  /*ab70*/  @!PT LDS RZ, [RZ] ;  /* 0x00000000fffff984 */ /* 0x000fe20000000800 */
[----:B------:R5:W-:Y:S06]  /*ab80*/  MEMBAR.ALL.CTA ;  /* 0x0000000000007992 */ /* 0x000bec0000008000 */
[----:B-----5:R-:W5:Y:S01]  /*ab90*/  FENCE.VIEW.ASYNC.S ;  /* 0x00000000000073c6 */ /* 0x020f620000000000 */
[----:B-1-3--:R-:W-:Y:S01]  /*aba0*/  @!P4 VIADD R86, R86, 0x2a8c0 ;  /* 0x0002a8c05656c836 */ /* 0x00afe20000000000 */
[----:B-----5:R1:W-:Y:S01]  /*abb0*/  BAR.SYNC.DEFER_BLOCKING R144, 0x80 ;  /* 0x000200900000751d */ /* 0x0203e20000010000 */
[----:B------:R-:W-:Y:S01]  /*abc0*/  ISETP.NE.AND P5, PT, R123, RZ, PT ;  /* 0x000000ff7b00720c */ /* 0x000fe20003fa5270 */
[----:B------:R-:W-:-:S02]  /*abd0*/  VIADD R19, R19, 0x1 ;  /* 0x0000000113137836 */ /* 0x000fc40000000000 */
[----:B------:R-:W-:Y:S02]  /*abe0*/  @!P4 PRMT R86, RZ, 0x654, R86 ;  /* 0x00000654ff56c816 */ /* 0x000fe40000000056 */
[----:B------:R-:W-:Y:S02]  /*abf0*/  PLOP3.LUT P0, PT, PT, PT, PT, 0x8, 0x0 ;  /* 0x000000000000781c */ /* 0x000fe40003f0e170 */
[----:B------:R1:W-:Y:S01]  /*ac00*/  @!P4 SYNCS.ARRIVE.TRANS64.RED.A1T0 RZ, [R86+URZ], RZ ;  /* 0x000000ff56ffc9a7 */ /* 0x0003e2000810043f */
[----:B------:R-:W-:-:S04]  /*ac10*/  ISETP.NE.AND P4, PT, R19, 0x2, PT ;  /* 0x000000021300780c */ /* 0x000fc80003f85270 */
[----:B--2---:R-:W-:Y:S02]  /*ac20*/  SEL R12, RZ, 0x1, P4 ;  /* 0x00000001ff0c7807 */ /* 0x004fe40002000000 */
[----:B------:R-:W-:Y:S02]  /*ac30*/  SEL R19, R19, RZ, P4 ;  /* 0x000000ff13137207 */ /* 0x000fe40002000000 */
[----:B------:R-:W-:Y:S01]  /*ac40*/  LOP3.LUT R175, R175, R12, RZ, 0x3c, !PT ;  /* 0x0000000cafaf7212 */ /* 0x000fe200078e3cff */
[----:B-1----:R-:W-:Y:S06]  /*ac50*/  @P5 BRA `(.L_x_1688) ;  /* 0xffffff7c00345947 */ /* 0x002fec000383ffff */
.L_x_1578:
[----:B------:R-:W1:Y:S01]  /*ac60*/  LDC R0, c[0x0][0x448] ;  /* 0x00011200ff007b82 */ /* 0x000e620000000800 */
[----:B------:R-:W-:Y:S01]  /*ac70*/  IADD3 R5, R167, 0x1, -R166 ;  /* 0x00000001a7057810 */ /* 0x000fe20007ffe8a6 */
[----:B------:R-:W-:Y:S06]  /*ac80*/  BSSY B0, `(.L_x_1689) ;  /* 0x000000d000007945 */ /* 0x000fec0003800000 */
[----:B------:R-:W2:Y:S01]  /*ac90*/  LDC.64 R6, c[0x0][0x9e0] ;  /* 0x00027800ff067b82 */ /* 0x000ea20000000a00 */
[----:B-1----:R-:W-:Y:S01]  /*aca0*/  ISETP.NE.AND P1, PT, R0, 0x1, PT ;  /* 0x000000010000780c */ /* 0x002fe20003f25270 */
[----:B------:R-:W-:Y:S01]  /*acb0*/  VIADD R0, R187, 0x7f ;  /* 0x0000007fbb007836 */ /* 0x000fe20000000000 */
[----:B--2---:R-:W-:-:S11]  /*acc0*/  ISETP.GE.AND P2, PT, R7, 0x1, PT ;  /* 0x000000010700780c */ /* 0x004fd60003f46270 */
[----:B------:R-:W1:Y:S08]  /*acd0*/  @P1 LDC R3, c[0x0][0x44c] ;  /* 0x00011300ff031b82 */ /* 0x000e700000000800 */
[----:B------:R-:W2:Y:S01]  /*ace0*/  @P1 LDC R2, c[0x0][0x450] ;  /* 0x00011400ff021b82 */ /* 0x000ea20000000800 */
[----:B-1----:R-:W-:-:S05]  /*acf0*/  @P1 IMAD.HI.U32 R3, R0, R3, RZ ;  /* 0x0000000300031227 */ /* 0x002fca00078e00ff */
[----:B--2---:R-:W-:-:S05]  /*ad00*/  @P1 SHF.R.U32.HI R0, RZ, R2, R3 ;  /* 0x00000002ff001219 */ /* 0x004fca0000011603 */
[----:B------:R-:W-:Y:S01]  /*ad10*/  IMAD.IADD R3, R5, 0x1, R0 ;  /* 0x0000000105037824 */ /* 0x000fe200078e0200 */
[----:B------:R-:W-:Y:S06]  /*ad20*/  @P0 BRA `(.L_x_1690) ;  /* 0x0000000000080947 */ /* 0x000fec0003800000 */
[----:B------:R-:W1:Y:S02]  /*ad30*/  FENCE.VIEW.ASYNC.G ;  /* 0x00000000000073c6 */ /* 0x000e640000000100 */
[----:B-1----:R-:W-:Y:S06]  /*ad40*/  BAR.ARV 0xc, 0x180 ;  /* 0x0306000000007b1d */ /* 0x002fec0000002000 */
.L_x_1690:
[----:B------:R-:W-:Y:S05]  /*ad50*/  BSYNC B0 ;  /* 0x0000000000007941 */ /* 0x000fea0003800000 */
.L_x_1689:
[----:B------:R-:W-:Y:S01]  /*ad60*/  IADD3 R0, R3, R6, RZ ;  /* 0x0000000603007210 */ /* 0x000fe20007ffe0ff */
[----:B------:R-:W-:Y:S06]  /*ad70*/  @!P2 BRA `(.L_x_1691) ;  /* 0x000000000048a947 */ /* 0x000fec0003800000 */
[C---:B------:R-:W-:Y:S01]  /*ad80*/  ISETP.GT.AND P0, PT, R3.reuse, RZ, PT ;  /* 0x000000ff0300720c */ /* 0x040fe20003f04270 */
[----:B------:R-:W-:Y:S01]  /*ad90*/  BSSY B0, `(.L_x_1692) ;  /* 0x000000e000007945 */ /* 0x000fe20003800000 */
[----:B------:R-:W-:-:S11]  /*ada0*/  VIADD R2, R3, 0xffffffff ;  /* 0xffffffff03027836 */ /* 0x000fd60000000000 */
[----:B------:R-:W-:Y:S05]  /*adb0*/  @P0 BRA `(.L_x_1693) ;  /* 0x00000000001c0947 */ /* 0x000fea0003800000 */
[----:B------:R-:W-:Y:S01]  /*adc0*/  ISETP.NE.AND P0, PT, R7, 0x1, PT ;  /* 0x000000010700780c */ /* 0x000fe20003f05270 */
[----:B------:R-:W-:-:S12]  /*add0*/  IMAD.MOV R3, RZ, RZ, -R3 ;  /* 0x000000ffff037224 */ /* 0x000fd800078e0a03 */
[----:B------:R-:W1:Y:S02]  /*ade0*/  @P0 LDC.64 R4, c[0x0][0x9e8] ;  /* 0x00027a00ff040b82 */ /* 0x000e640000000a00 */
[----:B-1----:R-:W-:-:S05]  /*adf0*/  @P0 IMAD.HI.U32 R2, R3, R4, RZ ;  /* 0x0000000403020227 */ /* 0x002fca00078e00ff */
[----:B------:R-:W-:-:S04]  /*ae00*/  @P0 SHF.R.U32.HI R3, RZ, R5, R2 ;  /* 0x00000005ff030219 */ /* 0x000fc80000011602 */
[----:B------:R-:W-:Y:S01]  /*ae10*/  LOP3.LUT R2, RZ, R3, RZ, 0x33, !PT ;  /* 0x00000003ff027212 */ /* 0x000fe200078e33ff */
[----:B------:R-:W-:Y:S06]  /*ae20*/  BRA `(.L_x_1694) ;  /* 0x0000000000107947 */ /* 0x000fec0003800000 */
.L_x_1693:
[----:B------:R-:W-:-:S13]  /*ae30*/  ISETP.NE.AND P0, PT, R7, 0x1, PT ;  /* 0x000000010700780c */ /* 0x000fda0003f05270 */
[----:B------:R-:W1:Y:S02]  /*ae40*/  @P0 LDC.64 R4, c[0x0][0x9e8] ;  /* 0x00027a00ff040b82 */ /* 0x000e640000000a00 */
[----:B-1----:R-:W-:-:S05]  /*ae50*/  @P0 IMAD.HI.U32 R4, R2, R4, RZ ;  /* 0x0000000402040227 */ /* 0x002fca00078e00ff */
[----:B------:R-:W-:-:S07]  /*ae60*/  @P0 SHF.R.U32.HI R2, RZ, R5, R4 ;  /* 0x00000005ff020219 */ /* 0x000fce0000011604 */
.L_x_1694:
[----:B------:R-:W-:Y:S05]  /*ae70*/  BSYNC B0 ;  /* 0x0000000000007941 */ /* 0x000fea0003800000 */
.L_x_1692:
[----:B------:R-:W-:-:S05]  /*ae80*/  IMAD R3, R2, R7, R7 ;  /* 0x0000000702037224 */ /* 0x000fca00078e0207 */
[----:B------:R-:W-:-:S07]  /*ae90*/  VIMNMX R0, R0, R3, PT ;  /* 0x0000000300007248 */ /* 0x000fce0003fe0100 */
.L_x_1691:
[----:B------:R-:W1:Y:S01]  /*aea0*/  @P1 LDC R2, c[0x0][0x44c] ;  /* 0x00011300ff021b82 */ /* 0x000e620000000800 */
[----:B------:R-:W-:Y:S01]  /*aeb0*/  VIADD R0, R0, 0x5f ;  /* 0x0000005f00007836 */ /* 0x000fe20000000000 */
[----:B------:R-:W-:Y:S01]  /*aec0*/  ULDC UR4, c[0x0][0x9dc] ;  /* 0x0002770000047ab9 */ /* 0x000fe20000000800 */
[----:B------:R-:W-:Y:S02]  /*aed0*/  IMAD.MOV.U32 R5, RZ, RZ, R187 ;  /* 0x000000ffff057224 */ /* 0x000fe400078e00bb */
[----:B------:R-:W-:-:S03]  /*aee0*/  IMAD.HI R0, R0, 0x2aaaaaab, RZ ;  /* 0x2aaaaaab00007827 */ /* 0x000fc600078e02ff */
[----:B------:R-:W2:Y:S02]  /*aef0*/  @P1 LDC R9, c[0x0][0x450] ;  /* 0x00011400ff091b82 */ /* 0x000ea40000000800 */
[----:B------:R-:W-:Y:S01]  /*af00*/  SHF.R.U32.HI R3, RZ, 0x1f, R0 ;  /* 0x0000001fff037819 */ /* 0x000fe20000011600 */
[----:B-1----:R-:W-:-:S05]  /*af10*/  @P1 IMAD.HI.U32 R2, R187, R2, RZ ;  /* 0x00000002bb021227 */ /* 0x002fca00078e00ff */
[----:B--2---:R-:W-:Y:S02]  /*af20*/  @P1 SHF.R.U32.HI R5, RZ, R9, R2 ;  /* 0x00000009ff051219 */ /* 0x004fe40000011602 */
[----:B------:R-:W-:-:S03]  /*af30*/  LEA.HI.SX32 R2, R0, R3, 0x1c ;  /* 0x0000000300027211 */ /* 0x000fc600078fe2ff */
[----:B------:R-:W-:Y:S01]  /*af40*/  IMAD.IADD R0, R142, 0x1, R5 ;  /* 0x000000018e007824 */ /* 0x000fe200078e0205 */
[----:B------:R-:W-:-:S04]  /*af50*/  VIMNMX R2, R143, R2, PT ;  /* 0x000000028f027248 */ /* 0x000fc80003fe0100 */
[----:B------:R-:W-:Y:S01]  /*af60*/  IADD3 R3, R0, -UR4, RZ ;  /* 0x8000000400037c10 */ /* 0x000fe2000fffe0ff */
[----:B------:R-:W-:Y:S06]  /*af70*/  @!P2 BRA `(.L_x_1695) ;  /* 0x000000000044a947 */ /* 0x000fec0003800000 */
        /* <DEDUP_REMOVED lines=10> */
.L_x_1697:
[----:B------:R-:W-:-:S13]  /*b020*/  ISETP.NE.AND P0, PT, R7, 0x1, PT ;  /* 0x000000010700780c */ /* 0x000fda0003f05270 */
[----:B------:R-:W1:Y:S02]  /*b030*/  @P0 LDC.64 R4, c[0x0][0x9e8] ;  /* 0x00027a00ff040b82 */ /* 0x000e640000000a00 */
[----:B-1----:R-:W-:-:S05]  /*b040*/  @P0 IMAD.HI.U32 R4, R0, R4, RZ ;  /* 0x0000000400040227 */ /* 0x002fca00078e00ff */
[----:B------:R-:W-:-:S07]  /*b050*/  @P0 SHF.R.U32.HI R0, RZ, R5, R4 ;  /* 0x00000005ff000219 */ /* 0x000fce0000011604 */
.L_x_1698:
[----:B------:R-:W-:Y:S05]  /*b060*/  BSYNC B0 ;  /* 0x0000000000007941 */ /* 0x000fea0003800000 */
.L_x_1696:
[----:B------:R-:W-:-:S05]  /*b070*/  IMAD R0, R0, R7, RZ ;  /* 0x0000000700007224 */ /* 0x000fca00078e02ff */
[----:B------:R-:W-:-:S07]  /*b080*/  VIMNMX R3, R3, R0, !PT ;  /* 0x0000000003037248 */ /* 0x000fce0007fe0100 */
.L_x_1695:
[----:B------:R-:W-:Y:S01]  /*b090*/  IMAD.HI R3, R3, 0x2aaaaaab, RZ ;  /* 0x2aaaaaab03037827 */ /* 0x000fe200078e02ff */
[----:B------:R-:W-:Y:S02]  /*b0a0*/  PLOP3.LUT P0, PT, PT, PT, PT, 0x80, 0x0 ;  /* 0x000000000000781c */ /* 0x000fe40003f0f070 */
[----:B------:R-:W-:Y:S02]  /*b0b0*/  CS2R R20, SRZ ;  /* 0x0000000000147805 */ /* 0x000fe4000001ff00 */
[----:B------:R-:W-:Y:S02]  /*b0c0*/  CS2R R86, SRZ ;  /* 0x0000000000567805 */ /* 0x000fe4000001ff00 */
[----:B------:R-:W-:Y:S02]  /*b0d0*/  CS2R R84, SRZ ;  /* 0x0000000000547805 */ /* 0x000fe4000001ff00 */
[----:B------:R-:W-:Y:S02]  /*b0e0*/  SHF.R.U32.HI R0, RZ, 0x1f, R3 ;  /* 0x0000001fff007819 */ /* 0x000fe40000011603 */
[----:B------:R-:W-:-:S02]  /*b0f0*/  CS2R R82, SRZ ;  /* 0x0000000000527805 */ /* 0x000fc4000001ff00 */
[----:B------:R-:W-:Y:S02]  /*b100*/  CS2R R80, SRZ ;  /* 0x0000000000507805 */ /* 0x000fe4000001ff00 */
[----:B------:R-:W-:Y:S02]  /*b110*/  CS2R R42, SRZ ;  /* 0x00000000002a7805 */ /* 0x000fe4000001ff00 */
[----:B------:R-:W-:Y:S01]  /*b120*/  LEA.HI.SX32 R189, R3, R0, 0x1c ;  /* 0x0000000003bd7211 */ /* 0x000fe200078fe2ff */
[----:B------:R-:W-:Y:S01]  /*b130*/  IMAD.MOV.U32 R0, RZ, RZ, RZ ;  /* 0x000000ffff007224 */ /* 0x000fe200078e00ff */
[----:B------:R-:W-:Y:S02]  /*b140*/  CS2R R38, SRZ ;  /* 0x0000000000267805 */ /* 0x000fe4000001ff00 */
[----:B------:R-:W-:Y:S02]  /*b150*/  CS2R R76, SRZ ;  /* 0x00000000004c7805 */ /* 0x000fe4000001ff00 */
[----:B------:R-:W-:-:S02]  /*b160*/  VIMNMX R189, RZ, R189, !PT ;  /* 0x000000bdffbd7248 */ /* 0x000fc40007fe0100 */
[----:B------:R-:W-:Y:S02]  /*b170*/  CS2R R36, SRZ ;  /* 0x0000000000247805 */ /* 0x000fe4000001ff00 */
[----:B------:R-:W-:Y:S02]  /*b180*/  CS2R R72, SRZ ;  /* 0x0000000000487805 */ /* 0x000fe4000001ff00 */
[----:B------:R-:W-:Y:S02]  /*b190*/  CS2R R46, SRZ ;  /* 0x00000000002e7805 */ /* 0x000fe4000001ff00 */
[----:B------:R-:W-:Y:S02]  /*b1a0*/  ISETP.GT.AND P1, PT, R2, R189, PT ;  /* 0x000000bd0200720c */ /* 0x000fe40003f24270 */
        /* <DEDUP_REMOVED lines=22> */
[----:B------:R-:W-:-:S02]  /*b310*/  IMAD.MOV.U32 R32, RZ, RZ, RZ ;  /* 0x000000ffff207224 */ /* 0x000fc400078e00ff */
[----:B------:R-:W-:Y:S01]  /*b320*/  IMAD.MOV.U32 R99, RZ, RZ, RZ ;  /* 0x000000ffff637224 */ /* 0x000fe200078e00ff */
[----:B------:R-:W-:Y:S06]  /*b330*/  @!P1 BRA `(.L_x_1699) ;  /* 0x0000013400189947 */ /* 0x000fec0003800000 */
[----:B------:R-:W2:Y:S04]  /*b340*/  LDL R4, [R1+0x34] ;  /* 0x0000340001047983 */ /* 0x000ea80000100800 */
[----:B------:R-:W1:Y:S02]  /*b350*/  SHFL.IDX PT, R0, R220, RZ, 0x1f ;  /* 0x00001fffdc007589 */ /* 0x000e6400000e0000 */
[----:B-1----:R-:W-:-:S04]  /*b360*/  LEA.HI R3, R0, R0, RZ, 0x1 ;  /* 0x0000000000037211 */ /* 0x002fc800078f08ff */
        /* <DEDUP_REMOVED lines=12> */
[----:B------:R-:W-:Y:S01]  /*b430*/  IMAD.U32 R4, RZ, RZ, UR4 ;  /* 0x00000004ff047e24 */ /* 0x000fe2000f8e00ff */
[----:B------:R1:W2:Y:S01]  /*b440*/  LDC.64 R14, c[0x4][R0] ;  /* 0x01000000000e7b82 */ /* 0x0002a20000000a00 */
[----:B------:R-:W-:Y:S01]  /*b450*/  IMAD.U32 R5, RZ, RZ, UR5 ;  /* 0x00000005ff057e24 */ /* 0x000fe2000f8e00ff */
[----:B------:R-:W-:Y:S01]  /*b460*/  ULDC.64 UR4, c[0x4][0x30] ;  /* 0x01000c0000047ab9 */ /* 0x000fe20000000a00 */
[----:B------:R-:W-:Y:S01]  /*b470*/  IMAD.U32 R6, RZ, RZ, UR6 ;  /* 0x00000006ff067e24 */ /* 0x000fe2000f8e00ff */
[----:B------:R-:W-:Y:S01]  /*b480*/  MOV R10, UR4 ;  /* 0x00000004000a7c02 */ /* 0x000fe20008000f00 */
[----:B------:R-:W-:Y:S02]  /*b490*/  IMAD.U32 R7, RZ, RZ, UR7 ;  /* 0x00000007ff077e24 */ /* 0x000fe4000f8e00ff */
[----:B0-----:R-:W-:-:S02]  /*b4a0*/  IMAD.U32 R11, RZ, RZ, UR5 ;  /* 0x00000005ff0b7e24 */ /* 0x001fc4000f8e00ff */
[----:B------:R-:W-:Y:S02]  /*b4b0*/  IMAD.MOV.U32 R8, RZ, RZ, 0x70 ;  /* 0x00000070ff087424 */ /* 0x000fe400078e00ff */
[----:B------:R-:W-:Y:S02]  /*b4c0*/  IMAD.MOV.U32 R12, RZ, RZ, 0x1 ;  /* 0x00000001ff0c7424 */ /* 0x000fe400078e00ff */
[----:B-1----:R-:W-:-:S07]  /*b4d0*/  IMAD.MOV.U32 R13, RZ, RZ, RZ ;  /* 0x000000ffff0d7224 */ /* 0x002fce00078e00ff */
[----:B------:R-:W-:-:S07]  /*b4e0*/  LEPC R20, `(.L_x_1700) ;  /* 0x000000001014794e */ /* 0x000fce0000000000 */
[----:B--2-45:R-:W-:Y:S05]  /*b4f0*/  CALL.ABS.NOINC R14 ;  /* 0x000000000e007343 */ /* 0x034fea0003c00000 */
.L_x_1700:
[----:B------:R-:W-:Y:S02]  /*b500*/  ULDC UR4, c[0x0][0x3f4] ;  /* 0x0000fd0000047ab9 */ /* 0x000fe40000000800 */
[----:B------:R-:W-:-:S13]  /*b510*/  ISETP.LT.AND P0, PT, RZ, UR4, PT ;  /* 0x00000004ff007c0c */ /* 0x000fda000bf01270 */
[----:B------:R-:W-:Y:S05]  /*b520*/  @P0 BRA `(.L_x_1701) ;  /* 0x00000000003c0947 */ /* 0x000fea0003800000 */
[----:B------:R-:W-:-:S04]  /*b530*/  LEA.HI R0, R197, R197, RZ, 0x1 ;  /* 0x000000c5c5007211 */ /* 0x000fc800078f08ff */
[----:B------:R-:W-:-:S05]  /*b540*/  LOP3.LUT R0, R0, 0xfffffffe, RZ, 0xc0, !PT ;  /* 0xfffffffe00007812 */ /* 0x000fca00078ec0ff */
[----:B------:R-:W-:-:S05]  /*b550*/  IMAD.IADD R0, R197, 0x1, -R0 ;  /* 0x00000001c5007824 */ /* 0x000fca00078e0a00 */
[----:B------:R-:W-:-:S04]  /*b560*/  SHF.L.U32 R3, R0, 0x1f, RZ ;  /* 0x0000001f00037819 */ /* 0x000fc800000006ff */
[----:B------:R1:W2:Y:S03]  /*b570*/  SYNCS.PHASECHK.TRANS64.TRYWAIT P0, [R18+URZ+0x2a800], R3 ;  /* 0x02a80003120075a7 */ /* 0x0002a6000800017f */
[----:B--2---:R-:W-:Y:S05]  /*b580*/  @!P0 NANOSLEEP.SYNCS 0x989680 ;  /* 0x009896800000895d */ /* 0x004fea0003900000 */
[----:B------:R-:W2:Y:S01]  /*b590*/  @!P0 SYNCS.PHASECHK.TRANS64 P0, [R18+URZ+0x2a800], R3 ;  /* 0x02a80003120085a7 */ /* 0x000ea2000800007f */
[----:B------:R-:W-:Y:S04]  /*b5a0*/  BSSY B0, `(.L_x_1702) ;  /* 0x0000006000007945 */ /* 0x000fe80003800000 */
[----:B--2---:R-:W-:Y:S05]  /*b5b0*/  @P0 BRA `(.L_x_1703) ;  /* 0x0000000000100947 */ /* 0x004fea0003800000 */
.L_x_1704:
[----:B--2---:R2:W3:Y:S02]  /*b5c0*/  SYNCS.PHASECHK.TRANS64.TRYWAIT P0, [R18+URZ+0x2a800], R3 ;  /* 0x02a80003120075a7 */ /* 0x0044e4000800017f */
[----:B---3--:R-:W-:Y:S05]  /*b5d0*/  @!P0 NANOSLEEP.SYNCS 0x989680 ;  /* 0x009896800000895d */ /* 0x008fea0003900000 */
[----:B------:R-:W3:Y:S02]  /*b5e0*/  @!P0 SYNCS.PHASECHK.TRANS64 P0, [R18+URZ+0x2a800], R3 ;  /* 0x02a80003120085a7 */ /* 0x000ee4000800007f */
[----:B---3--:R-:W-:Y:S05]  /*b5f0*/  @!P0 BRA `(.L_x_1704) ;  /* 0xfffffffc00f08947 */ /* 0x008fea000383ffff */
.L_x_1703:
[----:B------:R-:W-:Y:S05]  /*b600*/  BSYNC B0 ;  /* 0x0000000000007941 */ /* 0x000fea0003800000 */
.L_x_1702:
[----:B------:R-:W-:Y:S05]  /*b610*/  BRA `(.L_x_1705) ;  /* 0x0000006c001c7947 */ /* 0x000fea0003800000 */
.L_x_1701:
[----:B------:R-:W2:Y:S01]  /*b620*/  LDL R0, [R1+0x34] ;  /* 0x0000340001007983 */ /* 0x000ea20000100800 */
[----:B------:R-:W-:Y:S02]  /*b630*/  ULDC.64 UR6, c[0x0][0x408] ;  /* 0x0001020000067ab9 */ /* 0x000fe40000000a00 */
[----:B-----5:R-:W-:Y:S01]  /*b640*/  IMAD.WIDE.U32 R24, R141, UR6, RZ ;  /* 0x000000068d187c25 */ /* 0x020fe2000f8e00ff */
[----:B--2---:R-:W-:Y:S02]  /*b650*/  R2UR UR4, R0 ;  /* 0x00000000000472ca */ /* 0x004fe400000e0000 */
[----:B------:R-:W-:-:S11]  /*b660*/  SHF.R.S32.HI R0, RZ, 0x1f, R141 ;  /* 0x0000001fff007819 */ /* 0x000fd6000001148d */
[----:B------:R-:W-:-:S03]  /*b670*/  ULOP3.LUT UP0, URZ, UR4, 0x3ff, URZ, 0xc0, !UPT ;  /* 0x000003ff043f7892 */ /* 0x000fc6000f80c03f */
[----:B------:R-:W-:Y:S02]  /*b680*/  ULDC.64 UR4, c[0x0][0x3f8] ;  /* 0x0000fe0000047ab9 */ /* 0x000fe40000000a00 */
[C---:B------:R-:W-:Y:S01]  /*b690*/  IMAD R4, R0.reuse, UR4, RZ ;  /* 0x0000000400047c24 */ /* 0x040fe2000f8e02ff */
[----:B------:R-:W-:Y:S01]  /*b6a0*/  PLOP3.LUT P0, PT, PT, PT, UP0, 0x80, 0x0 ;  /* 0x000000000000781c */ /* 0x000fe20003f0f008 */
[----:B------:R-:W-:Y:S02]  /*b6b0*/  IMAD R0, R0, UR6, RZ ;  /* 0x0000000600007c24 */ /* 0x000fe4000f8e02ff */
[----:B------:R-:W-:-:S04]  /*b6c0*/  IMAD.WIDE.U32 R26, R141, UR4, RZ ;  /* 0x000000048d1a7c25 */ /* 0x000fc8000f8e00ff */
[C---:B----4-:R-:W-:Y:S02]  /*b6d0*/  IMAD R29, R141.reuse, UR5, R4 ;  /* 0x000000058d1d7c24 */ /* 0x050fe4000f8e0204 */
[----:B0-----:R-:W-:-:S03]  /*b6e0*/  IMAD R31, R141, UR7, R0 ;  /* 0x000000078d1f7c24 */ /* 0x001fc6000f8e0200 */
[----:B------:R-:W-:Y:S01]  /*b6f0*/  IADD3 R29, R29, R27, RZ ;  /* 0x0000001b1d1d7210 */ /* 0x000fe20007ffe0ff */
[----:B------:R-:W-:Y:S01]  /*b700*/  IMAD.IADD R31, R31, 0x1, R25 ;  /* 0x000000011f1f7824 */ /* 0x000fe200078e0219 */
[----:B------:R-:W-:Y:S06]  /*b710*/  @!P0 BRA `(.L_x_1706) ;  /* 0x0000000000408947 */ /* 0x000fec0003800000 */
        /* <DEDUP_REMOVED lines=15> */
[----:B-1----:R-:W-:Y:S05]  /*b810*/  CALL.ABS.NOINC R14 ;  /* 0x000000000e007343 */ /* 0x002fea0003c00000 */
.L_x_1706:
[----:B------:R-:W-:Y:S01]  /*b820*/  ULDC.U8 UR4, c[0x0][0x410] ;  /* 0x0001040000047ab9 */ /* 0x000fe20000000000 */
[----:B------:R-:W-:Y:S01]  /*b830*/  BSSY B0, `(.L_x_1707) ;  /* 0x000069d000007945 */ /* 0x000fe20003800000 */
[----:B------:R-:W-:Y:S01]  /*b840*/  ISETP.NE.AND P0, PT, RZ, UR4, PT ;  /* 0x00000004ff007c0c */ /* 0x000fe2000bf05270 */
[----:B------:R-:W-:-:S12]  /*b850*/  IMAD.IADD R9, R174, 0x1, R187 ;  /* 0x00000001ae097824 */ /* 0x000fd800078e02bb */
[----:B------:R-:W-:Y:S05]  /*b860*/  @!P0 BRA `(.L_x_1708) ;  /* 0x0000003400648947 */ /* 0x000fea0003800000 */
[----:B------:R-:W0:Y:S01]  /*b870*/  LDC R21, c[0x0][0x448] ;  /* 0x00011200ff157b82 */ /* 0x000e220000000800 */
[----:B------:R-:W-:Y:S01]  /*b880*/  LEA R3, R198, R9, 0x6 ;  /* 0x00000009c6037211 */ /* 0x000fe200078e30ff */
[----:B------:R-:W-:Y:S01]  /*b890*/  ULDC.64 UR4, c[0x0][0x3f8] ;  /* 0x0000fe0000047ab9 */ /* 0x000fe20000000a00 */
[----:B------:R-:W-:Y:S01]  /*b8a0*/  ULDC.64 UR6, c[0x0][0x408] ;  /* 0x0001020000067ab9 */ /* 0x000fe20000000a00 */
[----:B------:R-:W-:Y:S02]  /*b8b0*/  IMAD.MOV.U32 R10, RZ, RZ, R26 ;  /* 0x000000ffff0a7224 */ /* 0x000fe400078e001a */
[----:B------:R-:W-:Y:S02]  /*b8c0*/  IMAD.MOV.U32 R11, RZ, RZ, R29 ;  /* 0x000000ffff0b7224 */ /* 0x000fe400078e001d */
[----:B------:R-:W-:Y:S02]  /*b8d0*/  IMAD.MOV.U32 R12, RZ, RZ, R24 ;  /* 0x000000ffff0c7224 */ /* 0x000fe400078e0018 */
[----:B------:R-:W-:Y:S01]  /*b8e0*/  IMAD.MOV.U32 R13, RZ, RZ, R31 ;  /* 0x000000ffff0d7224 */ /* 0x000fe200078e001f */
[----:B0-----:R-:W-:-:S13]  /*b8f0*/  ISETP.NE.AND P0, PT, R21, 0x1, PT ;  /* 0x000000011500780c */ /* 0x001fda0003f05270 */
[----:B------:R-:W0:Y:S08]  /*b900*/  @P0 LDC R0, c[0x0][0x44c] ;  /* 0x00011300ff000b82 */ /* 0x000e300000000800 */
[----:B------:R-:W1:Y:S01]  /*b910*/  @P0 LDC R5, c[0x0][0x450] ;  /* 0x00011400ff050b82 */ /* 0x000e620000000800 */
[----:B0-----:R-:W-:-:S05]  /*b920*/  @P0 IMAD.HI.U32 R0, R3, R0, RZ ;  /* 0x0000000003000227 */ /* 0x001fca00078e00ff */
[----:B-1----:R-:W-:-:S04]  /*b930*/  @P0 SHF.R.U32.HI R3, RZ, R5, R0 ;  /* 0x00000005ff030219 */ /* 0x002fc80000011600 */
[----:B------:R-:W-:Y:S01]  /*b940*/  SHF.R.S32.HI R0, RZ, 0x1f, R3 ;  /* 0x0000001fff007819 */ /* 0x000fe20000011403 */
[----:B------:R-:W-:-:S04]  /*b950*/  IMAD.WIDE.U32 R10, R3, UR4, R10 ;  /* 0x00000004030a7c25 */ /* 0x000fc8000f8e000a */
[C---:B------:R-:W-:Y:S02]  /*b960*/  IMAD R4, R0.reuse, UR4, RZ ;  /* 0x0000000400047c24 */ /* 0x040fe4000f8e02ff */
[----:B------:R-:W-:Y:S02]  /*b970*/  IMAD R0, R0, UR6, RZ ;  /* 0x0000000600007c24 */ /* 0x000fe4000f8e02ff */
[C---:B------:R-:W-:Y:S01]  /*b980*/  IMAD R7, R3.reuse, UR5, R4 ;  /* 0x0000000503077c24 */ /* 0x040fe2000f8e0204 */
[----:B------:R-:W-:Y:S01]  /*b990*/  ULDC.64 UR4, c[0x0][0x3e8] ;  /* 0x0000fa0000047ab9 */ /* 0x000fe20000000a00 */
[C---:B------:R-:W-:Y:S01]  /*b9a0*/  IMAD.WIDE.U32 R12, R3.reuse, UR6, R12 ;  /* 0x00000006030c7c25 */ /* 0x040fe2000f8e000c */
[----:B------:R-:W-:Y:S01]  /*b9b0*/  LEA R6, P0, R10, UR4, 0x1 ;  /* 0x000000040a067c11 */ /* 0x000fe2000f8008ff */
[----:B------:R-:W-:Y:S02]  /*b9c0*/  UMOV UR4, 0xffffffff ;  /* 0xffffffff00047882 */ /* 0x000fe40000000000 */
[----:B------:R-:W-:Y:S01]  /*b9d0*/  IMAD R3, R3, UR7, R0 ;  /* 0x0000000703037c24 */ /* 0x000fe2000f8e0200 */
[----:B------:R-:W-:Y:S01]  /*b9e0*/  ULDC.64 UR6, c[0x0][0x400] ;  /* 0x0001000000067ab9 */ /* 0x000fe20000000a00 */
[----:B------:R-:W-:Y:S01]  /*b9f0*/  IMAD.IADD R7, R11, 0x1, R7 ;  /* 0x000000010b077824 */ /* 0x000fe200078e0207 */
[----:B------:R-:W-:-:S02]  /*ba00*/  LEA R4, P1, R12, UR6, 0x1 ;  /* 0x000000060c047c11 */ /* 0x000fc4000f8208ff */
[----:B------:R-:W-:Y:S02]  /*ba10*/  IADD3 R3, R13, R3, RZ ;  /* 0x000000030d037210 */ /* 0x000fe40007ffe0ff */
[----:B------:R-:W-:Y:S02]  /*ba20*/  LEA.HI.X R7, R10, UR5, R7, 0x1, P0 ;  /* 0x000000050a077c11 */ /* 0x000fe400080f0c07 */
[----:B------:R-:W-:Y:S01]  /*ba30*/  LEA.HI.X R8, R12, UR7, R3, 0x1, P1 ;  /* 0x000000070c087c11 */ /* 0x000fe200088f0c03 */
[----:B------:R-:W-:Y:S06]  /*ba40*/  BRA.DIV UR4, `(.L_x_1709) ;  /* 0x000001ca04987947 */ /* 0x000fec000b800000 */
[----:B------:R0:W1:Y:S04]  /*ba50*/  SHFL.IDX PT, R3, R7, RZ, 0x1c1f ;  /* 0x001c1fff07037589 */ /* 0x00006800000e0000 */
[----:B------:R0:W2:Y:S04]  /*ba60*/  SHFL.IDX PT, R0, R6, RZ, 0x1c1f ;  /* 0x001c1fff06007589 */ /* 0x0000a800000e0000 */
[----:B------:R0:W3:Y:S04]  /*ba70*/  SHFL.IDX PT, R5, R8, RZ, 0x1c1f ;  /* 0x001c1fff08057589 */ /* 0x0000e800000e0000 */
[----:B------:R0:W4:Y:S02]  /*ba80*/  SHFL.IDX PT, R14, R4, RZ, 0x1c1f ;  /* 0x001c1fff040e7589 */ /* 0x00012400000e0000 */
.L_x_2038:
[----:B------:R-:W-:Y:S01]  /*ba90*/  IMAD R84, R166, R21, RZ ;  /* 0x00000015a6547224 */ /* 0x000fe200078e02ff */
[----:B------:R-:W-:Y:S01]  /*baa0*/  BSSY B1, `(.L_x_1710) ;  /* 0x0000051000017945 */ /* 0x000fe20003800000 */
[----:B------:R-:W-:Y:S02]  /*bab0*/  CS2R R60, SRZ ;  /* 0x00000000003c7805 */ /* 0x000fe4000001ff00 */
[----:B------:R-:W-:Y:S02]  /*bac0*/  CS2R R56, SRZ ;  /* 0x0000000000387805 */ /* 0x000fe4000001ff00 */
[----:B------:R-:W-:Y:S02]  /*bad0*/  CS2R R50, SRZ ;  /* 0x0000000000327805 */ /* 0x000fe4000001ff00 */
[----:B------:R-:W-:Y:S02]  /*bae0*/  ISETP.GE.AND P0, PT, R9, R84, PT ;  /* 0x000000540900720c */ /* 0x000fe40003f06270 */
        /* <DEDUP_REMOVED lines=10> */
[----:B------:R-:W-:Y:S01]  /*bb90*/  ULDC UR4, c[0x0][0x3f4] ;  /* 0x0000fd0000047ab9 */ /* 0x000fe20000000800 */
[----:B------:R-:W-:Y:S02]  /*bba0*/  CS2R R58, SRZ ;  /* 0x00000000003a7805 */ /* 0x000fe4000001ff00 */
[----:B------:R-:W-:Y:S02]  /*bbb0*/  ISETP.GE.AND P3, PT, R179, UR4, PT ;  /* 0x00000004b3007c0c */ /* 0x000fe4000bf66270 */
[----:B------:R-:W-:Y:S02]  /*bbc0*/  CS2R R60, SRZ ;  /* 0x00000000003c7805 */ /* 0x000fe4000001ff00 */
[----:B------:R-:W-:Y:S02]  /*bbd0*/  ISETP.GE.AND P2, PT, R177, UR4, PT ;  /* 0x00000004b1007c0c */ /* 0x000fe4000bf46270 */
[----:B------:R-:W-:Y:S02]  /*bbe0*/  ISETP.GE.AND P1, PT, R178, UR4, PT ;  /* 0x00000004b2007c0c */ /* 0x000fe4000bf26270 */
[----:B------:R-:W-:-:S02]  /*bbf0*/  ISETP.GE.AND P0, PT, R176, UR4, PT ;  /* 0x00000004b0007c0c */ /* 0x000fc4000bf06270 */
[----:B------:R-:W-:-:S03]  /*bc00*/  ISETP.GE.AND P4, PT, R164, UR4, PT ;  /* 0x00000004a4007c0c */ /* 0x000fc6000bf86270 */
[C---:B------:R-:W-:Y:S01]  /*bc10*/  @!P3 IMAD.SHL.U32 R29, R179.reuse, 0x2, RZ ;  /* 0x00000002b31db824 */ /* 0x040fe200078e00ff */
[----:B------:R-:W-:-:S03]  /*bc20*/  @!P3 SHF.L.U64.HI R10, R179, 0x1, R206 ;  /* 0x00000001b30ab819 */ /* 0x000fc600000102ce */
[C---:B------:R-:W-:Y:S01]  /*bc30*/  @!P2 IMAD.SHL.U32 R31, R177.reuse, 0x2, RZ ;  /* 0x00000002b11fa824 */ /* 0x040fe200078e00ff */
[----:B------:R-:W-:Y:S01]  /*bc40*/  @!P2 SHF.L.U64.HI R20, R177, 0x1, R205 ;  /* 0x00000001b114a819 */ /* 0x000fe200000102cd */
[----:B------:R-:W-:Y:S01]  /*bc50*/  @!P1 IMAD.SHL.U32 R33, R178, 0x2, RZ ;  /* 0x00000002b2219824 */ /* 0x000fe200078e00ff */
[-C--:B--2---:R-:W-:Y:S01]  /*bc60*/  @!P3 IADD3 R26, P6, R0, R29.reuse, RZ ;  /* 0x0000001d001ab210 */ /* 0x084fe20007fde0ff */
[----:B------:R-:W-:Y:S01]  /*bc70*/  @!P0 IMAD.SHL.U32 R41, R176, 0x2, RZ ;  /* 0x00000002b0298824 */ /* 0x000fe200078e00ff */
[----:B----4-:R-:W-:Y:S01]  /*bc80*/  @!P3 IADD3 R28, P5, R14, R29, RZ ;  /* 0x0000001d0e1cb210 */ /* 0x010fe20007fbe0ff */
[----:B---3--:R-:W-:Y:S01]  /*bc90*/  @!P4 IMAD.MOV.U32 R15, RZ, RZ, R5 ;  /* 0x000000ffff0fc224 */ /* 0x008fe200078e0005 */
[----:B------:R-:W-:Y:S01]  /*bca0*/  @!P1 SHF.L.U64.HI R24, R178, 0x1, R203 ;  /* 0x00000001b2189819 */ /* 0x000fe200000102cb */
[--C-:B-1----:R-:W-:Y:S01]  /*bcb0*/  @!P3 IMAD.X R27, R3, 0x1, R10.reuse, P6 ;  /* 0x00000001031bb824 */ /* 0x102fe200030e060a */
[-C--:B------:R-:W-:Y:S01]  /*bcc0*/  @!P2 IADD3 R12, P6, R0, R31.reuse, RZ ;  /* 0x0000001f000ca210 */ /* 0x080fe20007fde0ff */
[----:B------:R-:W-:Y:S01]  /*bcd0*/  @!P3 IMAD.X R29, R5, 0x1, R10, P5 ;  /* 0x00000001051db824 */ /* 0x000fe200028e060a */
[----:B------:R-:W-:-:S02]  /*bce0*/  @!P2 IADD3 R30, P5, R14, R31, RZ ;  /* 0x0000001f0e1ea210 */ /* 0x000fc40007fbe0ff */
[----:B------:R-:W-:Y:S02]  /*bcf0*/  @!P2 IADD3.X R13, R3, R20, RZ, P6, !PT ;  /* 0x00000014030da210 */ /* 0x000fe400037fe4ff */
[-C--:B------:R-:W-:Y:S01]  /*bd00*/  @!P1 IADD3 R10, P6, R0, R33.reuse, RZ ;  /* 0x00000021000a9210 */ /* 0x080fe20007fde0ff */
[----:B------:R-:W-:Y:S01]  /*bd10*/  @!P2 IMAD.X R31, R5, 0x1, R20, P5 ;  /* 0x00000001051fa824 */ /* 0x000fe200028e0614 */
[----:B------:R-:W-:Y:S01]  /*bd20*/  ISETP.GE.AND P5, PT, R180, UR4, PT ;  /* 0x00000004b4007c0c */ /* 0x000fe2000bfa6270 */
[----:B------:R-:W-:Y:S01]  /*bd30*/  @!P4 IMAD.MOV.U32 R20, RZ, RZ, R0 ;  /* 0x000000ffff14c224 */ /* 0x000fe200078e0000 */
[----:B------:R-:W-:Y:S01]  /*bd40*/  @!P0 SHF.L.U64.HI R38, R176, 0x1, R202 ;  /* 0x00000001b0268819 */ /* 0x000fe200000102ca */
[----:B------:R-:W-:Y:S01]  /*bd50*/  @!P1 IMAD.X R11, R3, 0x1, R24, P6 ;  /* 0x00000001030b9824 */ /* 0x000fe200030e0618 */
[----:B------:R-:W-:Y:S02]  /*bd60*/  @!P1 IADD3 R32, P6, R14, R33, RZ ;  /* 0x000000210e209210 */ /* 0x000fe40007fde0ff */
[----:B------:R-:W-:-:S03]  /*bd70*/  @!P4 MOV R21, R3 ;  /* 0x000000030015c202 */ /* 0x000fc60000000f00 */
[----:B------:R-:W-:Y:S01]  /*bd80*/  @!P1 IMAD.X R33, R5, 0x1, R24, P6 ;  /* 0x0000000105219824 */ /* 0x000fe200030e0618 */
[----:B------:R-:W-:Y:S01]  /*bd90*/  @!P0 IADD3 R34, P6, R0, R41, RZ ;  /* 0x0000002900228210 */ /* 0x000fe20007fde0ff */
[----:B------:R-:W-:-:S04]  /*bda0*/  @!P4 IMAD.WIDE R20, R164, 0x2, R20 ;  /* 0x00000002a414c825 */ /* 0x000fc800078e0214 */
[----:B------:R-:W-:Y:S01]  /*bdb0*/  @!P4 IMAD.WIDE R24, R164, 0x2, R14 ;  /* 0x00000002a418c825 */ /* 0x000fe200078e020e */
[----:B------:R1:W5:Y:S03]  /*bdc0*/  @!P4 LD.E.64 R58, desc[UR60][R20.64] ;  /* 0x0000003c143ac980 */ /* 0x000366000c101b00 */
[----:B------:R-:W-:Y:S01]  /*bdd0*/  @!P0 IMAD.X R35, R3, 0x1, R38, P6 ;  /* 0x0000000103238824 */ /* 0x000fe200030e0626 */
[----:B------:R-:W-:Y:S01]  /*bde0*/  @!P0 IADD3 R40, P6, R14, R41, RZ ;  /* 0x000000290e288210 */ /* 0x000fe20007fde0ff */
[C---:B------:R-:W-:Y:S01]  /*bdf0*/  @!P5 IMAD.SHL.U32 R15, R180.reuse, 0x2, RZ ;  /* 0x00000002b40fd824 */ /* 0x040fe200078e00ff */
[----:B------:R1:W5:Y:S01]  /*be00*/  @!P4 LD.E.64 R60, desc[UR60][R24.64] ;  /* 0x0000003c183cc980 */ /* 0x000362000c101b00 */
[----:B------:R-:W-:Y:S02]  /*be10*/  @!P5 SHF.L.U64.HI R36, R180, 0x1, R201 ;  /* 0x00000001b424d819 */ /* 0x000fe400000102c9 */
[----:B------:R-:W-:-:S02]  /*be20*/  CS2R R54, SRZ ;  /* 0x0000000000367805 */ /* 0x000fc4000001ff00 */
[----:B------:R-:W-:Y:S02]  /*be30*/  @!P0 IADD3.X R41, R5, R38, RZ, P6, !PT ;  /* 0x0000002605298210 */ /* 0x000fe400037fe4ff */
[----:B------:R-:W-:Y:S02]  /*be40*/  CS2R R56, SRZ ;  /* 0x0000000000387805 */ /* 0x000fe4000001ff00 */
[-C--:B------:R-:W-:Y:S02]  /*be50*/  @!P5 IADD3 R62, P4, R0, R15.reuse, RZ ;  /* 0x0000000f003ed210 */ /* 0x080fe40007f9e0ff */
[----:B------:R-:W-:Y:S02]  /*be60*/  @!P5 IADD3 R14, P6, R14, R15, RZ ;  /* 0x0000000f0e0ed210 */ /* 0x000fe40007fde0ff */
[----:B------:R-:W-:Y:S02]  /*be70*/  CS2R R52, SRZ ;  /* 0x0000000000347805 */ /* 0x000fe4000001ff00 */
[----:B------:R-:W-:Y:S01]  /*be80*/  CS2R R50, SRZ ;  /* 0x0000000000327805 */ /* 0x000fe2000001ff00 */
[--C-:B------:R-:W-:Y:S01]  /*be90*/  @!P5 IMAD.X R63, R3, 0x1, R36.reuse, P4 ;  /* 0x00000001033fd824 */ /* 0x100fe200020e0624 */
[----:B------:R-:W-:Y:S01]  /*bea0*/  CS2R R48, SRZ ;  /* 0x0000000000307805 */ /* 0x000fe2000001ff00 */
[----:B------:R-:W-:Y:S01]  /*beb0*/  @!P5 IMAD.X R15, R5, 0x1, R36, P6 ;  /* 0x00000001050fd824 */ /* 0x000fe200030e0624 */
[----:B------:R-:W-:-:S02]  /*bec0*/  CS2R R46, SRZ ;  /* 0x00000000002e7805 */ /* 0x000fc4000001ff00 */
[----:B------:R-:W-:Y:S02]  /*bed0*/  CS2R R44, SRZ ;  /* 0x00000000002c7805 */ /* 0x000fe4000001ff00 */
[----:B------:R-:W-:Y:S02]  /*bee0*/  CS2R R42, SRZ ;  /* 0x00000000002a7805 */ /* 0x000fe4000001ff00 */
[----:B------:R-:W-:Y:S02]  /*bef0*/  CS2R R36, SRZ ;  /* 0x0000000000247805 */ /* 0x000fe4000001ff00 */
[----:B------:R-:W-:Y:S01]  /*bf00*/  CS2R R38, SRZ ;  /* 0x0000000000267805 */ /* 0x000fe2000001ff00 */
[----:B------:R1:W5:Y:S04]  /*bf10*/  @!P3 LD.E.64 R54, desc[UR60][R26.64] ;  /* 0x0000003c1a36b980 */ /* 0x000368000c101b00 */
        /* <DEDUP_REMOVED lines=8> */
[----:B------:R1:W5:Y:S02]  /*bfa0*/  @!P5 LD.E.64 R38, desc[UR60][R14.64] ;  /* 0x0000003c0e26d980 */ /* 0x000364000c101b00 */
.L_x_1711:
[----:B------:R-:W-:Y:S05]  /*bfb0*/  BSYNC B1 ;  /* 0x0000000000017941 */ /* 0x000fea0003800000 */
.L_x_1710:
[----:B-1---5:R-:W-:Y:S01]  /*bfc0*/  IMAD.MOV.U32 R10, RZ, RZ, R57 ;  /* 0x000000ffff0a7224 */ /* 0x022fe200078e0039 */
[----:B---3--:R-:W-:Y:S01]  /*bfd0*/  MOV R5, R56 ;  /* 0x0000003800057202 */ /* 0x008fe20000000f00 */
[----:B--2---:R-:W-:Y:S01]  /*bfe0*/  IMAD.MOV.U32 R0, RZ, RZ, R60 ;  /* 0x000000ffff007224 */ /* 0x004fe200078e003c */
[----:B------:R-:W-:Y:S01]  /*bff0*/  UMOV UR4, 0xffffffff ;  /* 0xffffffff00047882 */ /* 0x000fe20000000000 */
        /* <DEDUP_REMOVED lines=8> */
[----:B------:R-:W-:Y:S02]  /*c080*/  CS2R R30, SRZ ;  /* 0x00000000001e7805 */ /* 0x000fe4000001ff00 */
[----:B------:R-:W-:Y:S01]  /*c090*/  PRMT R82, R10, 0x5410, R5 ;  /* 0x000054100a527816 */ /* 0x000fe20000000005 */
[----:B------:R-:W-:Y:S01]  /*c0a0*/  IMAD.MOV.U32 R5, RZ, RZ, R38 ;  /* 0x000000ffff057224 */ /* 0x000fe200078e0026 */
[----:B------:R-:W-:Y:S01]  /*c0b0*/  PRMT R83, R0, 0x5410, R3 ;  /* 0x0000541000537816 */ /* 0x000fe20000000003 */
[----:B------:R-:W-:Y:S02]  /*c0c0*/  IMAD.MOV.U32 R10, RZ, RZ, R39 ;  /* 0x000000ffff0a7224 */ /* 0x000fe400078e0027 */
        /* <DEDUP_REMOVED lines=23> */
[----:B------:R-:W-:Y:S06]  /*c240*/  BRA.DIV UR4, `(.L_x_1712) ;  /* 0x000001c604087947 */ /* 0x000fec000b800000 */
[----:B------:R1:W2:Y:S04]  /*c250*/  SHFL.IDX PT, R3, R7, 0x1, 0x1c1f ;  /* 0x003c1f0007037f89 */ /* 0x0002a800000e0000 */
[----:B------:R1:W3:Y:S04]  /*c260*/  SHFL.IDX PT, R0, R6, 0x1, 0x1c1f ;  /* 0x003c1f0006007f89 */ /* 0x0002e800000e0000 */
[----:B------:R1:W1:Y:S04]  /*c270*/  SHFL.IDX PT, R5, R8, 0x1, 0x1c1f ;  /* 0x003c1f0008057f89 */ /* 0x00026800000e0000 */
[----:B0-----:R-:W0:Y:S02]  /*c280*/  SHFL.IDX PT, R4, R4, 0x1, 0x1c1f ;  /* 0x003c1f0004047f89 */ /* 0x001e2400000e0000 */
.L_x_2044:
[----:B------:R-:W-:Y:S01]  /*c290*/  VIADD R9, R9, 0x40 ;  /* 0x0000004009097836 */ /* 0x000fe20000000000 */
[----:B-1----:R-:W-:Y:S01]  /*c2a0*/  LOP3.LUT R6, R184, 0x18, R16, 0xf8, !PT ;  /* 0x00000018b8067812 */ /* 0x002fe200078ef810 */
[----:B------:R-:W-:Y:S01]  /*c2b0*/  BSSY B1, `(.L_x_1713) ;  /* 0x0000053000017945 */ /* 0x000fe20003800000 */
[----:B------:R-:W-:Y:S02]  /*c2c0*/  LOP3.LUT P0, RZ, R207, 0x4, RZ, 0xc0, !PT ;  /* 0x00000004cfff7812 */ /* 0x000fe4000780c0ff */
[----:B------:R-:W-:Y:S02]  /*c2d0*/  CS2R R32, SRZ ;  /* 0x0000000000207805 */ /* 0x000fe4000001ff00 */
[----:B------:R-:W-:Y:S02]  /*c2e0*/  ISETP.GE.AND P1, PT, R9, R84, PT ;  /* 0x000000540900720c */ /* 0x000fe40003f26270 */
[----:B------:R-:W-:Y:S02]  /*c2f0*/  CS2R R26, SRZ ;  /* 0x00000000001a7805 */ /* 0x000fe4000001ff00 */
[----:B------:R-:W-:-:S02]  /*c300*/  LOP3.LUT R7, R6, R185, RZ, 0x3c, !PT ;  /* 0x000000b906077212 */ /* 0x000fc400078e3cff */
[----:B------:R-:W-:Y:S02]  /*c310*/  CS2R R20, SRZ ;  /* 0x0000000000147805 */ /* 0x000fe4000001ff00 */
[----:B------:R-:W-:Y:S02]  /*c320*/  CS2R R12, SRZ ;  /* 0x00000000000c7805 */ /* 0x000fe4000001ff00 */
[----:B------:R-:W-:Y:S02]  /*c330*/  CS2R R8, SRZ ;  /* 0x0000000000087805 */ /* 0x000fe4000001ff00 */
[----:B------:R-:W-:Y:S01]  /*c340*/  CS2R R40, SRZ ;  /* 0x0000000000287805 */ /* 0x000fe2000001ff00 */
[----:B------:R-:W-:Y:S01]  /*c350*/  IMAD.IADD R7, R186, 0x1, R7 ;  /* 0x00000001ba077824 */ /* 0x000fe200078e0207 */
[----:B------:R-:W-:Y:S02]  /*c360*/  CS2R R34, SRZ ;  /* 0x0000000000227805 */ /* 0x000fe4000001ff00 */
[----:B------:R-:W-:-:S02]  /*c370*/  CS2R R28, SRZ ;  /* 0x00000000001c7805 */ /* 0x000fc4000001ff00 */
[----:B------:R-:W-:Y:S02]  /*c380*/  CS2R R24, SRZ ;  /* 0x0000000000187805 */ /* 0x000fe4000001ff00 */
[----:B----4-:R-:W-:Y:S01]  /*c390*/  CS2R R14, SRZ ;  /* 0x00000000000e7805 */ /* 0x010fe2000001ff00 */
[----:B------:R-:W-:Y:S01]  /*c3a0*/  IMAD R62, R7, 0x2, R18 ;  /* 0x00000002073e7824 */ /* 0x000fe200078e0212 */
        /* <DEDUP_REMOVED lines=8> */
[----:B------:R-:W-:-:S05]  /*c430*/  ISETP.GE.AND P1, PT, R176, UR4, PT ;  /* 0x00000004b0007c0c */ /* 0x000fca000bf26270 */
[C---:B------:R-:W-:Y:S02]  /*c440*/  @!P4 SHF.L.U32 R9, R179.reuse, 0x1, RZ ;  /* 0x00000001b309c819 */ /* 0x040fe400000006ff */
[----:B------:R-:W-:Y:S02]  /*c450*/  @!P4 SHF.L.U64.HI R6, R179, 0x1, R206 ;  /* 0x00000001b306c819 */ /* 0x000fe400000102ce */
[C---:B------:R-:W-:Y:S01]  /*c460*/  @!P3 IMAD.SHL.U32 R73, R177.reuse, 0x2, RZ ;  /* 0x00000002b149b824 */ /* 0x040fe200078e00ff */
[-C--:B---3--:R-:W-:Y:S01]  /*c470*/  @!P4 IADD3 R10, P5, R0, R9.reuse, RZ ;  /* 0x00000009000ac210 */ /* 0x088fe20007fbe0ff */
[----:B------:R-:W-:Y:S01]  /*c480*/  @!P2 IMAD.SHL.U32 R67, R178, 0x2, RZ ;  /* 0x00000002b243a824 */ /* 0x000fe200078e00ff */
[----:B0-----:R-:W-:Y:S01]  /*c490*/  @!P4 IADD3 R8, P6, R4, R9, RZ ;  /* 0x000000090408c210 */ /* 0x001fe20007fde0ff */
[----:B------:R-:W-:Y:S01]  /*c4a0*/  @!P1 IMAD.SHL.U32 R7, R176, 0x2, RZ ;  /* 0x00000002b0079824 */ /* 0x000fe200078e00ff */
[----:B------:R-:W-:Y:S01]  /*c4b0*/  @!P3 SHF.L.U64.HI R12, R177, 0x1, R205 ;  /* 0x00000001b10cb819 */ /* 0x000fe200000102cd */
[--C-:B--2---:R-:W-:Y:S01]  /*c4c0*/  @!P4 IMAD.X R11, R3, 0x1, R6.reuse, P5 ;  /* 0x00000001030bc824 */ /* 0x104fe200028e0606 */
[----:B------:R-:W-:Y:S01]  /*c4d0*/  @!P3 IADD3 R76, P5, R0, R73, RZ ;  /* 0x00000049004cb210 */ /* 0x000fe20007fbe0ff */
[----:B------:R-:W-:Y:S01]  /*c4e0*/  @!P4 IMAD.X R9, R5, 0x1, R6, P6 ;  /* 0x000000010509c824 */ /* 0x000fe200030e0606 */
[----:B------:R-:W-:-:S02]  /*c4f0*/  @!P2 SHF.L.U64.HI R14, R178, 0x1, R203 ;  /* 0x00000001b20ea819 */ /* 0x000fc400000102cb */
[----:B------:R-:W-:Y:S02]  /*c500*/  @!P3 IADD3.X R77, R3, R12, RZ, P5, !PT ;  /* 0x0000000c034db210 */ /* 0x000fe40002ffe4ff */
[----:B------:R-:W-:Y:S02]  /*c510*/  @!P3 IADD3 R72, P6, R4, R73, RZ ;  /* 0x000000490448b210 */ /* 0x000fe40007fde0ff */
[-C--:B------:R-:W-:Y:S02]  /*c520*/  @!P2 IADD3 R70, P5, R0, R67.reuse, RZ ;  /* 0x000000430046a210 */ /* 0x080fe40007fbe0ff */
[----:B------:R-:W-:Y:S01]  /*c530*/  @!P1 SHF.L.U64.HI R20, R176, 0x1, R202 ;  /* 0x00000001b0149819 */ /* 0x000fe200000102ca */
[----:B------:R-:W-:Y:S01]  /*c540*/  @!P3 IMAD.X R73, R5, 0x1, R12, P6 ;  /* 0x000000010549b824 */ /* 0x000fe200030e060c */
[----:B------:R-:W-:Y:S01]  /*c550*/  @!P2 IADD3 R66, P6, R4, R67, RZ ;  /* 0x000000430442a210 */ /* 0x000fe20007fde0ff */
[----:B------:R-:W-:Y:S01]  /*c560*/  @!P2 IMAD.X R71, R3, 0x1, R14, P5 ;  /* 0x000000010347a824 */ /* 0x000fe200028e060e */
[----:B------:R-:W-:-:S03]  /*c570*/  @!P1 IADD3 R64, P5, R0, R7, RZ ;  /* 0x0000000700409210 */ /* 0x000fc60007fbe0ff */
[----:B------:R-:W-:Y:S01]  /*c580*/  @!P2 IMAD.X R67, R5, 0x1, R14, P6 ;  /* 0x000000010543a824 */ /* 0x000fe200030e060e */
[----:B------:R-:W-:Y:S02]  /*c590*/  @!P1 IADD3.X R65, R3, R20, RZ, P5, !PT ;  /* 0x0000001403419210 */ /* 0x000fe40002ffe4ff */
[----:B------:R-:W-:Y:S02]  /*c5a0*/  @!P1 IADD3 R6, P5, R4, R7, RZ ;  /* 0x0000000704069210 */ /* 0x000fe40007fbe0ff */
[----:B------:R-:W-:-:S03]  /*c5b0*/  ISETP.GE.AND P6, PT, R164, UR4, PT ;  /* 0x00000004a4007c0c */ /* 0x000fc6000bfc6270 */
[----:B------:R-:W-:Y:S01]  /*c5c0*/  @!P1 IMAD.X R7, R5, 0x1, R20, P5 ;  /* 0x0000000105079824 */ /* 0x000fe200028e0614 */
[----:B------:R-:W-:-:S09]  /*c5d0*/  ISETP.GE.AND P5, PT, R180, UR4, PT ;  /* 0x00000004b4007c0c */ /* 0x000fd2000bfa6270 */
[----:B------:R-:W-:Y:S02]  /*c5e0*/  @!P6 IMAD.MOV.U32 R12, RZ, RZ, R0 ;  /* 0x000000ffff0ce224 */ /* 0x000fe400078e0000 */
[----:B------:R-:W-:Y:S02]  /*c5f0*/  @!P6 IMAD.MOV.U32 R13, RZ, RZ, R3 ;  /* 0x000000ffff0de224 */ /* 0x000fe400078e0003 */
[----:B------:R-:W-:-:S04]  /*c600*/  @!P6 IMAD.WIDE R14, R164, 0x2, R4 ;  /* 0x00000002a40ee825 */ /* 0x000fc800078e0204 */
[----:B------:R-:W-:Y:S01]  /*c610*/  @!P6 IMAD.WIDE R12, R164, 0x2, R12 ;  /* 0x00000002a40ce825 */ /* 0x000fe200078e020c */
[----:B------:R0:W5:Y:S03]  /*c620*/  @!P6 LD.E.64 R30, desc[UR60][R14.64] ;  /* 0x0000003c0e1ee980 */ /* 0x000166000c101b00 */
[C---:B------:R-:W-:Y:S01]  /*c630*/  @!P5 IMAD.SHL.U32 R21, R180.reuse, 0x2, RZ ;  /* 0x00000002b415d824 */ /* 0x040fe200078e00ff */
[----:B------:R1:W5:Y:S01]  /*c640*/  @!P6 LD.E.64 R40, desc[UR60][R12.64] ;  /* 0x0000003c0c28e980 */ /* 0x000362000c101b00 */
[----:B------:R-:W-:-:S03]  /*c650*/  @!P5 SHF.L.U64.HI R20, R180, 0x1, R201 ;  /* 0x00000001b414d819 */ /* 0x000fc600000102c9 */
[-C--:B------:R-:W-:Y:S02]  /*c660*/  @!P5 IADD3 R74, P6, R0, R21.reuse, RZ ;  /* 0x00000015004ad210 */ /* 0x080fe40007fde0ff */
[----:B------:R-:W-:Y:S02]  /*c670*/  CS2R R34, SRZ ;  /* 0x0000000000227805 */ /* 0x000fe4000001ff00 */
[----:B------:R-:W-:Y:S02]  /*c680*/  CS2R R32, SRZ ;  /* 0x0000000000207805 */ /* 0x000fe4000001ff00 */
[----:B------:R-:W-:Y:S02]  /*c690*/  @!P5 IADD3.X R75, R3, R20, RZ, P6, !PT ;  /* 0x00000014034bd210 */ /* 0x000fe400037fe4ff */
[----:B------:R-:W-:Y:S01]  /*c6a0*/  @!P5 IADD3 R4, P6, R4, R21, RZ ;  /* 0x000000150404d210 */ /* 0x000fe20007fde0ff */
[----:B------:R2:W5:Y:S01]  /*c6b0*/  @!P4 LD.E.64 R34, desc[UR60][R10.64] ;  /* 0x0000003c0a22c980 */ /* 0x000562000c101b00 */
[----:B------:R-:W-:-:S02]  /*c6c0*/  CS2R R28, SRZ ;  /* 0x00000000001c7805 */ /* 0x000fc4000001ff00 */
[----:B------:R-:W-:Y:S02]  /*c6d0*/  CS2R R26, SRZ ;  /* 0x00000000001a7805 */ /* 0x000fe4000001ff00 */
[----:B------:R-:W-:Y:S01]  /*c6e0*/  CS2R R24, SRZ ;  /* 0x0000000000187805 */ /* 0x000fe2000001ff00 */
[----:B------:R-:W-:Y:S01]  /*c6f0*/  @!P5 IMAD.X R5, R5, 0x1, R20, P6 ;  /* 0x000000010505d824 */ /* 0x000fe200030e0614 */
[----:B------:R3:W5:Y:S01]  /*c700*/  @!P4 LD.E.64 R32, desc[UR60][R8.64] ;  /* 0x0000003c0820c980 */ /* 0x000762000c101b00 */
[----:B------:R-:W-:Y:S02]  /*c710*/  CS2R R20, SRZ ;  /* 0x0000000000147805 */ /* 0x000fe4000001ff00 */
[----:B0-----:R-:W-:Y:S02]  /*c720*/  CS2R R14, SRZ ;  /* 0x00000000000e7805 */ /* 0x001fe4000001ff00 */
[----:B-1----:R-:W-:Y:S01]  /*c730*/  CS2R R12, SRZ ;  /* 0x00000000000c7805 */ /* 0x002fe2000001ff00 */
[----:B------:R1:W5:Y:S01]  /*c740*/  @!P3 LD.E.64 R28, desc[UR60][R76.64] ;  /* 0x0000003c4c1cb980 */ /* 0x000362000c101b00 */
[----:B--2---:R-:W-:-:S03]  /*c750*/  CS2R R10, SRZ ;  /* 0x00000000000a7805 */ /* 0x004fc6000001ff00 */
[----:B------:R1:W5:Y:S01]  /*c760*/  @!P3 LD.E.64 R26, desc[UR60][R72.64] ;  /* 0x0000003c481ab980 */ /* 0x000362000c101b00 */
[----:B---3--:R-:W-:-:S03]  /*c770*/  CS2R R8, SRZ ;  /* 0x0000000000087805 */ /* 0x008fc6000001ff00 */
[----:B------:R1:W5:Y:S04]  /*c780*/  @!P2 LD.E.64 R24, desc[UR60][R70.64] ;  /* 0x0000003c4618a980 */ /* 0x000368000c101b00 */
[----:B------:R1:W5:Y:S04]  /*c790*/  @!P2 LD.E.64 R20, desc[UR60][R66.64] ;  /* 0x0000003c4214a980 */ /* 0x000368000c101b00 */
[----:B------:R1:W5:Y:S04]  /*c7a0*/  @!P1 LD.E.64 R14, desc[UR60][R64.64] ;  /* 0x0000003c400e9980 */ /* 0x000368000c101b00 */
[----:B------:R1:W5:Y:S04]  /*c7b0*/  @!P1 LD.E.64 R12, desc[UR60][R6.64] ;  /* 0x0000003c060c9980 */ /* 0x000368000c101b00 */
[----:B------:R1:W5:Y:S04]  /*c7c0*/  @!P5 LD.E.64 R10, desc[UR60][R74.64] ;  /* 0x0000003c4a0ad980 */ /* 0x000368000c101b00 */
[----:B------:R1:W5:Y:S02]  /*c7d0*/  @!P5 LD.E.64 R8, desc[UR60][R4.64] ;  /* 0x0000003c0408d980 */ /* 0x000364000c101b00 */
.L_x_1714:
[----:B------:R-:W-:Y:S05]  /*c7e0*/  BSYNC B1 ;  /* 0x0000000000017941 */ /* 0x000fea0003800000 */
.L_x_1713:
[----:B01---5:R-:W-:Y:S01]  /*c7f0*/  IMAD.MOV.U32 R4, RZ, RZ, R30 ;  /* 0x000000ffff047224 */ /* 0x023fe200078e001e */
[----:B--2---:R-:W-:Y:S01]  /*c800*/  LEA.HI R3, R197, R197, RZ, 0x1 ;  /* 0x000000c5c5037211 */ /* 0x004fe200078f08ff */
[C---:B------:R-:W-:Y:S01]  /*c810*/  VIADD R5, R62.reuse, 0xc400 ;  /* 0x0000c4003e057836 */ /* 0x040fe20000000000 */
[----:B------:R-:W-:Y:S01]  /*c820*/  MOV R63, R34 ;  /* 0x00000022003f7202 */ /* 0x000fe20000000f00 */
[----:B---3--:R-:W-:Y:S01]  /*c830*/  VIADD R0, R62, 0xc440 ;  /* 0x0000c4403e007836 */ /* 0x008fe20000000000 */
[----:B------:R-:W-:Y:S01]  /*c840*/  PRMT R75, R4, 0x7610, R75 ;  /* 0x00007610044b7816 */ /* 0x000fe2000000004b */
[----:B------:R-:W-:Y:S01]  /*c850*/  IMAD.MOV.U32 R6, RZ, RZ, R32 ;  /* 0x000000ffff067224 */ /* 0x000fe200078e0020 */
[----:B------:R-:W-:Y:S01]  /*c860*/  LOP3.LUT R4, R3, 0xfffffffe, RZ, 0xc0, !PT ;  /* 0xfffffffe03047812 */ /* 0x000fe200078ec0ff */
[----:B------:R-:W-:Y:S01]  /*c870*/  IMAD.MOV.U32 R7, RZ, RZ, R33 ;  /* 0x000000ffff077224 */ /* 0x000fe200078e0021 */
[----:B------:R-:W-:Y:S01]  /*c880*/  @P0 IADD3 R0, R5, -0x40, RZ ;  /* 0xffffffc005000810 */ /* 0x000fe20007ffe0ff */
[----:B------:R-:W-:Y:S01]  /*c890*/  IMAD.MOV.U32 R5, RZ, RZ, R31 ;  /* 0x000000ffff057224 */ /* 0x000fe200078e001f */
[----:B------:R-:W-:Y:S01]  /*c8a0*/  MOV R3, R26 ;  /* 0x0000001a00037202 */ /* 0x000fe20000000f00 */
[----:B------:R-:W-:Y:S01]  /*c8b0*/  IMAD.IADD R4, R197, 0x1, -R4 ;  /* 0x00000001c5047824 */ /* 0x000fe200078e0a04 */
[----:B------:R-:W-:Y:S01]  /*c8c0*/  PRMT R73, R6, 0x5410, R7 ;  /* 0x0000541006497816 */ /* 0x000fe20000000007 */
[----:B------:R-:W-:Y:S01]  /*c8d0*/  IMAD.MOV.U32 R6, RZ, RZ, R27 ;  /* 0x000000ffff067224 */ /* 0x000fe200078e001b */
[----:B------:R-:W-:Y:S01]  /*c8e0*/  PRMT R75, R75, 0x5410, R5 ;  /* 0x000054104b4b7816 */ /* 0x000fe20000000005 */
[----:B------:R-:W-:Y:S01]  /*c8f0*/  IMAD.MOV.U32 R7, RZ, RZ, R20 ;  /* 0x000000ffff077224 */ /* 0x000fe200078e0014 */
[----:B------:R-:W-:Y:S01]  /*c900*/  SHF.L.U32 R5, R4, 0x1f, RZ ;  /* 0x0000001f04057819 */ /* 0x000fe200000006ff */
[----:B------:R-:W-:Y:S01]  /*c910*/  IMAD.MOV.U32 R4, RZ, RZ, R12 ;  /* 0x000000ffff047224 */ /* 0x000fe200078e000c */
[----:B------:R-:W-:Y:S01]  /*c920*/  PRMT R70, R3, 0x5410, R6 ;  /* 0x0000541003467816 */ /* 0x000fe20000000006 */
[----:B------:R-:W-:Y:S01]  /*c930*/  IMAD.MOV.U32 R3, RZ, RZ, R21 ;  /* 0x000000ffff037224 */ /* 0x000fe200078e0015 */
[----:B------:R-:W0:Y:S01]  /*c940*/  SYNCS.PHASECHK.TRANS64.TRYWAIT P0, [R18+URZ+0x2a800], R5 ;  /* 0x02a80005120075a7 */ /* 0x000e22000800017f */
[----:B------:R-:W-:Y:S01]  /*c950*/  PRMT R66, R7, 0x7610, R66 ;  /* 0x0000761007427816 */ /* 0x000fe20000000042 */
[----:B------:R-:W-:Y:S01]  /*c960*/  IMAD.MOV.U32 R7, RZ, RZ, R8 ;  /* 0x000000ffff077224 */ /* 0x000fe200078e0008 */
[----:B------:R-:W-:Y:S01]  /*c970*/  MOV R6, R13 ;  /* 0x0000000d00067202 */ /* 0x000fe20000000f00 */
[----:B------:R-:W-:Y:S01]  /*c980*/  BSSY B1, `(.L_x_1715) ;  /* 0x000001a000017945 */ /* 0x000fe20003800000 */
[----:B------:R-:W-:-:S02]  /*c990*/  PRMT R66, R66, 0x5410, R3 ;  /* 0x0000541042427816 */ /* 0x000fc40000000003 */
        /* <DEDUP_REMOVED lines=8> */
[----:B------:R-:W-:Y:S01]  /*ca20*/  VIADDMNMX R72, R84, -R187, 0x80, PT ;  /* 0x0000008054487446 */ /* 0x000fe200038009bb */
[----:B------:R-:W-:Y:S01]  /*ca30*/  IMAD.MOV.U32 R63, RZ, RZ, R15 ;  /* 0x000000ffff3f7224 */ /* 0x000fe200078e000f */
[----:B------:R-:W-:Y:S01]  /*ca40*/  PRMT R76, R6, 0x5410, R7 ;  /* 0x00005410064c7816 */ /* 0x000fe20000000007 */
[----:B------:R-:W-:Y:S01]  /*ca50*/  IMAD.MOV.U32 R6, RZ, RZ, R28 ;  /* 0x000000ffff067224 */ /* 0x000fe200078e001c */
[----:B------:R-:W-:Y:S01]  /*ca60*/  PRMT R74, R74, 0x5410, R4 ;  /* 0x000054104a4a7816 */ /* 0x000fe20000000004 */
[----:B------:R-:W-:Y:S01]  /*ca70*/  IMAD.MOV.U32 R7, RZ, RZ, R29 ;  /* 0x000000ffff077224 */ /* 0x000fe200078e001d */
[----:B------:R-:W-:Y:S01]  /*ca80*/  ISETP.GE.AND P1, PT, R174, R72, PT ;  /* 0x00000048ae00720c */ /* 0x000fe20003f26270 */
[----:B------:R-:W-:-:S03]  /*ca90*/  IMAD.MOV.U32 R4, RZ, RZ, R24 ;  /* 0x000000ffff047224 */ /* 0x000fc600078e0018 */
[----:B------:R-:W-:Y:S01]  /*caa0*/  PRMT R71, R6, 0x5410, R7 ;  /* 0x0000541006477816 */ /* 0x000fe20000000007 */
[----:B------:R-:W-:Y:S01]  /*cab0*/  IMAD.MOV.U32 R7, RZ, RZ, R14 ;  /* 0x000000ffff077224 */ /* 0x000fe200078e000e */
[----:B------:R-:W-:-:S04]  /*cac0*/  MOV R6, R25 ;  /* 0x0000001900067202 */ /* 0x000fc80000000f00 */
[----:B------:R-:W-:Y:S01]  /*cad0*/  PRMT R67, R4, 0x5410, R6 ;  /* 0x0000541004437816 */ /* 0x000fe20000000006 */
[----:B------:R-:W-:Y:S01]  /*cae0*/  IMAD.MOV.U32 R4, RZ, RZ, R10 ;  /* 0x000000ffff047224 */ /* 0x000fe200078e000a */
[----:B------:R-:W-:Y:S01]  /*caf0*/  PRMT R65, R7, 0x5410, R63 ;  /* 0x0000541007417816 */ /* 0x000fe2000000003f */
[----:B------:R-:W-:Y:S01]  /*cb00*/  IMAD.MOV.U32 R6, RZ, RZ, R11 ;  /* 0x000000ffff067224 */ /* 0x000fe200078e000b */
[----:B0-----:R-:W-:Y:S06]  /*cb10*/  @!P0 BRA `(.L_x_1716) ;  /* 0x000001bc00488947 */ /* 0x001fec0003800000 */
.L_x_2045:
[----:B------:R-:W-:Y:S05]  /*cb20*/  BSYNC B1 ;  /* 0x0000000000017941 */ /* 0x000fea0003800000 */
.L_x_1715:
        /* <DEDUP_REMOVED lines=13> */
[----:B------:R-:W-:Y:S01]  /*cc00*/  SHF.R.U32.HI R90, RZ, 0x10, R61 ;  /* 0x00000010ff5a7819 */ /* 0x000fe2000001163d */
[--C-:B------:R-:W-:Y:S01]  /*cc10*/  HADD2.F32 R77, -RZ, R89.reuse.H1_H1 ;  /* 0x30000059ff4d7230 */ /* 0x100fe20000004100 */
[----:B------:R-:W-:Y:S01]  /*cc20*/  SHF.R.U32.HI R84, RZ, 0x10, R59 ;  /* 0x00000010ff547819 */ /* 0x000fe2000001163b */
[----:B------:R-:W-:Y:S01]  /*cc30*/  HADD2.F32 R89, -RZ, R89.H0_H0 ;  /* 0x20000059ff597230 */ /* 0x000fe20000004100 */
[----:B------:R-:W-:Y:S01]  /*cc40*/  SHF.R.U64 R93, R60, 0x10, R61 ;  /* 0x000000103c5d7819 */ /* 0x000fe2000000123d */
[----:B------:R-:W-:Y:S01]  /*cc50*/  HADD2.F32 R90, -RZ, R90.H0_H0 ;  /* 0x2000005aff5a7230 */ /* 0x000fe20000004100 */
[----:B------:R-:W-:Y:S01]  /*cc60*/  SHF.R.U64 R94, R58, 0x10, R59 ;  /* 0x000000103a5e7819 */ /* 0x000fe2000000123b */
[----:B------:R-:W-:Y:S02]  /*cc70*/  HADD2.F32 R84, -RZ, R84.H0_H0 ;  /* 0x20000054ff547230 */ /* 0x000fe40000004100 */
[----:B0-----:R-:W-:-:S02]  /*cc80*/  HADD2.F32 R61, -RZ, R7.H1_H1 ;  /* 0x30000007ff3d7230 */ /* 0x001fc40000004100 */
[----:B------:R-:W-:Y:S02]  /*cc90*/  HADD2.F32 R60, -RZ, R7.H0_H0 ;  /* 0x20000007ff3c7230 */ /* 0x000fe40000004100 */
[--C-:B------:R-:W-:Y:S02]  /*cca0*/  HADD2.F32 R7, -RZ, R4.reuse.H0_H0 ;  /* 0x20000004ff077230 */ /* 0x100fe40000004100 */
[C---:B------:R-:W-:Y:S01]  /*ccb0*/  FMUL.FTZ R91, R61.reuse, R90 ;  /* 0x0000005a3d5b7220 */ /* 0x040fe20000410000 */
[----:B------:R-:W-:Y:S01]  /*ccc0*/  FMUL.FTZ R61, R61, R84 ;  /* 0x000000543d3d7220 */ /* 0x000fe20000410000 */
[----:B------:R-:W-:Y:S02]  /*ccd0*/  HADD2.F32 R4, -RZ, R4.H1_H1 ;  /* 0x30000004ff047230 */ /* 0x000fe40000004100 */
[--C-:B------:R-:W-:Y:S02]  /*cce0*/  HADD2.F32 R58, -RZ, R6.reuse.H0_H0 ;  /* 0x20000006ff3a7230 */ /* 0x100fe40000004100 */
[----:B------:R-:W-:Y:S01]  /*ccf0*/  FFMA.FTZ R90, R60, R90, R61 ;  /* 0x0000005a3c5a7223 */ /* 0x000fe2000001003d */
[----:B------:R-:W-:-:S02]  /*cd00*/  HADD2.F32 R59, -RZ, R6.H1_H1 ;  /* 0x30000006ff3b7230 */ /* 0x000fc40000004100 */
[----:B------:R-:W-:Y:S01]  /*cd10*/  FFMA.FTZ R91, R60, R84, -R91 ;  /* 0x000000543c5b7223 */ /* 0x000fe2000001085b */
[--C-:B------:R-:W-:Y:S02]  /*cd20*/  HADD2.F32 R61, -RZ, R88.reuse.H1_H1 ;  /* 0x30000058ff3d7230 */ /* 0x100fe40000004100 */
[C---:B------:R-:W-:Y:S01]  /*cd30*/  FMUL.FTZ R92, R4.reuse, R89 ;  /* 0x00000059045c7220 */ /* 0x040fe20000410000 */
[--C-:B------:R-:W-:Y:S02]  /*cd40*/  HADD2.F32 R6, -RZ, R5.reuse.H0_H0 ;  /* 0x20000005ff067230 */ /* 0x100fe40000004100 */
[-C--:B------:R-:W-:Y:S01]  /*cd50*/  FMUL.FTZ R84, R4, R77.reuse ;  /* 0x0000004d04547220 */ /* 0x080fe20000410000 */
[----:B------:R-:W-:Y:S02]  /*cd60*/  HADD2.F32 R88, -RZ, R88.H0_H0 ;  /* 0x20000058ff587230 */ /* 0x000fe40000004100 */
[----:B------:R-:W-:Y:S01]  /*cd70*/  FFMA.FTZ R92, R7, R77, -R92 ;  /* 0x0000004d075c7223 */ /* 0x000fe2000001085c */
[----:B------:R-:W-:-:S02]  /*cd80*/  HADD2.F32 R5, -RZ, R5.H1_H1 ;  /* 0x30000005ff057230 */ /* 0x000fc40000004100 */
[----:B------:R-:W-:Y:S01]  /*cd90*/  FFMA.FTZ R89, R7, R89, R84 ;  /* 0x0000005907597223 */ /* 0x000fe20000010054 */
[----:B------:R-:W-:Y:S02]  /*cda0*/  HADD2.F32 R60, -RZ, R93.H0_H0 ;  /* 0x2000005dff3c7230 */ /* 0x000fe40000004100 */
[CC--:B------:R-:W-:Y:S01]  /*cdb0*/  FMUL.FTZ R77, R59.reuse, R61.reuse ;  /* 0x0000003d3b4d7220 */ /* 0x0c0fe20000410000 */
[----:B------:R-:W-:Y:S02]  /*cdc0*/  HADD2.F32 R4, -RZ, R94.H0_H0 ;  /* 0x2000005eff047230 */ /* 0x000fe40000004100 */
[----:B------:R-:W-:Y:S01]  /*cdd0*/  FMUL.FTZ R84, R59, R88 ;  /* 0x000000583b547220 */ /* 0x000fe20000410000 */
[C---:B------:R-:W-:Y:S01]  /*cde0*/  FMUL.FTZ R7, R5.reuse, R60 ;  /* 0x0000003c05077220 */ /* 0x040fe20000410000 */
[C---:B------:R-:W-:Y:S01]  /*cdf0*/  FFMA.FTZ R77, R58.reuse, R88, -R77 ;  /* 0x000000583a4d7223 */ /* 0x040fe2000001084d */
[-C--:B------:R-:W-:Y:S01]  /*ce00*/  FMUL.FTZ R59, R5, R4.reuse ;  /* 0x00000004053b7220 */ /* 0x080fe20000410000 */
[----:B------:R-:W-:Y:S01]  /*ce10*/  FFMA.FTZ R84, R58, R61, R84 ;  /* 0x0000003d3a547223 */ /* 0x000fe20000010054 */
[----:B------:R-:W-:Y:S01]  /*ce20*/  FFMA.FTZ R5, R6, R4, -R7 ;  /* 0x0000000406057223 */ /* 0x000fe20000010807 */
[----:B------:R-:W-:Y:S01]  /*ce30*/  F2FP.F16.F32.PACK_AB R7, R90, R91 ;  /* 0x0000005b5a07723e */ /* 0x000fe200000000ff */
[----:B------:R-:W-:Y:S01]  /*ce40*/  FFMA.FTZ R60, R6, R60, R59 ;  /* 0x0000003c063c7223 */ /* 0x000fe2000001003b */
[----:B------:R-:W-:-:S02]  /*ce50*/  F2FP.F16.F32.PACK_AB R4, R89, R92 ;  /* 0x0000005c5904723e */ /* 0x000fc400000000ff */
[----:B------:R-:W-:Y:S02]  /*ce60*/  F2FP.F16.F32.PACK_AB R6, R84, R77 ;  /* 0x0000004d5406723e */ /* 0x000fe400000000ff */
[----:B------:R-:W-:-:S05]  /*ce70*/  F2FP.F16.F32.PACK_AB R5, R60, R5 ;  /* 0x000000053c05723e */ /* 0x000fca00000000ff */
[----:B------:R0:W-:Y:S02]  /*ce80*/  STS.128 [R62+0xc400], R4 ;  /* 0x00c400043e007388 */ /* 0x0001e40000000c00 */
.L_x_1720:
[----:B------:R-:W-:Y:S05]  /*ce90*/  BSYNC B2 ;  /* 0x0000000000027941 */ /* 0x000fea0003800000 */
.L_x_1719:
[----:B------:R-:W-:Y:S04]  /*cea0*/  BSSY B2, `(.L_x_1721) ;  /* 0x000002c000027945 */ /* 0x000fe80003800000 */
[----:B------:R-:W-:Y:S05]  /*ceb0*/  @P1 BRA `(.L_x_1722) ;  /* 0x0000000000a81947 */ /* 0x000fea0003800000 */
[----:B0-----:R-:W0:Y:S01]  /*cec0*/  LDS.128 R4, [R0] ;  /* 0x0000000000047984 */ /* 0x001e220000000c00 */
[----:B------:R-:W-:Y:S01]  /*ced0*/  SHF.R.U32.HI R59, RZ, 0x10, R55 ;  /* 0x00000010ff3b7819 */ /* 0x000fe20000011637 */
[----:B------:R-:W-:Y:S01]  /*cee0*/  HADD2.F32 R58, -RZ, R87.H0_H0 ;  /* 0x20000057ff3a7230 */ /* 0x000fe20000004100 */
[--C-:B------:R-:W-:Y:S01]  /*cef0*/  SHF.R.U32.HI R61, RZ, 0x10, R57.reuse ;  /* 0x00000010ff3d7819 */ /* 0x100fe20000011639 */
[--C-:B------:R-:W-:Y:S01]  /*cf00*/  HADD2.F32 R60, -RZ, R86.reuse.H0_H0 ;  /* 0x20000056ff3c7230 */ /* 0x100fe20000004100 */
[----:B------:R-:W-:Y:S01]  /*cf10*/  SHF.R.U64 R89, R56, 0x10, R57 ;  /* 0x0000001038597819 */ /* 0x000fe20000001239 */
[----:B------:R-:W-:Y:S01]  /*cf20*/  HADD2.F32 R59, -RZ, R59.H0_H0 ;  /* 0x2000003bff3b7230 */ /* 0x000fe20000004100 */
[----:B------:R-:W-:Y:S01]  /*cf30*/  SHF.R.U64 R91, R54, 0x10, R55 ;  /* 0x00000010365b7819 */ /* 0x000fe20000001237 */
[----:B------:R-:W-:Y:S02]  /*cf40*/  HADD2.F32 R61, -RZ, R61.H0_H0 ;  /* 0x2000003dff3d7230 */ /* 0x000fe40000004100 */
[----:B------:R-:W-:-:S02]  /*cf50*/  HADD2.F32 R86, -RZ, R86.H1_H1 ;  /* 0x30000056ff567230 */ /* 0x000fc40000004100 */
[----:B------:R-:W-:Y:S02]  /*cf60*/  HADD2.F32 R87, -RZ, R87.H1_H1 ;  /* 0x30000057ff577230 */ /* 0x000fe40000004100 */
[--C-:B0-----:R-:W-:Y:S02]  /*cf70*/  HADD2.F32 R57, -RZ, R7.reuse.H1_H1 ;  /* 0x30000007ff397230 */ /* 0x101fe40000004100 */
[----:B------:R-:W-:Y:S02]  /*cf80*/  HADD2.F32 R56, -RZ, R7.H0_H0 ;  /* 0x20000007ff387230 */ /* 0x000fe40000004100 */
[--C-:B------:R-:W-:Y:S02]  /*cf90*/  HADD2.F32 R7, -RZ, R4.reuse.H0_H0 ;  /* 0x20000004ff077230 */ /* 0x100fe40000004100 */
[C---:B------:R-:W-:Y:S01]  /*cfa0*/  FMUL.FTZ R88, R57.reuse, R59 ;  /* 0x0000003b39587220 */ /* 0x040fe20000410000 */
[----:B------:R-:W-:Y:S02]  /*cfb0*/  HADD2.F32 R4, -RZ, R4.H1_H1 ;  /* 0x30000004ff047230 */ /* 0x000fe40000004100 */
[----:B------:R-:W-:Y:S01]  /*cfc0*/  FMUL.FTZ R77, R57, R61 ;  /* 0x0000003d394d7220 */ /* 0x000fe20000410000 */
[----:B------:R-:W-:-:S02]  /*cfd0*/  HADD2.F32 R54, -RZ, R6.H0_H0 ;  /* 0x20000006ff367230 */ /* 0x000fc40000004100 */
[----:B------:R-:W-:Y:S01]  /*cfe0*/  FFMA.FTZ R90, R56, R61, R88 ;  /* 0x0000003d385a7223 */ /* 0x000fe20000010058 */
[----:B------:R-:W-:Y:S02]  /*cff0*/  HADD2.F32 R55, -RZ, R6.H1_H1 ;  /* 0x30000006ff377230 */ /* 0x000fe40000004100 */
[----:B------:R-:W-:Y:S01]  /*d000*/  FMUL.FTZ R84, R4, R60 ;  /* 0x0000003c04547220 */ /* 0x000fe20000410000 */
[--C-:B------:R-:W-:Y:S02]  /*d010*/  HADD2.F32 R6, -RZ, R5.reuse.H0_H0 ;  /* 0x20000005ff067230 */ /* 0x100fe40000004100 */
[----:B------:R-:W-:Y:S01]  /*d020*/  FFMA.FTZ R77, R56, R59, -R77 ;  /* 0x0000003b384d7223 */ /* 0x000fe2000001084d */
[-C--:B------:R-:W-:Y:S01]  /*d030*/  FMUL.FTZ R88, R4, R58.reuse ;  /* 0x0000003a04587220 */ /* 0x080fe20000410000 */
[----:B------:R-:W-:Y:S02]  /*d040*/  HADD2.F32 R5, -RZ, R5.H1_H1 ;  /* 0x30000005ff057230 */ /* 0x000fe40000004100 */
[----:B------:R-:W-:Y:S01]  /*d050*/  FFMA.FTZ R84, R7, R58, -R84 ;  /* 0x0000003a07547223 */ /* 0x000fe20000010854 */
[----:B------:R-:W-:-:S02]  /*d060*/  HADD2.F32 R56, -RZ, R89.H0_H0 ;  /* 0x20000059ff387230 */ /* 0x000fc40000004100 */
[----:B------:R-:W-:Y:S01]  /*d070*/  FFMA.FTZ R57, R7, R60, R88 ;  /* 0x0000003c07397223 */ /* 0x000fe20000010058 */
[----:B------:R-:W-:Y:S02]  /*d080*/  HADD2.F32 R4, -RZ, R91.H0_H0 ;  /* 0x2000005bff047230 */ /* 0x000fe40000004100 */
[C---:B------:R-:W-:Y:S01]  /*d090*/  FMUL.FTZ R59, R55.reuse, R86 ;  /* 0x00000056373b7220 */ /* 0x040fe20000410000 */
[-C--:B------:R-:W-:Y:S01]  /*d0a0*/  FMUL.FTZ R61, R55, R87.reuse ;  /* 0x00000057373d7220 */ /* 0x080fe20000410000 */
[C---:B------:R-:W-:Y:S01]  /*d0b0*/  FMUL.FTZ R7, R5.reuse, R56 ;  /* 0x0000003805077220 */ /* 0x040fe20000410000 */
[----:B------:R-:W-:Y:S01]  /*d0c0*/  FMUL.FTZ R55, R5, R4 ;  /* 0x0000000405377220 */ /* 0x000fe20000410000 */
[C---:B------:R-:W-:Y:S01]  /*d0d0*/  FFMA.FTZ R59, R54.reuse, R87, -R59 ;  /* 0x00000057363b7223 */ /* 0x040fe2000001083b */
[----:B------:R-:W-:Y:S01]  /*d0e0*/  FFMA.FTZ R54, R54, R86, R61 ;  /* 0x0000005636367223 */ /* 0x000fe2000001003d */
[C---:B------:R-:W-:Y:S01]  /*d0f0*/  FFMA.FTZ R5, R6.reuse, R4, -R7 ;  /* 0x0000000406057223 */ /* 0x040fe20000010807 */
[----:B------:R-:W-:Y:S01]  /*d100*/  FFMA.FTZ R56, R6, R56, R55 ;  /* 0x0000003806387223 */ /* 0x000fe20000010037 */
[----:B------:R-:W-:-:S02]  /*d110*/  F2FP.F16.F32.PACK_AB R7, R90, R77 ;  /* 0x0000004d5a07723e */ /* 0x000fc400000000ff */
[----:B------:R-:W-:Y:S02]  /*d120*/  F2FP.F16.F32.PACK_AB R6, R54, R59 ;  /* 0x0000003b3606723e */ /* 0x000fe400000000ff */
[----:B------:R-:W-:Y:S02]  /*d130*/  F2FP.F16.F32.PACK_AB R4, R57, R84 ;  /* 0x000000543904723e */ /* 0x000fe400000000ff */
[----:B------:R-:W-:-:S05]  /*d140*/  F2FP.F16.F32.PACK_AB R5, R56, R5 ;  /* 0x000000053805723e */ /* 0x000fca00000000ff */
[----:B------:R1:W-:Y:S02]  /*d150*/  STS.128 [R0], R4 ;  /* 0x0000000400007388 */ /* 0x0003e40000000c00 */
.L_x_1722:
[----:B------:R-:W-:Y:S05]  /*d160*/  BSYNC B2 ;  /* 0x0000000000027941 */ /* 0x000fea0003800000 */
.L_x_1721:
[----:B------:R-:W-:Y:S04]  /*d170*/  BSSY B2, `(.L_x_1723) ;  /* 0x000002c000027945 */ /* 0x000fe80003800000 */
[----:B------:R-:W-:Y:S05]  /*d180*/  @P2 BRA `(.L_x_1724) ;  /* 0x0000000000a82947 */ /* 0x000fea0003800000 */
[----:B01----:R-:W0:Y:S01]  /*d190*/  LDS.128 R4, [R62+0x10400] ;  /* 0x010400003e047984 */ /* 0x003e220000000c00 */
[----:B------:R-:W-:Y:S01]  /*d1a0*/  SHF.R.U32.HI R55, RZ, 0x10, R53 ;  /* 0x00000010ff377819 */ /* 0x000fe20000011635 */
[----:B------:R-:W-:Y:S01]  /*d1b0*/  HADD2.F32 R54, -RZ, R85.H0_H0 ;  /* 0x20000055ff367230 */ /* 0x000fe20000004100 */
[----:B------:R-:W-:Y:S01]  /*d1c0*/  SHF.R.U32.HI R57, RZ, 0x10, R51 ;  /* 0x00000010ff397819 */ /* 0x000fe20000011633 */
[----:B------:R-:W-:Y:S01]  /*d1d0*/  HADD2.F32 R56, -RZ, R83.H0_H0 ;  /* 0x20000053ff387230 */ /* 0x000fe20000004100 */
        /* <DEDUP_REMOVED lines=27> */
[-C--:B------:R-:W-:Y:S01]  /*d390*/  FMUL.FTZ R51, R5, R4.reuse ;  /* 0x0000000405337220 */ /* 0x080fe20000410000 */
        /* <DEDUP_REMOVED lines=8> */
[----:B------:R2:W-:Y:S02]  /*d420*/  STS.128 [R62+0x10400], R4 ;  /* 0x010400043e007388 */ /* 0x0005e40000000c00 */
.L_x_1724:
[----:B------:R-:W-:Y:S05]  /*d430*/  BSYNC B2 ;  /* 0x0000000000027941 */ /* 0x000fea0003800000 */
.L_x_1723:
[----:B------:R-:W-:Y:S04]  /*d440*/  BSSY B2, `(.L_x_1725) ;  /* 0x000002c000027945 */ /* 0x000fe80003800000 */
[----:B------:R-:W-:Y:S05]  /*d450*/  @P3 BRA `(.L_x_1726) ;  /* 0x0000000000a83947 */ /* 0x000fea0003800000 */
[----:B012---:R-:W0:Y:S01]  /*d460*/  LDS.128 R4, [R0+0x4000] ;  /* 0x0040000000047984 */ /* 0x007e220000000c00 */
[----:B------:R-:W-:Y:S01]  /*d470*/  SHF.R.U32.HI R51, RZ, 0x10, R49 ;  /* 0x00000010ff337819 */ /* 0x000fe20000011631 */
[----:B------:R-:W-:Y:S01]  /*d480*/  HADD2.F32 R50, -RZ, R81.H1_H1 ;  /* 0x30000051ff327230 */ /* 0x000fe20000004100 */
[----:B------:R-:W-:Y:S01]  /*d490*/  SHF.R.U32.HI R53, RZ, 0x10, R47 ;  /* 0x00000010ff357819 */ /* 0x000fe2000001162f */
[--C-:B------:R-:W-:Y:S01]  /*d4a0*/  HADD2.F32 R52, -RZ, R82.reuse.H1_H1 ;  /* 0x30000052ff347230 */ /* 0x100fe20000004100 */
[----:B------:R-:W-:Y:S01]  /*d4b0*/  SHF.R.U64 R59, R48, 0x10, R49 ;  /* 0x00000010303b7819 */ /* 0x000fe20000001231 */
[----:B------:R-:W-:Y:S01]  /*d4c0*/  HADD2.F32 R51, -RZ, R51.H0_H0 ;  /* 0x20000033ff337230 */ /* 0x000fe20000004100 */
[----:B------:R-:W-:Y:S01]  /*d4d0*/  SHF.R.U64 R57, R46, 0x10, R47 ;  /* 0x000000102e397819 */ /* 0x000fe2000000122f */
[----:B------:R-:W-:Y:S02]  /*d4e0*/  HADD2.F32 R53, -RZ, R53.H0_H0 ;  /* 0x20000035ff357230 */ /* 0x000fe40000004100 */
[----:B------:R-:W-:-:S02]  /*d4f0*/  HADD2.F32 R82, -RZ, R82.H0_H0 ;  /* 0x20000052ff527230 */ /* 0x000fc40000004100 */
[----:B------:R-:W-:Y:S02]  /*d500*/  HADD2.F32 R81, -RZ, R81.H0_H0 ;  /* 0x20000051ff517230 */ /* 0x000fe40000004100 */
        /* <DEDUP_REMOVED lines=31> */
.L_x_1726:
[----:B------:R-:W-:Y:S05]  /*d700*/  BSYNC B2 ;  /* 0x0000000000027941 */ /* 0x000fea0003800000 */
.L_x_1725:
[----:B------:R-:W-:Y:S04]  /*d710*/  BSSY B2, `(.L_x_1727) ;  /* 0x000002c000027945 */ /* 0x000fe80003800000 */
[----:B------:R-:W-:Y:S05]  /*d720*/  @P4 BRA `(.L_x_1728) ;  /* 0x0000000000a84947 */ /* 0x000fea0003800000 */
[----:B0123--:R-:W0:Y:S01]  /*d730*/  LDS.128 R4, [R62+0x14400] ;  /* 0x014400003e047984 */ /* 0x00fe220000000c00 */
        /* <DEDUP_REMOVED lines=41> */
.L_x_1728:
[----:B------:R-:W-:Y:S05]  /*d9d0*/  BSYNC B2 ;  /* 0x0000000000027941 */ /* 0x000fea0003800000 */
.L_x_1727:
[----:B------:R-:W-:Y:S05]  /*d9e0*/  @P5 BRA `(.L_x_1718) ;  /* 0x0000000000a85947 */ /* 0x000fea0003800000 */
[----:B01234-:R-:W0:Y:S01]  /*d9f0*/  LDS.128 R4, [R0+0x8000] ;  /* 0x0080000000047984 */ /* 0x01fe220000000c00 */
[----:B------:R-:W-:Y:S01]  /*da00*/  SHF.R.U32.HI R43, RZ, 0x10, R37 ;  /* 0x00000010ff2b7819 */ /* 0x000fe20000011625 */
[----:B------:R-:W-:Y:S01]  /*da10*/  HADD2.F32 R42, -RZ, R78.H0_H0 ;  /* 0x2000004eff2a7230 */ /* 0x000fe20000004100 */
[--C-:B------:R-:W-:Y:S01]  /*da20*/  SHF.R.U32.HI R45, RZ, 0x10, R39.reuse ;  /* 0x00000010ff2d7819 */ /* 0x100fe20000011627 */
        /* <DEDUP_REMOVED lines=25> */
[CC--:B------:R-:W-:Y:S01]  /*dbc0*/  FMUL.FTZ R43, R37.reuse, R69.reuse ;  /* 0x00000045252b7220 */ /* 0x0c0fe20000410000 */
[----:B------:R-:W-:Y:S01]  /*dbd0*/  FMUL.FTZ R42, R37, R78 ;  /* 0x0000004e252a7220 */ /* 0x000fe20000410000 */
        /* <DEDUP_REMOVED lines=11> */
.L_x_1718:
[----:B------:R-:W-:Y:S05]  /*dc90*/  BSYNC B1 ;  /* 0x0000000000017941 */ /* 0x000fea0003800000 */
.L_x_1717:
        /* <DEDUP_REMOVED lines=12> */
[--C-:B------:R-:W-:Y:S01]  /*dd60*/  SHF.R.U64 R47, R40, 0x10, R41.reuse ;  /* 0x00000010282f7819 */ /* 0x100fe20000001229 */
[----:B------:R-:W-:Y:S01]  /*dd70*/  HADD2.F32 R38, -RZ, R76.H0_H0 ;  /* 0x2000004cff267230 */ /* 0x000fe20000004100 */
[----:B------:R-:W-:Y:S01]  /*dd80*/  SHF.R.U32.HI R39, RZ, 0x10, R41 ;  /* 0x00000010ff277819 */ /* 0x000fe20000011629 */
[--C-:B------:R-:W-:Y:S01]  /*dd90*/  HADD2.F32 R40, -RZ, R75.reuse.H0_H0 ;  /* 0x2000004bff287230 */ /* 0x100fe20000004100 */
[--C-:B------:R-:W-:Y:S01]  /*dda0*/  SHF.R.U32.HI R41, RZ, 0x10, R31.reuse ;  /* 0x00000010ff297819 */ /* 0x100fe2000001161f */
[----:B------:R-:W-:Y:S01]  /*ddb0*/  HADD2.F32 R75, -RZ, R75.H1_H1 ;  /* 0x3000004bff4b7230 */ /* 0x000fe20000004100 */
[----:B------:R-:W-:Y:S01]  /*ddc0*/  SHF.R.U64 R45, R30, 0x10, R31 ;  /* 0x000000101e2d7819 */ /* 0x000fe2000000121f */
[----:B------:R-:W-:Y:S02]  /*ddd0*/  HADD2.F32 R39, -RZ, R39.H0_H0 ;  /* 0x20000027ff277230 */ /* 0x000fe40000004100 */
[----:B------:R-:W-:-:S02]  /*dde0*/  HADD2.F32 R41, -RZ, R41.H0_H0 ;  /* 0x20000029ff297230 */ /* 0x000fc40000004100 */
        /* <DEDUP_REMOVED lines=32> */
.L_x_1731:
[----:B------:R-:W-:Y:S05]  /*dff0*/  BSYNC B1 ;  /* 0x0000000000017941 */ /* 0x000fea0003800000 */
.L_x_1730:
[----:B------:R-:W-:Y:S04]  /*e000*/  BSSY B1, `(.L_x_1732) ;  /* 0x000002c000017945 */ /* 0x000fe80003800000 */
[----:B------:R-:W-:Y:S05]  /*e010*/  @P1 BRA `(.L_x_1733) ;  /* 0x0000000000a81947 */ /* 0x000fea0003800000 */
[----:B0-----:R-:W0:Y:S01]  /*e020*/  LDS.128 R4, [R0+0x2000] ;  /* 0x0020000000047984 */ /* 0x001e220000000c00 */
        /* <DEDUP_REMOVED lines=41> */
.L_x_1733:
[----:B------:R-:W-:Y:S05]  /*e2c0*/  BSYNC B1 ;  /* 0x0000000000017941 */ /* 0x000fea0003800000 */
.L_x_1732:
[----:B------:R-:W-:Y:S04]  /*e2d0*/  BSSY B1, `(.L_x_1734) ;  /* 0x000002c000017945 */ /* 0x000fe80003800000 */
[----:B------:R-:W-:Y:S05]  /*e2e0*/  @P2 BRA `(.L_x_1735) ;  /* 0x0000000000a82947 */ /* 0x000fea0003800000 */
[----:B01----:R-:W0:Y:S01]  /*e2f0*/  LDS.128 R4, [R62+0x12400] ;  /* 0x012400003e047984 */ /* 0x003e220000000c00 */
[----:B------:R-:W-:Y:S01]  /*e300*/  SHF.R.U32.HI R31, RZ, 0x10, R29 ;  /* 0x00000010ff1f7819 */ /* 0x000fe2000001161d */
[----:B------:R-:W-:Y:S01]  /*e310*/  HADD2.F32 R30, -RZ, R71.H0_H0 ;  /* 0x20000047ff1e7230 */ /* 0x000fe20000004100 */
[----:B------:R-:W-:Y:S01]  /*e320*/  SHF.R.U32.HI R33, RZ, 0x10, R27 ;  /* 0x00000010ff217819 */ /* 0x000fe2000001161b */
        /* <DEDUP_REMOVED lines=38> */
.L_x_1735:
[----:B------:R-:W-:Y:S05]  /*e590*/  BSYNC B1 ;  /* 0x0000000000017941 */ /* 0x000fea0003800000 */
.L_x_1734:
[----:B------:R-:W-:Y:S04]  /*e5a0*/  BSSY B1, `(.L_x_1736) ;  /* 0x000002c000017945 */ /* 0x000fe80003800000 */
[----:B------:R-:W-:Y:S05]  /*e5b0*/  @P3 BRA `(.L_x_1737) ;  /* 0x0000000000a83947 */ /* 0x000fea0003800000 */
[----:B012---:R-:W0:Y:S01]  /*e5c0*/  LDS.128 R4, [R0+0x6000] ;  /* 0x0060000000047984 */ /* 0x007e220000000c00 */
        /* <DEDUP_REMOVED lines=41> */
.L_x_1737:
[----:B------:R-:W-:Y:S05]  /*e860*/  BSYNC B1 ;  /* 0x0000000000017941 */ /* 0x000fea0003800000 */
.L_x_1736:
[----:B------:R-:W-:Y:S04]  /*e870*/  BSSY B1, `(.L_x_1738) ;  /* 0x000002c000017945 */ /* 0x000fe80003800000 */
[----:B------:R-:W-:Y:S05]  /*e880*/  @P4 BRA `(.L_x_1739) ;  /* 0x0000000000a84947 */ /* 0x000fea0003800000 */
[----:B0123--:R-:W0:Y:S01]  /*e890*/  LDS.128 R4, [R62+0x16400] ;  /* 0x016400003e047984 */ /* 0x00fe220000000c00 */
        /* <DEDUP_REMOVED lines=41> */
.L_x_1739:
[----:B------:R-:W-:Y:S05]  /*eb30*/  BSYNC B1 ;  /* 0x0000000000017941 */ /* 0x000fea0003800000 */
.L_x_1738:
[----:B------:R-:W-:Y:S05]  /*eb40*/  @P5 BRA `(.L_x_1729) ;  /* 0x0000003400ac5947 */ /* 0x000fea0003800000 */
[----:B01234-:R-:W0:Y:S01]  /*eb50*/  LDS.128 R4, [R0+0xa000] ;  /* 0x00a0000000047984 */ /* 0x01fe220000000c00 */
        /* <DEDUP_REMOVED lines=9> */
[--C-:B0-----:R-:W-:Y:S02]  /*ebf0*/  HADD2.F32 R11, -RZ, R7.reuse.H1_H1 ;  /* 0x30000007ff0b7230 */ /* 0x101fe40000004100 */
[----:B------:R-:W-:Y:S02]  /*ec00*/  HADD2.F32 R10, -RZ, R7.H0_H0 ;  /* 0x20000007ff0a7230 */ /* 0x000fe40000004100 */
[--C-:B------:R-:W-:Y:S02]  /*ec10*/  HADD2.F32 R7, -RZ, R4.reuse.H0_H0 ;  /* 0x20000004ff077230 */ /* 0x100fe40000004100 */
[C---:B------:R-:W-:Y:S01]  /*ec20*/  FMUL.FTZ R21, R11.reuse, R15 ;  /* 0x0000000f0b157220 */ /* 0x040fe20000410000 */
[----:B------:R-:W-:Y:S02]  /*ec30*/  HADD2.F32 R4, -RZ, R4.H1_H1 ;  /* 0x30000004ff047230 */ /* 0x000fe40000004100 */
[----:B------:R-:W-:Y:S01]  /*ec40*/  FMUL.FTZ R24, R11, R13 ;  /* 0x0000000d0b187220 */ /* 0x000fe20000410000 */
[----:B------:R-:W-:-:S02]  /*ec50*/  HADD2.F32 R8, -RZ, R6.H0_H0 ;  /* 0x20000006ff087230 */ /* 0x000fc40000004100 */
[C---:B------:R-:W-:Y:S01]  /*ec60*/  FFMA.FTZ R21, R10.reuse, R13, -R21 ;  /* 0x0000000d0a157223 */ /* 0x040fe20000010815 */
[----:B------:R-:W-:Y:S02]  /*ec70*/  HADD2.F32 R9, -RZ, R6.H1_H1 ;  /* 0x30000006ff097230 */ /* 0x000fe40000004100 */
[----:B------:R-:W-:Y:S01]  /*ec80*/  FFMA.FTZ R26, R10, R15, R24 ;  /* 0x0000000f0a1a7223 */ /* 0x000fe20000010018 */
[----:B------:R-:W-:Y:S02]  /*ec90*/  HADD2.F32 R6, -RZ, R5.H0_H0 ;  /* 0x20000005ff067230 */ /* 0x000fe40000004100 */
[C---:B------:R-:W-:Y:S01]  /*eca0*/  FMUL.FTZ R20, R4.reuse, R14 ;  /* 0x0000000e04147220 */ /* 0x040fe20000410000 */
[----:B------:R-:W-:Y:S01]  /*ecb0*/  FMUL.FTZ R24, R4, R12 ;  /* 0x0000000c04187220 */ /* 0x000fe20000410000 */
[----:B------:R-:W-:Y:S02]  /*ecc0*/  HADD2.F32 R10, -RZ, R3.H1_H1 ;  /* 0x30000003ff0a7230 */ /* 0x000fe40000004100 */
[----:B------:R-:W-:Y:S01]  /*ecd0*/  FMUL.FTZ R15, R9, R63 ;  /* 0x0000003f090f7220 */ /* 0x000fe20000410000 */
[----:B------:R-:W-:-:S02]  /*ece0*/  HADD2.F32 R5, -RZ, R5.H1_H1 ;  /* 0x30000005ff057230 */ /* 0x000fc40000004100 */
[C---:B------:R-:W-:Y:S01]  /*ecf0*/  FFMA.FTZ R20, R7.reuse, R12, -R20 ;  /* 0x0000000c07147223 */ /* 0x040fe20000010814 */
[----:B------:R-:W-:Y:S02]  /*ed00*/  HADD2.F32 R4, -RZ, R25.H0_H0 ;  /* 0x20000019ff047230 */ /* 0x000fe40000004100 */
[----:B------:R-:W-:Y:S01]  /*ed10*/  FFMA.FTZ R11, R7, R14, R24 ;  /* 0x0000000e070b7223 */ /* 0x000fe20000010018 */
[----:B------:R-:W-:Y:S02]  /*ed20*/  HADD2.F32 R3, -RZ, R27.H0_H0 ;  /* 0x2000001bff037230 */ /* 0x000fe40000004100 */
[-C--:B------:R-:W-:Y:S01]  /*ed30*/  FMUL.FTZ R13, R9, R10.reuse ;  /* 0x0000000a090d7220 */ /* 0x080fe20000410000 */
[C---:B------:R-:W-:Y:S01]  /*ed40*/  FFMA.FTZ R10, R8.reuse, R10, R15 ;  /* 0x0000000a080a7223 */ /* 0x040fe2000001000f */
[C---:B------:R-:W-:Y:S01]  /*ed50*/  FMUL.FTZ R7, R5.reuse, R4 ;  /* 0x0000000405077220 */ /* 0x040fe20000410000 */
[----:B------:R-:W-:Y:S01]  /*ed60*/  FMUL.FTZ R9, R5, R3 ;  /* 0x0000000305097220 */ /* 0x000fe20000410000 */
[----:B------:R-:W-:-:S02]  /*ed70*/  FFMA.FTZ R13, R8, R63, -R13 ;  /* 0x0000003f080d7223 */ /* 0x000fc4000001080d */
[----:B------:R-:W-:Y:S01]  /*ed80*/  FFMA.FTZ R5, R6, R3, -R7 ;  /* 0x0000000306057223 */ /* 0x000fe20000010807 */
[----:B------:R-:W-:Y:S01]  /*ed90*/  F2FP.F16.F32.PACK_AB R7, R26, R21 ;  /* 0x000000151a07723e */ /* 0x000fe200000000ff */
[----:B------:R-:W-:Y:S01]  /*eda0*/  FFMA.FTZ R8, R6, R4, R9 ;  /* 0x0000000406087223 */ /* 0x000fe20000010009 */
[----:B------:R-:W-:Y:S02]  /*edb0*/  F2FP.F16.F32.PACK_AB R4, R11, R20 ;  /* 0x000000140b04723e */ /* 0x000fe400000000ff */
[----:B------:R-:W-:Y:S02]  /*edc0*/  F2FP.F16.F32.PACK_AB R6, R10, R13 ;  /* 0x0000000d0a06723e */ /* 0x000fe400000000ff */
[----:B------:R-:W-:-:S05]  /*edd0*/  F2FP.F16.F32.PACK_AB R5, R8, R5 ;  /* 0x000000050805723e */ /* 0x000fca00000000ff */
[----:B------:R0:W-:Y:S01]  /*ede0*/  STS.128 [R0+0xa000], R4 ;  /* 0x00a0000400007388 */ /* 0x0001e20000000c00 */
[----:B------:R-:W-:Y:S05]  /*edf0*/  BRA `(.L_x_1729) ;  /* 0x0000003400007947 */ /* 0x000fea0003800000 */
.L_x_1708:
[----:B------:R-:W0:Y:S01]  /*ee00*/  LDC R25, c[0x0][0x448] ;  /* 0x00011200ff197b82 */ /* 0x000e220000000800 */
[----:B------:R-:W-:Y:S01]  /*ee10*/  LEA R3, R198, R9, 0x6 ;  /* 0x00000009c6037211 */ /* 0x000fe200078e30ff */
[----:B------:R-:W-:Y:S01]  /*ee20*/  ULDC.64 UR4, c[0x0][0x3f8] ;  /* 0x0000fe0000047ab9 */ /* 0x000fe20000000a00 */
[----:B------:R-:W-:Y:S01]  /*ee30*/  ULDC.64 UR6, c[0x0][0x408] ;  /* 0x0001020000067ab9 */ /* 0x000fe20000000a00 */
[----:B------:R-:W-:Y:S02]  /*ee40*/  IMAD.MOV.U32 R4, RZ, RZ, R26 ;  /* 0x000000ffff047224 */ /* 0x000fe400078e001a */
[----:B------:R-:W-:Y:S02]  /*ee50*/  IMAD.MOV.U32 R10, RZ, RZ, R24 ;  /* 0x000000ffff0a7224 */ /* 0x000fe400078e0018 */
[----:B------:R-:W-:Y:S01]  /*ee60*/  IMAD.MOV.U32 R11, RZ, RZ, R31 ;  /* 0x000000ffff0b7224 */ /* 0x000fe200078e001f */
[----:B0-----:R-:W-:-:S13]  /*ee70*/  ISETP.NE.AND P0, PT, R25, 0x1, PT ;  /* 0x000000011900780c */ /* 0x001fda0003f05270 */
[----:B------:R-:W0:Y:S08]  /*ee80*/  @P0 LDC R0, c[0x0][0x44c] ;  /* 0x00011300ff000b82 */ /* 0x000e300000000800 */
[----:B------:R-:W1:Y:S01]  /*ee90*/  @P0 LDC R5, c[0x0][0x450] ;  /* 0x00011400ff050b82 */ /* 0x000e620000000800 */
[----:B0-----:R-:W-:-:S05]  /*eea0*/  @P0 IMAD.HI.U32 R0, R3, R0, RZ ;  /* 0x0000000003000227 */ /* 0x001fca00078e00ff */
[----:B-1----:R-:W-:Y:S01]  /*eeb0*/  @P0 SHF.R.U32.HI R3, RZ, R5, R0 ;  /* 0x00000005ff030219 */ /* 0x002fe20000011600 */
[----:B------:R-:W-:-:S03]  /*eec0*/  IMAD.MOV.U32 R5, RZ, RZ, R29 ;  /* 0x000000ffff057224 */ /* 0x000fc600078e001d */
[----:B------:R-:W-:Y:S01]  /*eed0*/  SHF.R.S32.HI R0, RZ, 0x1f, R3 ;  /* 0x0000001fff007819 */ /* 0x000fe20000011403 */
[----:B------:R-:W-:-:S04]  /*eee0*/  IMAD.WIDE.U32 R4, R3, UR4, R4 ;  /* 0x0000000403047c25 */ /* 0x000fc8000f8e0004 */
[C---:B------:R-:W-:Y:S02]  /*eef0*/  IMAD R6, R0.reuse, UR4, RZ ;  /* 0x0000000400067c24 */ /* 0x040fe4000f8e02ff */
[----:B------:R-:W-:Y:S02]  /*ef00*/  IMAD R0, R0, UR6, RZ ;  /* 0x0000000600007c24 */ /* 0x000fe4000f8e02ff */
[C---:B------:R-:W-:Y:S01]  /*ef10*/  IMAD R7, R3.reuse, UR5, R6 ;  /* 0x0000000503077c24 */ /* 0x040fe2000f8e0206 */
[----:B------:R-:W-:Y:S01]  /*ef20*/  ULDC.64 UR4, c[0x0][0x3e8] ;  /* 0x0000fa0000047ab9 */ /* 0x000fe20000000a00 */
[----:B------:R-:W-:Y:S01]  /*ef30*/  IMAD.WIDE.U32 R10, R3, UR6, R10 ;  /* 0x00000006030a7c25 */ /* 0x000fe2000f8e000a */
[----:B------:R-:W-:Y:S01]  /*ef40*/  LEA R6, P0, R4, UR4, 0x1 ;  /* 0x0000000404067c11 */ /* 0x000fe2000f8008ff */
[----:B------:R-:W-:Y:S01]  /*ef50*/  UMOV UR4, 0xffffffff ;  /* 0xffffffff00047882 */ /* 0x000fe20000000000 */
[----:B------:R-:W-:Y:S01]  /*ef60*/  IADD3 R7, R5, R7, RZ ;  /* 0x0000000705077210 */ /* 0x000fe20007ffe0ff */
[----:B------:R-:W-:Y:S01]  /*ef70*/  IMAD R21, R3, UR7, R0 ;  /* 0x0000000703157c24 */ /* 0x000fe2000f8e0200 */
[----:B------:R-:W-:-:S02]  /*ef80*/  ULDC.64 UR6, c[0x0][0x400] ;  /* 0x0001000000067ab9 */ /* 0x000fc40000000a00 */
[----:B------:R-:W-:Y:S01]  /*ef90*/  LEA R20, P1, R10, UR6, 0x1 ;  /* 0x000000060a147c11 */ /* 0x000fe2000f8208ff */
[----:B------:R-:W-:Y:S01]  /*efa0*/  IMAD.IADD R21, R11, 0x1, R21 ;  /* 0x000000010b157824 */ /* 0x000fe200078e0215 */
[----:B------:R-:W-:-:S04]  /*efb0*/  LEA.HI.X R7, R4, UR5, R7, 0x1, P0 ;  /* 0x0000000504077c11 */ /* 0x000fc800080f0c07 */
[----:B------:R-:W-:Y:S01]  /*efc0*/  LEA.HI.X R21, R10, UR7, R21, 0x1, P1 ;  /* 0x000000070a157c11 */ /* 0x000fe200088f0c15 */
[----:B------:R-:W-:Y:S06]  /*efd0*/  BRA.DIV UR4, `(.L_x_1740) ;  /* 0x0000019a042c7947 */ /* 0x000fec000b800000 */
[----:B------:R0:W1:Y:S04]  /*efe0*/  SHFL.IDX PT, R3, R7, RZ, 0x1c1f ;  /* 0x001c1fff07037589 */ /* 0x00006800000e0000 */
[----:B------:R0:W2:Y:S04]  /*eff0*/  SHFL.IDX PT, R0, R6, RZ, 0x1c1f ;  /* 0x001c1fff06007589 */ /* 0x0000a800000e0000 */
[----:B------:R0:W3:Y:S04]  /*f000*/  SHFL.IDX PT, R5, R21, RZ, 0x1c1f ;  /* 0x001c1fff15057589 */ /* 0x0000e800000e0000 */
[----:B------:R0:W4:Y:S02]  /*f010*/  SHFL.IDX PT, R14, R20, RZ, 0x1c1f ;  /* 0x001c1fff140e7589 */ /* 0x00012400000e0000 */
.L_x_2051:
        /* <DEDUP_REMOVED lines=17> */
[----:B--2---:R-:W-:Y:S01]  /*f130*/  IMAD.MOV.U32 R12, RZ, RZ, R0 ;  /* 0x000000ffff0c7224 */ /* 0x004fe200078e0000 */
[----:B------:R-:W-:Y:S01]  /*f140*/  ISETP.GE.AND P2, PT, R16, UR4, PT ;  /* 0x0000000410007c0c */ /* 0x000fe2000bf46270 */
[----:B-1----:R-:W-:Y:S01]  /*f150*/  IMAD.MOV.U32 R13, RZ, RZ, R3 ;  /* 0x000000ffff0d7224 */ /* 0x002fe200078e0003 */
[----:B------:R-:W-:Y:S01]  /*f160*/  ISETP.GE.AND P3, PT, R168, UR4, PT ;  /* 0x00000004a8007c0c */ /* 0x000fe2000bf66270 */
[----:B----4-:R-:W-:Y:S01]  /*f170*/  IMAD.MOV.U32 R24, RZ, RZ, R14 ;  /* 0x000000ffff187224 */ /* 0x010fe200078e000e */
[----:B------:R-:W-:Y:S01]  /*f180*/  ISETP.GE.AND P4, PT, R169, UR4, PT ;  /* 0x00000004a9007c0c */ /* 0x000fe2000bf86270 */
[----:B---3--:R-:W-:Y:S01]  /*f190*/  IMAD.MOV.U32 R25, RZ, RZ, R5 ;  /* 0x000000ffff197224 */ /* 0x008fe200078e0005 */
[----:B------:R-:W-:Y:S02]  /*f1a0*/  CS2R R28, SRZ ;  /* 0x00000000001c7805 */ /* 0x000fe4000001ff00 */
[----:B------:R-:W-:-:S02]  /*f1b0*/  CS2R R30, SRZ ;  /* 0x00000000001e7805 */ /* 0x000fc4000001ff00 */
[----:B------:R-:W-:Y:S02]  /*f1c0*/  CS2R R40, SRZ ;  /* 0x0000000000287805 */ /* 0x000fe4000001ff00 */
[----:B------:R-:W-:Y:S01]  /*f1d0*/  CS2R R42, SRZ ;  /* 0x00000000002a7805 */ /* 0x000fe2000001ff00 */
[----:B------:R-:W-:Y:S02]  /*f1e0*/  @!P2 IMAD.SHL.U32 R11, R16, 0x2, RZ ;  /* 0x00000002100ba824 */ /* 0x000fe400078e00ff */
[----:B------:R-:W-:Y:S02]  /*f1f0*/  @!P3 SHF.L.U32 R27, R170, 0x3, RZ ;  /* 0x00000003aa1bb819 */ /* 0x000fe400000006ff */
[----:B------:R-:W-:Y:S01]  /*f200*/  @!P4 IMAD.SHL.U32 R49, R171, 0x8, RZ ;  /* 0x00000008ab31c824 */ /* 0x000fe200078e00ff */
[----:B------:R-:W-:Y:S02]  /*f210*/  @!P2 IADD3 R50, P0, R0, R11, RZ ;  /* 0x0000000b0032a210 */ /* 0x000fe40007f1e0ff */
[----:B------:R-:W-:-:S02]  /*f220*/  @!P2 SHF.L.U64.HI R0, R16, 0x1, R17 ;  /* 0x000000011000a819 */ /* 0x000fc40000010211 */
[----:B------:R-:W-:Y:S01]  /*f230*/  @!P2 IADD3 R4, P1, R14, R11, RZ ;  /* 0x0000000b0e04a210 */ /* 0x000fe20007f3e0ff */
[--C-:B------:R-:W-:Y:S01]  /*f240*/  @!P3 IMAD.WIDE R10, R27, 0x2, R12.reuse ;  /* 0x000000021b0ab825 */ /* 0x100fe200078e020c */
[----:B------:R-:W-:Y:S02]  /*f250*/  CS2R R36, SRZ ;  /* 0x0000000000247805 */ /* 0x000fe4000001ff00 */
[----:B------:R-:W-:Y:S02]  /*f260*/  CS2R R38, SRZ ;  /* 0x0000000000267805 */ /* 0x000fe4000001ff00 */
[----:B------:R-:W-:Y:S01]  /*f270*/  CS2R R32, SRZ ;  /* 0x0000000000207805 */ /* 0x000fe2000001ff00 */
[----:B------:R-:W-:Y:S01]  /*f280*/  @!P4 IMAD.WIDE R14, R49, 0x2, R12 ;  /* 0x00000002310ec825 */ /* 0x000fe200078e020c */
[----:B------:R-:W-:Y:S02]  /*f290*/  CS2R R34, SRZ ;  /* 0x0000000000227805 */ /* 0x000fe4000001ff00 */
[----:B------:R-:W-:-:S02]  /*f2a0*/  CS2R R44, SRZ ;  /* 0x00000000002c7805 */ /* 0x000fc4000001ff00 */
[----:B------:R-:W-:Y:S01]  /*f2b0*/  CS2R R46, SRZ ;  /* 0x00000000002e7805 */ /* 0x000fe2000001ff00 */
[--C-:B------:R-:W-:Y:S01]  /*f2c0*/  @!P3 IMAD.WIDE R12, R27, 0x2, R24.reuse ;  /* 0x000000021b0cb825 */ /* 0x100fe200078e0218 */
[----:B------:R-:W-:Y:S02]  /*f2d0*/  CS2R R26, SRZ ;  /* 0x00000000001a7805 */ /* 0x000fe4000001ff00 */
[----:B------:R-:W-:Y:S01]  /*f2e0*/  @!P2 IADD3.X R5, R5, R0, RZ, P1, !PT ;  /* 0x000000000505a210 */ /* 0x000fe20000ffe4ff */
[----:B------:R1:W5:Y:S01]  /*f2f0*/  @!P3 LD.E.128 R28, desc[UR60][R10.64] ;  /* 0x0000003c0a1cb980 */ /* 0x000362000c101d00 */
[----:B------:R-:W-:Y:S01]  /*f300*/  @!P4 IMAD.WIDE R48, R49, 0x2, R24 ;  /* 0x000000023130c825 */ /* 0x000fe200078e0218 */
[----:B------:R-:W-:Y:S02]  /*f310*/  CS2R R24, SRZ ;  /* 0x0000000000187805 */ /* 0x000fe4000001ff00 */
[----:B------:R1:W5:Y:S01]  /*f320*/  @!P3 LD.E.128 R40, desc[UR60][R12.64] ;  /* 0x0000003c0c28b980 */ /* 0x000362000c101d00 */
[----:B------:R-:W-:-:S03]  /*f330*/  @!P2 IMAD.X R51, R3, 0x1, R0, P0 ;  /* 0x000000010333a824 */ /* 0x000fc600000e0600 */
[----:B------:R1:W5:Y:S04]  /*f340*/  @!P4 LD.E.128 R24, desc[UR60][R14.64] ;  /* 0x0000003c0e18c980 */ /* 0x000368000c101d00 */
[----:B------:R1:W5:Y:S04]  /*f350*/  @!P4 LD.E.128 R36, desc[UR60][R48.64] ;  /* 0x0000003c3024c980 */ /* 0x000368000c101d00 */
[----:B------:R1:W5:Y:S04]  /*f360*/  @!P2 LD.E.128 R32, desc[UR60][R50.64] ;  /* 0x0000003c3220a980 */ /* 0x000368000c101d00 */
[----:B------:R1:W5:Y:S02]  /*f370*/  @!P2 LD.E.128 R44, desc[UR60][R4.64] ;  /* 0x0000003c042ca980 */ /* 0x000364000c101d00 */
.L_x_1742:
[----:B------:R-:W-:Y:S05]  /*f380*/  BSYNC B1 ;  /* 0x0000000000017941 */ /* 0x000fea0003800000 */
.L_x_1741:
[----:B-1---5:R-:W-:Y:S01]  /*f390*/  IMAD.MOV.U32 R3, RZ, RZ, R45 ;  /* 0x000000ffff037224 */ /* 0x022fe200078e002d */
[----:B------:R-:W-:Y:S01]  /*f3a0*/  UMOV UR4, 0xffffffff ;  /* 0xffffffff00047882 */ /* 0x000fe20000000000 */
[----:B------:R-:W-:Y:S02]  /*f3b0*/  IMAD.MOV.U32 R4, RZ, RZ, R46 ;  /* 0x000000ffff047224 */ /* 0x000fe400078e002e */
[----:B---3--:R-:W-:Y:S01]  /*f3c0*/  IMAD.MOV.U32 R5, RZ, RZ, R47 ;  /* 0x000000ffff057224 */ /* 0x008fe200078e002f */
[----:B------:R-:W-:Y:S01]  /*f3d0*/  PRMT R90, R3, 0x7610, R90 ;  /* 0x00007610035a7816 */ /* 0x000fe2000000005a */
[----:B--2---:R-:W-:Y:S01]  /*f3e0*/  IMAD.MOV.U32 R0, RZ, RZ, R44 ;  /* 0x000000ffff007224 */ /* 0x004fe200078e002c */
        /* <DEDUP_REMOVED lines=13> */
[----:B------:R-:W-:Y:S01]  /*f4c0*/  PRMT R75, R3, 0x5410, R0 ;  /* 0x00005410034b7816 */ /* 0x000fe20000000000 */
[----:B------:R-:W-:Y:S01]  /*f4d0*/  IMAD.MOV.U32 R0, RZ, RZ, R32 ;  /* 0x000000ffff007224 */ /* 0x000fe200078e0020 */
[----:B------:R-:W-:Y:S01]  /*f4e0*/  PRMT R74, R5, 0x5410, R4 ;  /* 0x00005410054a7816 */ /* 0x000fe20000000004 */
[----:B------:R-:W-:Y:S01]  /*f4f0*/  IMAD.MOV.U32 R3, RZ, RZ, R33 ;  /* 0x000000ffff037224 */ /* 0x000fe200078e0021 */
[----:B------:R-:W-:Y:S01]  /*f500*/  MOV R4, R34 ;  /* 0x0000002200047202 */ /* 0x000fe20000000f00 */
[----:B------:R-:W-:Y:S01]  /*f510*/  IMAD.MOV.U32 R5, RZ, RZ, R35 ;  /* 0x000000ffff057224 */ /* 0x000fe200078e0023 */
[----:B------:R-:W-:Y:S01]  /*f520*/  PRMT R89, R0, 0x7610, R89 ;  /* 0x0000761000597816 */ /* 0x000fe20000000059 */
        /* <DEDUP_REMOVED lines=10> */
[----:B------:R-:W-:Y:S02]  /*f5d0*/  IMAD.MOV.U32 R4, RZ, RZ, R26 ;  /* 0x000000ffff047224 */ /* 0x000fe400078e001a */
[----:B------:R-:W-:Y:S02]  /*f5e0*/  IMAD.MOV.U32 R5, RZ, RZ, R27 ;  /* 0x000000ffff057224 */ /* 0x000fe400078e001b */
[----:B------:R-:W-:-:S03]  /*f5f0*/  IMAD.MOV.U32 R3, RZ, RZ, R25 ;  /* 0x000000ffff037224 */ /* 0x000fc600078e0019 */
[----:B------:R-:W-:Y:S02]  /*f600*/  PRMT R77, R4, 0x5410, R5 ;  /* 0x00005410044d7816 */ /* 0x000fe40000000005 */
[----:B------:R-:W-:Y:S02]  /*f610*/  CS2R R4, SRZ ;  /* 0x0000000000047805 */ /* 0x000fe4000001ff00 */
[----:B------:R-:W-:Y:S01]  /*f620*/  PRMT R76, R0, 0x5410, R3 ;  /* 0x00005410004c7816 */ /* 0x000fe20000000003 */
[----:B------:R-:W-:Y:S06]  /*f630*/  BRA.DIV UR4, `(.L_x_1743) ;  /* 0x0000019604047947 */ /* 0x000fec000b800000 */
[----:B------:R1:W2:Y:S04]  /*f640*/  SHFL.IDX PT, R3, R7, 0x1, 0x1c1f ;  /* 0x003c1f0007037f89 */ /* 0x0002a800000e0000 */
[----:B------:R1:W3:Y:S04]  /*f650*/  SHFL.IDX PT, R0, R6, 0x1, 0x1c1f ;  /* 0x003c1f0006007f89 */ /* 0x0002e800000e0000 */
[----:B0-----:R-:W0:Y:S04]  /*f660*/  SHFL.IDX PT, R21, R21, 0x1, 0x1c1f ;  /* 0x003c1f0015157f89 */ /* 0x001e2800000e0000 */
[----:B-1----:R-:W0:Y:S02]  /*f670*/  SHFL.IDX PT, R20, R20, 0x1, 0x1c1f ;  /* 0x003c1f0014147f89 */ /* 0x002e2400000e0000 */
.L_x_2057:
[----:B------:R-:W-:Y:S01]  /*f680*/  IADD3 R11, R9, 0x40, RZ ;  /* 0x00000040090b7810 */ /* 0x000fe20007ffe0ff */
[----:B------:R-:W-:Y:S01]  /*f690*/  BSSY B1, `(.L_x_1744) ;  /* 0x0000032000017945 */ /* 0x000fe20003800000 */
[----:B------:R-:W-:Y:S02]  /*f6a0*/  CS2R R6, SRZ ;  /* 0x0000000000067805 */ /* 0x000fe4000001ff00 */
[----:B------:R-:W-:Y:S02]  /*f6b0*/  CS2R R8, SRZ ;  /* 0x0000000000087805 */ /* 0x000fe4000001ff00 */
[----:B------:R-:W-:Y:S02]  /*f6c0*/  ISETP.GE.AND P0, PT, R11, R92, PT ;  /* 0x0000005c0b00720c */ /* 0x000fe40003f06270 */
[----:B------:R-:W-:Y:S02]  /*f6d0*/  CS2R R10, SRZ ;  /* 0x00000000000a7805 */ /* 0x000fe4000001ff00 */
[----:B------:R-:W-:-:S02]  /*f6e0*/  CS2R R12, SRZ ;  /* 0x00000000000c7805 */ /* 0x000fc4000001ff00 */
[----:B----4-:R-:W-:Y:S02]  /*f6f0*/  CS2R R14, SRZ ;  /* 0x00000000000e7805 */ /* 0x010fe4000001ff00 */
[----:B------:R-:W-:Y:S02]  /*f700*/  CS2R R48, SRZ ;  /* 0x0000000000307805 */ /* 0x000fe4000001ff00 */
[----:B------:R-:W-:Y:S02]  /*f710*/  CS2R R50, SRZ ;  /* 0x0000000000327805 */ /* 0x000fe4000001ff00 */
[----:B------:R-:W-:Y:S02]  /*f720*/  CS2R R52, SRZ ;  /* 0x0000000000347805 */ /* 0x000fe4000001ff00 */
[----:B------:R-:W-:Y:S02]  /*f730*/  CS2R R54, SRZ ;  /* 0x0000000000367805 */ /* 0x000fe4000001ff00 */
[----:B------:R-:W-:-:S02]  /*f740*/  CS2R R56, SRZ ;  /* 0x0000000000387805 */ /* 0x000fc4000001ff00 */
[----:B------:R-:W-:Y:S01]  /*f750*/  CS2R R58, SRZ ;  /* 0x00000000003a7805 */ /* 0x000fe2000001ff00 */
[----:B------:R-:W-:Y:S06]  /*f760*/  @P0 BRA `(.L_x_1745) ;  /* 0x0000000000900947 */ /* 0x000fec0003800000 */
[----:B------:R-:W-:Y:S01]  /*f770*/  ULDC UR4, c[0x0][0x3f4] ;  /* 0x0000fd0000047ab9 */ /* 0x000fe20000000800 */
[----:B---3--:R-:W-:Y:S01]  /*f780*/  IMAD.MOV.U32 R4, RZ, RZ, R0 ;  /* 0x000000ffff047224 */ /* 0x008fe200078e0000 */
[----:B------:R-:W-:Y:S01]  /*f790*/  ISETP.GE.AND P2, PT, R16, UR4, PT ;  /* 0x0000000410007c0c */ /* 0x000fe2000bf46270 */
[----:B--2---:R-:W-:Y:S01]  /*f7a0*/  IMAD.MOV.U32 R5, RZ, RZ, R3 ;  /* 0x000000ffff057224 */ /* 0x004fe200078e0003 */
[----:B------:R-:W-:Y:S02]  /*f7b0*/  ISETP.GE.AND P4, PT, R169, UR4, PT ;  /* 0x00000004a9007c0c */ /* 0x000fe4000bf86270 */
[----:B------:R-:W-:Y:S02]  /*f7c0*/  CS2R R52, SRZ ;  /* 0x0000000000347805 */ /* 0x000fe4000001ff00 */
[----:B------:R-:W-:Y:S02]  /*f7d0*/  ISETP.GE.AND P3, PT, R168, UR4, PT ;  /* 0x00000004a8007c0c */ /* 0x000fe4000bf66270 */
[----:B------:R-:W-:-:S02]  /*f7e0*/  CS2R R54, SRZ ;  /* 0x0000000000367805 */ /* 0x000fc4000001ff00 */
[----:B------:R-:W-:Y:S02]  /*f7f0*/  CS2R R8, SRZ ;  /* 0x0000000000087805 */ /* 0x000fe4000001ff00 */
[----:B------:R-:W-:Y:S02]  /*f800*/  CS2R R10, SRZ ;  /* 0x00000000000a7805 */ /* 0x000fe4000001ff00 */
[----:B------:R-:W-:Y:S02]  /*f810*/  CS2R R56, SRZ ;  /* 0x0000000000387805 */ /* 0x000fe4000001ff00 */
[----:B------:R-:W-:Y:S01]  /*f820*/  CS2R R58, SRZ ;  /* 0x00000000003a7805 */ /* 0x000fe2000001ff00 */
[----:B------:R-:W-:Y:S01]  /*f830*/  @!P2 IMAD.SHL.U32 R63, R16, 0x2, RZ ;  /* 0x00000002103fa824 */ /* 0x000fe200078e00ff */
[----:B------:R-:W-:Y:S01]  /*f840*/  @!P4 SHF.L.U32 R65, R171, 0x3, RZ ;  /* 0x00000003ab41c819 */ /* 0x000fe200000006ff */
[----:B------:R-:W-:-:S03]  /*f850*/  @!P3 IMAD.SHL.U32 R73, R170, 0x8, RZ ;  /* 0x00000008aa49b824 */ /* 0x000fc600078e00ff */
[-C--:B------:R-:W-:Y:S02]  /*f860*/  @!P2 IADD3 R60, P0, R0, R63.reuse, RZ ;  /* 0x0000003f003ca210 */ /* 0x080fe40007f1e0ff */
[----:B0-----:R-:W-:Y:S01]  /*f870*/  @!P2 IADD3 R62, P1, R20, R63, RZ ;  /* 0x0000003f143ea210 */ /* 0x001fe20007f3e0ff */
        /* <DEDUP_REMOVED lines=9> */
[--C-:B------:R-:W-:Y:S01]  /*f910*/  @!P3 IMAD.WIDE R72, R73, 0x2, R20.reuse ;  /* 0x000000024948b825 */ /* 0x100fe200078e0214 */
[----:B------:R1:W5:Y:S03]  /*f920*/  @!P3 LD.E.128 R52, desc[UR60][R66.64] ;  /* 0x0000003c4234b980 */ /* 0x000366000c101d00 */
[----:B------:R-:W-:Y:S01]  /*f930*/  @!P4 IMAD.WIDE R64, R65, 0x2, R20 ;  /* 0x000000024140c825 */ /* 0x000fe200078e0214 */
[----:B------:R1:W5:Y:S03]  /*f940*/  @!P3 LD.E.128 R8, desc[UR60][R72.64] ;  /* 0x0000003c4808b980 */ /* 0x000366000c101d00 */
[--C-:B------:R-:W-:Y:S01]  /*f950*/  @!P2 IMAD.X R61, R3, 0x1, R0.reuse, P0 ;  /* 0x00000001033da824 */ /* 0x100fe200000e0600 */
[----:B------:R1:W5:Y:S01]  /*f960*/  @!P4 LD.E.128 R56, desc[UR60][R70.64] ;  /* 0x0000003c4638c980 */ /* 0x000362000c101d00 */
[----:B------:R-:W-:-:S03]  /*f970*/  @!P2 IMAD.X R63, R21, 0x1, R0, P1 ;  /* 0x00000001153fa824 */ /* 0x000fc600008e0600 */
[----:B------:R1:W5:Y:S04]  /*f980*/  @!P4 LD.E.128 R12, desc[UR60][R64.64] ;  /* 0x0000003c400cc980 */ /* 0x000368000c101d00 */
[----:B------:R1:W5:Y:S04]  /*f990*/  @!P2 LD.E.128 R48, desc[UR60][R60.64] ;  /* 0x0000003c3c30a980 */ /* 0x000368000c101d00 */
[----:B------:R1:W5:Y:S02]  /*f9a0*/  @!P2 LD.E.128 R4, desc[UR60][R62.64] ;  /* 0x0000003c3e04a980 */ /* 0x000364000c101d00 */
.L_x_1745:
[----:B------:R-:W-:Y:S05]  /*f9b0*/  BSYNC B1 ;  /* 0x0000000000017941 */ /* 0x000fea0003800000 */
.L_x_1744:
[----:B---3--:R-:W-:Y:S01]  /*f9c0*/  LEA.HI R0, R197, R197, RZ, 0x1 ;  /* 0x000000c5c5007211 */ /* 0x008fe200078f08ff */
[----:B--2--5:R-:W-:Y:S01]  /*f9d0*/  IMAD.MOV.U32 R3, RZ, RZ, R4 ;  /* 0x000000ffff037224 */ /* 0x024fe200078e0004 */
[----:B-1----:R-:W-:Y:S01]  /*f9e0*/  MOV R60, R10 ;  /* 0x0000000a003c7202 */ /* 0x002fe20000000f00 */
[----:B0-----:R-:W-:Y:S01]  /*f9f0*/  IMAD.MOV.U32 R20, RZ, RZ, R5 ;  /* 0x000000ffff147224 */ /* 0x001fe200078e0005 */
[----:B------:R-:W-:Y:S01]  /*fa00*/  LOP3.LUT R0, R0, 0xfffffffe, RZ, 0xc0, !PT ;  /* 0xfffffffe00007812 */ /* 0x000fe200078ec0ff */
[----:B------:R-:W-:Y:S01]  /*fa10*/  IMAD.MOV.U32 R21, RZ, RZ, R7 ;  /* 0x000000ffff157224 */ /* 0x000fe200078e0007 */
[----:B------:R-:W-:Y:S01]  /*fa20*/  PRMT R70, R60, 0x7610, R70 ;  /* 0x000076103c467816 */ /* 0x000fe20000000046 */
[----:B------:R-:W-:Y:S01]  /*fa30*/  IMAD.MOV.U32 R60, RZ, RZ, R14 ;  /* 0x000000ffff3c7224 */ /* 0x000fe200078e000e */
[----:B------:R-:W-:Y:S01]  /*fa40*/  PRMT R78, R3, 0x5410, R20 ;  /* 0x00005410034e7816 */ /* 0x000fe20000000014 */
[----:B------:R-:W-:Y:S01]  /*fa50*/  IMAD.IADD R0, R197, 0x1, -R0 ;  /* 0x00000001c5007824 */ /* 0x000fe200078e0a00 */
[----:B------:R-:W-:Y:S01]  /*fa60*/  MOV R3, R6 ;  /* 0x0000000600037202 */ /* 0x000fe20000000f00 */
[----:B------:R-:W-:Y:S01]  /*fa70*/  IMAD.MOV.U32 R20, RZ, RZ, R9 ;  /* 0x000000ffff147224 */ /* 0x000fe200078e0009 */
[----:B------:R-:W-:Y:S01]  /*fa80*/  VIADDMNMX R73, R92, -R187, 0x80, PT ;  /* 0x000000805c497446 */ /* 0x000fe200038009bb */
[----:B------:R-:W-:Y:S01]  /*fa90*/  IMAD.MOV.U32 R61, RZ, RZ, R49 ;  /* 0x000000ffff3d7224 */ /* 0x000fe200078e0031 */
[----:B------:R-:W-:Y:S01]  /*faa0*/  PRMT R79, R3, 0x5410, R21 ;  /* 0x00005410034f7816 */ /* 0x000fe20000000015 */
[----:B------:R-:W-:Y:S01]  /*fab0*/  IMAD.MOV.U32 R3, RZ, RZ, R8 ;  /* 0x000000ffff037224 */ /* 0x000fe200078e0008 */
[----:B------:R-:W-:Y:S01]  /*fac0*/  SHF.L.U32 R21, R0, 0x1f, RZ ;  /* 0x0000001f00157819 */ /* 0x000fe200000006ff */
[----:B------:R-:W-:Y:S01]  /*fad0*/  IMAD.MOV.U32 R0, RZ, RZ, R11 ;  /* 0x000000ffff007224 */ /* 0x000fe200078e000b */
[----:B------:R-:W-:Y:S01]  /*fae0*/  BSSY B1, `(.L_x_1746) ;  /* 0x000001d000017945 */ /* 0x000fe20003800000 */
[----:B------:R-:W-:Y:S01]  /*faf0*/  IMAD.MOV.U32 R62, RZ, RZ, R50 ;  /* 0x000000ffff3e7224 */ /* 0x000fe200078e0032 */
[----:B------:R-:W0:Y:S01]  /*fb00*/  SYNCS.PHASECHK.TRANS64.TRYWAIT P0, [R18+URZ+0x2a800], R21 ;  /* 0x02a80015120075a7 */ /* 0x000e22000800017f */
[----:B------:R-:W-:Y:S01]  /*fb10*/  PRMT R69, R3, 0x5410, R20 ;  /* 0x0000541003457816 */ /* 0x000fe20000000014 */
[----:B------:R-:W-:Y:S01]  /*fb20*/  IMAD.MOV.U32 R3, RZ, RZ, R12 ;  /* 0x000000ffff037224 */ /* 0x000fe200078e000c */
[----:B------:R-:W-:Y:S01]  /*fb30*/  PRMT R70, R70, 0x5410, R0 ;  /* 0x0000541046467816 */ /* 0x000fe20000000000 */
[----:B------:R-:W-:Y:S01]  /*fb40*/  IMAD.MOV.U32 R20, RZ, RZ, R13 ;  /* 0x000000ffff147224 */ /* 0x000fe200078e000d */
[----:B------:R-:W-:-:S02]  /*fb50*/  PRMT R81, R62, 0x7610, R81 ;  /* 0x000076103e517816 */ /* 0x000fc40000000051 */
[----:B------:R-:W-:Y:S02]  /*fb60*/  MOV R62, R57 ;  /* 0x00000039003e7202 */ /* 0x000fe40000000f00 */
[----:B------:R-:W-:Y:S02]  /*fb70*/  PRMT R0, R3, 0x5410, R20 ;  /* 0x0000541003007816 */ /* 0x000fe40000000014 */
[----:B------:R-:W-:Y:S01]  /*fb80*/  PRMT R3, R60, 0x7610, R3 ;  /* 0x000076103c037816 */ /* 0x000fe20000000003 */
[----:B------:R-:W-:Y:S01]  /*fb90*/  IMAD.MOV.U32 R60, RZ, RZ, R48 ;  /* 0x000000ffff3c7224 */ /* 0x000fe200078e0030 */
[----:B------:R-:W-:Y:S02]  /*fba0*/  MOV R20, R15 ;  /* 0x0000000f00147202 */ /* 0x000fe40000000f00 */
[----:B------:R-:W-:Y:S02]  /*fbb0*/  ISETP.GE.AND P1, PT, R174, R73, PT ;  /* 0x00000049ae00720c */ /* 0x000fe40003f26270 */
        /* <DEDUP_REMOVED lines=8> */
[----:B------:R-:W-:Y:S02]  /*fc40*/  IMAD.MOV.U32 R60, RZ, RZ, R55 ;  /* 0x000000ffff3c7224 */ /* 0x000fe400078e0037 */
[----:B------:R-:W-:-:S03]  /*fc50*/  IMAD.MOV.U32 R61, RZ, RZ, R56 ;  /* 0x000000ffff3d7224 */ /* 0x000fc600078e0038 */
[----:B------:R-:W-:Y:S01]  /*fc60*/  PRMT R72, R20, 0x5410, R60 ;  /* 0x0000541014487816 */ /* 0x000fe2000000003c */
[----:B------:R-:W-:Y:S01]  /*fc70*/  IMAD.MOV.U32 R60, RZ, RZ, R58 ;  /* 0x000000ffff3c7224 */ /* 0x000fe200078e003a */
[----:B------:R-:W-:Y:S01]  /*fc80*/  PRMT R20, R61, 0x5410, R62 ;  /* 0x000054103d147816 */ /* 0x000fe2000000003e */
[----:B------:R-:W-:Y:S01]  /*fc90*/  IMAD.MOV.U32 R61, RZ, RZ, R59 ;  /* 0x000000ffff3d7224 */ /* 0x000fe200078e003b */
[----:B0-----:R-:W-:Y:S06]  /*fca0*/  @!P0 BRA `(.L_x_1747) ;  /* 0x0000018c00dc8947 */ /* 0x001fec0003800000 */
.L_x_2058:
[----:B------:R-:W-:Y:S05]  /*fcb0*/  BSYNC B1 ;  /* 0x0000000000017941 */ /* 0x000fea0003800000 */
.L_x_1746:
[----:B------:R-:W-:Y:S01]  /*fcc0*/  BSSY B1, `(.L_x_1748) ;  /* 0x000012c000017945 */ /* 0x000fe20003800000 */
[----:B0-----:R-:W-:-:S03]  /*fcd0*/  PRMT R21, R60, 0x5410, R61 ;  /* 0x000054103c157816 */ /* 0x001fc6000000003d */
[----:B------:R-:W-:Y:S05]  /*fce0*/  @P1 BRA `(.L_x_1749) ;  /* 0x0000001000a41947 */ /* 0x000fea0003800000 */
[----:B------:R-:W0:Y:S01]  /*fcf0*/  LDC R87, c[0x0][0x3f4] ;  /* 0x0000fd00ff577b82 */ /* 0x000e220000000800 */
[----:B------:R-:W-:Y:S01]  /*fd00*/  BSSY B2, `(.L_x_1750) ;  /* 0x0000067000027945 */ /* 0x000fe20003800000 */
[-C--:B0-----:R-:W-:Y:S02]  /*fd10*/  ISETP.GE.AND P0, PT, R16, R87.reuse, PT ;  /* 0x000000571000720c */ /* 0x081fe40003f06270 */
[-C--:B------:R-:W-:Y:S02]  /*fd20*/  ISETP.GE.AND P1, PT, R168, R87.reuse, PT ;  /* 0x00000057a800720c */ /* 0x080fe40003f26270 */
[----:B------:R-:W-:-:S09]  /*fd30*/  ISETP.GE.AND P2, PT, R169, R87, PT ;  /* 0x00000057a900720c */ /* 0x000fd20003f46270 */
[----:B------:R-:W-:Y:S05]  /*fd40*/  @P0 BRA `(.L_x_1751) ;  /* 0x0000000400880947 */ /* 0x000fea0003800000 */
[----:B------:R-:W-:Y:S01]  /*fd50*/  LEA.HI R62, R87, R198, RZ, 0x1d ;  /* 0x000000c6573e7211 */ /* 0x000fe200078fe8ff */
[--C-:B------:R-:W-:Y:S01]  /*fd60*/  HADD2.F32 R101, -RZ, R90.reuse.H0_H0 ;  /* 0x2000005aff657230 */ /* 0x100fe20000004100 */
[----:B------:R-:W-:Y:S01]  /*fd70*/  LOP3.LUT R60, R184, 0x38, R16, 0xf8, !PT ;  /* 0x00000038b83c7812 */ /* 0x000fe200078ef810 */
[----:B------:R-:W-:Y:S01]  /*fd80*/  HADD2.F32 R100, -RZ, R90.H1_H1 ;  /* 0x3000005aff647230 */ /* 0x000fe20000004100 */
[----:B------:R-:W-:Y:S01]  /*fd90*/  SHF.R.S32.HI R65, RZ, 0x1f, R62 ;  /* 0x0000001fff417819 */ /* 0x000fe2000001143e */
[----:B------:R-:W-:Y:S01]  /*fda0*/  IMAD.SHL.U32 R63, R62, 0x8, RZ ;  /* 0x000000083e3f7824 */ /* 0x000fe200078e00ff */
[----:B------:R-:W-:Y:S02]  /*fdb0*/  LOP3.LUT R61, R60, R185, RZ, 0x3c, !PT ;  /* 0x000000b93c3d7212 */ /* 0x000fe400078e3cff */
[----:B------:R-:W-:Y:S02]  /*fdc0*/  LEA.HI R65, R65, R62, RZ, 0x3 ;  /* 0x0000003e41417211 */ /* 0x000fe400078f18ff */
[----:B------:R-:W-:Y:S01]  /*fdd0*/  LOP3.LUT R60, R184, 0x38, R63, 0xf8, !PT ;  /* 0x00000038b83c7812 */ /* 0x000fe200078ef83f */
[----:B------:R-:W-:Y:S01]  /*fde0*/  IMAD.IADD R61, R186, 0x1, R61 ;  /* 0x00000001ba3d7824 */ /* 0x000fe200078e023d */
[----:B------:R-:W-:-:S02]  /*fdf0*/  SHF.L.U32 R65, R65, 0xa, RZ ;  /* 0x0000000a41417819 */ /* 0x000fc400000006ff */
[----:B------:R-:W-:Y:S01]  /*fe00*/  LOP3.LUT R64, R60, R185, RZ, 0x3c, !PT ;  /* 0x000000b93c407212 */ /* 0x000fe200078e3cff */
[----:B------:R-:W-:Y:S01]  /*fe10*/  IMAD R91, R61, 0x2, R18 ;  /* 0x000000023d5b7824 */ /* 0x000fe200078e0212 */
[----:B------:R-:W-:Y:S02]  /*fe20*/  LOP3.LUT R65, R65, 0x7fffe000, RZ, 0xc0, !PT ;  /* 0x7fffe00041417812 */ /* 0x000fe400078ec0ff */
[----:B------:R-:W-:Y:S02]  /*fe30*/  SHF.R.U32.HI R102, RZ, 0x10, R33 ;  /* 0x00000010ff667819 */ /* 0x000fe40000011621 */
[----:B------:R-:W-:Y:S01]  /*fe40*/  IADD3 R65, R64, R65, R186 ;  /* 0x0000004140417210 */ /* 0x000fe20007ffe0ba */
[----:B------:R-:W0:Y:S01]  /*fe50*/  LDS.128 R60, [R91+0xc400] ;  /* 0x00c400005b3c7984 */ /* 0x000e220000000c00 */
[----:B------:R-:W-:Y:S02]  /*fe60*/  SHF.R.U32.HI R103, RZ, 0x10, R45 ;  /* 0x00000010ff677819 */ /* 0x000fe4000001162d */
[----:B------:R-:W-:Y:S01]  /*fe70*/  SHF.R.U64 R32, R32, 0x10, R33 ;  /* 0x0000001020207819 */ /* 0x000fe20000001221 */
[----:B------:R-:W-:Y:S01]  /*fe80*/  IMAD R92, R65, 0x2, R18 ;  /* 0x00000002415c7824 */ /* 0x000fe200078e0212 */
[----:B------:R-:W-:Y:S01]  /*fe90*/  SHF.R.U64 R44, R44, 0x10, R45 ;  /* 0x000000102c2c7819 */ /* 0x000fe2000000122d */
[----:B------:R-:W-:Y:S01]  /*fea0*/  HADD2.F32 R103, -RZ, R103.H0_H0 ;  /* 0x20000067ff677230 */ /* 0x000fe20000004100 */
[----:B------:R-:W-:-:S02]  /*feb0*/  SHF.R.U64 R33, R34, 0x10, R35 ;  /* 0x0000001022217819 */ /* 0x000fc40000001223 */
[----:B------:R-:W1:Y:S01]  /*fec0*/  LDS.128 R64, [R92+0xc400] ;  /* 0x00c400005c407984 */ /* 0x000e620000000c00 */
[--C-:B------:R-:W-:Y:S02]  /*fed0*/  SHF.R.U64 R34, R46, 0x10, R47.reuse ;  /* 0x000000102e227819 */ /* 0x100fe4000000122f */
[----:B------:R-:W-:Y:S01]  /*fee0*/  SHF.R.U32.HI R46, RZ, 0x10, R47 ;  /* 0x00000010ff2e7819 */ /* 0x000fe2000001162f */
[----:B------:R-:W-:Y:S01]  /*fef0*/  HADD2.F32 R33, -RZ, R33.H0_H0 ;  /* 0x20000021ff217230 */ /* 0x000fe20000004100 */
[----:B------:R-:W-:Y:S01]  /*ff00*/  SHF.R.U32.HI R35, RZ, 0x10, R35 ;  /* 0x00000010ff237819 */ /* 0x000fe20000011623 */
[--C-:B0-----:R-:W-:Y:S02]  /*ff10*/  HADD2.F32 R94, -RZ, R61.reuse.H0_H0 ;  /* 0x2000003dff5e7230 */ /* 0x101fe40000004100 */
[----:B------:R-:W-:Y:S02]  /*ff20*/  HADD2.F32 R96, -RZ, R61.H1_H1 ;  /* 0x3000003dff607230 */ /* 0x000fe40000004100 */
[----:B------:R-:W-:-:S02]  /*ff30*/  HADD2.F32 R95, -RZ, R60.H0_H0 ;  /* 0x2000003cff5f7230 */ /* 0x000fc40000004100 */
[----:B------:R-:W-:Y:S02]  /*ff40*/  HADD2.F32 R45, -RZ, R62.H0_H0 ;  /* 0x2000003eff2d7230 */ /* 0x000fe40000004100 */
[----:B------:R-:W-:Y:S02]  /*ff50*/  HADD2.F32 R47, -RZ, R63.H0_H0 ;  /* 0x2000003fff2f7230 */ /* 0x000fe40000004100 */
[--C-:B-1----:R-:W-:Y:S02]  /*ff60*/  HADD2.F32 R61, -RZ, R65.reuse.H0_H0 ;  /* 0x20000041ff3d7230 */ /* 0x102fe40000004100 */
[----:B------:R-:W-:Y:S02]  /*ff70*/  HADD2.F32 R90, -RZ, R65.H1_H1 ;  /* 0x30000041ff5a7230 */ /* 0x000fe40000004100 */
[--C-:B------:R-:W-:Y:S02]  /*ff80*/  HADD2.F32 R99, -RZ, R67.reuse.H0_H0 ;  /* 0x20000043ff637230 */ /* 0x100fe40000004100 */
[----:B------:R-:W-:Y:S01]  /*ff90*/  FMUL.FTZ R65, R61, R101 ;  /* 0x000000653d417220 */ /* 0x000fe20000410000 */
[----:B------:R-:W-:-:S02]  /*ffa0*/  HADD2.F32 R93, -RZ, R67.H1_H1 ;  /* 0x30000043ff5d7230 */ /* 0x000fc40000004100 */
[-C--:B------:R-:W-:Y:S01]  /*ffb0*/  FMUL.FTZ R105, R61, R100.reuse ;  /* 0x000000643d697220 */ /* 0x080fe20000410000 */
[----:B------:R-:W-:Y:S02]  /*ffc0*/  HADD2.F32 R67, -RZ, R102.H0_H0 ;  /* 0x20000066ff437230 */ /* 0x000fe40000004100 */
[C---:B------:R-:W-:Y:S01]  /*ffd0*/  FFMA.FTZ R61, R94.reuse, R100, -R65 ;  /* 0x000000645e3d7223 */ /* 0x040fe20000010841 */
[----:B------:R-:W-:Y:S02]  /*ffe0*/  HADD2.F32 R97, -RZ, R64.H0_H0 ;  /* 0x20000040ff617230 */ /* 0x000fe40000004100 */
[----:B------:R-:W-:Y:S01]  /*fff0*/  FFMA.FTZ R65, R94, R101, R105 ;  /* 0x000000655e417223 */ /* 0x000fe20000010069 */
[--C-:B------:R-:W-:Y:S02]  /*10000*/  HADD2.F32 R102, -RZ, R89.reuse.H1_H1 ;  /* 0x30000059ff667230 */ /* 0x100fe40000004100 */
[----:B------:R-:W-:Y:S01]  /*10010*/  FMUL.FTZ R107, R90, R103 ;  /* 0x000000675a6b7220 */ /* 0x000fe20000410000 */
[----:B------:R-:W-:-:S02]  /*10020*/  HADD2.F32 R100, -RZ, R89.H0_H0 ;  /* 0x20000059ff647230 */ /* 0x000fc40000004100 */
[-C--:B------:R-:W-:Y:S01]  /*10030*/  FMUL.FTZ R101, R90, R67.reuse ;  /* 0x000000435a657220 */ /* 0x080fe20000410000 */
[----:B------:R-:W-:Y:S02]  /*10040*/  HADD2.F32 R98, -RZ, R66.H0_H0 ;  /* 0x20000042ff627230 */ /* 0x000fe40000004100 */
[C---:B------:R-:W-:Y:S01]  /*10050*/  FMUL.FTZ R104, R97.reuse, R102 ;  /* 0x0000006661687220 */ /* 0x040fe20000410000 */
[--C-:B------:R-:W-:Y:S02]  /*10060*/  HADD2.F32 R89, -RZ, R88.reuse.H1_H1 ;  /* 0x30000058ff597230 */ /* 0x100fe40000004100 */
[C---:B------:R-:W-:Y:S01]  /*10070*/  FFMA.FTZ R90, R96.reuse, R67, -R107 ;  /* 0x00000043605a7223 */ /* 0x040fe2000001086b */
[----:B------:R-:W-:Y:S01]  /*10080*/  FFMA.FTZ R94, R96, R103, R101 ;  /* 0x00000067605e7223 */ /* 0x000fe20000010065 */
[-C--:B------:R-:W-:Y:S01]  /*10090*/  FMUL.FTZ R97, R97, R100.reuse ;  /* 0x0000006461617220 */ /* 0x080fe20000410000 */
[----:B------:R-:W-:Y:S01]  /*100a0*/  FFMA.FTZ R67, R95, R100, -R104 ;  /* 0x000000645f437223 */ /* 0x000fe20000010868 */
[----:B------:R-:W-:-:S02]  /*100b0*/  HADD2.F32 R88, -RZ, R88.H0_H0 ;  /* 0x20000058ff587230 */ /* 0x000fc40000004100 */
[C---:B------:R-:W-:Y:S01]  /*100c0*/  FMUL.FTZ R100, R98.reuse, R89 ;  /* 0x0000005962647220 */ /* 0x040fe20000410000 */
[--C-:B------:R-:W-:Y:S02]  /*100d0*/  HADD2.F32 R96, -RZ, R86.reuse.H0_H0 ;  /* 0x20000056ff607230 */ /* 0x100fe40000004100 */
[----:B------:R-:W-:Y:S01]  /*100e0*/  FFMA.FTZ R97, R95, R102, R97 ;  /* 0x000000665f617223 */ /* 0x000fe20000010061 */
[----:B------:R-:W-:Y:S02]  /*100f0*/  HADD2.F32 R86, -RZ, R86.H1_H1 ;  /* 0x30000056ff567230 */ /* 0x000fe40000004100 */
[-C--:B------:R-:W-:Y:S01]  /*10100*/  FMUL.FTZ R98, R98, R88.reuse ;  /* 0x0000005862627220 */ /* 0x080fe20000410000 */
[----:B------:R-:W-:Y:S01]  /*10110*/  FFMA.FTZ R100, R45, R88, -R100 ;  /* 0x000000582d647223 */ /* 0x000fe20000010864 */
[----:B------:R-:W-:Y:S02]  /*10120*/  HADD2.F32 R88, -RZ, R46.H0_H0 ;  /* 0x2000002eff587230 */ /* 0x000fe40000004100 */
[----:B------:R-:W-:Y:S01]  /*10130*/  FMUL.FTZ R102, R99, R86 ;  /* 0x0000005663667220 */ /* 0x000fe20000410000 */
[----:B------:R-:W-:-:S02]  /*10140*/  HADD2.F32 R46, -RZ, R35.H0_H0 ;  /* 0x20000023ff2e7230 */ /* 0x000fc40000004100 */
[-C--:B------:R-:W-:Y:S01]  /*10150*/  FMUL.FTZ R99, R99, R96.reuse ;  /* 0x0000006063637220 */ /* 0x080fe20000410000 */
[----:B------:R-:W-:Y:S02]  /*10160*/  HADD2.F32 R63, -RZ, R63.H1_H1 ;  /* 0x3000003fff3f7230 */ /* 0x000fe40000004100 */
[----:B------:R-:W-:Y:S01]  /*10170*/  FFMA.FTZ R98, R45, R89, R98 ;  /* 0x000000592d627223 */ /* 0x000fe20000010062 */
[C---:B------:R-:W-:Y:S01]  /*10180*/  FFMA.FTZ R102, R47.reuse, R96, -R102 ;  /* 0x000000602f667223 */ /* 0x040fe20000010866 */
[----:B------:R-:W-:Y:S01]  /*10190*/  FFMA.FTZ R99, R47, R86, R99 ;  /* 0x000000562f637223 */ /* 0x000fe20000010063 */
[----:B------:R-:W-:Y:S02]  /*101a0*/  HADD2.F32 R64, -RZ, R64.H1_H1 ;  /* 0x30000040ff407230 */ /* 0x000fe40000004100 */
[C---:B------:R-:W-:Y:S01]  /*101b0*/  FMUL.FTZ R104, R93.reuse, R88 ;  /* 0x000000585d687220 */ /* 0x040fe20000410000 */
[----:B------:R-:W-:Y:S02]  /*101c0*/  HADD2.F32 R66, -RZ, R66.H1_H1 ;  /* 0x30000042ff427230 */ /* 0x000fe40000004100 */
[----:B------:R-:W-:Y:S01]  /*101d0*/  FMUL.FTZ R86, R93, R46 ;  /* 0x0000002e5d567220 */ /* 0x000fe20000410000 */
[----:B------:R-:W-:-:S02]  /*101e0*/  HADD2.F32 R45, -RZ, R44.H0_H0 ;  /* 0x2000002cff2d7230 */ /* 0x000fc40000004100 */
[C---:B------:R-:W-:Y:S01]  /*101f0*/  FFMA.FTZ R93, R63.reuse, R46, -R104 ;  /* 0x0000002e3f5d7223 */ /* 0x040fe20000010868 */
[----:B------:R-:W-:Y:S02]  /*10200*/  HADD2.F32 R47, -RZ, R34.H0_H0 ;  /* 0x20000022ff2f7230 */ /* 0x000fe40000004100 */
[----:B------:R-:W-:Y:S01]  /*10210*/  FFMA.FTZ R86, R63, R88, R86 ;  /* 0x000000583f567223 */ /* 0x000fe20000010056 */
[----:B------:R-:W-:Y:S02]  /*10220*/  HADD2.F32 R35, -RZ, R32.H0_H0 ;  /* 0x20000020ff237230 */ /* 0x000fe40000004100 */
[----:B------:R-:W-:Y:S01]  /*10230*/  FMUL.FTZ R63, R64, R45 ;  /* 0x0000002d403f7220 */ /* 0x000fe20000410000 */
[----:B------:R-:W-:Y:S02]  /*10240*/  HADD2.F32 R60, -RZ, R60.H1_H1 ;  /* 0x3000003cff3c7230 */ /* 0x000fe40000004100 */
[----:B------:R-:W-:Y:S01]  /*10250*/  FMUL.FTZ R89, R66, R47 ;  /* 0x0000002f42597220 */ /* 0x000fe20000410000 */
[----:B------:R-:W-:-:S02]  /*10260*/  HADD2.F32 R62, -RZ, R62.H1_H1 ;  /* 0x3000003eff3e7230 */ /* 0x000fc40000004100 */
[----:B------:R-:W-:Y:S01]  /*10270*/  FMUL.FTZ R64, R64, R35 ;  /* 0x0000002340407220 */ /* 0x000fe20000410000 */
[----:B------:R-:W-:Y:S01]  /*10280*/  FMUL.FTZ R66, R66, R33 ;  /* 0x0000002142427220 */ /* 0x000fe20000410000 */
[----:B------:R-:W-:Y:S01]  /*10290*/  FFMA.FTZ R32, R60, R35, -R63 ;  /* 0x000000233c207223 */ /* 0x000fe2000001083f */
[----:B------:R-:W-:Y:S01]  /*102a0*/  F2FP.F16.F32.PACK_AB R35, R93, R102 ;  /* 0x000000665d23723e */ /* 0x000fe200000000ff */
[----:B------:R-:W-:Y:S01]  /*102b0*/  FFMA.FTZ R89, R62, R33, -R89 ;  /* 0x000000213e597223 */ /* 0x000fe20000010859 */
[----:B------:R-:W-:Y:S01]  /*102c0*/  FFMA.FTZ R44, R60, R45, R64 ;  /* 0x0000002d3c2c7223 */ /* 0x000fe20000010040 */
[----:B------:R-:W-:Y:S01]  /*102d0*/  FFMA.FTZ R63, R62, R47, R66 ;  /* 0x0000002f3e3f7223 */ /* 0x000fe20000010042 */
[----:B------:R-:W-:Y:S02]  /*102e0*/  F2FP.F16.F32.PACK_AB R33, R90, R61 ;  /* 0x0000003d5a21723e */ /* 0x000fe400000000ff */
[----:B------:R-:W-:Y:S02]  /*102f0*/  F2FP.F16.F32.PACK_AB R32, R32, R67 ;  /* 0x000000432020723e */ /* 0x000fe400000000ff */
[----:B------:R-:W-:-:S02]  /*10300*/  F2FP.F16.F32.PACK_AB R34, R89, R100 ;  /* 0x000000645922723e */ /* 0x000fc400000000ff */
[----:B------:R-:W-:Y:S02]  /*10310*/  F2FP.F16.F32.PACK_AB R47, R86, R99 ;  /* 0x00000063562f723e */ /* 0x000fe400000000ff */
[----:B------:R-:W-:Y:S01]  /*10320*/  F2FP.F16.F32.PACK_AB R45, R94, R65 ;  /* 0x000000415e2d723e */ /* 0x000fe200000000ff */
[----:B------:R0:W-:Y:S01]  /*10330*/  STS.128 [R91+0xc400], R32 ;  /* 0x00c400205b007388 */ /* 0x0001e20000000c00 */
[----:B------:R-:W-:Y:S02]  /*10340*/  F2FP.F16.F32.PACK_AB R44, R44, R97 ;  /* 0x000000612c2c723e */ /* 0x000fe400000000ff */
[----:B------:R-:W-:-:S05]  /*10350*/  F2FP.F16.F32.PACK_AB R46, R63, R98 ;  /* 0x000000623f2e723e */ /* 0x000fca00000000ff */
[----:B------:R0:W-:Y:S02]  /*10360*/  STS.128 [R92+0xc400], R44 ;  /* 0x00c4002c5c007388 */ /* 0x0001e40000000c00 */
.L_x_1751:
[----:B------:R-:W-:Y:S05]  /*10370*/  BSYNC B2 ;  /* 0x0000000000027941 */ /* 0x000fea0003800000 */
.L_x_1750:
[----:B------:R-:W-:Y:S04]  /*10380*/  BSSY B2, `(.L_x_1752) ;  /* 0x0000060000027945 */ /* 0x000fe80003800000 */
[----:B------:R-:W-:Y:S05]  /*10390*/  @P1 BRA `(.L_x_1753) ;  /* 0x0000000400781947 */ /* 0x000fea0003800000 */
[----:B0-----:R-:W-:Y:S01]  /*103a0*/  LEA.HI R32, R87, R170, RZ, 0x1d ;  /* 0x000000aa57207211 */ /* 0x001fe200078fe8ff */
[----:B------:R-:W-:Y:S01]  /*103b0*/  HADD2.F32 R66, -RZ, R84.H1_H1 ;  /* 0x30000054ff427230 */ /* 0x000fe20000004100 */
[----:B------:R-:W-:Y:S01]  /*103c0*/  SHF.R.U32.HI R67, RZ, 0x10, R29 ;  /* 0x00000010ff437819 */ /* 0x000fe2000001161d */
[--C-:B------:R-:W-:Y:S01]  /*103d0*/  HADD2.F32 R86, -RZ, R82.reuse.H1_H1 ;  /* 0x30000052ff567230 */ /* 0x100fe20000004100 */
[----:B------:R-:W-:Y:S01]  /*103e0*/  SHF.R.S32.HI R35, RZ, 0x1f, R32 ;  /* 0x0000001fff237819 */ /* 0x000fe20000011420 */
[----:B------:R-:W-:Y:S01]  /*103f0*/  IMAD.SHL.U32 R33, R32, 0x8, RZ ;  /* 0x0000000820217824 */ /* 0x000fe200078e00ff */
[----:B------:R-:W-:Y:S01]  /*10400*/  SHF.R.U32.HI R65, RZ, 0x10, R41 ;  /* 0x00000010ff417819 */ /* 0x000fe20000011629 */
[----:B------:R-:W-:Y:S01]  /*10410*/  HADD2.F32 R82, -RZ, R82.H0_H0 ;  /* 0x20000052ff527230 */ /* 0x000fe20000004100 */
[----:B------:R-:W-:Y:S01]  /*10420*/  LEA.HI R35, R35, R32, RZ, 0x3 ;  /* 0x0000002023237211 */ /* 0x000fe200078f18ff */
[----:B------:R-:W-:Y:S01]  /*10430*/  HADD2.F32 R84, -RZ, R84.H0_H0 ;  /* 0x20000054ff547230 */ /* 0x000fe20000004100 */
[----:B------:R-:W-:Y:S01]  /*10440*/  LOP3.LUT R32, R184, 0x38, R33, 0xf8, !PT ;  /* 0x00000038b8207812 */ /* 0x000fe200078ef821 */
[----:B------:R-:W-:Y:S01]  /*10450*/  HADD2.F32 R65, -RZ, R65.H0_H0 ;  /* 0x20000041ff417230 */ /* 0x000fe20000004100 */
[----:B------:R-:W-:Y:S01]  /*10460*/  SHF.R.U64 R40, R40, 0x10, R41 ;  /* 0x0000001028287819 */ /* 0x000fe20000001229 */
[----:B------:R-:W-:Y:S01]  /*10470*/  IMAD.SHL.U32 R35, R35, 0x400, RZ ;  /* 0x0000040023237824 */ /* 0x000fe200078e00ff */
[----:B------:R-:W-:-:S02]  /*10480*/  LOP3.LUT R44, R32, R185, RZ, 0x3c, !PT ;  /* 0x000000b9202c7212 */ /* 0x000fc400078e3cff */
[----:B------:R-:W-:Y:S02]  /*10490*/  SHF.R.U64 R28, R28, 0x10, R29 ;  /* 0x000000101c1c7819 */ /* 0x000fe4000000121d */
[----:B------:R-:W-:Y:S02]  /*104a0*/  LOP3.LUT R45, R35, 0x7fffe000, RZ, 0xc0, !PT ;  /* 0x7fffe000232d7812 */ /* 0x000fe400078ec0ff */
[----:B------:R-:W0:Y:S01]  /*104b0*/  LDS.128 R32, [R217] ;  /* 0x00000000d9207984 */ /* 0x000e220000000c00 */
[--C-:B------:R-:W-:Y:S02]  /*104c0*/  SHF.R.U64 R29, R30, 0x10, R31.reuse ;  /* 0x000000101e1d7819 */ /* 0x100fe4000000121f */
[----:B------:R-:W-:Y:S02]  /*104d0*/  IADD3 R45, R44, R45, R186 ;  /* 0x0000002d2c2d7210 */ /* 0x000fe40007ffe0ba */
[----:B------:R-:W-:Y:S01]  /*104e0*/  SHF.R.U32.HI R91, RZ, 0x10, R31 ;  /* 0x00000010ff5b7819 */ /* 0x000fe2000001161f */
[----:B------:R-:W-:Y:S01]  /*104f0*/  HADD2.F32 R29, -RZ, R29.H0_H0 ;  /* 0x2000001dff1d7230 */ /* 0x000fe20000004100 */
[----:B------:R-:W-:-:S02]  /*10500*/  LEA R60, R45, R18, 0x1 ;  /* 0x000000122d3c7211 */ /* 0x000fc400078e08ff */
[--C-:B------:R-:W-:Y:S02]  /*10510*/  SHF.R.U32.HI R89, RZ, 0x10, R43.reuse ;  /* 0x00000010ff597819 */ /* 0x100fe4000001162b */
[----:B------:R-:W-:Y:S01]  /*10520*/  SHF.R.U64 R30, R42, 0x10, R43 ;  /* 0x000000102a1e7819 */ /* 0x000fe2000000122b */
[----:B------:R-:W1:Y:S01]  /*10530*/  LDS.128 R44, [R60+0xc400] ;  /* 0x00c400003c2c7984 */ /* 0x000e620000000c00 */
[--C-:B0-----:R-:W-:Y:S02]  /*10540*/  HADD2.F32 R41, -RZ, R33.reuse.H0_H0 ;  /* 0x20000021ff297230 */ /* 0x101fe40000004100 */
[----:B------:R-:W-:Y:S02]  /*10550*/  HADD2.F32 R33, -RZ, R33.H1_H1 ;  /* 0x30000021ff217230 */ /* 0x000fe40000004100 */
[----:B------:R-:W-:Y:S02]  /*10560*/  HADD2.F32 R31, -RZ, R32.H0_H0 ;  /* 0x20000020ff1f7230 */ /* 0x000fe40000004100 */
[----:B------:R-:W-:-:S02]  /*10570*/  HADD2.F32 R42, -RZ, R34.H0_H0 ;  /* 0x20000022ff2a7230 */ /* 0x000fc40000004100 */
        /* <DEDUP_REMOVED lines=8> */
[C---:B------:R-:W-:Y:S01]  /*10600*/  FFMA.FTZ R88, R41.reuse, R66, -R88 ;  /* 0x0000004229587223 */ /* 0x040fe20000010858 */
[----:B------:R-:W-:Y:S01]  /*10610*/  FFMA.FTZ R90, R41, R86, R90 ;  /* 0x00000056295a7223 */ /* 0x000fe2000001005a */
[C---:B------:R-:W-:Y:S01]  /*10620*/  FMUL.FTZ R66, R62.reuse, R65 ;  /* 0x000000413e427220 */ /* 0x040fe20000410000 */
[-C--:B------:R-:W-:Y:S01]  /*10630*/  FMUL.FTZ R86, R62, R61.reuse ;  /* 0x0000003d3e567220 */ /* 0x080fe20000410000 */
[----:B------:R-:W-:Y:S01]  /*10640*/  FMUL.FTZ R62, R45, R82 ;  /* 0x000000522d3e7220 */ /* 0x000fe20000410000 */
[----:B------:R-:W-:Y:S02]  /*10650*/  HADD2.F32 R63, -RZ, R46.H0_H0 ;  /* 0x2000002eff3f7230 */ /* 0x000fe40000004100 */
[C---:B------:R-:W-:Y:S01]  /*10660*/  FFMA.FTZ R61, R33.reuse, R61, -R66 ;  /* 0x0000003d213d7223 */ /* 0x040fe20000010842 */
[----:B------:R-:W-:Y:S01]  /*10670*/  FFMA.FTZ R65, R33, R65, R86 ;  /* 0x0000004121417223 */ /* 0x000fe20000010056 */
[----:B------:R-:W-:Y:S02]  /*10680*/  HADD2.F32 R41, -RZ, R83.H0_H0 ;  /* 0x20000053ff297230 */ /* 0x000fe40000004100 */
[----:B------:R-:W-:Y:S01]  /*10690*/  FMUL.FTZ R45, R45, R84 ;  /* 0x000000542d2d7220 */ /* 0x000fe20000410000 */
[----:B------:R-:W-:-:S02]  /*106a0*/  HADD2.F32 R33, -RZ, R85.H0_H0 ;  /* 0x20000055ff217230 */ /* 0x000fc40000004100 */
[C---:B------:R-:W-:Y:S01]  /*106b0*/  FFMA.FTZ R84, R31.reuse, R84, -R62 ;  /* 0x000000541f547223 */ /* 0x040fe2000001083e */
[----:B------:R-:W-:Y:S02]  /*106c0*/  HADD2.F32 R64, -RZ, R47.H0_H0 ;  /* 0x2000002fff407230 */ /* 0x000fe40000004100 */
[----:B------:R-:W-:Y:S01]  /*106d0*/  FFMA.FTZ R45, R31, R82, R45 ;  /* 0x000000521f2d7223 */ /* 0x000fe2000001002d */
[----:B------:R-:W-:Y:S02]  /*106e0*/  HADD2.F32 R83, -RZ, R83.H1_H1 ;  /* 0x30000053ff537230 */ /* 0x000fe40000004100 */
[C---:B------:R-:W-:Y:S01]  /*106f0*/  FMUL.FTZ R31, R63.reuse, R41 ;  /* 0x000000293f1f7220 */ /* 0x040fe20000410000 */
[----:B------:R-:W-:Y:S02]  /*10700*/  HADD2.F32 R85, -RZ, R85.H1_H1 ;  /* 0x30000055ff557230 */ /* 0x000fe40000004100 */
[----:B------:R-:W-:Y:S01]  /*10710*/  FMUL.FTZ R67, R63, R33 ;  /* 0x000000213f437220 */ /* 0x000fe20000410000 */
[----:B------:R-:W-:-:S02]  /*10720*/  HADD2.F32 R47, -RZ, R47.H1_H1 ;  /* 0x3000002fff2f7230 */ /* 0x000fc40000004100 */
[----:B------:R-:W-:Y:S01]  /*10730*/  FMUL.FTZ R82, R64, R83 ;  /* 0x0000005340527220 */ /* 0x000fe20000410000 */
[----:B------:R-:W-:Y:S02]  /*10740*/  HADD2.F32 R66, -RZ, R89.H0_H0 ;  /* 0x20000059ff427230 */ /* 0x000fe40000004100 */
[----:B------:R-:W-:Y:S01]  /*10750*/  FFMA.FTZ R63, R42, R33, -R31 ;  /* 0x000000212a3f7223 */ /* 0x000fe2000001081f */
[----:B------:R-:W-:Y:S02]  /*10760*/  HADD2.F32 R62, -RZ, R91.H0_H0 ;  /* 0x2000005bff3e7230 */ /* 0x000fe40000004100 */
[----:B------:R-:W-:Y:S01]  /*10770*/  FMUL.FTZ R64, R64, R85 ;  /* 0x0000005540407220 */ /* 0x000fe20000410000 */
[----:B------:R-:W-:Y:S01]  /*10780*/  FFMA.FTZ R67, R42, R41, R67 ;  /* 0x000000292a437223 */ /* 0x000fe20000010043 */
[----:B------:R-:W-:Y:S02]  /*10790*/  HADD2.F32 R44, -RZ, R44.H1_H1 ;  /* 0x3000002cff2c7230 */ /* 0x000fe40000004100 */
[----:B------:R-:W-:Y:S01]  /*107a0*/  FMUL.FTZ R42, R47, R66 ;  /* 0x000000422f2a7220 */ /* 0x000fe20000410000 */
[----:B------:R-:W-:-:S02]  /*107b0*/  HADD2.F32 R46, -RZ, R46.H1_H1 ;  /* 0x3000002eff2e7230 */ /* 0x000fc40000004100 */
[-C--:B------:R-:W-:Y:S01]  /*107c0*/  FMUL.FTZ R86, R47, R62.reuse ;  /* 0x0000003e2f567220 */ /* 0x080fe20000410000 */
[----:B------:R-:W-:Y:S02]  /*107d0*/  HADD2.F32 R33, -RZ, R40.H0_H0 ;  /* 0x20000028ff217230 */ /* 0x000fe40000004100 */
[C---:B------:R-:W-:Y:S01]  /*107e0*/  FFMA.FTZ R82, R43.reuse, R85, -R82 ;  /* 0x000000552b527223 */ /* 0x040fe20000010852 */
[----:B------:R-:W-:Y:S02]  /*107f0*/  HADD2.F32 R41, -RZ, R30.H0_H0 ;  /* 0x2000001eff297230 */ /* 0x000fe40000004100 */
[----:B------:R-:W-:Y:S01]  /*10800*/  FFMA.FTZ R64, R43, R83, R64 ;  /* 0x000000532b407223 */ /* 0x000fe20000010040 */
[----:B------:R-:W-:Y:S02]  /*10810*/  HADD2.F32 R31, -RZ, R28.H0_H0 ;  /* 0x2000001cff1f7230 */ /* 0x000fe40000004100 */
[----:B------:R-:W-:Y:S01]  /*10820*/  FFMA.FTZ R83, R35, R62, -R42 ;  /* 0x0000003e23537223 */ /* 0x000fe2000001082a */
[----:B------:R-:W-:-:S02]  /*10830*/  HADD2.F32 R32, -RZ, R32.H1_H1 ;  /* 0x30000020ff207230 */ /* 0x000fc40000004100 */
[----:B------:R-:W-:Y:S01]  /*10840*/  FFMA.FTZ R85, R35, R66, R86 ;  /* 0x0000004223557223 */ /* 0x000fe20000010056 */
[----:B------:R-:W-:Y:S02]  /*10850*/  HADD2.F32 R34, -RZ, R34.H1_H1 ;  /* 0x30000022ff227230 */ /* 0x000fe40000004100 */
[----:B------:R-:W-:Y:S01]  /*10860*/  FMUL.FTZ R35, R44, R33 ;  /* 0x000000212c237220 */ /* 0x000fe20000410000 */
[----:B------:R-:W-:Y:S01]  /*10870*/  FMUL.FTZ R47, R46, R41 ;  /* 0x000000292e2f7220 */ /* 0x000fe20000410000 */
[----:B------:R-:W-:Y:S01]  /*10880*/  FMUL.FTZ R44, R44, R31 ;  /* 0x0000001f2c2c7220 */ /* 0x000fe20000410000 */
[----:B------:R-:W-:Y:S01]  /*10890*/  FMUL.FTZ R46, R46, R29 ;  /* 0x0000001d2e2e7220 */ /* 0x000fe20000410000 */
[----:B------:R-:W-:Y:S01]  /*108a0*/  FFMA.FTZ R43, R32, R31, -R35 ;  /* 0x0000001f202b7223 */ /* 0x000fe20000010823 */
[----:B------:R-:W-:Y:S01]  /*108b0*/  FFMA.FTZ R30, R34, R29, -R47 ;  /* 0x0000001d221e7223 */ /* 0x000fe2000001082f */
[----:B------:R-:W-:Y:S01]  /*108c0*/  FFMA.FTZ R32, R32, R33, R44 ;  /* 0x0000002120207223 */ /* 0x000fe2000001002c */
        /* <DEDUP_REMOVED lines=8> */
[----:B------:R-:W-:-:S02]  /*10950*/  F2FP.F16.F32.PACK_AB R32, R32, R45 ;  /* 0x0000002d2020723e */ /* 0x000fc400000000ff */
[----:B------:R-:W-:-:S05]  /*10960*/  F2FP.F16.F32.PACK_AB R34, R34, R67 ;  /* 0x000000432222723e */ /* 0x000fca00000000ff */
[----:B------:R1:W-:Y:S02]  /*10970*/  STS.128 [R60+0xc400], R32 ;  /* 0x00c400203c007388 */ /* 0x0003e40000000c00 */
.L_x_1753:
[----:B------:R-:W-:Y:S05]  /*10980*/  BSYNC B2 ;  /* 0x0000000000027941 */ /* 0x000fea0003800000 */
.L_x_1752:
[----:B------:R-:W-:Y:S05]  /*10990*/  @P2 BRA `(.L_x_1749) ;  /* 0x0000000400782947 */ /* 0x000fea0003800000 */
[----:B------:R-:W-:Y:S01]  /*109a0*/  LEA.HI R87, R87, R171, RZ, 0x1d ;  /* 0x000000ab57577211 */ /* 0x000fe200078fe8ff */
[----:B------:R-:W-:Y:S01]  /*109b0*/  HADD2.F32 R41, -RZ, R76.H1_H1 ;  /* 0x3000004cff297230 */ /* 0x000fe20000004100 */
[----:B0-----:R-:W-:Y:S01]  /*109c0*/  SHF.R.U32.HI R44, RZ, 0x10, R37 ;  /* 0x00000010ff2c7819 */ /* 0x001fe20000011625 */
[--C-:B------:R-:W-:Y:S01]  /*109d0*/  HADD2.F32 R42, -RZ, R75.reuse.H0_H0 ;  /* 0x2000004bff2a7230 */ /* 0x100fe20000004100 */
[----:B-1----:R-:W-:Y:S01]  /*109e0*/  SHF.R.S32.HI R28, RZ, 0x1f, R87 ;  /* 0x0000001fff1c7819 */ /* 0x002fe20000011457 */
[----:B------:R-:W-:Y:S01]  /*109f0*/  IMAD.SHL.U32 R29, R87, 0x8, RZ ;  /* 0x00000008571d7824 */ /* 0x000fe200078e00ff */
[----:B------:R-:W-:Y:S01]  /*10a00*/  SHF.R.U64 R61, R36, 0x10, R37 ;  /* 0x00000010243d7819 */ /* 0x000fe20000001225 */
[----:B------:R-:W-:Y:S01]  /*10a10*/  HADD2.F32 R44, -RZ, R44.H0_H0 ;  /* 0x2000002cff2c7230 */ /* 0x000fe20000004100 */
[----:B------:R-:W-:Y:S01]  /*10a20*/  LEA.HI R87, R28, R87, RZ, 0x3 ;  /* 0x000000571c577211 */ /* 0x000fe200078f18ff */
[----:B------:R-:W-:Y:S01]  /*10a30*/  HADD2.F32 R75, -RZ, R75.H1_H1 ;  /* 0x3000004bff4b7230 */ /* 0x000fe20000004100 */
[----:B------:R-:W-:Y:S01]  /*10a40*/  LOP3.LUT R28, R184, 0x38, R29, 0xf8, !PT ;  /* 0x00000038b81c7812 */ /* 0x000fe200078ef81d */
[----:B------:R-:W-:Y:S01]  /*10a50*/  HADD2.F32 R76, -RZ, R76.H0_H0 ;  /* 0x2000004cff4c7230 */ /* 0x000fe20000004100 */
[----:B------:R-:W-:Y:S01]  /*10a60*/  SHF.R.U32.HI R43, RZ, 0x10, R25 ;  /* 0x00000010ff2b7819 */ /* 0x000fe20000011619 */
[----:B------:R-:W-:Y:S01]  /*10a70*/  IMAD.SHL.U32 R87, R87, 0x400, RZ ;  /* 0x0000040057577824 */ /* 0x000fe200078e00ff */
[----:B------:R-:W-:-:S02]  /*10a80*/  LOP3.LUT R32, R28, R185, RZ, 0x3c, !PT ;  /* 0x000000b91c207212 */ /* 0x000fc400078e3cff */
[----:B------:R-:W0:Y:S01]  /*10a90*/  LDS.128 R28, [R215] ;  /* 0x00000000d71c7984 */ /* 0x000e220000000c00 */
[----:B------:R-:W-:Y:S02]  /*10aa0*/  SHF.R.U64 R65, R24, 0x10, R25 ;  /* 0x0000001018417819 */ /* 0x000fe40000001219 */
[----:B------:R-:W-:Y:S02]  /*10ab0*/  LOP3.LUT R87, R87, 0x7fffe000, RZ, 0xc0, !PT ;  /* 0x7fffe00057577812 */ /* 0x000fe400078ec0ff */
[--C-:B------:R-:W-:Y:S02]  /*10ac0*/  SHF.R.U64 R47, R38, 0x10, R39.reuse ;  /* 0x00000010262f7819 */ /* 0x100fe40000001227 */
[----:B------:R-:W-:Y:S02]  /*10ad0*/  IADD3 R87, R32, R87, R186 ;  /* 0x0000005720577210 */ /* 0x000fe40007ffe0ba */
[----:B------:R-:W-:Y:S02]  /*10ae0*/  SHF.R.U32.HI R45, RZ, 0x10, R39 ;  /* 0x00000010ff2d7819 */ /* 0x000fe40000011627 */
[--C-:B------:R-:W-:Y:S01]  /*10af0*/  SHF.R.U32.HI R63, RZ, 0x10, R27.reuse ;  /* 0x00000010ff3f7819 */ /* 0x100fe2000001161b */
[----:B------:R-:W-:Y:S01]  /*10b00*/  IMAD R40, R87, 0x2, R18 ;  /* 0x0000000257287824 */ /* 0x000fe200078e0212 */
[----:B------:R-:W-:-:S04]  /*10b10*/  SHF.R.U64 R64, R26, 0x10, R27 ;  /* 0x000000101a407819 */ /* 0x000fc8000000121b */
[----:B------:R-:W1:Y:S01]  /*10b20*/  LDS.128 R32, [R40+0xc400] ;  /* 0x00c4000028207984 */ /* 0x000e620000000c00 */
[--C-:B0-----:R-:W-:Y:S02]  /*10b30*/  HADD2.F32 R25, -RZ, R29.reuse.H0_H0 ;  /* 0x2000001dff197230 */ /* 0x101fe40000004100 */
[----:B------:R-:W-:Y:S02]  /*10b40*/  HADD2.F32 R29, -RZ, R29.H1_H1 ;  /* 0x3000001dff1d7230 */ /* 0x000fe40000004100 */
[----:B------:R-:W-:Y:S02]  /*10b50*/  HADD2.F32 R24, -RZ, R28.H0_H0 ;  /* 0x2000001cff187230 */ /* 0x000fe40000004100 */
[----:B------:R-:W-:Y:S02]  /*10b60*/  HADD2.F32 R26, -RZ, R30.H0_H0 ;  /* 0x2000001eff1a7230 */ /* 0x000fe40000004100 */
[--C-:B------:R-:W-:Y:S02]  /*10b70*/  HADD2.F32 R27, -RZ, R31.reuse.H0_H0 ;  /* 0x2000001fff1b7230 */ /* 0x100fe40000004100 */
[----:B------:R-:W-:-:S02]  /*10b80*/  HADD2.F32 R31, -RZ, R31.H1_H1 ;  /* 0x3000001fff1f7230 */ /* 0x000fc40000004100 */
[----:B------:R-:W-:Y:S02]  /*10b90*/  HADD2.F32 R28, -RZ, R28.H1_H1 ;  /* 0x3000001cff1c7230 */ /* 0x000fe40000004100 */
[----:B------:R-:W-:Y:S02]  /*10ba0*/  HADD2.F32 R30, -RZ, R30.H1_H1 ;  /* 0x3000001eff1e7230 */ /* 0x000fe40000004100 */
[--C-:B-1----:R-:W-:Y:S02]  /*10bb0*/  HADD2.F32 R36, -RZ, R33.reuse.H0_H0 ;  /* 0x20000021ff247230 */ /* 0x102fe40000004100 */
[----:B------:R-:W-:Y:S02]  /*10bc0*/  HADD2.F32 R37, -RZ, R33.H1_H1 ;  /* 0x30000021ff257230 */ /* 0x000fe40000004100 */
[----:B------:R-:W-:Y:S02]  /*10bd0*/  HADD2.F32 R33, -RZ, R32.H0_H0 ;  /* 0x20000020ff217230 */ /* 0x000fe40000004100 */
[C---:B------:R-:W-:Y:S01]  /*10be0*/  FMUL.FTZ R46, R36.reuse, R42 ;  /* 0x0000002a242e7220 */ /* 0x040fe20000410000 */
[----:B------:R-:W-:Y:S01]  /*10bf0*/  FMUL.FTZ R60, R36, R41 ;  /* 0x00000029243c7220 */ /* 0x000fe20000410000 */
[----:B------:R-:W-:-:S02]  /*10c00*/  HADD2.F32 R36, -RZ, R43.H0_H0 ;  /* 0x2000002bff247230 */ /* 0x000fc40000004100 */
[----:B------:R-:W-:Y:S01]  /*10c10*/  FMUL.FTZ R62, R37, R44 ;  /* 0x0000002c253e7220 */ /* 0x000fe20000410000 */
[C---:B------:R-:W-:Y:S01]  /*10c20*/  FFMA.FTZ R46, R25.reuse, R41, -R46 ;  /* 0x00000029192e7223 */ /* 0x040fe2000001082e */
[----:B------:R-:W-:Y:S01]  /*10c30*/  FFMA.FTZ R60, R25, R42, R60 ;  /* 0x0000002a193c7223 */ /* 0x000fe2000001003c */
[----:B------:R-:W-:Y:S01]  /*10c40*/  FMUL.FTZ R25, R33, R75 ;  /* 0x0000004b21197220 */ /* 0x000fe20000410000 */
[-C--:B------:R-:W-:Y:S01]  /*10c50*/  FMUL.FTZ R42, R37, R36.reuse ;  /* 0x00000024252a7220 */ /* 0x080fe20000410000 */
[----:B------:R-:W-:Y:S01]  /*10c60*/  FFMA.FTZ R41, R29, R36, -R62 ;  /* 0x000000241d297223 */ /* 0x000fe2000001083e */
[-C--:B------:R-:W-:Y:S01]  /*10c70*/  FMUL.FTZ R36, R33, R76.reuse ;  /* 0x0000004c21247220 */ /* 0x080fe20000410000 */
[----:B------:R-:W-:Y:S01]  /*10c80*/  FFMA.FTZ R76, R24, R76, -R25 ;  /* 0x0000004c184c7223 */ /* 0x000fe20000010819 */
[----:B------:R-:W-:Y:S02]  /*10c90*/  HADD2.F32 R38, -RZ, R34.H0_H0 ;  /* 0x20000022ff267230 */ /* 0x000fe40000004100 */
[----:B------:R-:W-:Y:S01]  /*10ca0*/  FFMA.FTZ R43, R29, R44, R42 ;  /* 0x0000002c1d2b7223 */ /* 0x000fe2000001002a */
[----:B------:R-:W-:-:S02]  /*10cb0*/  HADD2.F32 R37, -RZ, R74.H1_H1 ;  /* 0x3000004aff257230 */ /* 0x000fc40000004100 */
[----:B------:R-:W-:Y:S01]  /*10cc0*/  FFMA.FTZ R75, R24, R75, R36 ;  /* 0x0000004b184b7223 */ /* 0x000fe20000010024 */
[----:B------:R-:W-:Y:S02]  /*10cd0*/  HADD2.F32 R25, -RZ, R77.H0_H0 ;  /* 0x2000004dff197230 */ /* 0x000fe40000004100 */
[----:B------:R-:W-:Y:S02]  /*10ce0*/  HADD2.F32 R39, -RZ, R35.H0_H0 ;  /* 0x20000023ff277230 */ /* 0x000fe40000004100 */
[C---:B------:R-:W-:Y:S01]  /*10cf0*/  FMUL.FTZ R29, R38.reuse, R37 ;  /* 0x00000025261d7220 */ /* 0x040fe20000410000 */
[----:B------:R-:W-:Y:S02]  /*10d00*/  HADD2.F32 R74, -RZ, R74.H0_H0 ;  /* 0x2000004aff4a7230 */ /* 0x000fe40000004100 */
[-C--:B------:R-:W-:Y:S01]  /*10d10*/  FMUL.FTZ R33, R38, R25.reuse ;  /* 0x0000001926217220 */ /* 0x080fe20000410000 */
[----:B------:R-:W-:Y:S02]  /*10d20*/  HADD2.F32 R24, -RZ, R77.H1_H1 ;  /* 0x3000004dff187230 */ /* 0x000fe40000004100 */
[----:B------:R-:W-:Y:S01]  /*10d30*/  FFMA.FTZ R42, R26, R25, -R29 ;  /* 0x000000191a2a7223 */ /* 0x000fe2000001081d */
[----:B------:R-:W-:-:S02]  /*10d40*/  HADD2.F32 R35, -RZ, R35.H1_H1 ;  /* 0x30000023ff237230 */ /* 0x000fc40000004100 */
[C---:B------:R-:W-:Y:S01]  /*10d50*/  FMUL.FTZ R44, R39.reuse, R74 ;  /* 0x0000004a272c7220 */ /* 0x040fe20000410000 */
[----:B------:R-:W-:Y:S02]  /*10d60*/  HADD2.F32 R38, -RZ, R45.H0_H0 ;  /* 0x2000002dff267230 */ /* 0x000fe40000004100 */
[-C--:B------:R-:W-:Y:S01]  /*10d70*/  FMUL.FTZ R39, R39, R24.reuse ;  /* 0x0000001827277220 */ /* 0x080fe20000410000 */
[----:B------:R-:W-:Y:S02]  /*10d80*/  HADD2.F32 R36, -RZ, R63.H0_H0 ;  /* 0x2000003fff247230 */ /* 0x000fe40000004100 */
[----:B------:R-:W-:Y:S01]  /*10d90*/  FFMA.FTZ R37, R26, R37, R33 ;  /* 0x000000251a257223 */ /* 0x000fe20000010021 */
[----:B------:R-:W-:Y:S01]  /*10da0*/  FFMA.FTZ R44, R27, R24, -R44 ;  /* 0x000000181b2c7223 */ /* 0x000fe2000001082c */
[----:B------:R-:W-:Y:S02]  /*10db0*/  HADD2.F32 R32, -RZ, R32.H1_H1 ;  /* 0x30000020ff207230 */ /* 0x000fe40000004100 */
[----:B------:R-:W-:Y:S01]  /*10dc0*/  FMUL.FTZ R26, R35, R38 ;  /* 0x00000026231a7220 */ /* 0x000fe20000410000 */
[----:B------:R-:W-:-:S02]  /*10dd0*/  HADD2.F32 R34, -RZ, R34.H1_H1 ;  /* 0x30000022ff227230 */ /* 0x000fc40000004100 */
[----:B------:R-:W-:Y:S01]  /*10de0*/  FFMA.FTZ R74, R27, R74, R39 ;  /* 0x0000004a1b4a7223 */ /* 0x000fe20000010027 */
[-C--:B------:R-:W-:Y:S01]  /*10df0*/  FMUL.FTZ R24, R35, R36.reuse ;  /* 0x0000002423187220 */ /* 0x080fe20000410000 */
[----:B------:R-:W-:Y:S02]  /*10e00*/  HADD2.F32 R29, -RZ, R61.H0_H0 ;  /* 0x2000003dff1d7230 */ /* 0x000fe40000004100 */
[C---:B------:R-:W-:Y:S01]  /*10e10*/  FFMA.FTZ R45, R31.reuse, R36, -R26 ;  /* 0x000000241f2d7223 */ /* 0x040fe2000001081a */
[----:B------:R-:W-:Y:S02]  /*10e20*/  HADD2.F32 R33, -RZ, R47.H0_H0 ;  /* 0x2000002fff217230 */ /* 0x000fe40000004100 */
[----:B------:R-:W-:Y:S01]  /*10e30*/  FFMA.FTZ R47, R31, R38, R24 ;  /* 0x000000261f2f7223 */ /* 0x000fe20000010018 */
[----:B------:R-:W-:Y:S02]  /*10e40*/  HADD2.F32 R25, -RZ, R65.H0_H0 ;  /* 0x20000041ff197230 */ /* 0x000fe40000004100 */
[----:B------:R-:W-:Y:S01]  /*10e50*/  FMUL.FTZ R31, R32, R29 ;  /* 0x0000001d201f7220 */ /* 0x000fe20000410000 */
[----:B------:R-:W-:-:S02]  /*10e60*/  HADD2.F32 R27, -RZ, R64.H0_H0 ;  /* 0x20000040ff1b7230 */ /* 0x000fc40000004100 */
[----:B------:R-:W-:Y:S01]  /*10e70*/  FMUL.FTZ R39, R34, R33 ;  /* 0x0000002122277220 */ /* 0x000fe20000410000 */
[-C--:B------:R-:W-:Y:S01]  /*10e80*/  FMUL.FTZ R32, R32, R25.reuse ;  /* 0x0000001920207220 */ /* 0x080fe20000410000 */
[----:B------:R-:W-:Y:S01]  /*10e90*/  FFMA.FTZ R35, R28, R25, -R31 ;  /* 0x000000191c237223 */ /* 0x000fe2000001081f */
[-C--:B------:R-:W-:Y:S01]  /*10ea0*/  FMUL.FTZ R34, R34, R27.reuse ;  /* 0x0000001b22227220 */ /* 0x080fe20000410000 */
[----:B------:R-:W-:Y:S01]  /*10eb0*/  FFMA.FTZ R39, R30, R27, -R39 ;  /* 0x0000001b1e277223 */ /* 0x000fe20000010827 */
[----:B------:R-:W-:Y:S01]  /*10ec0*/  FFMA.FTZ R28, R28, R29, R32 ;  /* 0x0000001d1c1c7223 */ /* 0x000fe20000010020 */
[----:B------:R-:W-:Y:S01]  /*10ed0*/  F2FP.F16.F32.PACK_AB R27, R45, R44 ;  /* 0x0000002c2d1b723e */ /* 0x000fe200000000ff */
[----:B------:R-:W-:Y:S01]  /*10ee0*/  FFMA.FTZ R30, R30, R33, R34 ;  /* 0x000000211e1e7223 */ /* 0x000fe20000010022 */
[----:B------:R-:W-:Y:S02]  /*10ef0*/  F2FP.F16.F32.PACK_AB R25, R41, R46 ;  /* 0x0000002e2919723e */ /* 0x000fe400000000ff */
[----:B------:R-:W-:-:S02]  /*10f00*/  F2FP.F16.F32.PACK_AB R24, R35, R76 ;  /* 0x0000004c2318723e */ /* 0x000fc400000000ff */
[----:B------:R-:W-:Y:S02]  /*10f10*/  F2FP.F16.F32.PACK_AB R26, R39, R42 ;  /* 0x0000002a271a723e */ /* 0x000fe400000000ff */
[----:B------:R-:W-:Y:S02]  /*10f20*/  F2FP.F16.F32.PACK_AB R31, R47, R74 ;  /* 0x0000004a2f1f723e */ /* 0x000fe400000000ff */
[----:B------:R-:W-:Y:S01]  /*10f30*/  F2FP.F16.F32.PACK_AB R29, R43, R60 ;  /* 0x0000003c2b1d723e */ /* 0x000fe200000000ff */
[----:B------:R2:W-:Y:S01]  /*10f40*/  STS.128 [R215], R24 ;  /* 0x00000018d7007388 */ /* 0x0005e20000000c00 */
[----:B------:R-:W-:Y:S02]  /*10f50*/  F2FP.F16.F32.PACK_AB R28, R28, R75 ;  /* 0x0000004b1c1c723e */ /* 0x000fe400000000ff */
[----:B------:R-:W-:-:S05]  /*10f60*/  F2FP.F16.F32.PACK_AB R30, R30, R37 ;  /* 0x000000251e1e723e */ /* 0x000fca00000000ff */
[----:B------:R2:W-:Y:S02]  /*10f70*/  STS.128 [R40+0xc400], R28 ;  /* 0x00c4001c28007388 */ /* 0x0005e40000000c00 */
.L_x_1749:
[----:B------:R-:W-:Y:S05]  /*10f80*/  BSYNC B1 ;  /* 0x0000000000017941 */ /* 0x000fea0003800000 */
.L_x_1748:
[----:B------:R-:W-:-:S13]  /*10f90*/  ISETP.GE.AND P0, PT, R219, R73, PT ;  /* 0x00000049db00720c */ /* 0x000fda0003f06270 */
[----:B------:R-:W-:Y:S05]  /*10fa0*/  @P0 BRA `(.L_x_1729) ;  /* 0x0000001000940947 */ /* 0x000fea0003800000 */
[----:B01----:R-:W0:Y:S01]  /*10fb0*/  LDC R33, c[0x0][0x3f4] ;  /* 0x0000fd00ff217b82 */ /* 0x003e220000000800 */
[----:B------:R-:W-:Y:S01]  /*10fc0*/  BSSY B1, `(.L_x_1754) ;  /* 0x0000063000017945 */ /* 0x000fe20003800000 */
[-C--:B0-----:R-:W-:Y:S02]  /*10fd0*/  ISETP.GE.AND P0, PT, R16, R33.reuse, PT ;  /* 0x000000211000720c */ /* 0x081fe40003f06270 */
[-C--:B------:R-:W-:Y:S02]  /*10fe0*/  ISETP.GE.AND P1, PT, R168, R33.reuse, PT ;  /* 0x00000021a800720c */ /* 0x080fe40003f26270 */
[----:B------:R-:W-:-:S09]  /*10ff0*/  ISETP.GE.AND P2, PT, R169, R33, PT ;  /* 0x00000021a900720c */ /* 0x000fd20003f46270 */
[----:B------:R-:W-:Y:S05]  /*11000*/  @P0 BRA `(.L_x_1755) ;  /* 0x0000000400780947 */ /* 0x000fea0003800000 */
[----:B--2---:R-:W-:Y:S01]  /*11010*/  LEA.HI R24, R33, R198, RZ, 0x1d ;  /* 0x000000c621187211 */ /* 0x004fe200078fe8ff */
        /* <DEDUP_REMOVED lines=11> */
[----:B------:R-:W-:-:S02]  /*110d0*/  SHF.L.U32 R24, R24, 0xa, RZ ;  /* 0x0000000a18187819 */ /* 0x000fc400000006ff */
[----:B------:R-:W-:Y:S02]  /*110e0*/  LOP3.LUT R29, R25, R218, RZ, 0x3c, !PT ;  /* 0x000000da191d7212 */ /* 0x000fe400078e3cff */
[----:B------:R-:W-:Y:S02]  /*110f0*/  LOP3.LUT R28, R24, 0x7fffe000, RZ, 0xc0, !PT ;  /* 0x7fffe000181c7812 */ /* 0x000fe400078ec0ff */
[----:B------:R-:W0:Y:S01]  /*11100*/  LDS.128 R24, [R216] ;  /* 0x00000000d8187984 */ /* 0x000e220000000c00 */
[----:B------:R-:W-:Y:S02]  /*11110*/  SHF.R.U64 R60, R48, 0x10, R49 ;  /* 0x00000010303c7819 */ /* 0x000fe40000001231 */
[----:B------:R-:W-:Y:S02]  /*11120*/  IADD3 R29, R29, R28, R188 ;  /* 0x0000001c1d1d7210 */ /* 0x000fe40007ffe0bc */
[----:B------:R-:W-:Y:S02]  /*11130*/  SHF.R.U64 R48, R4, 0x10, R5 ;  /* 0x0000001004307819 */ /* 0x000fe40000001205 */
[----:B------:R-:W-:Y:S01]  /*11140*/  SHF.R.U64 R49, R50, 0x10, R51 ;  /* 0x0000001032317819 */ /* 0x000fe20000001233 */
[----:B------:R-:W-:Y:S01]  /*11150*/  IMAD R32, R29, 0x2, R18 ;  /* 0x000000021d207824 */ /* 0x000fe200078e0212 */
[----:B------:R-:W-:-:S02]  /*11160*/  SHF.R.U64 R47, R6, 0x10, R7 ;  /* 0x00000010062f7819 */ /* 0x000fc40000001207 */
[----:B------:R-:W-:Y:S02]  /*11170*/  SHF.R.U32.HI R50, RZ, 0x10, R51 ;  /* 0x00000010ff327819 */ /* 0x000fe40000011633 */
[----:B------:R-:W1:Y:S01]  /*11180*/  LDS.128 R28, [R32+0xc400] ;  /* 0x00c40000201c7984 */ /* 0x000e620000000c00 */
[----:B------:R-:W-:Y:S01]  /*11190*/  SHF.R.U32.HI R43, RZ, 0x10, R7 ;  /* 0x00000010ff2b7819 */ /* 0x000fe20000011607 */
[--C-:B0-----:R-:W-:Y:S02]  /*111a0*/  HADD2.F32 R5, -RZ, R25.reuse.H0_H0 ;  /* 0x20000019ff057230 */ /* 0x101fe40000004100 */
[----:B------:R-:W-:Y:S02]  /*111b0*/  HADD2.F32 R4, -RZ, R24.H0_H0 ;  /* 0x20000018ff047230 */ /* 0x000fe40000004100 */
[----:B------:R-:W-:Y:S02]  /*111c0*/  HADD2.F32 R25, -RZ, R25.H1_H1 ;  /* 0x30000019ff197230 */ /* 0x000fe40000004100 */
[----:B------:R-:W-:-:S02]  /*111d0*/  HADD2.F32 R6, -RZ, R26.H0_H0 ;  /* 0x2000001aff067230 */ /* 0x000fc40000004100 */
[--C-:B------:R-:W-:Y:S02]  /*111e0*/  HADD2.F32 R7, -RZ, R27.reuse.H0_H0 ;  /* 0x2000001bff077230 */ /* 0x100fe40000004100 */
[----:B------:R-:W-:Y:S02]  /*111f0*/  HADD2.F32 R27, -RZ, R27.H1_H1 ;  /* 0x3000001bff1b7230 */ /* 0x000fe40000004100 */
[----:B------:R-:W-:Y:S02]  /*11200*/  HADD2.F32 R24, -RZ, R24.H1_H1 ;  /* 0x30000018ff187230 */ /* 0x000fe40000004100 */
[--C-:B-1----:R-:W-:Y:S02]  /*11210*/  HADD2.F32 R34, -RZ, R29.reuse.H0_H0 ;  /* 0x2000001dff227230 */ /* 0x102fe40000004100 */
[----:B------:R-:W-:Y:S02]  /*11220*/  HADD2.F32 R35, -RZ, R29.H1_H1 ;  /* 0x3000001dff237230 */ /* 0x000fe40000004100 */
[----:B------:R-:W-:-:S02]  /*11230*/  HADD2.F32 R29, -RZ, R28.H0_H0 ;  /* 0x2000001cff1d7230 */ /* 0x000fc40000004100 */
[CC--:B------:R-:W-:Y:S01]  /*11240*/  FMUL.FTZ R42, R34.reuse, R39.reuse ;  /* 0x00000027222a7220 */ /* 0x0c0fe20000410000 */
[-C--:B------:R-:W-:Y:S01]  /*11250*/  FMUL.FTZ R44, R34, R38.reuse ;  /* 0x00000026222c7220 */ /* 0x080fe20000410000 */
[----:B------:R-:W-:Y:S02]  /*11260*/  HADD2.F32 R34, -RZ, R41.H0_H0 ;  /* 0x20000029ff227230 */ /* 0x000fe40000004100 */
[C---:B------:R-:W-:Y:S01]  /*11270*/  FFMA.FTZ R42, R5.reuse, R38, -R42 ;  /* 0x00000026052a7223 */ /* 0x040fe2000001082a */
[----:B------:R-:W-:Y:S01]  /*11280*/  FFMA.FTZ R44, R5, R39, R44 ;  /* 0x00000027052c7223 */ /* 0x000fe2000001002c */
[----:B------:R-:W-:Y:S01]  /*11290*/  FMUL.FTZ R5, R29, R78 ;  /* 0x0000004e1d057220 */ /* 0x000fe20000410000 */
[C---:B------:R-:W-:Y:S01]  /*112a0*/  FMUL.FTZ R38, R35.reuse, R40 ;  /* 0x0000002823267220 */ /* 0x040fe20000410000 */
[----:B------:R-:W-:Y:S01]  /*112b0*/  FMUL.FTZ R46, R35, R34 ;  /* 0x00000022232e7220 */ /* 0x000fe20000410000 */
[----:B------:R-:W-:Y:S02]  /*112c0*/  HADD2.F32 R36, -RZ, R30.H0_H0 ;  /* 0x2000001eff247230 */ /* 0x000fe40000004100 */
[----:B------:R-:W-:Y:S01]  /*112d0*/  FMUL.FTZ R29, R29, R80 ;  /* 0x000000501d1d7220 */ /* 0x000fe20000410000 */
[----:B------:R-:W-:-:S02]  /*112e0*/  HADD2.F32 R35, -RZ, R79.H0_H0 ;  /* 0x2000004fff237230 */ /* 0x000fc40000004100 */
[C---:B------:R-:W-:Y:S01]  /*112f0*/  FFMA.FTZ R80, R4.reuse, R80, -R5 ;  /* 0x0000005004507223 */ /* 0x040fe20000010805 */
[C---:B------:R-:W-:Y:S01]  /*11300*/  FFMA.FTZ R39, R25.reuse, R34, -R38 ;  /* 0x0000002219277223 */ /* 0x040fe20000010826 */
[----:B------:R-:W-:Y:S02]  /*11310*/  HADD2.F32 R5, -RZ, R81.H0_H0 ;  /* 0x20000051ff057230 */ /* 0x000fe40000004100 */
[----:B------:R-:W-:Y:S01]  /*11320*/  FFMA.FTZ R41, R25, R40, R46 ;  /* 0x0000002819297223 */ /* 0x000fe2000001002e */
[----:B------:R-:W-:Y:S02]  /*11330*/  HADD2.F32 R37, -RZ, R31.H0_H0 ;  /* 0x2000001fff257230 */ /* 0x000fe40000004100 */
[----:B------:R-:W-:Y:S01]  /*11340*/  FFMA.FTZ R78, R4, R78, R29 ;  /* 0x0000004e044e7223 */ /* 0x000fe2000001001d */
[----:B------:R-:W-:Y:S02]  /*11350*/  HADD2.F32 R38, -RZ, R79.H1_H1 ;  /* 0x3000004fff267230 */ /* 0x000fe40000004100 */
[----:B------:R-:W-:Y:S01]  /*11360*/  FMUL.FTZ R25, R36, R35 ;  /* 0x0000002324197220 */ /* 0x000fe20000410000 */
[----:B------:R-:W-:-:S02]  /*11370*/  HADD2.F32 R4, -RZ, R81.H1_H1 ;  /* 0x30000051ff047230 */ /* 0x000fc40000004100 */
[-C--:B------:R-:W-:Y:S01]  /*11380*/  FMUL.FTZ R29, R36, R5.reuse ;  /* 0x00000005241d7220 */ /* 0x080fe20000410000 */
[----:B------:R-:W-:Y:S02]  /*11390*/  HADD2.F32 R31, -RZ, R31.H1_H1 ;  /* 0x3000001fff1f7230 */ /* 0x000fe40000004100 */
[C---:B------:R-:W-:Y:S01]  /*113a0*/  FFMA.FTZ R40, R6.reuse, R5, -R25 ;  /* 0x0000000506287223 */ /* 0x040fe20000010819 */
[----:B------:R-:W-:Y:S02]  /*113b0*/  HADD2.F32 R36, -RZ, R43.H0_H0 ;  /* 0x2000002bff247230 */ /* 0x000fe40000004100 */
[C---:B------:R-:W-:Y:S01]  /*113c0*/  FMUL.FTZ R46, R37.reuse, R38 ;  /* 0x00000026252e7220 */ /* 0x040fe20000410000 */
[----:B------:R-:W-:Y:S02]  /*113d0*/  HADD2.F32 R34, -RZ, R50.H0_H0 ;  /* 0x20000032ff227230 */ /* 0x000fe40000004100 */
[-C--:B------:R-:W-:Y:S01]  /*113e0*/  FMUL.FTZ R5, R37, R4.reuse ;  /* 0x0000000425057220 */ /* 0x080fe20000410000 */
[----:B------:R-:W-:Y:S01]  /*113f0*/  FFMA.FTZ R37, R6, R35, R29 ;  /* 0x0000002306257223 */ /* 0x000fe2000001001d */
[----:B------:R-:W-:Y:S01]  /*11400*/  FFMA.FTZ R46, R7, R4, -R46 ;  /* 0x00000004072e7223 */ /* 0x000fe2000001082e */
[----:B------:R-:W-:-:S02]  /*11410*/  HADD2.F32 R28, -RZ, R28.H1_H1 ;  /* 0x3000001cff1c7230 */ /* 0x000fc40000004100 */
[----:B------:R-:W-:Y:S01]  /*11420*/  FMUL.FTZ R6, R31, R36 ;  /* 0x000000241f067220 */ /* 0x000fe20000410000 */
[----:B------:R-:W-:Y:S02]  /*11430*/  HADD2.F32 R30, -RZ, R30.H1_H1 ;  /* 0x3000001eff1e7230 */ /* 0x000fe40000004100 */
[----:B------:R-:W-:Y:S01]  /*11440*/  FFMA.FTZ R38, R7, R38, R5 ;  /* 0x0000002607267223 */ /* 0x000fe20000010005 */
[-C--:B------:R-:W-:Y:S01]  /*11450*/  FMUL.FTZ R4, R31, R34.reuse ;  /* 0x000000221f047220 */ /* 0x080fe20000410000 */
[----:B------:R-:W-:Y:S02]  /*11460*/  HADD2.F32 R25, -RZ, R48.H0_H0 ;  /* 0x20000030ff197230 */ /* 0x000fe40000004100 */
[C---:B------:R-:W-:Y:S01]  /*11470*/  FFMA.FTZ R45, R27.reuse, R34, -R6 ;  /* 0x000000221b2d7223 */ /* 0x040fe20000010806 */
[----:B------:R-:W-:Y:S02]  /*11480*/  HADD2.F32 R29, -RZ, R47.H0_H0 ;  /* 0x2000002fff1d7230 */ /* 0x000fe40000004100 */
[----:B------:R-:W-:Y:S01]  /*11490*/  FFMA.FTZ R47, R27, R36, R4 ;  /* 0x000000241b2f7223 */ /* 0x000fe20000010004 */
[----:B------:R-:W-:-:S02]  /*114a0*/  HADD2.F32 R5, -RZ, R60.H0_H0 ;  /* 0x2000003cff057230 */ /* 0x000fc40000004100 */
[----:B------:R-:W-:Y:S01]  /*114b0*/  FMUL.FTZ R27, R28, R25 ;  /* 0x000000191c1b7220 */ /* 0x000fe20000410000 */
[----:B------:R-:W-:Y:S02]  /*114c0*/  HADD2.F32 R7, -RZ, R49.H0_H0 ;  /* 0x20000031ff077230 */ /* 0x000fe40000004100 */
[----:B------:R-:W-:Y:S01]  /*114d0*/  FMUL.FTZ R43, R30, R29 ;  /* 0x0000001d1e2b7220 */ /* 0x000fe20000410000 */
[----:B------:R-:W-:Y:S02]  /*114e0*/  HADD2.F32 R26, -RZ, R26.H1_H1 ;  /* 0x3000001aff1a7230 */ /* 0x000fe40000004100 */
[-C--:B------:R-:W-:Y:S01]  /*114f0*/  FMUL.FTZ R28, R28, R5.reuse ;  /* 0x000000051c1c7220 */ /* 0x080fe20000410000 */
[----:B------:R-:W-:Y:S01]  /*11500*/  FFMA.FTZ R31, R24, R5, -R27 ;  /* 0x00000005181f7223 */ /* 0x000fe2000001081b */
[-C--:B------:R-:W-:Y:S01]  /*11510*/  FMUL.FTZ R30, R30, R7.reuse ;  /* 0x000000071e1e7220 */ /* 0x080fe20000410000 */
[----:B------:R-:W-:Y:S01]  /*11520*/  F2FP.F16.F32.PACK_AB R5, R39, R42 ;  /* 0x0000002a2705723e */ /* 0x000fe200000000ff */
[----:B------:R-:W-:Y:S01]  /*11530*/  FFMA.FTZ R43, R26, R7, -R43 ;  /* 0x000000071a2b7223 */ /* 0x000fe2000001082b */
        /* <DEDUP_REMOVED lines=11> */
.L_x_1755:
[----:B------:R-:W-:Y:S05]  /*115f0*/  BSYNC B1 ;  /* 0x0000000000017941 */ /* 0x000fea0003800000 */
.L_x_1754:
[----:B------:R-:W-:Y:S04]  /*11600*/  BSSY B1, `(.L_x_1756) ;  /* 0x0000060000017945 */ /* 0x000fe80003800000 */
[----:B------:R-:W-:Y:S05]  /*11610*/  @P1 BRA `(.L_x_1757) ;  /* 0x0000000400781947 */ /* 0x000fea0003800000 */
[----:B0-----:R-:W-:Y:S01]  /*11620*/  LEA.HI R4, R33, R170, RZ, 0x1d ;  /* 0x000000aa21047211 */ /* 0x001fe200078fe8ff */
[----:B------:R-:W-:Y:S01]  /*11630*/  HADD2.F32 R35, -RZ, R69.H1_H1 ;  /* 0x30000045ff237230 */ /* 0x000fe20000004100 */
[----:B------:R-:W-:Y:S01]  /*11640*/  SHF.R.U32.HI R36, RZ, 0x10, R9 ;  /* 0x00000010ff247819 */ /* 0x000fe20000011609 */
[----:B------:R-:W-:Y:S01]  /*11650*/  HADD2.F32 R34, -RZ, R71.H1_H1 ;  /* 0x30000047ff227230 */ /* 0x000fe20000004100 */
[----:B------:R-:W-:Y:S01]  /*11660*/  SHF.R.S32.HI R5, RZ, 0x1f, R4 ;  /* 0x0000001fff057819 */ /* 0x000fe20000011404 */
[----:B------:R-:W-:Y:S01]  /*11670*/  IMAD.SHL.U32 R6, R4, 0x8, RZ ;  /* 0x0000000804067824 */ /* 0x000fe200078e00ff */
[----:B------:R-:W-:Y:S01]  /*11680*/  SHF.R.U64 R46, R52, 0x10, R53 ;  /* 0x00000010342e7819 */ /* 0x000fe20000001235 */
[----:B------:R-:W-:Y:S01]  /*11690*/  HADD2.F32 R36, -RZ, R36.H0_H0 ;  /* 0x20000024ff247230 */ /* 0x000fe20000004100 */
[----:B------:R-:W-:Y:S02]  /*116a0*/  LEA.HI R4, R5, R4, RZ, 0x3 ;  /* 0x0000000405047211 */ /* 0x000fe400078f18ff */
[----:B------:R-:W-:-:S02]  /*116b0*/  LOP3.LUT R5, R181, 0x38, R6, 0xf8, !PT ;  /* 0x00000038b5057812 */ /* 0x000fc400078ef806 */
[----:B------:R-:W-:Y:S01]  /*116c0*/  SHF.R.U64 R44, R8, 0x10, R9 ;  /* 0x00000010082c7819 */ /* 0x000fe20000001209 */
[----:B------:R-:W-:Y:S01]  /*116d0*/  IMAD.SHL.U32 R4, R4, 0x400, RZ ;  /* 0x0000040004047824 */ /* 0x000fe200078e00ff */
[----:B--2---:R-:W-:Y:S02]  /*116e0*/  LOP3.LUT R25, R5, R218, RZ, 0x3c, !PT ;  /* 0x000000da05197212 */ /* 0x004fe400078e3cff */
[----:B------:R-:W-:Y:S02]  /*116f0*/  SHF.R.U32.HI R52, RZ, 0x10, R53 ;  /* 0x00000010ff347819 */ /* 0x000fe40000011635 */
[----:B------:R-:W-:Y:S02]  /*11700*/  LOP3.LUT R24, R4, 0x7fffe000, RZ, 0xc0, !PT ;  /* 0x7fffe00004187812 */ /* 0x000fe400078ec0ff */
[----:B------:R-:W0:Y:S01]  /*11710*/  LDS.128 R4, [R214] ;  /* 0x00000000d6047984 */ /* 0x000e220000000c00 */
[----:B------:R-:W-:Y:S02]  /*11720*/  SHF.R.U64 R43, R10, 0x10, R11 ;  /* 0x000000100a2b7819 */ /* 0x000fe4000000120b */
[----:B------:R-:W-:-:S02]  /*11730*/  IADD3 R25, R25, R24, R188 ;  /* 0x0000001819197210 */ /* 0x000fc40007ffe0bc */
[--C-:B------:R-:W-:Y:S02]  /*11740*/  SHF.R.U64 R45, R54, 0x10, R55.reuse ;  /* 0x00000010362d7819 */ /* 0x100fe40000001237 */
[----:B------:R-:W-:Y:S01]  /*11750*/  SHF.R.U32.HI R54, RZ, 0x10, R55 ;  /* 0x00000010ff367819 */ /* 0x000fe20000011637 */
[----:B------:R-:W-:Y:S01]  /*11760*/  IMAD R28, R25, 0x2, R18 ;  /* 0x00000002191c7824 */ /* 0x000fe200078e0212 */
[----:B------:R-:W-:-:S04]  /*11770*/  SHF.R.U32.HI R41, RZ, 0x10, R11 ;  /* 0x00000010ff297819 */ /* 0x000fc8000001160b */
        /* <DEDUP_REMOVED lines=16> */
[----:B------:R-:W-:Y:S02]  /*11880*/  HADD2.F32 R34, -RZ, R69.H0_H0 ;  /* 0x20000045ff227230 */ /* 0x000fe40000004100 */
[----:B------:R-:W-:Y:S01]  /*11890*/  FFMA.FTZ R39, R8, R35, R39 ;  /* 0x0000002308277223 */ /* 0x000fe20000010027 */
[----:B------:R-:W-:Y:S02]  /*118a0*/  HADD2.F32 R8, -RZ, R71.H0_H0 ;  /* 0x20000047ff087230 */ /* 0x000fe40000004100 */
[-C--:B------:R-:W-:Y:S01]  /*118b0*/  FMUL.FTZ R40, R30, R29.reuse ;  /* 0x0000001d1e287220 */ /* 0x080fe20000410000 */
[----:B------:R-:W-:Y:S01]  /*118c0*/  FFMA.FTZ R38, R9, R29, -R38 ;  /* 0x0000001d09267223 */ /* 0x000fe20000010826 */
[----:B------:R-:W-:Y:S01]  /*118d0*/  FMUL.FTZ R30, R25, R34 ;  /* 0x00000022191e7220 */ /* 0x000fe20000410000 */
[----:B------:R-:W-:-:S02]  /*118e0*/  HADD2.F32 R31, -RZ, R26.H0_H0 ;  /* 0x2000001aff1f7230 */ /* 0x000fc40000004100 */
[-C--:B------:R-:W-:Y:S01]  /*118f0*/  FMUL.FTZ R25, R25, R8.reuse ;  /* 0x0000000819197220 */ /* 0x080fe20000410000 */
[----:B------:R-:W-:Y:S02]  /*11900*/  HADD2.F32 R29, -RZ, R70.H0_H0 ;  /* 0x20000046ff1d7230 */ /* 0x000fe40000004100 */
[C---:B------:R-:W-:Y:S01]  /*11910*/  FFMA.FTZ R35, R5.reuse, R8, -R30 ;  /* 0x0000000805237223 */ /* 0x040fe2000001081e */
[--C-:B------:R-:W-:Y:S02]  /*11920*/  HADD2.F32 R8, -RZ, R72.reuse.H0_H0 ;  /* 0x20000048ff087230 */ /* 0x100fe40000004100 */
[----:B------:R-:W-:Y:S01]  /*11930*/  FFMA.FTZ R34, R5, R34, R25 ;  /* 0x0000002205227223 */ /* 0x000fe20000010019 */
[----:B------:R-:W-:Y:S02]  /*11940*/  HADD2.F32 R32, -RZ, R27.H0_H0 ;  /* 0x2000001bff207230 */ /* 0x000fe40000004100 */
[----:B------:R-:W-:Y:S01]  /*11950*/  FMUL.FTZ R5, R31, R29 ;  /* 0x0000001d1f057220 */ /* 0x000fe20000410000 */
[----:B------:R-:W-:-:S02]  /*11960*/  HADD2.F32 R72, -RZ, R72.H1_H1 ;  /* 0x30000048ff487230 */ /* 0x000fc40000004100 */
[----:B------:R-:W-:Y:S01]  /*11970*/  FFMA.FTZ R40, R9, R36, R40 ;  /* 0x0000002409287223 */ /* 0x000fe20000010028 */
[----:B------:R-:W-:Y:S02]  /*11980*/  HADD2.F32 R70, -RZ, R70.H1_H1 ;  /* 0x30000046ff467230 */ /* 0x000fe40000004100 */
[-C--:B------:R-:W-:Y:S01]  /*11990*/  FMUL.FTZ R9, R31, R8.reuse ;  /* 0x000000081f097220 */ /* 0x080fe20000410000 */
[----:B------:R-:W-:Y:S01]  /*119a0*/  FFMA.FTZ R31, R10, R8, -R5 ;  /* 0x000000080a1f7223 */ /* 0x000fe20000010805 */
[----:B------:R-:W-:Y:S02]  /*119b0*/  HADD2.F32 R27, -RZ, R27.H1_H1 ;  /* 0x3000001bff1b7230 */ /* 0x000fe40000004100 */
[C---:B------:R-:W-:Y:S01]  /*119c0*/  FMUL.FTZ R5, R32.reuse, R72 ;  /* 0x0000004820057220 */ /* 0x040fe20000410000 */
[----:B------:R-:W-:Y:S02]  /*119d0*/  HADD2.F32 R30, -RZ, R41.H0_H0 ;  /* 0x20000029ff1e7230 */ /* 0x000fe40000004100 */
[----:B------:R-:W-:Y:S01]  /*119e0*/  FMUL.FTZ R36, R32, R70 ;  /* 0x0000004620247220 */ /* 0x000fe20000410000 */
[----:B------:R-:W-:-:S02]  /*119f0*/  HADD2.F32 R8, -RZ, R54.H0_H0 ;  /* 0x20000036ff087230 */ /* 0x000fc40000004100 */
[C---:B------:R-:W-:Y:S01]  /*11a00*/  FFMA.FTZ R70, R11.reuse, R70, R5 ;  /* 0x000000460b467223 */ /* 0x040fe20000010005 */
[----:B------:R-:W-:Y:S02]  /*11a10*/  HADD2.F32 R24, -RZ, R24.H1_H1 ;  /* 0x30000018ff187230 */ /* 0x000fe40000004100 */
[----:B------:R-:W-:Y:S01]  /*11a20*/  FFMA.FTZ R36, R11, R72, -R36 ;  /* 0x000000480b247223 */ /* 0x000fe20000010824 */
[C---:B------:R-:W-:Y:S01]  /*11a30*/  FMUL.FTZ R32, R27.reuse, R30 ;  /* 0x0000001e1b207220 */ /* 0x040fe20000410000 */
[-C--:B------:R-:W-:Y:S01]  /*11a40*/  FMUL.FTZ R42, R27, R8.reuse ;  /* 0x000000081b2a7220 */ /* 0x080fe20000410000 */
[----:B------:R-:W-:Y:S02]  /*11a50*/  HADD2.F32 R11, -RZ, R44.H0_H0 ;  /* 0x2000002cff0b7230 */ /* 0x000fe40000004100 */
[----:B------:R-:W-:Y:S01]  /*11a60*/  FFMA.FTZ R10, R10, R29, R9 ;  /* 0x0000001d0a0a7223 */ /* 0x000fe20000010009 */
[----:B------:R-:W-:Y:S02]  /*11a70*/  HADD2.F32 R5, -RZ, R46.H0_H0 ;  /* 0x2000002eff057230 */ /* 0x000fe40000004100 */
[----:B------:R-:W-:Y:S01]  /*11a80*/  FFMA.FTZ R41, R7, R8, -R32 ;  /* 0x0000000807297223 */ /* 0x000fe20000010820 */
[----:B------:R-:W-:-:S02]  /*11a90*/  HADD2.F32 R26, -RZ, R26.H1_H1 ;  /* 0x3000001aff1a7230 */ /* 0x000fc40000004100 */
[----:B------:R-:W-:Y:S02]  /*11aa0*/  HADD2.F32 R25, -RZ, R43.H0_H0 ;  /* 0x2000002bff197230 */ /* 0x000fe40000004100 */
[----:B------:R-:W-:Y:S01]  /*11ab0*/  FFMA.FTZ R43, R7, R30, R42 ;  /* 0x0000001e072b7223 */ /* 0x000fe2000001002a */
[----:B------:R-:W-:Y:S02]  /*11ac0*/  HADD2.F32 R9, -RZ, R45.H0_H0 ;  /* 0x2000002dff097230 */ /* 0x000fe40000004100 */
[C---:B------:R-:W-:Y:S01]  /*11ad0*/  FMUL.FTZ R7, R24.reuse, R11 ;  /* 0x0000000b18077220 */ /* 0x040fe20000410000 */
[----:B------:R-:W-:Y:S02]  /*11ae0*/  HADD2.F32 R6, -RZ, R6.H1_H1 ;  /* 0x30000006ff067230 */ /* 0x000fe40000004100 */
        /* <DEDUP_REMOVED lines=17> */
.L_x_1757:
[----:B------:R-:W-:Y:S05]  /*11c00*/  BSYNC B1 ;  /* 0x0000000000017941 */ /* 0x000fea0003800000 */
.L_x_1756:
[----:B------:R-:W-:Y:S05]  /*11c10*/  @P2 BRA `(.L_x_1729) ;  /* 0x0000000400782947 */ /* 0x000fea0003800000 */
[----:B------:R-:W-:Y:S01]  /*11c20*/  LEA.HI R33, R33, R171, RZ, 0x1d ;  /* 0x000000ab21217211 */ /* 0x000fe200078fe8ff */
[----:B--2---:R-:W-:Y:S01]  /*11c30*/  HADD2.F32 R29, -RZ, R20.H1_H1 ;  /* 0x30000014ff1d7230 */ /* 0x004fe20000004100 */
[----:B0-----:R-:W-:Y:S01]  /*11c40*/  SHF.R.U32.HI R32, RZ, 0x10, R13 ;  /* 0x00000010ff207819 */ /* 0x001fe2000001160d */
[--C-:B------:R-:W-:Y:S01]  /*11c50*/  HADD2.F32 R31, -RZ, R0.reuse.H1_H1 ;  /* 0x30000000ff1f7230 */ /* 0x100fe20000004100 */
[----:B-1----:R-:W-:Y:S01]  /*11c60*/  SHF.R.S32.HI R6, RZ, 0x1f, R33 ;  /* 0x0000001fff067819 */ /* 0x002fe20000011421 */
[----:B------:R-:W-:Y:S01]  /*11c70*/  HADD2.F32 R30, -RZ, R0.H0_H0 ;  /* 0x20000000ff1e7230 */ /* 0x000fe20000004100 */
[----:B------:R-:W-:Y:S01]  /*11c80*/  SHF.L.U32 R4, R33, 0x3, RZ ;  /* 0x0000000321047819 */ /* 0x000fe200000006ff */
[----:B------:R-:W-:Y:S01]  /*11c90*/  HADD2.F32 R32, -RZ, R32.H0_H0 ;  /* 0x20000020ff207230 */ /* 0x000fe20000004100 */
[----:B------:R-:W-:Y:S01]  /*11ca0*/  LEA.HI R6, R6, R33, RZ, 0x3 ;  /* 0x0000002106067211 */ /* 0x000fe200078f18ff */
[----:B------:R-:W-:Y:S01]  /*11cb0*/  HADD2.F32 R20, -RZ, R20.H0_H0 ;  /* 0x20000014ff147230 */ /* 0x000fe20000004100 */
[----:B------:R-:W-:-:S02]  /*11cc0*/  LOP3.LUT R5, R181, 0x38, R4, 0xf8, !PT ;  /* 0x00000038b5057812 */ /* 0x000fc400078ef804 */
[--C-:B------:R-:W-:Y:S01]  /*11cd0*/  SHF.R.U64 R40, R56, 0x10, R57.reuse ;  /* 0x0000001038287819 */ /* 0x100fe20000001239 */
[----:B------:R-:W-:Y:S01]  /*11ce0*/  IMAD.SHL.U32 R6, R6, 0x400, RZ ;  /* 0x0000040006067824 */ /* 0x000fe200078e00ff */
[----:B------:R-:W-:Y:S02]  /*11cf0*/  LOP3.LUT R9, R5, R218, RZ, 0x3c, !PT ;  /* 0x000000da05097212 */ /* 0x000fe400078e3cff */
[----:B------:R-:W-:Y:S02]  /*11d00*/  SHF.R.U32.HI R56, RZ, 0x10, R57 ;  /* 0x00000010ff387819 */ /* 0x000fe40000011639 */
[----:B------:R-:W-:Y:S02]  /*11d10*/  LOP3.LUT R8, R6, 0x7fffe000, RZ, 0xc0, !PT ;  /* 0x7fffe00006087812 */ /* 0x000fe400078ec0ff */
[----:B------:R-:W0:Y:S01]  /*11d20*/  LDS.128 R4, [R213] ;  /* 0x00000000d5047984 */ /* 0x000e220000000c00 */
[----:B------:R-:W-:Y:S02]  /*11d30*/  SHF.R.U64 R38, R12, 0x10, R13 ;  /* 0x000000100c267819 */ /* 0x000fe4000000120d */
[----:B------:R-:W-:-:S02]  /*11d40*/  IADD3 R9, R9, R8, R188 ;  /* 0x0000000809097210 */ /* 0x000fc40007ffe0bc */
[----:B------:R-:W-:Y:S02]  /*11d50*/  SHF.R.U64 R37, R14, 0x10, R15 ;  /* 0x000000100e257819 */ /* 0x000fe4000000120f */
[--C-:B------:R-:W-:Y:S01]  /*11d60*/  SHF.R.U64 R39, R58, 0x10, R59.reuse ;  /* 0x000000103a277819 */ /* 0x100fe2000000123b */
[----:B------:R-:W-:Y:S01]  /*11d70*/  IMAD R24, R9, 0x2, R18 ;  /* 0x0000000209187824 */ /* 0x000fe200078e0212 */
[----:B------:R-:W-:Y:S02]  /*11d80*/  SHF.R.U32.HI R58, RZ, 0x10, R59 ;  /* 0x00000010ff3a7819 */ /* 0x000fe4000001163b */
[----:B------:R-:W-:Y:S02]  /*11d90*/  SHF.R.U32.HI R36, RZ, 0x10, R15 ;  /* 0x00000010ff247819 */ /* 0x000fe4000001160f */
[----:B------:R-:W1:Y:S01]  /*11da0*/  LDS.128 R8, [R24+0xc400] ;  /* 0x00c4000018087984 */ /* 0x000e620000000c00 */
[--C-:B0-----:R-:W-:Y:S02]  /*11db0*/  HADD2.F32 R13, -RZ, R5.reuse.H1_H1 ;  /* 0x30000005ff0d7230 */ /* 0x101fe40000004100 */
[----:B------:R-:W-:-:S02]  /*11dc0*/  HADD2.F32 R12, -RZ, R5.H0_H0 ;  /* 0x20000005ff0c7230 */ /* 0x000fc40000004100 */
[----:B------:R-:W-:Y:S02]  /*11dd0*/  HADD2.F32 R5, -RZ, R4.H0_H0 ;  /* 0x20000004ff057230 */ /* 0x000fe40000004100 */
[----:B------:R-:W-:Y:S02]  /*11de0*/  HADD2.F32 R14, -RZ, R6.H0_H0 ;  /* 0x20000006ff0e7230 */ /* 0x000fe40000004100 */
[--C-:B------:R-:W-:Y:S02]  /*11df0*/  HADD2.F32 R15, -RZ, R7.reuse.H0_H0 ;  /* 0x20000007ff0f7230 */ /* 0x100fe40000004100 */
[----:B------:R-:W-:Y:S02]  /*11e00*/  HADD2.F32 R7, -RZ, R7.H1_H1 ;  /* 0x30000007ff077230 */ /* 0x000fe40000004100 */
[----:B------:R-:W-:Y:S02]  /*11e10*/  HADD2.F32 R4, -RZ, R4.H1_H1 ;  /* 0x30000004ff047230 */ /* 0x000fe40000004100 */
[----:B-1----:R-:W-:-:S02]  /*11e20*/  HADD2.F32 R25, -RZ, R9.H0_H0 ;  /* 0x20000009ff197230 */ /* 0x002fc40000004100 */
[----:B------:R-:W-:Y:S02]  /*11e30*/  HADD2.F32 R26, -RZ, R9.H1_H1 ;  /* 0x30000009ff1a7230 */ /* 0x000fe40000004100 */
[----:B------:R-:W-:Y:S02]  /*11e40*/  HADD2.F32 R9, -RZ, R8.H0_H0 ;  /* 0x20000008ff097230 */ /* 0x000fe40000004100 */
[C---:B------:R-:W-:Y:S01]  /*11e50*/  FMUL.FTZ R33, R25.reuse, R31 ;  /* 0x0000001f19217220 */ /* 0x040fe20000410000 */
[-C--:B------:R-:W-:Y:S01]  /*11e60*/  FMUL.FTZ R35, R25, R29.reuse ;  /* 0x0000001d19237220 */ /* 0x080fe20000410000 */
[----:B------:R-:W-:Y:S02]  /*11e70*/  HADD2.F32 R25, -RZ, R56.H0_H0 ;  /* 0x20000038ff197230 */ /* 0x000fe40000004100 */
[----:B------:R-:W-:Y:S01]  /*11e80*/  FMUL.FTZ R0, R26, R32 ;  /* 0x000000201a007220 */ /* 0x000fe20000410000 */
[C---:B------:R-:W-:Y:S01]  /*11e90*/  FFMA.FTZ R33, R12.reuse, R29, -R33 ;  /* 0x0000001d0c217223 */ /* 0x040fe20000010821 */
[----:B------:R-:W-:Y:S01]  /*11ea0*/  FFMA.FTZ R35, R12, R31, R35 ;  /* 0x0000001f0c237223 */ /* 0x000fe20000010023 */
[----:B------:R-:W-:-:S02]  /*11eb0*/  HADD2.F32 R27, -RZ, R10.H0_H0 ;  /* 0x2000000aff1b7230 */ /* 0x000fc40000004100 */
[-C--:B------:R-:W-:Y:S01]  /*11ec0*/  FMUL.FTZ R34, R26, R25.reuse ;  /* 0x000000191a227220 */ /* 0x080fe20000410000 */
[----:B------:R-:W-:Y:S01]  /*11ed0*/  FFMA.FTZ R26, R13, R25, -R0 ;  /* 0x000000190d1a7223 */ /* 0x000fe20000010800 */
[C---:B------:R-:W-:Y:S01]  /*11ee0*/  FMUL.FTZ R0, R9.reuse, R30 ;  /* 0x0000001e09007220 */ /* 0x040fe20000410000 */
[----:B------:R-:W-:Y:S02]  /*11ef0*/  HADD2.F32 R12, -RZ, R3.H0_H0 ;  /* 0x20000003ff0c7230 */ /* 0x000fe40000004100 */
[----:B------:R-:W-:Y:S01]  /*11f00*/  FMUL.FTZ R9, R9, R20 ;  /* 0x0000001409097220 */ /* 0x000fe20000410000 */
[----:B------:R-:W-:Y:S01]  /*11f10*/  FFMA.FTZ R34, R13, R32, R34 ;  /* 0x000000200d227223 */ /* 0x000fe20000010022 */
[C---:B------:R-:W-:Y:S01]  /*11f20*/  FFMA.FTZ R13, R5.reuse, R20, -R0 ;  /* 0x00000014050d7223 */ /* 0x040fe20000010800 */
[----:B------:R-:W-:Y:S02]  /*11f30*/  HADD2.F32 R0, -RZ, R21.H0_H0 ;  /* 0x20000015ff007230 */ /* 0x000fe40000004100 */
[----:B------:R-:W-:Y:S01]  /*11f40*/  FFMA.FTZ R30, R5, R30, R9 ;  /* 0x0000001e051e7223 */ /* 0x000fe20000010009 */
[----:B------:R-:W-:Y:S01]  /*11f50*/  FMUL.FTZ R5, R27, R12 ;  /* 0x0000000c1b057220 */ /* 0x000fe20000410000 */
[----:B------:R-:W-:-:S02]  /*11f60*/  HADD2.F32 R28, -RZ, R11.H0_H0 ;  /* 0x2000000bff1c7230 */ /* 0x000fc40000004100 */
[----:B------:R-:W-:Y:S02]  /*11f70*/  HADD2.F32 R3, -RZ, R3.H1_H1 ;  /* 0x30000003ff037230 */ /* 0x000fe40000004100 */
[-C--:B------:R-:W-:Y:S01]  /*11f80*/  FMUL.FTZ R27, R27, R0.reuse ;  /* 0x000000001b1b7220 */ /* 0x080fe20000410000 */
[----:B------:R-:W-:Y:S02]  /*11f90*/  HADD2.F32 R21, -RZ, R21.H1_H1 ;  /* 0x30000015ff157230 */ /* 0x000fe40000004100 */
[----:B------:R-:W-:Y:S01]  /*11fa0*/  FFMA.FTZ R25, R14, R0, -R5 ;  /* 0x000000000e197223 */ /* 0x000fe20000010805 */
[----:B------:R-:W-:Y:S02]  /*11fb0*/  HADD2.F32 R11, -RZ, R11.H1_H1 ;  /* 0x3000000bff0b7230 */ /* 0x000fe40000004100 */
[C---:B------:R-:W-:Y:S01]  /*11fc0*/  FMUL.FTZ R32, R28.reuse, R3 ;  /* 0x000000031c207220 */ /* 0x040fe20000410000 */
[----:B------:R-:W-:Y:S02]  /*11fd0*/  HADD2.F32 R20, -RZ, R36.H0_H0 ;  /* 0x20000024ff147230 */ /* 0x000fe40000004100 */
[----:B------:R-:W-:Y:S01]  /*11fe0*/  FMUL.FTZ R28, R28, R21 ;  /* 0x000000151c1c7220 */ /* 0x000fe20000410000 */
[----:B------:R-:W-:-:S02]  /*11ff0*/  HADD2.F32 R0, -RZ, R58.H0_H0 ;  /* 0x2000003aff007230 */ /* 0x000fc40000004100 */
[----:B------:R-:W-:Y:S01]  /*12000*/  FFMA.FTZ R27, R14, R12, R27 ;  /* 0x0000000c0e1b7223 */ /* 0x000fe2000001001b */
[----:B------:R-:W-:Y:S02]  /*12010*/  HADD2.F32 R8, -RZ, R8.H1_H1 ;  /* 0x30000008ff087230 */ /* 0x000fe40000004100 */
[C---:B------:R-:W-:Y:S01]  /*12020*/  FMUL.FTZ R12, R11.reuse, R20 ;  /* 0x000000140b0c7220 */ /* 0x040fe20000410000 */
[----:B------:R-:W-:Y:S02]  /*12030*/  HADD2.F32 R10, -RZ, R10.H1_H1 ;  /* 0x3000000aff0a7230 */ /* 0x000fe40000004100 */
[----:B------:R-:W-:Y:S01]  /*12040*/  FMUL.FTZ R14, R11, R0 ;  /* 0x000000000b0e7220 */ /* 0x000fe20000410000 */
[C---:B------:R-:W-:Y:S01]  /*12050*/  FFMA.FTZ R28, R15.reuse, R3, R28 ;  /* 0x000000030f1c7223 */ /* 0x040fe2000001001c */
[----:B------:R-:W-:Y:S02]  /*12060*/  HADD2.F32 R9, -RZ, R38.H0_H0 ;  /* 0x20000026ff097230 */ /* 0x000fe40000004100 */
[----:B------:R-:W-:Y:S01]  /*12070*/  FFMA.FTZ R32, R15, R21, -R32 ;  /* 0x000000150f207223 */ /* 0x000fe20000010820 */
        /* <DEDUP_REMOVED lines=24> */
.L_x_1729:
[----:B------:R-:W-:Y:S05]  /*12200*/  BSYNC B0 ;  /* 0x0000000000007941 */ /* 0x000fea0003800000 */
.L_x_1707:
        /* <DEDUP_REMOVED lines=8> */
.L_x_1705:
[----:B01-3--:R-:W3:Y:S02]  /*12290*/  LDL R0, [R1+0x30] ;  /* 0x0000300001007983 */ /* 0x00bee40000100800 */
[----:B---3--:R-:W-:-:S13]  /*122a0*/  R2UR UR4, R0 ;  /* 0x00000000000472ca */ /* 0x008fda00000e0000 */
[----:B------:R-:W-:-:S05]  /*122b0*/  IMAD.U32 R0, RZ, RZ, UR4 ;  /* 0x00000004ff007e24 */ /* 0x000fca000f8e00ff */
[----:B------:R-:W-:-:S13]  /*122c0*/  ISETP.NE.AND P0, PT, R0, 0x3, PT ;  /* 0x000000030000780c */ /* 0x000fda0003f05270 */
[----:B------:R-:W-:Y:S05]  /*122d0*/  @!P0 BRA `(.L_x_1758) ;  /* 0x0000000000048947 */ /* 0x000fea0003800000 */
[----:B------:R-:W-:Y:S01]  /*122e0*/  BPT.TRAP 0x1 ;  /* 0x000000040000795c */ /* 0x000fe20000300000 */
.L_x_1758:
[----:B------:R-:W-:Y:S01]  /*122f0*/  IMAD R9, R160, 0x8, R18 ;  /* 0x00000008a0097824 */ /* 0x000fe200078e0212 */
[----:B------:R-:W-:-:S04]  /*12300*/  SHF.L.U32 R0, R163, 0x1f, RZ ;  /* 0x0000001fa3007819 */ /* 0x000fc800000006ff */
[----:B------:R0:W1:Y:S01]  /*12310*/  SYNCS.PHASECHK.TRANS64.TRYWAIT P1, [R9+URZ+0x2a830], R0 ;  /* 0x02a83000090075a7 */ /* 0x000062000802017f */
[----:B------:R-:W-:Y:S05]  /*12320*/  @!P0 BRA `(.L_x_1759) ;  /* 0x0000000000048947 */ /* 0x000fea0003800000 */
[----:B------:R-:W-:Y:S01]  /*12330*/  BPT.TRAP 0x1 ;  /* 0x000000040000795c */ /* 0x000fe20000300000 */
.L_x_1759:
[----:B-1----:R-:W-:Y:S05]  /*12340*/  @P1 BRA `(.L_x_1760) ;  /* 0x0000000000081947 */ /* 0x002fea0003800000 */
[----:B------:R-:W1:Y:S02]  /*12350*/  SYNCS.PHASECHK.TRANS64.TRYWAIT P1, [R9+URZ+0x2a830], R0 ;  /* 0x02a83000090075a7 */ /* 0x000e64000802017f */
[----:B-1----:R-:W-:Y:S05]  /*12360*/  @!P1 BRA `(.L_x_1761) ;  /* 0x0000016800409947 */ /* 0x002fea0003800000 */
.L_x_1760:
[----:B------:R-:W-:Y:S05]  /*12370*/  WARPSYNC.ALL ;  /* 0x0000000000007948 */ /* 0x000fea0003800000 */
[----:B01----:R-:W-:Y:S01]  /*12380*/  IADD3 R0, R18, 0x18400, RZ ;  /* 0x0001840012007810 */ /* 0x003fe20007ffe0ff */
[----:B--2-4-:R-:W-:Y:S01]  /*12390*/  IMAD.MOV.U32 R5, RZ, RZ, 0x40000040 ;  /* 0x40000040ff057424 */ /* 0x014fe200078e00ff */
[----:B------:R-:W-:Y:S01]  /*123a0*/  R2UR UR4, R68 ;  /* 0x00000000440472ca */ /* 0x000fe200000e0000 */
[----:B------:R-:W-:Y:S01]  /*123b0*/  UMOV UR9, 0x40000040 ;  /* 0x4000004000097882 */ /* 0x000fe20000000000 */
[----:B------:R-:W-:Y:S01]  /*123c0*/  SHF.R.U32.HI R0, RZ, 0x4, R0 ;  /* 0x00000004ff007819 */ /* 0x000fe20000011600 */
[----:B------:R-:W-:Y:S01]  /*123d0*/  WARPGROUP.ARRIVE ;  /* 0x00000000000079c5 */ /* 0x000fe20000000000 */
[----:B------:R-:W-:Y:S01]  /*123e0*/  R2UR UR11, R5 ;  /* 0x00000000050b72ca */ /* 0x000fe200000e0000 */
[----:B------:R-:W-:Y:S01]  /*123f0*/  IMAD.U32 R11, RZ, RZ, UR9 ;  /* 0x00000009ff0b7e24 */ /* 0x000fe2000f8e00ff */
[----:B------:R-:W-:Y:S01]  /*12400*/  LOP3.LUT R0, R0, 0x3fff, RZ, 0xc0, !PT ;  /* 0x00003fff00007812 */ /* 0x000fe200078ec0ff */
[----:B------:R-:W-:Y:S01]  /*12410*/  UMOV UR57, 0x40000040 ;  /* 0x4000004000397882 */ /* 0x000fe20000000000 */
[----:B------:R-:W-:Y:S01]  /*12420*/  MOV R7, 0x40000040 ;  /* 0x4000004000077802 */ /* 0x000fe20000000f00 */
[----:B------:R-:W-:Y:S01]  /*12430*/  UMOV UR53, 0x40000040 ;  /* 0x4000004000357882 */ /* 0x000fe20000000000 */
[----:B------:R-:W-:Y:S01]  /*12440*/  LOP3.LUT R8, R0, 0x10000, RZ, 0xfc, !PT ;  /* 0x0001000000087812 */ /* 0x000fe200078efcff */
[----:B------:R-:W-:Y:S01]  /*12450*/  UMOV UR49, 0x40000040 ;  /* 0x4000004000317882 */ /* 0x000fe20000000000 */
[----:B------:R-:W-:Y:S01]  /*12460*/  UMOV UR45, 0x40000040 ;  /* 0x40000040002d7882 */ /* 0x000fe20000000000 */
[----:B------:R-:W-:Y:S01]  /*12470*/  ULOP3.LUT UR4, UR4, 0x10000, URZ, 0xfc, !UPT ;  /* 0x0001000004047892 */ /* 0x000fe2000f8efc3f */
[----:B------:R-:W-:Y:S01]  /*12480*/  MOV R5, 0x40000040 ;  /* 0x4000004000057802 */ /* 0x000fe20000000f00 */
[----:B------:R-:W-:Y:S01]  /*12490*/  IMAD R4, R160, 0x900, R8 ;  /* 0x00000900a0047824 */ /* 0x000fe200078e0208 */
[----:B------:R-:W-:Y:S01]  /*124a0*/  UMOV UR41, 0x40000040 ;  /* 0x4000004000297882 */ /* 0x000fe20000000000 */
[----:B------:R-:W-:Y:S01]  /*124b0*/  UIADD3 UR5, UR4, 0x2, URZ ;  /* 0x0000000204057890 */ /* 0x000fe2000fffe03f */
[----:B------:R-:W-:Y:S01]  /*124c0*/  R2UR UR39, R5 ;  /* 0x00000000052772ca */ /* 0x000fe200000e0000 */
[C---:B------:R-:W-:Y:S01]  /*124d0*/  VIADD R6, R4.reuse, 0x2 ;  /* 0x0000000204067836 */ /* 0x040fe20000000000 */
[----:B------:R-:W-:Y:S01]  /*124e0*/  R2UR UR10, R4 ;  /* 0x00000000040a72ca */ /* 0x000fe200000e0000 */
[----:B------:R-:W-:Y:S01]  /*124f0*/  UMOV UR8, UR4 ;  /* 0x0000000400087c82 */ /* 0x000fe20008000000 */
[----:B------:R-:W-:Y:S01]  /*12500*/  UIADD3 UR56, UR4, 0x404, URZ ;  /* 0x0000040404387890 */ /* 0x000fe2000fffe03f */
[----:B------:R-:W-:Y:S01]  /*12510*/  IMAD.U32 R10, RZ, RZ, UR8 ;  /* 0x00000008ff0a7e24 */ /* 0x000fe2000f8e00ff */
[----:B------:R-:W-:-:S02]  /*12520*/  UIADD3 UR52, UR4, 0x406, URZ ;  /* 0x0000040604347890 */ /* 0x000fc4000fffe03f */
[----:B------:R-:W-:Y:S02]  /*12530*/  UIADD3 UR48, UR4, 0x800, URZ ;  /* 0x0000080004307890 */ /* 0x000fe4000fffe03f */
[----:B------:R0:W-:Y:S01]  /*12540*/  STL.64 [R1+0x28], R10 ;  /* 0x0000280a01007387 */ /* 0x0001e20000100a00 */
[----:B------:R-:W-:Y:S02]  /*12550*/  UIADD3 UR44, UR4, 0x802, URZ ;  /* 0x00000802042c7890 */ /* 0x000fe4000fffe03f */
[----:B------:R-:W-:Y:S02]  /*12560*/  UIADD3 UR40, UR4, 0x804, URZ ;  /* 0x0000080404287890 */ /* 0x000fe4000fffe03f */
[----:B------:R-:W-:Y:S01]  /*12570*/  HGMMA.64x96x16.F32 R24, gdesc[UR8], RZ, !UPT, gsb0 ;  /* 0x01600000081879f0 */ /* 0x000fe2000c0008ff */
[----:B------:R-:W-:Y:S01]  /*12580*/  R2UR UR10, R6 ;  /* 0x00000000060a72ca */ /* 0x000fe200000e0000 */
[----:B------:R-:W-:Y:S01]  /*12590*/  UMOV UR8, UR5 ;  /* 0x0000000500087c82 */ /* 0x000fe20008000000 */
[----:B------:R-:W-:Y:S01]  /*125a0*/  R2UR UR11, R7 ;  /* 0x00000000070b72ca */ /* 0x000fe200000e0000 */
[----:B------:R-:W-:Y:S01]  /*125b0*/  UMOV UR9, 0x40000040 ;  /* 0x4000004000097882 */ /* 0x000fe20000000000 */
[----:B------:R-:W-:Y:S01]  /*125c0*/  VIADD R6, R4, 0x4 ;  /* 0x0000000404067836 */ /* 0x000fe20000000000 */
[----:B------:R-:W-:Y:S01]  /*125d0*/  UIADD3 UR5, UR4, 0x4, URZ ;  /* 0x0000000404057890 */ /* 0x000fe2000fffe03f */
[----:B------:R-:W-:Y:S01]  /*125e0*/  IMAD.MOV.U32 R7, RZ, RZ, 0x40000040 ;  /* 0x40000040ff077424 */ /* 0x000fe200078e00ff */
[----:B------:R-:W-:Y:S01]  /*125f0*/  UIADD3 UR36, UR4, 0x806, URZ ;  /* 0x0000080604247890 */ /* 0x000fe2000fffe03f */
[----:B0-----:R-:W-:Y:S01]  /*12600*/  IMAD.U32 R10, RZ, RZ, UR8 ;  /* 0x00000008ff0a7e24 */ /* 0x001fe2000f8e00ff */
[----:B------:R-:W-:Y:S01]  /*12610*/  UMOV UR37, 0x40000040 ;  /* 0x4000004000257882 */ /* 0x000fe20000000000 */
        /* <DEDUP_REMOVED lines=50> */
[----:B0-----:R-:W-:Y:S02]  /*12940*/  IMAD.U32 R10, RZ, RZ, UR8 ;  /* 0x00000008ff0a7e24 */ /* 0x001fe4000f8e00ff */
[----:B------:R-:W-:Y:S01]  /*12950*/  IMAD.U32 R11, RZ, RZ, UR9 ;  /* 0x00000009ff0b7e24 */ /* 0x000fe2000f8e00ff */
[----:B------:R-:W-:Y:S01]  /*12960*/  R2UR UR58, R6 ;  /* 0x00000000063a72ca */ /* 0x000fe200000e0000 */
[----:B------:R-:W-:Y:S01]  /*12970*/  VIADD R6, R4, 0x306 ;  /* 0x0000030604067836 */ /* 0x000fe20000000000 */
[----:B------:R-:W-:Y:S01]  /*12980*/  R2UR UR59, R7 ;  /* 0x00000000073b72ca */ /* 0x000fe200000e0000 */
[----:B------:R-:W-:Y:S01]  /*12990*/  IMAD.MOV.U32 R7, RZ, RZ, 0x40000040 ;  /* 0x40000040ff077424 */ /* 0x000fe200078e00ff */
[----:B------:R0:W-:Y:S02]  /*129a0*/  STL.64 [R1], R10 ;  /* 0x0000000a01007387 */ /* 0x0001e40000100a00 */
        /* <DEDUP_REMOVED lines=11> */
[----:B------:R-:W-:Y:S02]  /*12a60*/  IMAD.MOV.U32 R7, RZ, RZ, 0x40000040 ;  /* 0x40000040ff077424 */ /* 0x000fe400078e00ff */
[----:B------:R-:W-:Y:S01]  /*12a70*/  VIADD R4, R4, 0x606 ;  /* 0x0000060604047836 */ /* 0x000fe20000000000 */
        /* <DEDUP_REMOVED lines=27> */
.L_x_1762:
[----:B------:R-:W0:Y:S01]  /*12c30*/  LDC R200, c[0x0][0x448] ;  /* 0x00011200ffc87b82 */ /* 0x000e220000000800 */
[----:B------:R-:W-:Y:S01]  /*12c40*/  IMAD.IADD R0, R191, 0x1, R187 ;  /* 0x00000001bf007824 */ /* 0x000fe200078e02bb */
[----:B------:R-:W-:Y:S01]  /*12c50*/  LOP3.LUT R22, R22, 0xffefffff, RZ, 0xc0, !PT ;  /* 0xffefffff16167812 */ /* 0x000fe200078ec0ff */
[----:B------:R-:W-:Y:S01]  /*12c60*/  IMAD.MOV.U32 R5, RZ, RZ, -0x60 ;  /* 0xffffffa0ff057424 */ /* 0x000fe200078e00ff */
[----:B------:R-:W-:Y:S01]  /*12c70*/  ULDC UR4, c[0x0][0x9dc] ;  /* 0x0002770000047ab9 */ /* 0x000fe20000000800 */
[----:B------:R-:W-:Y:S02]  /*12c80*/  IMAD.MOV.U32 R7, RZ, RZ, R0 ;  /* 0x000000ffff077224 */ /* 0x000fe400078e0000 */
[----:B------:R-:W-:Y:S01]  /*12c90*/  IMAD R5, R2, R5, 0x61 ;  /* 0x0000006102057424 */ /* 0x000fe200078e0205 */
[----:B------:R-:W1:Y:S03]  /*12ca0*/  LDC.64 R12, c[0x0][0x9e0] ;  /* 0x00027800ff0c7b82 */ /* 0x000e660000000a00 */
[----:B------:R-:W-:Y:S01]  /*12cb0*/  VIADD R73, R5, 0xffffffff ;  /* 0xffffffff05497836 */ /* 0x000fe20000000000 */
[----:B0-----:R-:W-:-:S13]  /*12cc0*/  ISETP.NE.AND P1, PT, R200, 0x1, PT ;  /* 0x00000001c800780c */ /* 0x001fda0003f25270 */
[----:B------:R-:W0:Y:S01]  /*12cd0*/  @P1 LDC R3, c[0x0][0x44c] ;  /* 0x00011300ff031b82 */ /* 0x000e220000000800 */
[----:B------:R-:W-:-:S04]  /*12ce0*/  @P1 LOP3.LUT R22, R22, 0x100000, RZ, 0xfc, !PT ;  /* 0x0010000016161812 */ /* 0x000fc800078efcff */
[----:B------:R-:W-:-:S03]  /*12cf0*/  LOP3.LUT R22, R22, 0xfff7ffff, RZ, 0xc0, !PT ;  /* 0xfff7ffff16167812 */ /* 0x000fc600078ec0ff */
[----:B------:R-:W2:Y:S01]  /*12d00*/  @P1 LDC R4, c[0x0][0x450] ;  /* 0x00011400ff041b82 */ /* 0x000ea20000000800 */
[----:B0-----:R-:W-:-:S04]  /*12d10*/  @P1 IMAD.HI.U32 R3, R0, R3, RZ ;  /* 0x0000000300031227 */ /* 0x001fc800078e00ff */
[----:B------:R-:W-:Y:S01]  /*12d20*/  IMAD R0, R2, -0x60, R167 ;  /* 0xffffffa002007824 */ /* 0x000fe200078e02a7 */
[----:B--2---:R-:W-:Y:S01]  /*12d30*/  @P1 SHF.R.U32.HI R7, RZ, R4, R3 ;  /* 0x00000004ff071219 */ /* 0x004fe20000011603 */
[----:B------:R-:W-:Y:S01]  /*12d40*/  VIADD R3, R9, 0x2a840 ;  /* 0x0002a84009037836 */ /* 0x000fe20000000000 */
[----:B-1----:R-:W-:Y:S01]  /*12d50*/  ISETP.GE.AND P1, PT, R13, 0x1, PT ;  /* 0x000000010d00780c */ /* 0x002fe20003f26270 */
[----:B------:R-:W-:Y:S01]  /*12d60*/  IMAD R4, R190, -0x2, R5 ;  /* 0xfffffffebe047824 */ /* 0x000fe200078e0205 */
[----:B------:R-:W-:Y:S01]  /*12d70*/  MOV R9, UR4 ;  /* 0x0000000400097c02 */ /* 0x000fe20008000f00 */
[----:B------:R-:W0:Y:S01]  /*12d80*/  SHFL.IDX PT, R6, R7, RZ, 0x1c1f ;  /* 0x001c1fff07067589 */ /* 0x000e2200000e0000 */
[----:B------:R-:W-:Y:S02]  /*12d90*/  PRMT R3, R172, 0x654, R3 ;  /* 0x00000654ac037816 */ /* 0x000fe40000000003 */
[----:B------:R-:W-:Y:S02]  /*12da0*/  IADD3 R11, -R166, R4, R167 ;  /* 0x00000004a60b7210 */ /* 0x000fe40007ffe1a7 */
[----:B------:R1:W-:Y:S01]  /*12db0*/  SYNCS.ARRIVE.TRANS64.RED.A1T0 RZ, [R3+URZ], RZ ;  /* 0x000000ff03ff79a7 */ /* 0x0003e2000810043f */
[----:B------:R-:W-:-:S02]  /*12dc0*/  IADD3 R74, R4, -0x1, RZ ;  /* 0xffffffff044a7810 */ /* 0x000fc40007ffe0ff */
[----:B------:R-:W-:Y:S02]  /*12dd0*/  IMAD.IADD R15, R11, 0x1, R12 ;  /* 0x000000010b0f7824 */ /* 0x000fe400078e020c */
[----:B------:R-:W-:Y:S01]  /*12de0*/  @P1 LOP3.LUT R22, R22, 0x80000, RZ, 0xfc, !PT ;  /* 0x0008000016161812 */ /* 0x000fe200078efcff */
[----:B-1----:R-:W-:Y:S01]  /*12df0*/  VIADD R3, R0, 0x60 ;  /* 0x0000006000037836 */ /* 0x002fe20000000000 */
[----:B------:R-:W-:-:S03]  /*12e00*/  LOP3.LUT R0, RZ, R9, RZ, 0x33, !PT ;  /* 0x00000009ff007212 */ /* 0x000fc600078e33ff */
[----:B------:R-:W-:Y:S02]  /*12e10*/  IMAD R100, R190, -0x2, R3 ;  /* 0xfffffffebe647824 */ /* 0x000fe400078e0203 */
[----:B------:R-:W-:-:S04]  /*12e20*/  IMAD.IADD R21, R11, 0x1, R0 ;  /* 0x000000010b157824 */ /* 0x000fc800078e0200 */
[----:B0-----:R-:W-:Y:S01]  /*12e30*/  IMAD.IADD R3, R21, 0x1, R6 ;  /* 0x0000000115037824 */ /* 0x001fe200078e0206 */
[----:B------:R-:W-:Y:S01]  /*12e40*/  VIADDMNMX R72, R6, R15, R100, PT ;  /* 0x0000000f06487246 */ /* 0x000fe20003800164 */
[----:B------:R-:W-:Y:S06]  /*12e50*/  @!P1 BRA `(.L_x_1763) ;  /* 0x00000000004c9947 */ /* 0x000fec0003800000 */
[----:B------:R-:W-:Y:S01]  /*12e60*/  IADD3 R0, -R166, R167, R6 ;  /* 0x000000a7a6007210 */ /* 0x000fe20007ffe106 */
[----:B------:R-:W-:Y:S03]  /*12e70*/  BSSY B0, `(.L_x_1764) ;  /* 0x000000e000007945 */ /* 0x000fe60003800000 */
        /* <DEDUP_REMOVED lines=9> */
.L_x_1765:
[----:B------:R-:W-:-:S13]  /*12f10*/  ISETP.NE.AND P1, PT, R13, 0x1, PT ;  /* 0x000000010d00780c */ /* 0x000fda0003f25270 */
[----:B------:R-:W0:Y:S02]  /*12f20*/  @P1 LDC.64 R4, c[0x0][0x9e8] ;  /* 0x00027a00ff041b82 */ /* 0x000e240000000a00 */
[----:B0-----:R-:W-:-:S05]  /*12f30*/  @P1 IMAD.HI.U32 R4, R0, R4, RZ ;  /* 0x0000000400041227 */ /* 0x001fca00078e00ff */
[----:B------:R-:W-:-:S07]  /*12f40*/  @P1 SHF.R.U32.HI R0, RZ, R5, R4 ;  /* 0x00000005ff001219 */ /* 0x000fce0000011604 */
.L_x_1766:
[----:B------:R-:W-:Y:S05]  /*12f50*/  BSYNC B0 ;  /* 0x0000000000007941 */ /* 0x000fea0003800000 */
.L_x_1764:
[----:B------:R-:W-:-:S05]  /*12f60*/  IMAD R0, R0, R13, R74 ;  /* 0x0000000d00007224 */ /* 0x000fca00078e024a */
[----:B------:R-:W-:Y:S02]  /*12f70*/  VIMNMX R3, R3, R0, !PT ;  /* 0x0000000003037248 */ /* 0x000fe40007fe0100 */
[----:B------:R-:W-:-:S07]  /*12f80*/  VIADDMNMX R72, R0, R13, R72, PT ;  /* 0x0000000d00487246 */ /* 0x000fce0003800148 */
.L_x_1763:
        /* <DEDUP_REMOVED lines=31> */
[C---:B------:R-:W-:Y:S02]  /*13180*/  ISETP.LT.OR P2, PT, R72.reuse, 0x1a, P2 ;  /* 0x0000001a4800780c */ /* 0x040fe40001741670 */
        /* <DEDUP_REMOVED lines=65> */
[----:B------:R-:W-:Y:S02]  /*135a0*/  P2R R11, PR, RZ, 0x10 ;  /* 0x00000010ff0b7803 */ /* 0x000fe40000000000 */
[----:B------:R-:W-:Y:S02]  /*135b0*/  FSEL R64, R64, -INF , !P2 ;  /* 0xff80000040407808 */ /* 0x000fe40005000000 */
[----:B------:R-:W-:Y:S02]  /*135c0*/  ISETP.GE.AND P2, PT, R73, 0x52, PT ;  /* 0x000000524900780c */ /* 0x000fe40003f46270 */
[----:B0-----:R-:W-:Y:S02]  /*135d0*/  VIADDMNMX R100, R4, R15, R100, PT ;  /* 0x0000000f04647246 */ /* 0x001fe40003800164 */
        /* <DEDUP_REMOVED lines=13> */
[----:B------:R-:W-:Y:S01]  /*136b0*/  ISETP.GT.AND P5, PT, R3, 0x59, !P5 ;  /* 0x000000590300780c */ /* 0x000fe20006fa4270 */
[----:B------:R-:W-:-:S03]  /*136c0*/  IMAD.IADD R3, R21, 0x1, R4 ;  /* 0x0000000115037824 */ /* 0x000fc600078e0204 */
[----:B------:R-:W-:-:S04]  /*136d0*/  ISETP.LT.OR P5, PT, R72, 0x5a, P5 ;  /* 0x0000005a4800780c */ /* 0x000fc80002fa1670 */
[----:B------:R-:W-:Y:S02]  /*136e0*/  FSEL R24, R69, -INF , !P5 ;  /* 0xff80000045187808 */ /* 0x000fe40006800000 */
[----:B------:R-:W-:-:S13]  /*136f0*/  ISETP.GE.AND P5, PT, R13, 0x1, PT ;  /* 0x000000010d00780c */ /* 0x000fda0003fa6270 */
[----:B------:R-:W-:Y:S05]  /*13700*/  @!P5 BRA `(.L_x_1767) ;  /* 0x00000000004cd947 */ /* 0x000fea0003800000 */
        /* <DEDUP_REMOVED lines=11> */
.L_x_1769:
[----:B------:R-:W-:-:S13]  /*137c0*/  ISETP.NE.AND P5, PT, R13, 0x1, PT ;  /* 0x000000010d00780c */ /* 0x000fda0003fa5270 */
[----:B------:R-:W0:Y:S02]  /*137d0*/  @P5 LDC.64 R4, c[0x0][0x9e8] ;  /* 0x00027a00ff045b82 */ /* 0x000e240000000a00 */
[----:B0-----:R-:W-:-:S05]  /*137e0*/  @P5 IMAD.HI.U32 R4, R7, R4, RZ ;  /* 0x0000000407045227 */ /* 0x001fca00078e00ff */
[----:B------:R-:W-:-:S07]  /*137f0*/  @P5 SHF.R.U32.HI R7, RZ, R5, R4 ;  /* 0x00000005ff075219 */ /* 0x000fce0000011604 */
.L_x_1770:
[----:B------:R-:W-:Y:S05]  /*13800*/  BSYNC B0 ;  /* 0x0000000000007941 */ /* 0x000fea0003800000 */
.L_x_1768:
[----:B------:R-:W-:-:S05]  /*13810*/  IMAD R4, R7, R13, R74 ;  /* 0x0000000d07047224 */ /* 0x000fca00078e024a */
[----:B------:R-:W-:Y:S02]  /*13820*/  VIMNMX R3, R3, R4, !PT ;  /* 0x0000000403037248 */ /* 0x000fe40007fe0100 */
[----:B------:R-:W-:-:S07]  /*13830*/  VIADDMNMX R100, R4, R13, R100, PT ;  /* 0x0000000d04647246 */ /* 0x000fce0003800164 */
.L_x_1767:
[C---:B------:R-:W-:Y:S01]  /*13840*/  ISETP.GT.AND P1, PT, R3.reuse, 0x1, !P1 ;  /* 0x000000010300780c */ /* 0x040fe20004f24270 */
[----:B------:R-:W-:Y:S01]  /*13850*/  ULDC UR4, c[0x0][0x988] ;  /* 0x0002620000047ab9 */ /* 0x000fe20000000800 */
[----:B------:R-:W-:Y:S02]  /*13860*/  ISETP.GT.AND P6, PT, R3, 0x8, !P6 ;  /* 0x000000080300780c */ /* 0x000fe400077c4270 */
[C---:B------:R-:W-:Y:S02]  /*13870*/  ISETP.LT.OR P1, PT, R100.reuse, 0x2, P1 ;  /* 0x000000026400780c */ /* 0x040fe40000f21670 */
[----:B------:R-:W-:Y:S02]  /*13880*/  ISETP.LT.OR P6, PT, R100, 0x9, P6 ;  /* 0x000000096400780c */ /* 0x000fe400037c1670 */
[----:B------:R-:W-:Y:S02]  /*13890*/  FSEL R82, R27, -INF , !P1 ;  /* 0xff8000001b527808 */ /* 0x000fe40004800000 */
[----:B------:R-:W-:-:S02]  /*138a0*/  ISETP.NE.AND P1, PT, R11, RZ, PT ;  /* 0x000000ff0b00720c */ /* 0x000fc40003f25270 */
[----:B------:R-:W-:Y:S02]  /*138b0*/  FSEL R30, R30, -INF , !P6 ;  /* 0xff8000001e1e7808 */ /* 0x000fe40007000000 */
[----:B------:R-:W-:Y:S02]  /*138c0*/  ISETP.GT.AND P1, PT, R3, 0x9, !P1 ;  /* 0x000000090300780c */ /* 0x000fe40004f24270 */
[----:B------:R-:W-:Y:S02]  /*138d0*/  FMNMX.FTZ R5, R156, R104, !PT ;  /* 0x000000689c057209 */ /* 0x000fe40007810000 */
        /* <DEDUP_REMOVED lines=8> */
[----:B------:R-:W-:-:S02]  /*13960*/  ISETP.NE.AND P5, PT, R75, RZ, PT ;  /* 0x000000ff4b00720c */ /* 0x000fc40003fa5270 */
        /* <DEDUP_REMOVED lines=8> */
[----:B------:R-:W-:Y:S02]  /*139f0*/  ISETP.GT.AND P1, PT, R3, 0x18, !P6 ;  /* 0x000000180300780c */ /* 0x000fe40007724270 */
[----:B------:R-:W-:Y:S02]  /*13a00*/  ISETP.NE.AND P6, PT, R76, RZ, PT ;  /* 0x000000ff4c00720c */ /* 0x000fe40003fc5270 */
        /* <DEDUP_REMOVED lines=35> */
[----:B------:R-:W-:Y:S01]  /*13c40*/  FSEL R72, R47, -INF , !P1 ;  /* 0xff8000002f487808 */ /* 0x000fe20004800000 */
[----:B------:R-:W-:Y:S01]  /*13c50*/  IMAD.MOV.U32 R47, RZ, RZ, R187 ;  /* 0x000000ffff2f7224 */ /* 0x000fe200078e00bb */
[----:B------:R-:W-:Y:S02]  /*13c60*/  ISETP.NE.AND P1, PT, R45, RZ, PT ;  /* 0x000000ff2d00720c */ /* 0x000fe40003f25270 */
[----:B------:R-:W-:-:S02]  /*13c70*/  FMNMX.FTZ R5, R68, R5, !PT ;  /* 0x0000000544057209 */ /* 0x000fc40007810000 */
[C---:B------:R-:W-:Y:S02]  /*13c80*/  ISETP.GT.AND P1, PT, R3.reuse, 0x30, !P1 ;  /* 0x000000300300780c */ /* 0x040fe40004f24270 */
[----:B------:R-:W-:Y:S01]  /*13c90*/  FMNMX.FTZ R7, R24, R5, !PT ;  /* 0x0000000518077209 */ /* 0x000fe20007810000 */
[----:B------:R-:W-:Y:S01]  /*13ca0*/  IMAD.U32 R5, RZ, RZ, UR4 ;  /* 0x00000004ff057e24 */ /* 0x000fe2000f8e00ff */
[----:B------:R-:W-:Y:S02]  /*13cb0*/  ISETP.LT.OR P1, PT, R100, 0x31, P1 ;  /* 0x000000316400780c */ /* 0x000fe40000f21670 */
[----:B------:R-:W-:Y:S01]  /*13cc0*/  ISETP.GT.AND P4, PT, R3, RZ, !P4 ;  /* 0x000000ff0300720c */ /* 0x000fe20006784270 */
[----:B------:R-:W0:Y:S01]  /*13cd0*/  SHFL.BFLY PT, R4, R7, 0x2, 0x1f ;  /* 0x0c401f0007047f89 */ /* 0x000e2200000e0000 */
[----:B------:R-:W-:Y:S02]  /*13ce0*/  FSEL R50, R50, -INF , !P1 ;  /* 0xff80000032327808 */ /* 0x000fe40004800000 */
[----:B------:R-:W-:-:S02]  /*13cf0*/  ISETP.NE.AND P1, PT, R81, RZ, PT ;  /* 0x000000ff5100720c */ /* 0x000fc40003f25270 */
[----:B------:R-:W-:Y:S02]  /*13d00*/  ISETP.LT.OR P4, PT, R100, 0x1, P4 ;  /* 0x000000016400780c */ /* 0x000fe40002781670 */
[----:B------:R-:W-:Y:S02]  /*13d10*/  ISETP.GT.AND P1, PT, R3, 0x31, !P1 ;  /* 0x000000310300780c */ /* 0x000fe40004f24270 */
[----:B------:R-:W-:Y:S02]  /*13d20*/  FSEL R26, R26, -INF , !P4 ;  /* 0xff8000001a1a7808 */ /* 0x000fe40006000000 */
[----:B------:R-:W-:Y:S02]  /*13d30*/  ISETP.LT.OR P1, PT, R100, 0x32, P1 ;  /* 0x000000326400780c */ /* 0x000fe40000f21670 */
[----:B------:R-:W-:Y:S02]  /*13d40*/  ISETP.NE.AND P5, PT, R57, RZ, PT ;  /* 0x000000ff3900720c */ /* 0x000fe40003fa5270 */
[----:B------:R-:W-:-:S02]  /*13d50*/  FSEL R84, R51, -INF , !P1 ;  /* 0xff80000033547808 */ /* 0x000fc40004800000 */
[----:B------:R-:W-:Y:S02]  /*13d60*/  ISETP.NE.AND P1, PT, R49, RZ, PT ;  /* 0x000000ff3100720c */ /* 0x000fe40003f25270 */
[C---:B------:R-:W-:Y:S02]  /*13d70*/  ISETP.GT.AND P2, PT, R3.reuse, 0x51, !P2 ;  /* 0x000000510300780c */ /* 0x040fe40005744270 */
[C---:B------:R-:W-:Y:S02]  /*13d80*/  ISETP.GT.AND P1, PT, R3.reuse, 0x38, !P1 ;  /* 0x000000380300780c */ /* 0x040fe40004f24270 */
[----:B------:R-:W-:Y:S02]  /*13d90*/  ISETP.GT.AND P3, PT, R3, 0x58, !P3 ;  /* 0x000000580300780c */ /* 0x000fe40005f64270 */
[----:B------:R-:W-:Y:S02]  /*13da0*/  ISETP.LT.OR P1, PT, R100, 0x39, P1 ;  /* 0x000000396400780c */ /* 0x000fe40000f21670 */
[----:B0-----:R-:W-:-:S02]  /*13db0*/  FMNMX.FTZ R11, R7, R4, !PT ;  /* 0x00000004070b7209 */ /* 0x001fc40007810000 */
[----:B------:R-:W-:Y:S02]  /*13dc0*/  FSEL R54, R54, -INF , !P1 ;  /* 0xff80000036367808 */ /* 0x000fe40004800000 */
[----:B------:R-:W-:Y:S01]  /*13dd0*/  ISETP.NE.AND P1, PT, R83, RZ, PT ;  /* 0x000000ff5300720c */ /* 0x000fe20003f25270 */
[----:B------:R-:W0:Y:S01]  /*13de0*/  SHFL.BFLY PT, R4, R11, 0x1, 0x1f ;  /* 0x0c201f000b047f89 */ /* 0x000e2200000e0000 */
[----:B------:R-:W-:Y:S02]  /*13df0*/  FMNMX.FTZ R7, R26, R82, !PT ;  /* 0x000000521a077209 */ /* 0x000fe40007810000 */
[----:B------:R-:W-:Y:S02]  /*13e00*/  ISETP.GT.AND P1, PT, R3, 0x39, !P1 ;  /* 0x000000390300780c */ /* 0x000fe40004f24270 */
[----:B------:R-:W-:Y:S02]  /*13e10*/  FMNMX.FTZ R7, R30, R7, !PT ;  /* 0x000000071e077209 */ /* 0x000fe40007810000 */
[----:B------:R-:W-:-:S02]  /*13e20*/  ISETP.LT.OR P1, PT, R100, 0x3a, P1 ;  /* 0x0000003a6400780c */ /* 0x000fc40000f21670 */
[----:B------:R-:W-:Y:S02]  /*13e30*/  FMNMX.FTZ R7, R80, R7, !PT ;  /* 0x0000000750077209 */ /* 0x000fe40007810000 */
[----:B------:R-:W-:Y:S02]  /*13e40*/  FSEL R88, R55, -INF , !P1 ;  /* 0xff80000037587808 */ /* 0x000fe40004800000 */
[----:B------:R-:W-:Y:S02]  /*13e50*/  ISETP.NE.AND P1, PT, R53, RZ, PT ;  /* 0x000000ff3500720c */ /* 0x000fe40003f25270 */
[C---:B------:R-:W-:Y:S02]  /*13e60*/  ISETP.LT.OR P2, PT, R100.reuse, 0x52, P2 ;  /* 0x000000526400780c */ /* 0x040fe40001741670 */
[----:B------:R-:W-:Y:S02]  /*13e70*/  ISETP.GT.AND P1, PT, R3, 0x40, !P1 ;  /* 0x000000400300780c */ /* 0x000fe40004f24270 */
[----:B------:R-:W-:-:S02]  /*13e80*/  ISETP.LT.OR P3, PT, R100, 0x59, P3 ;  /* 0x000000596400780c */ /* 0x000fc40001f61670 */
[----:B------:R-:W-:Y:S02]  /*13e90*/  ISETP.LT.OR P1, PT, R100, 0x41, P1 ;  /* 0x000000416400780c */ /* 0x000fe40000f21670 */
[----:B------:R-:W-:Y:S02]  /*13ea0*/  FSEL R70, R70, -INF , !P3 ;  /* 0xff80000046467808 */ /* 0x000fe40005800000 */
[----:B------:R-:W-:Y:S02]  /*13eb0*/  FSEL R58, R58, -INF , !P1 ;  /* 0xff8000003a3a7808 */ /* 0x000fe40004800000 */
[----:B------:R-:W-:Y:S02]  /*13ec0*/  ISETP.GT.AND P1, PT, R3, 0x41, !P6 ;  /* 0x000000410300780c */ /* 0x000fe40007724270 */
[----:B0-----:R-:W-:Y:S02]  /*13ed0*/  FMNMX.FTZ R4, R11, R4, !PT ;  /* 0x000000040b047209 */ /* 0x001fe40007810000 */
[----:B------:R-:W-:-:S02]  /*13ee0*/  ISETP.LT.OR P1, PT, R100, 0x42, P1 ;  /* 0x000000426400780c */ /* 0x000fc40000f21670 */
[----:B------:R-:W-:Y:S01]  /*13ef0*/  FMNMX.FTZ R11, R34, R7, !PT ;  /* 0x00000007220b7209 */ /* 0x000fe20007810000 */
[----:B------:R-:W-:Y:S01]  /*13f00*/  FMUL.FTZ R15, R4, R5 ;  /* 0x00000005040f7220 */ /* 0x000fe20000410000 */
[----:B------:R-:W-:Y:S02]  /*13f10*/  FSEL R92, R59, -INF , !P1 ;  /* 0xff8000003b5c7808 */ /* 0x000fe40004800000 */
[----:B------:R-:W-:Y:S02]  /*13f20*/  ISETP.GT.AND P1, PT, R3, 0x48, !P5 ;  /* 0x000000480300780c */ /* 0x000fe40006f24270 */
[----:B------:R-:W-:Y:S02]  /*13f30*/  FMNMX.FTZ R11, R78, R11, !PT ;  /* 0x0000000b4e0b7209 */ /* 0x000fe40007810000 */
[----:B------:R-:W-:Y:S02]  /*13f40*/  ISETP.LT.OR P1, PT, R100, 0x49, P1 ;  /* 0x000000496400780c */ /* 0x000fe40000f21670 */
[----:B------:R-:W-:-:S02]  /*13f50*/  FMNMX.FTZ R11, R38, R11, !PT ;  /* 0x0000000b260b7209 */ /* 0x000fc40007810000 */
[----:B------:R-:W-:Y:S02]  /*13f60*/  FSEL R62, R62, -INF , !P1 ;  /* 0xff8000003e3e7808 */ /* 0x000fe40004800000 */
[----:B------:R-:W-:Y:S02]  /*13f70*/  FSETP.NEU.FTZ.AND P1, PT, R4, -INF , PT ;  /* 0xff8000000400780b */ /* 0x000fe40003f3d000 */
[----:B------:R-:W-:Y:S02]  /*13f80*/  FMNMX.FTZ R11, R76, R11, !PT ;  /* 0x0000000b4c0b7209 */ /* 0x000fe40007810000 */
[----:B------:R-:W-:Y:S02]  /*13f90*/  FSEL R39, R15, RZ, P1 ;  /* 0x000000ff0f277208 */ /* 0x000fe40000800000 */
[----:B------:R-:W-:Y:S02]  /*13fa0*/  FMNMX.FTZ R15, R42, R11, !PT ;  /* 0x0000000b2a0f7209 */ /* 0x000fe40007810000 */
[----:B------:R-:W-:Y:S01]  /*13fb0*/  ISETP.NE.AND P5, PT, R85, RZ, PT ;  /* 0x000000ff5500720c */ /* 0x000fe20003fa5270 */
[--C-:B------:R-:W-:Y:S01]  /*13fc0*/  FFMA.FTZ R36, R36, R5, -R39.reuse ;  /* 0x0000000524247223 */ /* 0x100fe20000010827 */
[----:B------:R-:W-:Y:S01]  /*13fd0*/  FMNMX.FTZ R15, R74, R15, !PT ;  /* 0x0000000f4a0f7209 */ /* 0x000fe20007810000 */
[-CC-:B------:R-:W-:Y:S01]  /*13fe0*/  FFMA.FTZ R29, R32, R5.reuse, -R39.reuse ;  /* 0x00000005201d7223 */ /* 0x180fe20000010827 */
[----:B------:R-:W-:Y:S01]  /*13ff0*/  ISETP.GT.AND P1, PT, R3, 0x49, !P5 ;  /* 0x000000490300780c */ /* 0x000fe20006f24270 */
[--C-:B------:R-:W-:Y:S01]  /*14000*/  FFMA.FTZ R27, R0, R5, -R39.reuse ;  /* 0x00000005001b7223 */ /* 0x100fe20000010827 */
[----:B------:R-:W-:Y:S01]  /*14010*/  FMNMX.FTZ R15, R46, R15, !PT ;  /* 0x0000000f2e0f7209 */ /* 0x000fe20007810000 */
[-CC-:B------:R-:W-:Y:S01]  /*14020*/  FFMA.FTZ R31, R20, R5.reuse, -R39.reuse ;  /* 0x00000005141f7223 */ /* 0x180fe20000010827 */
[----:B------:R-:W-:Y:S01]  /*14030*/  ISETP.LT.OR P1, PT, R100, 0x4a, P1 ;  /* 0x0000004a6400780c */ /* 0x000fe20000f21670 */
[--C-:B------:R-:W-:Y:S01]  /*14040*/  FFMA.FTZ R156, R156, R5, -R39.reuse ;  /* 0x000000059c9c7223 */ /* 0x100fe20000010827 */
[----:B------:R-:W-:Y:S01]  /*14050*/  FMNMX.FTZ R15, R72, R15, !PT ;  /* 0x0000000f480f7209 */ /* 0x000fe20007810000 */
[-CC-:B------:R-:W-:Y:S01]  /*14060*/  FFMA.FTZ R104, R104, R5.reuse, -R39.reuse ;  /* 0x0000000568687223 */ /* 0x180fe20000010827 */
[----:B------:R-:W-:Y:S01]  /*14070*/  ISETP.NE.AND P6, PT, R61, RZ, PT ;  /* 0x000000ff3d00720c */ /* 0x000fe20003fc5270 */
[--C-:B------:R-:W-:Y:S01]  /*14080*/  FFMA.FTZ R37, R6, R5, -R39.reuse ;  /* 0x0000000506257223 */ /* 0x100fe20000010827 */
[----:B------:R-:W-:Y:S01]  /*14090*/  FMNMX.FTZ R21, R50, R15, !PT ;  /* 0x0000000f32157209 */ /* 0x000fe20007810000 */
[--C-:B------:R-:W-:Y:S01]  /*140a0*/  FFMA.FTZ R158, R98, R5, -R39.reuse ;  /* 0x00000005629e7223 */ /* 0x100fe20000010827 */
[----:B------:R-:W-:Y:S01]  /*140b0*/  FSEL R102, R63, -INF , !P1 ;  /* 0xff8000003f667808 */ /* 0x000fe20004800000 */
[----:B------:R-:W-:Y:S01]  /*140c0*/  MUFU.EX2 R156, R156 ;  /* 0x0000009c009c7308 */ /* 0x000fe20000000800 */
[----:B------:R-:W-:Y:S01]  /*140d0*/  FMNMX.FTZ R21, R84, R21, !PT ;  /* 0x0000001554157209 */ /* 0x000fe20007810000 */
[-CC-:B------:R-:W-:Y:S01]  /*140e0*/  FFMA.FTZ R96, R96, R5.reuse, -R39.reuse ;  /* 0x0000000560607223 */ /* 0x180fe20000010827 */
[----:B------:R-:W-:Y:S01]  /*140f0*/  ISETP.GT.AND P1, PT, R3, 0x50, !P6 ;  /* 0x000000500300780c */ /* 0x000fe20007724270 */
[--C-:B------:R-:W-:Y:S01]  /*14100*/  FFMA.FTZ R152, R94, R5, -R39.reuse ;  /* 0x000000055e987223 */ /* 0x100fe20000010827 */
[----:B------:R-:W-:Y:S01]  /*14110*/  FMNMX.FTZ R21, R54, R21, !PT ;  /* 0x0000001536157209 */ /* 0x000fe20007810000 */
[--C-:B------:R-:W-:Y:S01]  /*14120*/  FFMA.FTZ R90, R90, R5, -R39.reuse ;  /* 0x000000055a5a7223 */ /* 0x100fe20000010827 */
[----:B------:R-:W-:Y:S01]  /*14130*/  ISETP.LT.OR P1, PT, R100, 0x51, P1 ;  /* 0x000000516400780c */ /* 0x000fe20000f21670 */
[----:B------:R-:W0:Y:S01]  /*14140*/  MUFU.EX2 R7, R104 ;  /* 0x0000006800077308 */ /* 0x000e220000000800 */
[----:B------:R-:W-:Y:S01]  /*14150*/  FMNMX.FTZ R21, R88, R21, !PT ;  /* 0x0000001558157209 */ /* 0x000fe20007810000 */
[-CC-:B------:R-:W-:Y:S01]  /*14160*/  FFMA.FTZ R154, R86, R5.reuse, -R39.reuse ;  /* 0x00000005569a7223 */ /* 0x180fe20000010827 */
[----:B------:R-:W-:Y:S01]  /*14170*/  ISETP.NE.AND P5, PT, R65, RZ, PT ;  /* 0x000000ff4100720c */ /* 0x000fe20003fa5270 */
[--C-:B------:R-:W-:Y:S01]  /*14180*/  FFMA.FTZ R35, R10, R5, -R39.reuse ;  /* 0x000000050a237223 */ /* 0x100fe20000010827 */
[----:B------:R-:W-:Y:S01]  /*14190*/  FMNMX.FTZ R25, R58, R21, !PT ;  /* 0x000000153a197209 */ /* 0x000fe20007810000 */
[--C-:B------:R-:W-:Y:S01]  /*141a0*/  FFMA.FTZ R148, R40, R5, -R39.reuse ;  /* 0x0000000528947223 */ /* 0x100fe20000010827 */
[----:B------:R-:W-:Y:S01]  /*141b0*/  FSEL R66, R66, -INF , !P1 ;  /* 0xff80000042427808 */ /* 0x000fe20004800000 */
[----:B------:R1:W-:Y:S01]  /*141c0*/  MUFU.EX2 R21, R36 ;  /* 0x0000002400157308 */ /* 0x0003e20000000800 */
[----:B------:R-:W-:Y:S01]  /*141d0*/  FMNMX.FTZ R25, R92, R25, !PT ;  /* 0x000000195c197209 */ /* 0x000fe20007810000 */
[-CC-:B------:R-:W-:Y:S01]  /*141e0*/  FFMA.FTZ R33, R14, R5.reuse, -R39.reuse ;  /* 0x000000050e217223 */ /* 0x180fe20000010827 */
[----:B------:R-:W-:Y:S01]  /*141f0*/  ISETP.GT.AND P4, PT, R3, 0x59, !P5 ;  /* 0x000000590300780c */ /* 0x000fe20006f84270 */
[--C-:B------:R-:W-:Y:S01]  /*14200*/  FFMA.FTZ R150, R44, R5, -R39.reuse ;  /* 0x000000052c967223 */ /* 0x100fe20000010827 */
[----:B------:R-:W-:Y:S01]  /*14210*/  FMNMX.FTZ R25, R62, R25, !PT ;  /* 0x000000193e197209 */ /* 0x000fe20007810000 */
[----:B------:R-:W-:Y:S01]  /*14220*/  FFMA.FTZ R144, R48, R5, -R39 ;  /* 0x0000000530907223 */ /* 0x000fe20000010827 */
[----:B------:R-:W-:Y:S01]  /*14230*/  ISETP.LT.OR P4, PT, R100, 0x5a, P4 ;  /* 0x0000005a6400780c */ /* 0x000fe20002781670 */
[----:B------:R-:W2:Y:S01]  /*14240*/  MUFU.EX2 R158, R158 ;  /* 0x0000009e009e7308 */ /* 0x000ea20000000800 */
[----:B------:R-:W-:Y:S01]  /*14250*/  FMNMX.FTZ R25, R102, R25, !PT ;  /* 0x0000001966197209 */ /* 0x000fe20007810000 */
[----:B0-----:R-:W-:Y:S01]  /*14260*/  FADD.FTZ R43, R156, R7 ;  /* 0x000000079c2b7221 */ /* 0x001fe20000010000 */
[----:B-1----:R-:W-:Y:S01]  /*14270*/  FSEL R36, R67, -INF , !P2 ;  /* 0xff80000043247808 */ /* 0x002fe20005000000 */
[--C-:B------:R-:W-:Y:S01]  /*14280*/  FFMA.FTZ R146, R52, R5, -R39.reuse ;  /* 0x0000000534927223 */ /* 0x100fe20000010827 */
[----:B------:R-:W-:Y:S01]  /*14290*/  FMNMX.FTZ R3, R66, R25, !PT ;  /* 0x0000001942037209 */ /* 0x000fe20007810000 */
[--C-:B------:R-:W-:Y:S01]  /*142a0*/  FFMA.FTZ R140, R56, R5, -R39.reuse ;  /* 0x00000005388c7223 */ /* 0x100fe20000010827 */
[----:B------:R-:W-:Y:S01]  /*142b0*/  FSEL R32, R71, -INF , !P4 ;  /* 0xff80000047207808 */ /* 0x000fe20006000000 */
[----:B------:R-:W0:Y:S01]  /*142c0*/  MUFU.EX2 R11, R96 ;  /* 0x00000060000b7308 */ /* 0x000e220000000800 */
[----:B------:R-:W-:Y:S01]  /*142d0*/  FMNMX.FTZ R3, R36, R3, !PT ;  /* 0x0000000324037209 */ /* 0x000fe20007810000 */
[-CC-:B------:R-:W-:Y:S01]  /*142e0*/  FFMA.FTZ R136, R64, R5.reuse, -R39.reuse ;  /* 0x0000000540887223 */ /* 0x180fe20000010827 */
[----:B------:R-:W-:Y:S01]  /*142f0*/  FFMA.FTZ R138, R68, R5, -R39 ;  /* 0x00000005448a7223 */ /* 0x000fe20000010827 */
[----:B------:R-:W-:-:S02]  /*14300*/  ISETP.NE.AND P5, PT, R200, 0x1, PT ;  /* 0x00000001c800780c */ /* 0x000fc40003fa5270 */
[----:B------:R-:W-:Y:S02]  /*14310*/  FMNMX.FTZ R3, R70, R3, !PT ;  /* 0x0000000346037209 */ /* 0x000fe40007810000 */
[----:B------:R-:W1:Y:S01]  /*14320*/  MUFU.EX2 R152, R152 ;  /* 0x0000009800987308 */ /* 0x000e620000000800 */
[----:B------:R-:W-:Y:S02]  /*14330*/  F2FP.F16.F32.PACK_AB R156, R7, R156 ;  /* 0x0000009c079c723e */ /* 0x000fe400000000ff */
[----:B------:R-:W-:-:S05]  /*14340*/  FMNMX.FTZ R3, R32, R3, !PT ;  /* 0x0000000320037209 */ /* 0x000fca0007810000 */
[----:B------:R-:W3:Y:S01]  /*14350*/  SHFL.BFLY PT, R0, R3, 0x2, 0x1f ;  /* 0x0c401f0003007f89 */ /* 0x000ee200000e0000 */
[----:B------:R-:W4:Y:S01]  /*14360*/  MUFU.EX2 R15, R90 ;  /* 0x0000005a000f7308 */ /* 0x000f220000000800 */
[----:B------:R-:W4:Y:S07]  /*14370*/  @P5 LDC R49, c[0x0][0x450] ;  /* 0x00011400ff315b82 */ /* 0x000f2e0000000800 */
[----:B------:R2:W-:Y:S08]  /*14380*/  MUFU.EX2 R25, R29 ;  /* 0x0000001d00197308 */ /* 0x0005f00000000800 */
[----:B------:R-:W4:Y:S01]  /*14390*/  MUFU.EX2 R154, R154 ;  /* 0x0000009a009a7308 */ /* 0x000f220000000800 */
[----:B--2---:R-:W-:Y:S01]  /*143a0*/  FFMA.FTZ R29, R28, R5, -R39 ;  /* 0x000000051c1d7223 */ /* 0x004fe20000010827 */
[----:B------:R-:W-:Y:S01]  /*143b0*/  FADD.FTZ R28, R158, R43 ;  /* 0x0000002b9e1c7221 */ /* 0x000fe20000010000 */
[----:B0-----:R-:W-:-:S03]  /*143c0*/  F2FP.F16.F32.PACK_AB R158, R11, R158 ;  /* 0x0000009e0b9e723e */ /* 0x001fc600000000ff */
[----:B------:R-:W-:Y:S01]  /*143d0*/  FADD.FTZ R43, R11, R28 ;  /* 0x0000001c0b2b7221 */ /* 0x000fe20000010000 */
[----:B---3--:R-:W-:Y:S01]  /*143e0*/  FMNMX.FTZ R20, R3, R0, !PT ;  /* 0x0000000003147209 */ /* 0x008fe20007810000 */
[----:B------:R-:W0:Y:S01]  /*143f0*/  MUFU.EX2 R148, R148 ;  /* 0x0000009400947308 */ /* 0x000e220000000800 */
[-CC-:B------:R-:W-:Y:S01]  /*14400*/  FFMA.FTZ R0, R60, R5.reuse, -R39.reuse ;  /* 0x000000053c007223 */ /* 0x180fe20000010827 */
[----:B------:R-:W-:Y:S02]  /*14410*/  FFMA.FTZ R39, R24, R5, -R39 ;  /* 0x0000000518277223 */ /* 0x000fe40000010827 */
[----:B------:R-:W2:Y:S04]  /*14420*/  SHFL.BFLY PT, R3, R20, 0x1, 0x1f ;  /* 0x0c201f0014037f89 */ /* 0x000ea800000e0000 */
[----:B------:R-:W-:Y:S08]  /*14430*/  MUFU.EX2 R150, R150 ;  /* 0x0000009600967308 */ /* 0x000ff00000000800 */
[----:B------:R-:W-:Y:S08]  /*14440*/  MUFU.EX2 R27, R27 ;  /* 0x0000001b001b7308 */ /* 0x000ff00000000800 */
[----:B------:R-:W-:Y:S01]  /*14450*/  MUFU.EX2 R144, R144 ;  /* 0x0000009000907308 */ /* 0x000fe20000000800 */
[----:B--2---:R-:W-:-:S04]  /*14460*/  FMNMX.FTZ R3, R20, R3, !PT ;  /* 0x0000000314037209 */ /* 0x004fc80007810000 */
[C---:B------:R-:W-:Y:S01]  /*14470*/  FSETP.NEU.FTZ.AND P1, PT, R3.reuse, -INF , PT ;  /* 0xff8000000300780b */ /* 0x040fe20003f3d000 */
[----:B------:R-:W-:Y:S02]  /*14480*/  FMUL.FTZ R6, R3, R5 ;  /* 0x0000000503067220 */ /* 0x000fe40000410000 */
[----:B------:R-:W-:Y:S03]  /*14490*/  MUFU.EX2 R29, R29 ;  /* 0x0000001d001d7308 */ /* 0x000fe60000000800 */
[----:B------:R-:W-:-:S05]  /*144a0*/  FSEL R41, R6, RZ, P1 ;  /* 0x000000ff06297208 */ /* 0x000fca0000800000 */
[----:B------:R-:W-:Y:S01]  /*144b0*/  MUFU.EX2 R146, R146 ;  /* 0x0000009200927308 */ /* 0x000fe20000000800 */
[-CC-:B------:R-:W-:Y:S01]  /*144c0*/  FFMA.FTZ R157, R26, R5.reuse, -R41.reuse ;  /* 0x000000051a9d7223 */ /* 0x180fe20000010829 */
[-CC-:B------:R-:W-:Y:S01]  /*144d0*/  FFMA.FTZ R6, R82, R5.reuse, -R41.reuse ;  /* 0x0000000552067223 */ /* 0x180fe20000010829 */
[-CC-:B------:R-:W-:Y:S01]  /*144e0*/  FFMA.FTZ R159, R30, R5.reuse, -R41.reuse ;  /* 0x000000051e9f7223 */ /* 0x180fe20000010829 */
[-CC-:B------:R-:W-:Y:S01]  /*144f0*/  FFMA.FTZ R10, R80, R5.reuse, -R41.reuse ;  /* 0x00000005500a7223 */ /* 0x180fe20000010829 */
[-CC-:B------:R-:W-:Y:S01]  /*14500*/  FFMA.FTZ R153, R34, R5.reuse, -R41.reuse ;  /* 0x0000000522997223 */ /* 0x180fe20000010829 */
[-CC-:B------:R-:W-:Y:S01]  /*14510*/  FFMA.FTZ R14, R78, R5.reuse, -R41.reuse ;  /* 0x000000054e0e7223 */ /* 0x180fe20000010829 */
[-C--:B------:R-:W-:Y:S01]  /*14520*/  FFMA.FTZ R155, R38, R5.reuse, -R41 ;  /* 0x00000005269b7223 */ /* 0x080fe20000010829 */
[----:B------:R-:W-:Y:S01]  /*14530*/  MUFU.EX2 R157, R157 ;  /* 0x0000009d009d7308 */ /* 0x000fe20000000800 */
[----:B-1----:R-:W-:Y:S01]  /*14540*/  FADD.FTZ R30, R152, R43 ;  /* 0x0000002b981e7221 */ /* 0x002fe20000010000 */
[-CC-:B------:R-:W-:Y:S01]  /*14550*/  FFMA.FTZ R20, R76, R5.reuse, -R41.reuse ;  /* 0x000000054c147223 */ /* 0x180fe20000010829 */
[-CC-:B------:R-:W-:Y:S01]  /*14560*/  FFMA.FTZ R149, R42, R5.reuse, -R41.reuse ;  /* 0x000000052a957223 */ /* 0x180fe20000010829 */
[-CC-:B------:R-:W-:Y:S01]  /*14570*/  FFMA.FTZ R24, R74, R5.reuse, -R41.reuse ;  /* 0x000000054a187223 */ /* 0x180fe20000010829 */
[----:B----4-:R-:W-:Y:S01]  /*14580*/  FADD.FTZ R45, R15, R30 ;  /* 0x0000001e0f2d7221 */ /* 0x010fe20000010000 */
[-CC-:B------:R-:W-:Y:S01]  /*14590*/  FFMA.FTZ R151, R46, R5.reuse, -R41.reuse ;  /* 0x000000052e977223 */ /* 0x180fe20000010829 */
[-C--:B------:R-:W-:Y:S01]  /*145a0*/  FFMA.FTZ R26, R72, R5.reuse, -R41 ;  /* 0x00000005481a7223 */ /* 0x080fe20000010829 */
[----:B------:R-:W1:Y:S01]  /*145b0*/  MUFU.EX2 R6, R6 ;  /* 0x0000000600067308 */ /* 0x000e620000000800 */
[----:B------:R-:W-:Y:S01]  /*145c0*/  FADD.FTZ R30, R154, R45 ;  /* 0x0000002d9a1e7221 */ /* 0x000fe20000010000 */
[-CC-:B------:R-:W-:Y:S01]  /*145d0*/  FFMA.FTZ R50, R50, R5.reuse, -R41.reuse ;  /* 0x0000000532327223 */ /* 0x180fe20000010829 */
[-CC-:B------:R-:W-:Y:S01]  /*145e0*/  FFMA.FTZ R84, R84, R5.reuse, -R41.reuse ;  /* 0x0000000554547223 */ /* 0x180fe20000010829 */
[-CC-:B------:R-:W-:Y:S01]  /*145f0*/  FFMA.FTZ R54, R54, R5.reuse, -R41.reuse ;  /* 0x0000000536367223 */ /* 0x180fe20000010829 */
[----:B------:R-:W-:Y:S01]  /*14600*/  FADD.FTZ R45, R21, R30 ;  /* 0x0000001e152d7221 */ /* 0x000fe20000010000 */
[----:B------:R-:W2:Y:S01]  /*14610*/  @P5 LDC R34, c[0x0][0x44c] ;  /* 0x00011300ff225b82 */ /* 0x000ea20000000800 */
[-C--:B------:R-:W-:Y:S01]  /*14620*/  FFMA.FTZ R88, R88, R5.reuse, -R41 ;  /* 0x0000000558587223 */ /* 0x080fe20000010829 */
[----:B------:R-:W3:Y:S01]  /*14630*/  MUFU.EX2 R159, R159 ;  /* 0x0000009f009f7308 */ /* 0x000ee20000000800 */
[----:B0-----:R-:W-:Y:S01]  /*14640*/  FADD.FTZ R30, R148, R45 ;  /* 0x0000002d941e7221 */ /* 0x001fe20000010000 */
[-CC-:B------:R-:W-:Y:S01]  /*14650*/  FFMA.FTZ R58, R58, R5.reuse, -R41.reuse ;  /* 0x000000053a3a7223 */ /* 0x180fe20000010829 */
[-CC-:B------:R-:W-:Y:S01]  /*14660*/  FFMA.FTZ R92, R92, R5.reuse, -R41.reuse ;  /* 0x000000055c5c7223 */ /* 0x180fe20000010829 */
[-CC-:B------:R-:W-:Y:S01]  /*14670*/  FFMA.FTZ R62, R62, R5.reuse, -R41.reuse ;  /* 0x000000053e3e7223 */ /* 0x180fe20000010829 */
[----:B------:R-:W-:Y:S01]  /*14680*/  FADD.FTZ R45, R25, R30 ;  /* 0x0000001e192d7221 */ /* 0x000fe20000010000 */
[-CC-:B------:R-:W-:Y:S01]  /*14690*/  FFMA.FTZ R102, R102, R5.reuse, -R41.reuse ;  /* 0x0000000566667223 */ /* 0x180fe20000010829 */
[-C--:B------:R-:W-:Y:S01]  /*146a0*/  FFMA.FTZ R66, R66, R5.reuse, -R41 ;  /* 0x0000000542427223 */ /* 0x080fe20000010829 */
[----:B------:R-:W0:Y:S01]  /*146b0*/  MUFU.EX2 R10, R10 ;  /* 0x0000000a000a7308 */ /* 0x000e220000000800 */
[----:B-1----:R-:W-:Y:S01]  /*146c0*/  FADD.FTZ R28, R157, R6 ;  /* 0x000000069d1c7221 */ /* 0x002fe20000010000 */
[----:B------:R-:W-:Y:S01]  /*146d0*/  FADD.FTZ R30, R150, R45 ;  /* 0x0000002d961e7221 */ /* 0x000fe20000010000 */
[-CC-:B------:R-:W-:Y:S01]  /*146e0*/  FFMA.FTZ R36, R36, R5.reuse, -R41.reuse ;  /* 0x0000000524247223 */ /* 0x180fe20000010829 */
[-CC-:B------:R-:W-:Y:S01]  /*146f0*/  FFMA.FTZ R70, R70, R5.reuse, -R41.reuse ;  /* 0x0000000546467223 */ /* 0x180fe20000010829 */
[----:B------:R-:W-:Y:S01]  /*14700*/  FFMA.FTZ R32, R32, R5, -R41 ;  /* 0x0000000520207223 */ /* 0x000fe20000010829 */
[----:B------:R-:W-:Y:S01]  /*14710*/  FADD.FTZ R45, R27, R30 ;  /* 0x0000001e1b2d7221 */ /* 0x000fe20000010000 */
[----:B------:R-:W-:Y:S01]  /*14720*/  F2FP.F16.F32.PACK_AB R157, R6, R157 ;  /* 0x0000009d069d723e */ /* 0x000fe200000000ff */
[----:B------:R-:W1:Y:S01]  /*14730*/  MUFU.EX2 R153, R153 ;  /* 0x0000009900997308 */ /* 0x000e620000000800 */
[----:B---3--:R-:W-:Y:S01]  /*14740*/  FADD.FTZ R43, R159, R28 ;  /* 0x0000001c9f2b7221 */ /* 0x008fe20000010000 */
[----:B------:R-:W-:Y:S01]  /*14750*/  FADD.FTZ R30, R144, R45 ;  /* 0x0000002d901e7221 */ /* 0x000fe20000010000 */
[----:B------:R-:W-:-:S02]  /*14760*/  F2FP.F16.F32.PACK_AB R152, R15, R152 ;  /* 0x000000980f98723e */ /* 0x000fc400000000ff */
[----:B------:R-:W-:Y:S01]  /*14770*/  F2FP.F16.F32.PACK_AB R154, R21, R154 ;  /* 0x0000009a159a723e */ /* 0x000fe200000000ff */
[----:B--2---:R-:W-:Y:S01]  /*14780*/  @P5 IMAD.HI.U32 R34, R187, R34, RZ ;  /* 0x00000022bb225227 */ /* 0x004fe200078e00ff */
[----:B------:R-:W-:Y:S01]  /*14790*/  F2FP.F16.F32.PACK_AB R148, R25, R148 ;  /* 0x000000941994723e */ /* 0x000fe200000000ff */
[----:B------:R-:W2:Y:S02]  /*147a0*/  MUFU.EX2 R14, R14 ;  /* 0x0000000e000e7308 */ /* 0x000ea40000000800 */
[C---:B0-----:R-:W-:Y:S01]  /*147b0*/  FADD.FTZ R28, R10.reuse, R43 ;  /* 0x0000002b0a1c7221 */ /* 0x041fe20000010000 */
[----:B------:R-:W-:Y:S01]  /*147c0*/  F2FP.F16.F32.PACK_AB R159, R10, R159 ;  /* 0x0000009f0a9f723e */ /* 0x000fe200000000ff */
[----:B------:R-:W-:Y:S01]  /*147d0*/  VIADD R10, R2, 0xfffffffe ;  /* 0xfffffffe020a7836 */ /* 0x000fe20000000000 */
[----:B------:R-:W-:Y:S02]  /*147e0*/  @P5 SHF.R.U32.HI R47, RZ, R49, R34 ;  /* 0x00000031ff2f5219 */ /* 0x000fe40000011622 */
[----:B------:R-:W-:Y:S01]  /*147f0*/  ISETP.GE.AND P5, PT, R13, 0x1, PT ;  /* 0x000000010d00780c */ /* 0x000fe20003fa6270 */
[----:B------:R-:W0:Y:S01]  /*14800*/  MUFU.EX2 R155, R155 ;  /* 0x0000009b009b7308 */ /* 0x000e220000000800 */
[----:B-1----:R-:W-:Y:S01]  /*14810*/  FADD.FTZ R43, R153, R28 ;  /* 0x0000001c992b7221 */ /* 0x002fe20000010000 */
[----:B------:R-:W-:-:S02]  /*14820*/  IADD3 R45, R142, R47, RZ ;  /* 0x0000002f8e2d7210 */ /* 0x000fc40007ffe0ff */
[----:B------:R-:W-:Y:S02]  /*14830*/  F2FP.F16.F32.PACK_AB R150, R27, R150 ;  /* 0x000000961b96723e */ /* 0x000fe400000000ff */
[----:B------:R-:W-:Y:S01]  /*14840*/  F2FP.F16.F32.PACK_AB R144, R29, R144 ;  /* 0x000000901d90723e */ /* 0x000fe200000000ff */
[----:B------:R-:W-:Y:S01]  /*14850*/  IMAD.IADD R12, R45, 0x1, R12 ;  /* 0x000000012d0c7824 */ /* 0x000fe200078e020c */
[----:B------:R-:W1:Y:S01]  /*14860*/  MUFU.EX2 R20, R20 ;  /* 0x0000001400147308 */ /* 0x000e620000000800 */
[C---:B--2---:R-:W-:Y:S01]  /*14870*/  FADD.FTZ R28, R14.reuse, R43 ;  /* 0x0000002b0e1c7221 */ /* 0x044fe20000010000 */
[----:B------:R-:W-:-:S06]  /*14880*/  F2FP.F16.F32.PACK_AB R153, R14, R153 ;  /* 0x000000990e99723e */ /* 0x000fcc00000000ff */
[----:B------:R-:W2:Y:S01]  /*14890*/  MUFU.EX2 R149, R149 ;  /* 0x0000009500957308 */ /* 0x000ea20000000800 */
[----:B0-----:R-:W-:-:S07]  /*148a0*/  FADD.FTZ R43, R155, R28 ;  /* 0x0000001c9b2b7221 */ /* 0x001fce0000010000 */
[----:B------:R-:W0:Y:S01]  /*148b0*/  MUFU.EX2 R24, R24 ;  /* 0x0000001800187308 */ /* 0x000e220000000800 */
[C---:B-1----:R-:W-:Y:S01]  /*148c0*/  FADD.FTZ R28, R20.reuse, R43 ;  /* 0x0000002b141c7221 */ /* 0x042fe20000010000 */
[----:B------:R-:W-:-:S06]  /*148d0*/  F2FP.F16.F32.PACK_AB R155, R20, R155 ;  /* 0x0000009b149b723e */ /* 0x000fcc00000000ff */
[----:B------:R-:W1:Y:S01]  /*148e0*/  MUFU.EX2 R151, R151 ;  /* 0x0000009700977308 */ /* 0x000e620000000800 */
[----:B--2---:R-:W-:-:S07]  /*148f0*/  FADD.FTZ R43, R149, R28 ;  /* 0x0000001c952b7221 */ /* 0x004fce0000010000 */
[----:B------:R-:W2:Y:S01]  /*14900*/  MUFU.EX2 R26, R26 ;  /* 0x0000001a001a7308 */ /* 0x000ea20000000800 */
[C---:B0-----:R-:W-:Y:S01]  /*14910*/  FADD.FTZ R28, R24.reuse, R43 ;  /* 0x0000002b181c7221 */ /* 0x041fe20000010000 */
[----:B------:R-:W-:Y:S01]  /*14920*/  FADD.FTZ R43, R29, R30 ;  /* 0x0000001e1d2b7221 */ /* 0x000fe20000010000 */
[----:B------:R-:W-:-:S05]  /*14930*/  F2FP.F16.F32.PACK_AB R149, R24, R149 ;  /* 0x000000951895723e */ /* 0x000fca00000000ff */
[----:B------:R-:W0:Y:S01]  /*14940*/  MUFU.EX2 R31, R31 ;  /* 0x0000001f001f7308 */ /* 0x000e220000000800 */
[----:B-1----:R-:W-:Y:S01]  /*14950*/  FADD.FTZ R41, R151, R28 ;  /* 0x0000001c97297221 */ /* 0x002fe20000010000 */
[----:B------:R-:W-:-:S06]  /*14960*/  FADD.FTZ R28, R146, R43 ;  /* 0x0000002b921c7221 */ /* 0x000fcc0000010000 */
        /* <DEDUP_REMOVED lines=26> */
[----:B-----5:R-:W2:Y:S01]  /*14b10*/  MUFU.EX2 R141, R92 ;  /* 0x0000005c008d7308 */ /* 0x020ea20000000800 */
        /* <DEDUP_REMOVED lines=17> */
[----:B-1----:R-:W-:-:S07]  /*14c30*/  FADD.FTZ R0, R66, R11 ;  /* 0x0000000b42007221 */ /* 0x002fce0000010000 */
[----:B------:R-:W1:Y:S01]  /*14c40*/  MUFU.EX2 R139, R32 ;  /* 0x00000020008b7308 */ /* 0x000e620000000800 */
[C---:B--2---:R-:W-:Y:S01]  /*14c50*/  FADD.FTZ R11, R137.reuse, R0 ;  /* 0x00000000890b7221 */ /* 0x044fe20000010000 */
[----:B------:R-:W-:-:S06]  /*14c60*/  F2FP.F16.F32.PACK_AB R137, R137, R66 ;  /* 0x000000428989723e */ /* 0x000fcc00000000ff */
[----:B------:R-:W2:Y:S01]  /*14c70*/  MUFU.EX2 R39, R39 ;  /* 0x0000002700277308 */ /* 0x000ea20000000800 */
[----:B0-----:R-:W-:-:S04]  /*14c80*/  FADD.FTZ R6, R70, R11 ;  /* 0x0000000b46067221 */ /* 0x001fc80000010000 */
[C---:B-1----:R-:W-:Y:S01]  /*14c90*/  FADD.FTZ R6, R139.reuse, R6 ;  /* 0x000000068b067221 */ /* 0x042fe20000010000 */
[----:B------:R-:W-:Y:S01]  /*14ca0*/  F2FP.F16.F32.PACK_AB R139, R139, R70 ;  /* 0x000000468b8b723e */ /* 0x000fe200000000ff */
[C---:B--2---:R-:W-:Y:S01]  /*14cb0*/  FADD.FTZ R7, R39.reuse, R28 ;  /* 0x0000001c27077221 */ /* 0x044fe20000010000 */
[----:B------:R-:W-:Y:S01]  /*14cc0*/  F2FP.F16.F32.PACK_AB R138, R39, R138 ;  /* 0x0000008a278a723e */ /* 0x000fe200000000ff */
[----:B------:R-:W-:Y:S06]  /*14cd0*/  @!P5 BRA `(.L_x_1771) ;  /* 0x000000000048d947 */ /* 0x000fec0003800000 */
        /* <DEDUP_REMOVED lines=11> */
.L_x_1773:
[----:B------:R-:W-:-:S13]  /*14d90*/  ISETP.NE.AND P1, PT, R13, 0x1, PT ;  /* 0x000000010d00780c */ /* 0x000fda0003f25270 */
[----:B------:R-:W0:Y:S02]  /*14da0*/  @P1 LDC.64 R14, c[0x0][0x9e8] ;  /* 0x00027a00ff0e1b82 */ /* 0x000e240000000a00 */
[----:B0-----:R-:W-:-:S05]  /*14db0*/  @P1 IMAD.HI.U32 R2, R0, R14, RZ ;  /* 0x0000000e00021227 */ /* 0x001fca00078e00ff */
[----:B------:R-:W-:-:S07]  /*14dc0*/  @P1 SHF.R.U32.HI R0, RZ, R15, R2 ;  /* 0x0000000fff001219 */ /* 0x000fce0000011602 */
.L_x_1774:
[----:B------:R-:W-:Y:S05]  /*14dd0*/  BSYNC B0 ;  /* 0x0000000000007941 */ /* 0x000fea0003800000 */
.L_x_1772:
[----:B------:R-:W-:-:S05]  /*14de0*/  IMAD R13, R0, R13, R13 ;  /* 0x0000000d000d7224 */ /* 0x000fca00078e020d */
[----:B------:R-:W-:-:S07]  /*14df0*/  VIMNMX R12, R12, R13, PT ;  /* 0x0000000d0c0c7248 */ /* 0x000fce0003fe0100 */
.L_x_1771:
[----:B------:R-:W-:Y:S01]  /*14e00*/  IMAD.HI R12, R12, 0x2aaaaaab, RZ ;  /* 0x2aaaaaab0c0c7827 */ /* 0x000fe200078e02ff */
[----:B------:R-:W-:Y:S01]  /*14e10*/  ULDC UR39, c[0x0][0x9e4] ;  /* 0x0002790000277ab9 */ /* 0x000fe20000000800 */
[----:B------:R-:W-:Y:S01]  /*14e20*/  ULDC UR38, c[0x0][0x9e4] ;  /* 0x0002790000267ab9 */ /* 0x000fe20000000800 */
[----:B------:R-:W-:Y:S01]  /*14e30*/  ULDC UR50, c[0x0][0x9dc] ;  /* 0x0002770000327ab9 */ /* 0x000fe20000000800 */
[----:B------:R-:W-:Y:S01]  /*14e40*/  ULDC UR42, c[0x0][0x9dc] ;  /* 0x00027700002a7ab9 */ /* 0x000fe20000000800 */
[----:B------:R-:W-:Y:S01]  /*14e50*/  SHF.R.U32.HI R11, RZ, 0x1f, R12 ;  /* 0x0000001fff0b7819 */ /* 0x000fe2000001160c */
[----:B------:R-:W-:Y:S01]  /*14e60*/  ULDC UR43, c[0x0][0x988] ;  /* 0x00026200002b7ab9 */ /* 0x000fe20000000800 */
[----:B------:R-:W-:Y:S01]  /*14e70*/  ULDC UR47, c[0x0][0x988] ;  /* 0x00026200002f7ab9 */ /* 0x000fe20000000800 */
[----:B------:R-:W-:Y:S01]  /*14e80*/  ULDC UR46, c[0x0][0x988] ;  /* 0x00026200002e7ab9 */ /* 0x000fe20000000800 */
[----:B------:R-:W-:Y:S01]  /*14e90*/  LEA.HI.SX32 R12, R12, R11, 0x1c ;  /* 0x0000000b0c0c7211 */ /* 0x000fe200078fe2ff */
[----:B------:R-:W-:Y:S01]  /*14ea0*/  ULDC UR54, c[0x0][0x9e0] ;  /* 0x0002780000367ab9 */ /* 0x000fe20000000800 */
[----:B------:R-:W-:Y:S01]  /*14eb0*/  ULDC UR51, c[0x0][0x9e0] ;  /* 0x0002780000337ab9 */ /* 0x000fe20000000800 */
[----:B------:R-:W-:Y:S01]  /*14ec0*/  BSSY B1, `(.L_x_1775) ;  /* 0x0000352000017945 */ /* 0x000fe20003800000 */
[----:B------:R-:W-:Y:S01]  /*14ed0*/  VIMNMX R11, R189, R12, !PT ;  /* 0x0000000cbd0b7248 */ /* 0x000fe20007fe0100 */
[----:B------:R-:W-:Y:S01]  /*14ee0*/  IMAD.MOV.U32 R0, RZ, RZ, 0x3f800000 ;  /* 0x3f800000ff007424 */ /* 0x000fe200078e00ff */
[----:B------:R-:W-:-:S02]  /*14ef0*/  MOV R2, 0x3f800000 ;  /* 0x3f80000000027802 */ /* 0x000fc40000000f00 */
[----:B------:R-:W-:Y:S02]  /*14f00*/  CS2R R86, SRZ ;  /* 0x0000000000567805 */ /* 0x000fe4000001ff00 */
[----:B------:R-:W-:Y:S02]  /*14f10*/  ISETP.GE.AND P1, PT, R10, R11, PT ;  /* 0x0000000b0a00720c */ /* 0x000fe40003f26270 */
        /* <DEDUP_REMOVED lines=31> */
[----:B------:R-:W-:Y:S06]  /*15110*/  @!P1 BRA `(.L_x_1776) ;  /* 0x0000003000b09947 */ /* 0x000fec0003800000 */
[----:B------:R-:W-:Y:S01]  /*15120*/  BSSY B0, `(.L_x_1777) ;  /* 0x0000327000007945 */ /* 0x000fe20003800000 */
[----:B------:R-:W-:Y:S02]  /*15130*/  IMAD.MOV.U32 R2, RZ, RZ, 0x3f800000 ;  /* 0x3f800000ff027424 */ /* 0x000fe400078e00ff */
[----:B------:R-:W-:-:S07]  /*15140*/  IMAD.MOV.U32 R87, RZ, RZ, RZ ;  /* 0x000000ffff577224 */ /* 0x000fce00078e00ff */
.L_x_1798:
[----:B------:R-:W-:-:S05]  /*15150*/  VIADD R20, R160, 0x1 ;  /* 0x00000001a0147836 */ /* 0x000fca0000000000 */
[----:B------:R-:W-:-:S04]  /*15160*/  ISETP.NE.AND P1, PT, R20, 0x2, PT ;  /* 0x000000021400780c */ /* 0x000fc80003f25270 */
[----:B------:R-:W-:Y:S02]  /*15170*/  SEL R12, RZ, 0x1, P1 ;  /* 0x00000001ff0c7807 */ /* 0x000fe40000800000 */
[----:B------:R-:W-:Y:S02]  /*15180*/  SEL R20, R20, RZ, P1 ;  /* 0x000000ff14147207 */ /* 0x000fe40000800000 */
[----:B------:R-:W-:Y:S01]  /*15190*/  LOP3.LUT R21, R163, R12, RZ, 0x3c, !PT ;  /* 0x0000000ca3157212 */ /* 0x000fe200078e3cff */
[----:B------:R-:W-:Y:S06]  /*151a0*/  @!P0 BRA `(.L_x_1778) ;  /* 0x0000000000048947 */ /* 0x000fec0003800000 */
[----:B------:R-:W-:Y:S01]  /*151b0*/  BPT.TRAP 0x1 ;  /* 0x000000040000795c */ /* 0x000fe20000300000 */
.L_x_1778:
[----:B------:R-:W-:Y:S02]  /*151c0*/  LEA R5, R20, R18, 0x3 ;  /* 0x0000001214057211 */ /* 0x000fe400078e18ff */
[----:B------:R-:W-:-:S04]  /*151d0*/  SHF.L.U32 R14, R21, 0x1f, RZ ;  /* 0x0000001f150e7819 */ /* 0x000fc800000006ff */
[----:B------:R0:W1:Y:S01]  /*151e0*/  SYNCS.PHASECHK.TRANS64.TRYWAIT P1, [R5+URZ+0x2a830], R14 ;  /* 0x02a8300e050075a7 */ /* 0x000062000802017f */
[----:B------:R-:W-:Y:S05]  /*151f0*/  @!P0 BRA `(.L_x_1779) ;  /* 0x0000000000048947 */ /* 0x000fea0003800000 */
[----:B------:R-:W-:Y:S01]  /*15200*/  BPT.TRAP 0x1 ;  /* 0x000000040000795c */ /* 0x000fe20000300000 */
.L_x_1779:
[----:B------:R-:W-:Y:S01]  /*15210*/  BSSY B2, `(.L_x_1780) ;  /* 0x0000006000027945 */ /* 0x000fe20003800000 */
[----:B------:R-:W-:Y:S02]  /*15220*/  IMAD R12, R20, 0x900, R8 ;  /* 0x00000900140c7824 */ /* 0x000fe400078e0208 */
[----:B------:R-:W-:Y:S01]  /*15230*/  IMAD.MOV.U32 R13, RZ, RZ, 0x40000040 ;  /* 0x40000040ff0d7424 */ /* 0x000fe200078e00ff */
[----:B-1----:R-:W-:Y:S06]  /*15240*/  @P1 BRA `(.L_x_1781) ;  /* 0x0000000000081947 */ /* 0x002fec0003800000 */
[----:B------:R-:W1:Y:S02]  /*15250*/  SYNCS.PHASECHK.TRANS64.TRYWAIT P1, [R5+URZ+0x2a830], R14 ;  /* 0x02a8300e050075a7 */ /* 0x000e64000802017f */
[----:B-1----:R-:W-:Y:S05]  /*15260*/  @!P1 BRA `(.L_x_1782) ;  /* 0x0000013800949947 */ /* 0x002fea0003800000 */
.L_x_1781:
[----:B------:R-:W-:Y:S05]  /*15270*/  BSYNC B2 ;  /* 0x0000000000027941 */ /* 0x000fea0003800000 */
.L_x_1780:
[----:B------:R-:W2:Y:S04]  /*15280*/  LDL.64 R88, [R1+0x28] ;  /* 0x0000280001587983 */ /* 0x000ea80000100a00 */
[----:B------:R-:W3:Y:S04]  /*15290*/  LDL.64 R226, [R1+0x20] ;  /* 0x0000200001e27983 */ /* 0x000ee80000100a00 */
[----:B------:R-:W4:Y:S01]  /*152a0*/  LDL.64 R210, [R1+0x18] ;  /* 0x0000180001d27983 */ /* 0x000f220000100a00 */
[C---:B------:R-:W-:Y:S02]  /*152b0*/  R2UR UR6, R12.reuse ;  /* 0x000000000c0672ca */ /* 0x040fe400000e0000 */
[----:B------:R-:W-:Y:S01]  /*152c0*/  R2UR UR7, R13 ;  /* 0x000000000d0772ca */ /* 0x000fe200000e0000 */
[----:B------:R0:W-:Y:S04]  /*152d0*/  STL.64 [R1+0x48], R4 ;  /* 0x0000480401007387 */ /* 0x0001e80000100a00 */
[----:B01----:R-:W4:Y:S01]  /*152e0*/  LDL.64 R4, [R1+0x10] ;  /* 0x0000100001047983 */ /* 0x003f220000100a00 */
[----:B------:R-:W-:-:S02]  /*152f0*/  VIADD R14, R12, 0x2 ;  /* 0x000000020c0e7836 */ /* 0x000fc40000000000 */
[----:B------:R-:W-:Y:S01]  /*15300*/  IMAD.MOV.U32 R15, RZ, RZ, 0x40000040 ;  /* 0x40000040ff0f7424 */ /* 0x000fe200078e00ff */
[----:B--2---:R-:W-:Y:S02]  /*15310*/  R2UR UR4, R88 ;  /* 0x00000000580472ca */ /* 0x004fe400000e0000 */
[----:B------:R-:W-:Y:S02]  /*15320*/  R2UR UR5, R89 ;  /* 0x00000000590572ca */ /* 0x000fe400000e0000 */
[----:B------:R-:W-:-:S11]  /*15330*/  WARPGROUP.ARRIVE ;  /* 0x00000000000079c5 */ /* 0x000fd60000000000 */
[----:B------:R-:W-:Y:S01]  /*15340*/  HGMMA.64x96x16.F32 R88, gdesc[UR4], RZ, !UPT, gsb0 ;  /* 0x01600000045879f0 */ /* 0x000fe2000c0008ff */
[----:B---3--:R-:W-:Y:S02]  /*15350*/  R2UR UR4, R226 ;  /* 0x00000000e20472ca */ /* 0x008fe400000e0000 */
[----:B------:R-:W-:Y:S02]  /*15360*/  R2UR UR5, R227 ;  /* 0x00000000e30572ca */ /* 0x000fe400000e0000 */
[----:B------:R-:W2:Y:S01]  /*15370*/  LDL.64 R226, [R1+0x8] ;  /* 0x0000080001e27983 */ /* 0x000ea20000100a00 */
[----:B------:R-:W-:Y:S02]  /*15380*/  R2UR UR6, R14 ;  /* 0x000000000e0672ca */ /* 0x000fe400000e0000 */
[----:B------:R-:W-:Y:S01]  /*15390*/  R2UR UR7, R15 ;  /* 0x000000000f0772ca */ /* 0x000fe200000e0000 */
[----:B------:R-:W-:Y:S01]  /*153a0*/  VIADD R14, R12, 0x4 ;  /* 0x000000040c0e7836 */ /* 0x000fe20000000000 */
[----:B------:R-:W-:Y:S01]  /*153b0*/  MOV R15, 0x40000040 ;  /* 0x40000040000f7802 */ /* 0x000fe20000000f00 */
[----:B------:R-:W-:-:S02]  /*153c0*/  WARPGROUP.DEPBAR.LE gsb0, 0x0 ;  /* 0x00008000000079c5 */ /* 0x000fc40000010000 */
[----:B------:R-:W-:-:S08]  /*153d0*/  WARPGROUP.ARRIVE ;  /* 0x00000000000079c5 */ /* 0x000fd00000000000 */
[----:B------:R-:W-:Y:S01]  /*153e0*/  HGMMA.64x96x16.F32 R88, gdesc[UR4], R88, gsb0 ;  /* 0x01600000045879f0 */ /* 0x000fe20008000858 */
[----:B----4-:R-:W-:Y:S02]  /*153f0*/  R2UR UR4, R210 ;  /* 0x00000000d20472ca */ /* 0x010fe400000e0000 */
[----:B------:R-:W-:Y:S02]  /*15400*/  R2UR UR5, R211 ;  /* 0x00000000d30572ca */ /* 0x000fe400000e0000 */
[----:B------:R-:W3:Y:S01]  /*15410*/  LDL.64 R210, [R1] ;  /* 0x0000000001d27983 */ /* 0x000ee20000100a00 */
        /* <DEDUP_REMOVED lines=11> */
[----:B------:R-:W-:Y:S01]  /*154d0*/  VIADD R14, R12, 0x300 ;  /* 0x000003000c0e7836 */ /* 0x000fe20000000000 */
[----:B------:R0:W5:Y:S01]  /*154e0*/  LDL.LU.64 R4, [R1+0x48] ;  /* 0x0000480001047983 */ /* 0x0001620000300a00 */
[----:B------:R-:W-:Y:S01]  /*154f0*/  IMAD.MOV.U32 R15, RZ, RZ, 0x40000040 ;  /* 0x40000040ff0f7424 */ /* 0x000fe200078e00ff */
[----:B------:R-:W-:-:S02]  /*15500*/  WARPGROUP.DEPBAR.LE gsb0, 0x0 ;  /* 0x00008000000079c5 */ /* 0x000fc40000010000 */
[----:B------:R-:W-:-:S07]  /*15510*/  WARPGROUP.ARRIVE ;  /* 0x00000000000079c5 */ /* 0x000fce0000000000 */
[----:B------:R-:W-:Y:S01]  /*15520*/  HGMMA.64x96x16.F32 R88, gdesc[UR4], R88, gsb0 ;  /* 0x01600000045879f0 */ /* 0x000fe20008000858 */
[----:B------:R-:W-:Y:S02]  /*15530*/  R2UR UR6, R14 ;  /* 0x000000000e0672ca */ /* 0x000fe400000e0000 */
[----:B------:R-:W-:Y:S02]  /*15540*/  R2UR UR7, R15 ;  /* 0x000000000f0772ca */ /* 0x000fe400000e0000 */
[----:B--2---:R-:W-:Y:S02]  /*15550*/  R2UR UR4, R226 ;  /* 0x00000000e20472ca */ /* 0x004fe400000e0000 */
        /* <DEDUP_REMOVED lines=132> */
[----:B0-----:R-:W-:Y:S05]  /*15da0*/  @!P0 BRA `(.L_x_1783) ;  /* 0x0000000000048947 */ /* 0x001fea0003800000 */
[----:B------:R-:W-:Y:S01]  /*15db0*/  BPT.TRAP 0x1 ;  /* 0x000000040000795c */ /* 0x000fe20000300000 */
.L_x_1783:
[----:B------:R-:W-:Y:S01]  /*15dc0*/  SHF.L.U32 R2, R163, 0x1f, RZ ;  /* 0x0000001fa3027819 */ /* 0x000fe200000006ff */
[----:B------:R-:W-:-:S04]  /*15dd0*/  IMAD R14, R160, 0x8, R18 ;  /* 0x00000008a00e7824 */ /* 0x000fc800078e0212 */
[----:B------:R0:W1:Y:S01]  /*15de0*/  SYNCS.PHASECHK.TRANS64.TRYWAIT P1, [R14+URZ+0x2a850], R2 ;  /* 0x02a850020e0075a7 */ /* 0x000062000802017f */
[----:B------:R-:W-:Y:S05]  /*15df0*/  @!P0 BRA `(.L_x_1784) ;  /* 0x0000000000048947 */ /* 0x000fea0003800000 */
[----:B------:R-:W-:Y:S01]  /*15e00*/  BPT.TRAP 0x1 ;  /* 0x000000040000795c */ /* 0x000fe20000300000 */
.L_x_1784:
[----:B------:R-:W-:Y:S01]  /*15e10*/  IADD3 R0, R18, 0x400, RZ ;  /* 0x0000040012007810 */ /* 0x000fe20007ffe0ff */
[----:B------:R-:W-:Y:S03]  /*15e20*/  BSSY B2, `(.L_x_1785) ;  /* 0x0000008000027945 */ /* 0x000fe60003800000 */
[----:B------:R-:W-:-:S04]  /*15e30*/  SHF.R.U32.HI R0, RZ, 0x4, R0 ;  /* 0x00000004ff007819 */ /* 0x000fc80000011600 */
[----:B------:R-:W-:-:S04]  /*15e40*/  LOP3.LUT R0, R0, 0x3fff, RZ, 0xc0, !PT ;  /* 0x00003fff00007812 */ /* 0x000fc800078ec0ff */
[----:B------:R-:W-:-:S05]  /*15e50*/  LOP3.LUT R0, R0, 0x3000000, RZ, 0xfc, !PT ;  /* 0x0300000000007812 */ /* 0x000fca00078efcff */
[----:B------:R-:W-:Y:S01]  /*15e60*/  IMAD R0, R160, 0x600, R0 ;  /* 0x00000600a0007824 */ /* 0x000fe200078e0200 */
[----:B-1----:R-:W-:Y:S06]  /*15e70*/  @P1 BRA `(.L_x_1786) ;  /* 0x0000000000081947 */ /* 0x002fec0003800000 */
[----:B------:R-:W1:Y:S02]  /*15e80*/  SYNCS.PHASECHK.TRANS64.TRYWAIT P1, [R14+URZ+0x2a850], R2 ;  /* 0x02a850020e0075a7 */ /* 0x000e64000802017f */
[----:B-1----:R-:W-:Y:S05]  /*15e90*/  @!P1 BRA `(.L_x_1787) ;  /* 0x0000012c009c9947 */ /* 0x002fea0003800000 */
.L_x_1786:
[----:B------:R-:W-:Y:S05]  /*15ea0*/  BSYNC B2 ;  /* 0x0000000000027941 */ /* 0x000fea0003800000 */
.L_x_1785:
[----:B------:R-:W-:Y:S01]  /*15eb0*/  IMAD.MOV.U32 R12, RZ, RZ, R0 ;  /* 0x000000ffff0c7224 */ /* 0x000fe200078e0000 */
[----:B------:R-:W-:Y:S01]  /*15ec0*/  WARPGROUP.ARRIVE ;  /* 0x00000000000079c5 */ /* 0x000fe20000000000 */
[----:B------:R-:W-:-:S03]  /*15ed0*/  IMAD.MOV.U32 R13, RZ, RZ, 0x40000040 ;  /* 0x40000040ff0d7424 */ /* 0x000fc600078e00ff */
        /* <DEDUP_REMOVED lines=41> */
.L_x_1788:
[----:B------:R-:W-:Y:S01]  /*16170*/  ISETP.NE.AND P2, PT, R200, 0x1, PT ;  /* 0x00000001c800780c */ /* 0x000fe20003f45270 */
[----:B01----:R-:W-:Y:S01]  /*16180*/  IMAD.IADD R2, R191, 0x1, R187 ;  /* 0x00000001bf027824 */ /* 0x003fe200078e02bb */
[----:B------:R-:W-:Y:S01]  /*16190*/  LOP3.LUT P1, RZ, R22, 0x80000, RZ, 0xc0, !PT ;  /* 0x0008000016ff7812 */ /* 0x000fe2000782c0ff */
[----:B------:R-:W-:Y:S02]  /*161a0*/  IMAD R139, R10, -0x60, RZ ;  /* 0xffffffa00a8b7824 */ /* 0x000fe400078e02ff */
[----:B-----5:R-:W-:-:S05]  /*161b0*/  VIADD R5, R5, 0x2a840 ;  /* 0x0002a84005057836 */ /* 0x020fca0000000000 */
[----:B------:R-:W-:-:S03]  /*161c0*/  PRMT R5, R172, 0x654, R5 ;  /* 0x00000654ac057816 */ /* 0x000fc60000000005 */
[----:B------:R-:W0:Y:S08]  /*161d0*/  @P2 LDC R9, c[0x0][0x44c] ;  /* 0x00011300ff092b82 */ /* 0x000e300000000800 */
[----:B------:R-:W1:Y:S01]  /*161e0*/  @P2 LDC R0, c[0x0][0x450] ;  /* 0x00011400ff002b82 */ /* 0x000e620000000800 */
[----:B------:R2:W-:Y:S01]  /*161f0*/  SYNCS.ARRIVE.TRANS64.RED.A1T0 RZ, [R5+URZ], RZ ;  /* 0x000000ff05ff79a7 */ /* 0x0005e2000810043f */
[----:B0-----:R-:W-:-:S05]  /*16200*/  @P2 IMAD.HI.U32 R9, R2, R9, RZ ;  /* 0x0000000902092227 */ /* 0x001fca00078e00ff */
[----:B-1----:R-:W-:Y:S02]  /*16210*/  @P2 SHF.R.U32.HI R2, RZ, R0, R9 ;  /* 0x00000000ff022219 */ /* 0x002fe40000011609 */
[----:B------:R-:W-:-:S03]  /*16220*/  IADD3 R9, R139, 0x1, RZ ;  /* 0x000000018b097810 */ /* 0x000fc60007ffe0ff */
[----:B------:R-:W0:Y:S02]  /*16230*/  SHFL.IDX PT, R141, R2, RZ, 0x1c1f ;  /* 0x001c1fff028d7589 */ /* 0x000e2400000e0000 */
[----:B------:R-:W-:Y:S02]  /*16240*/  IMAD R0, R190, -0x2, R9 ;  /* 0xfffffffebe007824 */ /* 0x000fe400078e0209 */
[----:B------:R-:W-:-:S03]  /*16250*/  IMAD.U32 R9, RZ, RZ, UR50 ;  /* 0x00000032ff097e24 */ /* 0x000fc6000f8e00ff */
[----:B------:R-:W-:Y:S01]  /*16260*/  IADD3 R137, -R166, R0, R167 ;  /* 0x00000000a6897210 */ /* 0x000fe20007ffe1a7 */
[----:B------:R-:W-:Y:S01]  /*16270*/  VIADD R0, R0, 0xffffffff ;  /* 0xffffffff00007836 */ /* 0x000fe20000000000 */
[----:B------:R-:W-:-:S03]  /*16280*/  LOP3.LUT R12, RZ, R9, RZ, 0x33, !PT ;  /* 0x00000009ff0c7212 */ /* 0x000fc600078e33ff */
[----:B------:R-:W-:Y:S02]  /*16290*/  VIADD R138, R137, UR54 ;  /* 0x00000036898a7c36 */ /* 0x000fe40008000000 */
[----:B------:R-:W-:-:S03]  /*162a0*/  IMAD.IADD R137, R12, 0x1, R137 ;  /* 0x000000010c897824 */ /* 0x000fc600078e0289 */
[----:B0-----:R-:W-:Y:S01]  /*162b0*/  IADD3 R15, R138, R141, RZ ;  /* 0x0000008d8a0f7210 */ /* 0x001fe20007ffe0ff */
[----:B--2---:R-:W-:Y:S01]  /*162c0*/  IMAD.IADD R5, R137, 0x1, R141 ;  /* 0x0000000189057824 */ /* 0x004fe200078e028d */
[----:B------:R-:W-:Y:S06]  /*162d0*/  @!P1 BRA `(.L_x_1789) ;  /* 0x0000000000549947 */ /* 0x000fec0003800000 */
        /* <DEDUP_REMOVED lines=12> */
.L_x_1791:
[----:B------:R-:W-:-:S05]  /*163a0*/  IMAD.U32 R136, RZ, RZ, UR39 ;  /* 0x00000027ff887e24 */ /* 0x000fca000f8e00ff */
[----:B------:R-:W-:-:S13]  /*163b0*/  ISETP.NE.AND P1, PT, R136, 0x1, PT ;  /* 0x000000018800780c */ /* 0x000fda0003f25270 */
[----:B------:R-:W0:Y:S02]  /*163c0*/  @P1 LDC.64 R12, c[0x0][0x9e8] ;  /* 0x00027a00ff0c1b82 */ /* 0x000e240000000a00 */
[----:B0-----:R-:W-:-:S05]  /*163d0*/  @P1 IMAD.HI.U32 R12, R141, R12, RZ ;  /* 0x0000000c8d0c1227 */ /* 0x001fca00078e00ff */
[----:B------:R-:W-:-:S07]  /*163e0*/  @P1 SHF.R.U32.HI R141, RZ, R13, R12 ;  /* 0x0000000dff8d1219 */ /* 0x000fce000001160c */
.L_x_1792:
[----:B------:R-:W-:Y:S05]  /*163f0*/  BSYNC B2 ;  /* 0x0000000000027941 */ /* 0x000fea0003800000 */
.L_x_1790:
[----:B------:R-:W-:-:S05]  /*16400*/  IMAD R12, R141, R136, R0 ;  /* 0x000000888d0c7224 */ /* 0x000fca00078e0200 */
[----:B------:R-:W-:Y:S02]  /*16410*/  VIADDMNMX R15, R12, R136, R15, PT ;  /* 0x000000880c0f7246 */ /* 0x000fe4000380010f */
[----:B------:R-:W-:-:S07]  /*16420*/  VIMNMX R5, R5, R12, !PT ;  /* 0x0000000c05057248 */ /* 0x000fce0007fe0100 */
.L_x_1789:
[C---:B------:R-:W-:Y:S01]  /*16430*/  ISETP.GE.AND P1, PT, R139.reuse, 0x2, PT ;  /* 0x000000028b00780c */ /* 0x040fe20003f26270 */
[----:B------:R-:W0:Y:S01]  /*16440*/  SHFL.IDX PT, R2, R2, 0x1, 0x1c1f ;  /* 0x003c1f0002027f89 */ /* 0x000e2200000e0000 */
[----:B------:R-:W-:Y:S02]  /*16450*/  ISETP.GE.AND P2, PT, R139, 0x9, PT ;  /* 0x000000098b00780c */ /* 0x000fe40003f46270 */
[----:B------:R-:W-:Y:S02]  /*16460*/  ISETP.GT.AND P4, PT, R5, 0x1, !P1 ;  /* 0x000000010500780c */ /* 0x000fe40004f84270 */
[----:B------:R-:W-:Y:S02]  /*16470*/  ISETP.GE.AND P5, PT, R139, 0xa, PT ;  /* 0x0000000a8b00780c */ /* 0x000fe40003fa6270 */
[----:B------:R-:W-:Y:S02]  /*16480*/  ISETP.GT.AND P3, PT, R5, 0x8, !P2 ;  /* 0x000000080500780c */ /* 0x000fe40005764270 */
[----:B------:R-:W-:-:S02]  /*16490*/  ISETP.LT.OR P4, PT, R15, 0x2, P4 ;  /* 0x000000020f00780c */ /* 0x000fc40002781670 */
[----:B------:R-:W-:Y:S02]  /*164a0*/  ISETP.LT.OR P3, PT, R15, 0x9, P3 ;  /* 0x000000090f00780c */ /* 0x000fe40001f61670 */
[----:B------:R-:W-:Y:S02]  /*164b0*/  FSEL R136, R89, -INF , !P4 ;  /* 0xff80000059887808 */ /* 0x000fe40006000000 */
[----:B------:R-:W-:Y:S02]  /*164c0*/  ISETP.GE.AND P4, PT, R139, 0x11, PT ;  /* 0x000000118b00780c */ /* 0x000fe40003f86270 */
[----:B------:R-:W-:Y:S02]  /*164d0*/  LOP3.LUT R22, R22, 0xfffffffb, RZ, 0xc0, !PT ;  /* 0xfffffffb16167812 */ /* 0x000fe400078ec0ff */
[----:B------:R-:W-:Y:S02]  /*164e0*/  FSEL R92, R92, -INF , !P3 ;  /* 0xff8000005c5c7808 */ /* 0x000fe40005800000 */
[----:B------:R-:W-:-:S02]  /*164f0*/  ISETP.GT.AND P3, PT, R5, 0x9, !P5 ;  /* 0x000000090500780c */ /* 0x000fc40006f64270 */
[----:B------:R-:W-:Y:S01]  /*16500*/  @P5 LOP3.LUT R22, R22, 0x4, RZ, 0xfc, !PT ;  /* 0x0000000416165812 */ /* 0x000fe200078efcff */
[----:B0-----:R-:W-:Y:S01]  /*16510*/  IMAD.IADD R138, R138, 0x1, R2 ;  /* 0x000000018a8a7824 */ /* 0x001fe200078e0202 */
[----:B------:R-:W-:Y:S02]  /*16520*/  ISETP.LT.OR P3, PT, R15, 0xa, P3 ;  /* 0x0000000a0f00780c */ /* 0x000fe40001f61670 */
[----:B------:R-:W-:Y:S02]  /*16530*/  LOP3.LUT R22, R22, 0xfffffff7, RZ, 0xc0, !PT ;  /* 0xfffffff716167812 */ /* 0x000fe400078ec0ff */
[----:B------:R-:W-:Y:S02]  /*16540*/  FSEL R140, R93, -INF , !P3 ;  /* 0xff8000005d8c7808 */ /* 0x000fe40005800000 */
[----:B------:R-:W-:Y:S02]  /*16550*/  @P4 LOP3.LUT R22, R22, 0x8, RZ, 0xfc, !PT ;  /* 0x0000000816164812 */ /* 0x000fe400078efcff */
[----:B------:R-:W-:-:S02]  /*16560*/  ISETP.GT.AND P3, PT, R5, 0x10, !P4 ;  /* 0x000000100500780c */ /* 0x000fc40006764270 */
[----:B------:R-:W-:Y:S02]  /*16570*/  ISETP.GE.AND P4, PT, R139, 0x12, PT ;  /* 0x000000128b00780c */ /* 0x000fe40003f86270 */
[----:B------:R-:W-:Y:S02]  /*16580*/  ISETP.LT.OR P3, PT, R15, 0x11, P3 ;  /* 0x000000110f00780c */ /* 0x000fe40001f61670 */
[----:B------:R-:W-:Y:S02]  /*16590*/  LOP3.LUT R22, R22, 0xffffffef, RZ, 0xc0, !PT ;  /* 0xffffffef16167812 */ /* 0x000fe400078ec0ff */
[----:B------:R-:W-:Y:S02]  /*165a0*/  FSEL R96, R96, -INF , !P3 ;  /* 0xff80000060607808 */ /* 0x000fe40005800000 */
[----:B------:R-:W-:Y:S02]  /*165b0*/  ISETP.GT.AND P3, PT, R5, 0x11, !P4 ;  /* 0x000000110500780c */ /* 0x000fe40006764270 */
[----:B------:R-:W-:-:S02]  /*165c0*/  IADD3 R137, R137, R2, RZ ;  /* 0x0000000289897210 */ /* 0x000fc40007ffe0ff */
[----:B------:R-:W-:Y:S02]  /*165d0*/  ISETP.LT.OR P3, PT, R15, 0x12, P3 ;  /* 0x000000120f00780c */ /* 0x000fe40001f61670 */
[----:B------:R-:W-:Y:S02]  /*165e0*/  @P4 LOP3.LUT R22, R22, 0x10, RZ, 0xfc, !PT ;  /* 0x0000001016164812 */ /* 0x000fe400078efcff */
[----:B------:R-:W-:Y:S02]  /*165f0*/  ISETP.GE.AND P4, PT, R139, 0x19, PT ;  /* 0x000000198b00780c */ /* 0x000fe40003f86270 */
[----:B------:R-:W-:Y:S02]  /*16600*/  LOP3.LUT R22, R22, 0xfffbffff, RZ, 0xc0, !PT ;  /* 0xfffbffff16167812 */ /* 0x000fe400078ec0ff */
[----:B------:R-:W-:Y:S02]  /*16610*/  FSEL R142, R97, -INF , !P3 ;  /* 0xff800000618e7808 */ /* 0x000fe40005800000 */
[----:B------:R-:W-:-:S04]  /*16620*/  ISETP.GT.AND P3, PT, R5, 0x18, !P4 ;  /* 0x000000180500780c */ /* 0x000fc80006764270 */
[----:B------:R-:W-:-:S03]  /*16630*/  ISETP.LT.OR P3, PT, R15, 0x19, P3 ;  /* 0x000000190f00780c */ /* 0x000fc60001f61670 */
        /* <DEDUP_REMOVED lines=68> */
[----:B------:R-:W-:Y:S02]  /*16a80*/  FSEL R154, R121, -INF , !P3 ;  /* 0xff800000799a7808 */ /* 0x000fe40005800000 */
[----:B------:R-:W-:Y:S02]  /*16a90*/  LOP3.LUT R22, R22, 0xffffffbf, RZ, 0xc0, !PT ;  /* 0xffffffbf16167812 */ /* 0x000fe400078ec0ff */
[----:B------:R-:W-:-:S04]  /*16aa0*/  ISETP.GT.AND P3, PT, R5, 0x48, !P4 ;  /* 0x000000480500780c */ /* 0x000fc80006764270 */
[----:B------:R-:W-:-:S03]  /*16ab0*/  ISETP.LT.OR P3, PT, R15, 0x49, P3 ;  /* 0x000000490f00780c */ /* 0x000fc60001f61670 */
[----:B------:R-:W-:Y:S02]  /*16ac0*/  @P4 LOP3.LUT R22, R22, 0x40, RZ, 0xfc, !PT ;  /* 0x0000004016164812 */ /* 0x000fe400078efcff */
[----:B------:R-:W-:Y:S02]  /*16ad0*/  ISETP.GE.AND P4, PT, R139, 0x4a, PT ;  /* 0x0000004a8b00780c */ /* 0x000fe40003f86270 */
[----:B------:R-:W-:Y:S02]  /*16ae0*/  FSEL R124, R124, -INF , !P3 ;  /* 0xff8000007c7c7808 */ /* 0x000fe40005800000 */
[----:B------:R-:W-:Y:S02]  /*16af0*/  ISETP.GT.AND P3, PT, R5, 0x49, !P4 ;  /* 0x000000490500780c */ /* 0x000fe40006764270 */
[----:B------:R-:W-:Y:S02]  /*16b00*/  LOP3.LUT R22, R22, 0xffffffdf, RZ, 0xc0, !PT ;  /* 0xffffffdf16167812 */ /* 0x000fe400078ec0ff */
[----:B------:R-:W-:-:S04]  /*16b10*/  ISETP.LT.OR P3, PT, R15, 0x4a, P3 ;  /* 0x0000004a0f00780c */ /* 0x000fc80001f61670 */
[----:B------:R-:W-:Y:S02]  /*16b20*/  FSEL R156, R125, -INF , !P3 ;  /* 0xff8000007d9c7808 */ /* 0x000fe40005800000 */
[----:B------:R-:W-:Y:S02]  /*16b30*/  ISETP.GE.AND P3, PT, R139, 0x51, PT ;  /* 0x000000518b00780c */ /* 0x000fe40003f66270 */
[----:B------:R-:W-:Y:S02]  /*16b40*/  @P4 LOP3.LUT R22, R22, 0x20, RZ, 0xfc, !PT ;  /* 0x0000002016164812 */ /* 0x000fe400078efcff */
[----:B------:R-:W-:Y:S02]  /*16b50*/  ISETP.GT.AND P4, PT, R5, 0x50, !P3 ;  /* 0x000000500500780c */ /* 0x000fe40005f84270 */
[----:B------:R-:W-:Y:S02]  /*16b60*/  LOP3.LUT R22, R22, 0xfffffffd, RZ, 0xc0, !PT ;  /* 0xfffffffd16167812 */ /* 0x000fe400078ec0ff */
        /* <DEDUP_REMOVED lines=10> */
[----:B------:R-:W-:-:S13]  /*16c10*/  ISETP.GE.AND P6, PT, R139, 0x1, PT ;  /* 0x000000018b00780c */ /* 0x000fda0003fc6270 */
[----:B------:R-:W-:Y:S02]  /*16c20*/  @P6 LOP3.LUT R22, R22, 0x2, RZ, 0xfc, !PT ;  /* 0x0000000216166812 */ /* 0x000fe400078efcff */
[----:B------:R-:W-:Y:S02]  /*16c30*/  ISETP.GT.AND P6, PT, R5, RZ, !P6 ;  /* 0x000000ff0500720c */ /* 0x000fe400077c4270 */
[----:B------:R-:W-:Y:S02]  /*16c40*/  LOP3.LUT R22, R22, 0xfffffffe, RZ, 0xc0, !PT ;  /* 0xfffffffe16167812 */ /* 0x000fe400078ec0ff */
[----:B------:R-:W-:-:S04]  /*16c50*/  ISETP.LT.OR P6, PT, R15, 0x1, P6 ;  /* 0x000000010f00780c */ /* 0x000fc800037c1670 */
[----:B------:R-:W-:Y:S02]  /*16c60*/  FSEL R88, R88, -INF , !P6 ;  /* 0xff80000058587808 */ /* 0x000fe40007000000 */
[----:B------:R-:W-:-:S13]  /*16c70*/  ISETP.GE.AND P6, PT, R139, 0x5a, PT ;  /* 0x0000005a8b00780c */ /* 0x000fda0003fc6270 */
[----:B------:R-:W-:Y:S02]  /*16c80*/  @P6 LOP3.LUT R22, R22, 0x1, RZ, 0xfc, !PT ;  /* 0x0000000116166812 */ /* 0x000fe400078efcff */
[----:B------:R-:W-:-:S04]  /*16c90*/  ISETP.GT.AND P6, PT, R5, 0x59, !P6 ;  /* 0x000000590500780c */ /* 0x000fc800077c4270 */
[----:B------:R-:W-:-:S04]  /*16ca0*/  ISETP.LT.OR P6, PT, R15, 0x5a, P6 ;  /* 0x0000005a0f00780c */ /* 0x000fc800037c1670 */
        /* <DEDUP_REMOVED lines=15> */
.L_x_1795:
[----:B------:R-:W-:-:S05]  /*16da0*/  IMAD.U32 R15, RZ, RZ, UR39 ;  /* 0x00000027ff0f7e24 */ /* 0x000fca000f8e00ff */
[----:B------:R-:W-:-:S13]  /*16db0*/  ISETP.NE.AND P6, PT, R15, 0x1, PT ;  /* 0x000000010f00780c */ /* 0x000fda0003fc5270 */
[----:B------:R-:W0:Y:S02]  /*16dc0*/  @P6 LDC.64 R12, c[0x0][0x9e8] ;  /* 0x00027a00ff0c6b82 */ /* 0x000e240000000a00 */
[----:B0-----:R-:W-:-:S05]  /*16dd0*/  @P6 IMAD.HI.U32 R12, R5, R12, RZ ;  /* 0x0000000c050c6227 */ /* 0x001fca00078e00ff */
[----:B------:R-:W-:-:S07]  /*16de0*/  @P6 SHF.R.U32.HI R5, RZ, R13, R12 ;  /* 0x0000000dff056219 */ /* 0x000fce000001160c */
.L_x_1796:
[----:B------:R-:W-:Y:S05]  /*16df0*/  BSYNC B2 ;  /* 0x0000000000027941 */ /* 0x000fea0003800000 */
.L_x_1794:
[----:B------:R-:W-:-:S05]  /*16e00*/  IMAD R0, R5, R15, R0 ;  /* 0x0000000f05007224 */ /* 0x000fca00078e0200 */
[----:B------:R-:W-:Y:S02]  /*16e10*/  VIADDMNMX R138, R0, R15, R138, PT ;  /* 0x0000000f008a7246 */ /* 0x000fe4000380018a */
[----:B------:R-:W-:-:S07]  /*16e20*/  VIMNMX R137, R137, R0, !PT ;  /* 0x0000000089897248 */ /* 0x000fce0007fe0100 */
.L_x_1793:
[C---:B------:R-:W-:Y:S02]  /*16e30*/  ISETP.GT.AND P1, PT, R137.reuse, 0x1, !P1 ;  /* 0x000000018900780c */ /* 0x040fe40004f24270 */
[----:B------:R-:W-:Y:S02]  /*16e40*/  ISETP.GT.AND P2, PT, R137, 0x8, !P2 ;  /* 0x000000088900780c */ /* 0x000fe40005744270 */
[C---:B------:R-:W-:Y:S02]  /*16e50*/  ISETP.LT.OR P1, PT, R138.reuse, 0x2, P1 ;  /* 0x000000028a00780c */ /* 0x040fe40000f21670 */
[----:B------:R-:W-:Y:S02]  /*16e60*/  ISETP.LT.OR P2, PT, R138, 0x9, P2 ;  /* 0x000000098a00780c */ /* 0x000fe40001741670 */
[----:B------:R-:W-:Y:S02]  /*16e70*/  FSEL R2, R91, -INF , !P1 ;  /* 0xff8000005b027808 */ /* 0x000fe40004800000 */
[----:B------:R-:W-:-:S02]  /*16e80*/  LOP3.LUT P1, RZ, R22, 0x4, RZ, 0xc0, !PT ;  /* 0x0000000416ff7812 */ /* 0x000fc4000782c0ff */
[----:B------:R-:W-:Y:S02]  /*16e90*/  FSEL R94, R94, -INF , !P2 ;  /* 0xff8000005e5e7808 */ /* 0x000fe40005000000 */
[----:B------:R-:W-:Y:S02]  /*16ea0*/  ISETP.GT.AND P1, PT, R137, 0x9, !P1 ;  /* 0x000000098900780c */ /* 0x000fe40004f24270 */
[----:B------:R-:W-:Y:S02]  /*16eb0*/  LOP3.LUT P2, RZ, R22, 0x20000, RZ, 0xc0, !PT ;  /* 0x0002000016ff7812 */ /* 0x000fe4000784c0ff */
[----:B------:R-:W-:Y:S02]  /*16ec0*/  ISETP.LT.OR P1, PT, R138, 0xa, P1 ;  /* 0x0000000a8a00780c */ /* 0x000fe40000f21670 */
[----:B------:R-:W-:Y:S02]  /*16ed0*/  LOP3.LUT P6, RZ, R22, 0x10000, RZ, 0xc0, !PT ;  /* 0x0001000016ff7812 */ /* 0x000fe400078cc0ff */
[----:B------:R-:W-:-:S02]  /*16ee0*/  FSEL R204, R95, -INF , !P1 ;  /* 0xff8000005fcc7808 */ /* 0x000fc40004800000 */
[----:B------:R-:W-:Y:S02]  /*16ef0*/  LOP3.LUT P1, RZ, R22, 0x8, RZ, 0xc0, !PT ;  /* 0x0000000816ff7812 */ /* 0x000fe4000782c0ff */
[----:B------:R-:W-:Y:S02]  /*16f00*/  FMNMX.FTZ R5, R88, R4, !PT ;  /* 0x0000000458057209 */ /* 0x000fe40007810000 */
[----:B------:R-:W-:Y:S02]  /*16f10*/  ISETP.GT.AND P1, PT, R137, 0x10, !P1 ;  /* 0x000000108900780c */ /* 0x000fe40004f24270 */
[----:B------:R-:W-:Y:S02]  /*16f20*/  FMNMX.FTZ R5, R136, R5, !PT ;  /* 0x0000000588057209 */ /* 0x000fe40007810000 */
[----:B------:R-:W-:Y:S02]  /*16f30*/  ISETP.LT.OR P1, PT, R138, 0x11, P1 ;  /* 0x000000118a00780c */ /* 0x000fe40000f21670 */
[----:B------:R-:W-:-:S02]  /*16f40*/  FMNMX.FTZ R5, R92, R5, !PT ;  /* 0x000000055c057209 */ /* 0x000fc40007810000 */
[----:B------:R-:W-:Y:S02]  /*16f50*/  FSEL R98, R98, -INF , !P1 ;  /* 0xff80000062627808 */ /* 0x000fe40004800000 */
[----:B------:R-:W-:Y:S02]  /*16f60*/  LOP3.LUT P1, RZ, R22, 0x10, RZ, 0xc0, !PT ;  /* 0x0000001016ff7812 */ /* 0x000fe4000782c0ff */
[----:B------:R-:W-:Y:S02]  /*16f70*/  FMNMX.FTZ R5, R140, R5, !PT ;  /* 0x000000058c057209 */ /* 0x000fe40007810000 */
[----:B------:R-:W-:Y:S02]  /*16f80*/  ISETP.GT.AND P1, PT, R137, 0x11, !P1 ;  /* 0x000000118900780c */ /* 0x000fe40004f24270 */
[----:B------:R-:W-:Y:S02]  /*16f90*/  FMNMX.FTZ R5, R96, R5, !PT ;  /* 0x0000000560057209 */ /* 0x000fe40007810000 */
[----:B------:R-:W-:-:S02]  /*16fa0*/  ISETP.LT.OR P1, PT, R138, 0x12, P1 ;  /* 0x000000128a00780c */ /* 0x000fc40000f21670 */
[----:B------:R-:W-:Y:S02]  /*16fb0*/  FMNMX.FTZ R5, R142, R5, !PT ;  /* 0x000000058e057209 */ /* 0x000fe40007810000 */
[----:B------:R-:W-:Y:S02]  /*16fc0*/  FSEL R210, R99, -INF , !P1 ;  /* 0xff80000063d27808 */ /* 0x000fe40004800000 */
[----:B------:R-:W-:Y:S02]  /*16fd0*/  LOP3.LUT P1, RZ, R22, 0x40000, RZ, 0xc0, !PT ;  /* 0x0004000016ff7812 */ /* 0x000fe4000782c0ff */
[----:B------:R-:W-:Y:S02]  /*16fe0*/  FMNMX.FTZ R5, R100, R5, !PT ;  /* 0x0000000564057209 */ /* 0x000fe40007810000 */
[----:B------:R-:W-:Y:S02]  /*16ff0*/  ISETP.GT.AND P1, PT, R137, 0x18, !P1 ;  /* 0x000000188900780c */ /* 0x000fe40004f24270 */
[----:B------:R-:W-:-:S02]  /*17000*/  FMNMX.FTZ R5, R144, R5, !PT ;  /* 0x0000000590057209 */ /* 0x000fc40007810000 */
[----:B------:R-:W-:Y:S02]  /*17010*/  ISETP.LT.OR P1, PT, R138, 0x19, P1 ;  /* 0x000000198a00780c */ /* 0x000fe40000f21670 */
[----:B------:R-:W-:Y:S02]  /*17020*/  FMNMX.FTZ R5, R104, R5, !PT ;  /* 0x0000000568057209 */ /* 0x000fe40007810000 */
[----:B------:R-:W-:Y:S02]  /*17030*/  FSEL R102, R102, -INF , !P1 ;  /* 0xff80000066667808 */ /* 0x000fe40004800000 */
[----:B------:R-:W-:Y:S02]  /*17040*/  ISETP.GT.AND P1, PT, R137, 0x19, !P2 ;  /* 0x000000198900780c */ /* 0x000fe40005724270 */
[----:B------:R-:W-:Y:S02]  /*17050*/  FMNMX.FTZ R5, R146, R5, !PT ;  /* 0x0000000592057209 */ /* 0x000fe40007810000 */
        /* <DEDUP_REMOVED lines=22> */
[----:B------:R-:W-:Y:S02]  /*171c0*/  LOP3.LUT P1, RZ, R22, 0x2000, RZ, 0xc0, !PT ;  /* 0x0000200016ff7812 */ /* 0x000fe4000782c0ff */
[----:B------:R-:W-:Y:S02]  /*171d0*/  FMNMX.FTZ R5, R156, R5, !PT ;  /* 0x000000059c057209 */ /* 0x000fe40007810000 */
[----:B------:R-:W-:-:S02]  /*171e0*/  ISETP.GT.AND P1, PT, R137, 0x29, !P1 ;  /* 0x000000298900780c */ /* 0x000fc40004f24270 */
[----:B------:R-:W-:Y:S02]  /*171f0*/  FMNMX.FTZ R5, R128, R5, !PT ;  /* 0x0000000580057209 */ /* 0x000fe40007810000 */
[----:B------:R-:W-:Y:S02]  /*17200*/  ISETP.LT.OR P1, PT, R138, 0x2a, P1 ;  /* 0x0000002a8a00780c */ /* 0x000fe40000f21670 */
[----:B------:R-:W-:Y:S02]  /*17210*/  FMNMX.FTZ R5, R158, R5, !PT ;  /* 0x000000059e057209 */ /* 0x000fe40007810000 */
[----:B------:R-:W-:Y:S02]  /*17220*/  FSEL R228, R111, -INF , !P1 ;  /* 0xff8000006fe47808 */ /* 0x000fe40004800000 */
[----:B------:R-:W-:Y:S02]  /*17230*/  LOP3.LUT P1, RZ, R22, 0x1000, RZ, 0xc0, !PT ;  /* 0x0000100016ff7812 */ /* 0x000fe4000782c0ff */
[----:B------:R-:W-:-:S02]  /*17240*/  FMNMX.FTZ R5, R132, R5, !PT ;  /* 0x0000000584057209 */ /* 0x000fc40007810000 */
[----:B------:R-:W-:Y:S02]  /*17250*/  ISETP.GT.AND P1, PT, R137, 0x30, !P1 ;  /* 0x000000308900780c */ /* 0x000fe40004f24270 */
[----:B------:R-:W-:Y:S02]  /*17260*/  FMNMX.FTZ R0, R160, R5, !PT ;  /* 0x00000005a0007209 */ /* 0x000fe40007810000 */
[----:B------:R-:W-:Y:S02]  /*17270*/  ISETP.LT.OR P1, PT, R138, 0x31, P1 ;  /* 0x000000318a00780c */ /* 0x000fe40000f21670 */
[----:B------:R-:W-:Y:S01]  /*17280*/  LOP3.LUT P2, RZ, R22, 0x40, RZ, 0xc0, !PT ;  /* 0x0000004016ff7812 */ /* 0x000fe2000784c0ff */
[----:B------:R-:W0:Y:S01]  /*17290*/  SHFL.BFLY PT, R5, R0, 0x2, 0x1f ;  /* 0x0c401f0000057f89 */ /* 0x000e2200000e0000 */
[----:B------:R-:W-:Y:S02]  /*172a0*/  FSEL R114, R114, -INF , !P1 ;  /* 0xff80000072727808 */ /* 0x000fe40004800000 */
[----:B------:R-:W-:-:S02]  /*172b0*/  LOP3.LUT P1, RZ, R22, 0x800, RZ, 0xc0, !PT ;  /* 0x0000080016ff7812 */ /* 0x000fc4000782c0ff */
[----:B------:R-:W-:Y:S02]  /*172c0*/  LOP3.LUT P6, RZ, R22, 0x20, RZ, 0xc0, !PT ;  /* 0x0000002016ff7812 */ /* 0x000fe400078cc0ff */
[C---:B------:R-:W-:Y:S02]  /*172d0*/  ISETP.GT.AND P1, PT, R137.reuse, 0x31, !P1 ;  /* 0x000000318900780c */ /* 0x040fe40004f24270 */
[----:B------:R-:W-:Y:S02]  /*172e0*/  ISETP.GT.AND P3, PT, R137, 0x50, !P3 ;  /* 0x000000508900780c */ /* 0x000fe40005f64270 */
[C---:B------:R-:W-:Y:S02]  /*172f0*/  ISETP.LT.OR P1, PT, R138.reuse, 0x32, P1 ;  /* 0x000000328a00780c */ /* 0x040fe40000f21670 */
[----:B------:R-:W-:Y:S02]  /*17300*/  ISETP.LT.OR P3, PT, R138, 0x51, P3 ;  /* 0x000000518a00780c */ /* 0x000fe40001f61670 */
[----:B------:R-:W-:-:S02]  /*17310*/  FSEL R115, R115, -INF , !P1 ;  /* 0xff80000073737808 */ /* 0x000fc40004800000 */
[----:B------:R-:W-:Y:S02]  /*17320*/  LOP3.LUT P1, RZ, R22, 0x400, RZ, 0xc0, !PT ;  /* 0x0000040016ff7812 */ /* 0x000fe4000782c0ff */
[C---:B------:R-:W-:Y:S02]  /*17330*/  ISETP.GT.AND P4, PT, R137.reuse, 0x51, !P4 ;  /* 0x000000518900780c */ /* 0x040fe40006784270 */
[----:B------:R-:W-:Y:S02]  /*17340*/  ISETP.GT.AND P1, PT, R137, 0x38, !P1 ;  /* 0x000000388900780c */ /* 0x000fe40004f24270 */
[----:B------:R-:W-:Y:S02]  /*17350*/  FSEL R130, R130, -INF , !P3 ;  /* 0xff80000082827808 */ /* 0x000fe40005800000 */
[----:B------:R-:W-:Y:S02]  /*17360*/  ISETP.LT.OR P1, PT, R138, 0x39, P1 ;  /* 0x000000398a00780c */ /* 0x000fe40000f21670 */
[----:B0-----:R-:W-:Y:S01]  /*17370*/  FMNMX.FTZ R13, R0, R5, !PT ;  /* 0x00000005000d7209 */ /* 0x001fe20007810000 */
[----:B------:R-:W-:Y:S01]  /*17380*/  IMAD.U32 R5, RZ, RZ, UR47 ;  /* 0x0000002fff057e24 */ /* 0x000fe2000f8e00ff */
[----:B------:R-:W-:-:S02]  /*17390*/  FSEL R118, R118, -INF , !P1 ;  /* 0xff80000076767808 */ /* 0x000fc40004800000 */
[----:B------:R-:W-:Y:S01]  /*173a0*/  LOP3.LUT P1, RZ, R22, 0x200, RZ, 0xc0, !PT ;  /* 0x0000020016ff7812 */ /* 0x000fe2000782c0ff */
[----:B------:R-:W0:Y:S01]  /*173b0*/  SHFL.BFLY PT, R12, R13, 0x1, 0x1f ;  /* 0x0c201f000d0c7f89 */ /* 0x000e2200000e0000 */
[C---:B------:R-:W-:Y:S02]  /*173c0*/  ISETP.GT.AND P5, PT, R137.reuse, 0x58, !P5 ;  /* 0x000000588900780c */ /* 0x040fe40006fa4270 */
[----:B------:R-:W-:Y:S02]  /*173d0*/  ISETP.GT.AND P1, PT, R137, 0x39, !P1 ;  /* 0x000000398900780c */ /* 0x000fe40004f24270 */
[C---:B------:R-:W-:Y:S02]  /*173e0*/  ISETP.LT.OR P4, PT, R138.reuse, 0x52, P4 ;  /* 0x000000528a00780c */ /* 0x040fe40002781670 */
[C---:B------:R-:W-:Y:S02]  /*173f0*/  ISETP.LT.OR P1, PT, R138.reuse, 0x3a, P1 ;  /* 0x0000003a8a00780c */ /* 0x040fe40000f21670 */
[----:B------:R-:W-:-:S02]  /*17400*/  ISETP.LT.OR P5, PT, R138, 0x59, P5 ;  /* 0x000000598a00780c */ /* 0x000fc40002fa1670 */
[----:B------:R-:W-:Y:S02]  /*17410*/  FSEL R119, R119, -INF , !P1 ;  /* 0xff80000077777808 */ /* 0x000fe40004800000 */
[----:B------:R-:W-:Y:S02]  /*17420*/  LOP3.LUT P1, RZ, R22, 0x100, RZ, 0xc0, !PT ;  /* 0x0000010016ff7812 */ /* 0x000fe4000782c0ff */
[----:B------:R-:W-:Y:S02]  /*17430*/  FSEL R131, R131, -INF , !P4 ;  /* 0xff80000083837808 */ /* 0x000fe40006000000 */
[----:B------:R-:W-:Y:S02]  /*17440*/  ISETP.GT.AND P1, PT, R137, 0x40, !P1 ;  /* 0x000000408900780c */ /* 0x000fe40004f24270 */
[----:B------:R-:W-:Y:S02]  /*17450*/  FSEL R134, R134, -INF , !P5 ;  /* 0xff80000086867808 */ /* 0x000fe40006800000 */
[----:B------:R-:W-:-:S02]  /*17460*/  ISETP.LT.OR P1, PT, R138, 0x41, P1 ;  /* 0x000000418a00780c */ /* 0x000fc40000f21670 */
[----:B0-----:R-:W-:Y:S02]  /*17470*/  FMNMX.FTZ R12, R13, R12, !PT ;  /* 0x0000000c0d0c7209 */ /* 0x001fe40007810000 */
[----:B------:R-:W-:Y:S02]  /*17480*/  FSEL R122, R122, -INF , !P1 ;  /* 0xff8000007a7a7808 */ /* 0x000fe40004800000 */
[----:B------:R-:W-:Y:S01]  /*17490*/  LOP3.LUT P1, RZ, R22, 0x80, RZ, 0xc0, !PT ;  /* 0x0000008016ff7812 */ /* 0x000fe2000782c0ff */
[----:B------:R-:W-:-:S03]  /*174a0*/  FMUL.FTZ R99, R12, R5 ;  /* 0x000000050c637220 */ /* 0x000fc60000410000 */
[----:B------:R-:W-:-:S04]  /*174b0*/  ISETP.GT.AND P1, PT, R137, 0x41, !P1 ;  /* 0x000000418900780c */ /* 0x000fc80004f24270 */
[----:B------:R-:W-:-:S04]  /*174c0*/  ISETP.LT.OR P1, PT, R138, 0x42, P1 ;  /* 0x000000428a00780c */ /* 0x000fc80000f21670 */
[----:B------:R-:W-:Y:S02]  /*174d0*/  FSEL R123, R123, -INF , !P1 ;  /* 0xff8000007b7b7808 */ /* 0x000fe40004800000 */
[----:B------:R-:W-:-:S04]  /*174e0*/  ISETP.GT.AND P1, PT, R137, 0x48, !P2 ;  /* 0x000000488900780c */ /* 0x000fc80005724270 */
[----:B------:R-:W-:-:S04]  /*174f0*/  ISETP.LT.OR P1, PT, R138, 0x49, P1 ;  /* 0x000000498a00780c */ /* 0x000fc80000f21670 */
[----:B------:R-:W-:Y:S02]  /*17500*/  FSEL R126, R126, -INF , !P1 ;  /* 0xff8000007e7e7808 */ /* 0x000fe40004800000 */
[----:B------:R-:W-:Y:S02]  /*17510*/  ISETP.GT.AND P1, PT, R137, 0x49, !P6 ;  /* 0x000000498900780c */ /* 0x000fe40007724270 */
[----:B------:R-:W-:Y:S02]  /*17520*/  LOP3.LUT P6, RZ, R22, 0x2, RZ, 0xc0, !PT ;  /* 0x0000000216ff7812 */ /* 0x000fe400078cc0ff */
[----:B------:R-:W-:-:S04]  /*17530*/  ISETP.LT.OR P1, PT, R138, 0x4a, P1 ;  /* 0x0000004a8a00780c */ /* 0x000fc80000f21670 */
[----:B------:R-:W-:Y:S02]  /*17540*/  FSEL R127, R127, -INF , !P1 ;  /* 0xff8000007f7f7808 */ /* 0x000fe40004800000 */
[C---:B------:R-:W-:Y:S02]  /*17550*/  ISETP.GT.AND P1, PT, R137.reuse, RZ, !P6 ;  /* 0x000000ff8900720c */ /* 0x040fe40007724270 */
[----:B------:R-:W-:Y:S02]  /*17560*/  LOP3.LUT P6, RZ, R22, 0x1, RZ, 0xc0, !PT ;  /* 0x0000000116ff7812 */ /* 0x000fe400078cc0ff */
        /* <DEDUP_REMOVED lines=11> */
[----:B------:R-:W-:Y:S01]  /*17620*/  FSEL R113, R12, RZ, P1 ;  /* 0x000000ff0c717208 */ /* 0x000fe20000800000 */
        /* <DEDUP_REMOVED lines=23> */
[----:B------:R-:W-:-:S02]  /*177a0*/  FFMA.FTZ R138, R132, R5, -R99 ;  /* 0x00000005848a7223 */ /* 0x000fc40000010863 */
        /* <DEDUP_REMOVED lines=8> */
[----:B------:R-:W-:Y:S01]  /*17830*/  FMNMX.FTZ R0, R118, R13, !PT ;  /* 0x0000000d76007209 */ /* 0x000fe20007810000 */
[-CC-:B------:R-:W-:Y:S01]  /*17840*/  FFMA.FTZ R13, R104, R5.reuse, -R99.reuse ;  /* 0x00000005680d7223 */ /* 0x180fe20000010863 */
[----:B------:R-:W-:Y:S02]  /*17850*/  FFMA.FTZ R104, R158, R5, -R99 ;  /* 0x000000059e687223 */ /* 0x000fe40000010863 */
[----:B------:R-:W-:Y:S01]  /*17860*/  FMNMX.FTZ R97, R119, R0, !PT ;  /* 0x0000000077617209 */ /* 0x000fe20007810000 */
[----:B------:R-:W-:Y:S03]  /*17870*/  MUFU.EX2 R93, R93 ;  /* 0x0000005d005d7308 */ /* 0x000fe60000000800 */
[----:B------:R-:W-:-:S04]  /*17880*/  FMNMX.FTZ R0, R122, R97, !PT ;  /* 0x000000617a007209 */ /* 0x000fc80007810000 */
[----:B------:R-:W-:Y:S01]  /*17890*/  FMNMX.FTZ R97, R123, R0, !PT ;  /* 0x000000007b617209 */ /* 0x000fe20007810000 */
[----:B------:R-:W-:Y:S03]  /*178a0*/  MUFU.EX2 R15, R15 ;  /* 0x0000000f000f7308 */ /* 0x000fe60000000800 */
[----:B------:R-:W-:Y:S01]  /*178b0*/  FMNMX.FTZ R0, R126, R97, !PT ;  /* 0x000000617e007209 */ /* 0x000fe20007810000 */
[-CC-:B------:R-:W-:Y:S01]  /*178c0*/  FFMA.FTZ R97, R108, R5.reuse, -R99.reuse ;  /* 0x000000056c617223 */ /* 0x180fe20000010863 */
[----:B------:R-:W-:Y:S01]  /*178d0*/  FFMA.FTZ R108, R148, R5, -R99 ;  /* 0x00000005946c7223 */ /* 0x000fe20000010863 */
[----:B------:R-:W-:Y:S02]  /*178e0*/  FSEL R148, R135, -INF , !P2 ;  /* 0xff80000087947808 */ /* 0x000fe40005000000 */
[----:B------:R-:W-:Y:S01]  /*178f0*/  FMNMX.FTZ R101, R127, R0, !PT ;  /* 0x000000007f657209 */ /* 0x000fe20007810000 */
[----:B------:R-:W-:Y:S03]  /*17900*/  MUFU.EX2 R96, R96 ;  /* 0x0000006000607308 */ /* 0x000fe60000000800 */
[----:B------:R-:W-:-:S04]  /*17910*/  FMNMX.FTZ R0, R130, R101, !PT ;  /* 0x0000006582007209 */ /* 0x000fc80007810000 */
[----:B------:R-:W-:Y:S01]  /*17920*/  FMNMX.FTZ R101, R131, R0, !PT ;  /* 0x0000000083657209 */ /* 0x000fe20007810000 */
[----:B------:R-:W-:Y:S03]  /*17930*/  MUFU.EX2 R13, R13 ;  /* 0x0000000d000d7308 */ /* 0x000fe60000000800 */
[----:B------:R-:W-:-:S04]  /*17940*/  FMNMX.FTZ R101, R134, R101, !PT ;  /* 0x0000006586657209 */ /* 0x000fc80007810000 */
[----:B------:R-:W-:Y:S01]  /*17950*/  FMNMX.FTZ R101, R148, R101, !PT ;  /* 0x0000006594657209 */ /* 0x000fe20007810000 */
[----:B------:R-:W-:Y:S04]  /*17960*/  MUFU.EX2 R92, R92 ;  /* 0x0000005c005c7308 */ /* 0x000fe80000000800 */
[----:B------:R-:W0:Y:S04]  /*17970*/  SHFL.BFLY PT, R0, R101, 0x2, 0x1f ;  /* 0x0c401f0065007f89 */ /* 0x000e2800000e0000 */
[----:B------:R-:W-:Y:S08]  /*17980*/  MUFU.EX2 R97, R97 ;  /* 0x0000006100617308 */ /* 0x000ff00000000800 */
[----:B------:R-:W-:Y:S08]  /*17990*/  MUFU.EX2 R108, R108 ;  /* 0x0000006c006c7308 */ /* 0x000ff00000000800 */
[----:B------:R-:W-:Y:S01]  /*179a0*/  MUFU.EX2 R144, R144 ;  /* 0x0000009000907308 */ /* 0x000fe20000000800 */
[----:B0-----:R-:W-:Y:S01]  /*179b0*/  FMNMX.FTZ R0, R101, R0, !PT ;  /* 0x0000000065007209 */ /* 0x001fe20007810000 */
[-CC-:B------:R-:W-:Y:S01]  /*179c0*/  FFMA.FTZ R101, R128, R5.reuse, -R99.reuse ;  /* 0x0000000580657223 */ /* 0x180fe20000010863 */
[----:B------:R-:W-:-:S05]  /*179d0*/  FFMA.FTZ R99, R160, R5, -R99 ;  /* 0x00000005a0637223 */ /* 0x000fca0000010863 */
[----:B------:R-:W-:Y:S01]  /*179e0*/  MUFU.EX2 R109, R109 ;  /* 0x0000006d006d7308 */ /* 0x000fe20000000800 */
[----:B------:R-:W0:Y:S07]  /*179f0*/  SHFL.BFLY PT, R111, R0, 0x1, 0x1f ;  /* 0x0c201f00006f7f89 */ /* 0x000e2e00000e0000 */
[----:B------:R-:W-:Y:S08]  /*17a00*/  MUFU.EX2 R146, R146 ;  /* 0x0000009200927308 */ /* 0x000ff00000000800 */
[----:B------:R-:W-:Y:S08]  /*17a10*/  MUFU.EX2 R107, R107 ;  /* 0x0000006b006b7308 */ /* 0x000ff00000000800 */
[----:B------:R-:W-:Y:S01]  /*17a20*/  MUFU.EX2 R140, R140 ;  /* 0x0000008c008c7308 */ /* 0x000fe20000000800 */
[----:B0-----:R-:W-:Y:S01]  /*17a30*/  FMNMX.FTZ R100, R0, R111, !PT ;  /* 0x0000006f00647209 */ /* 0x001fe20007810000 */
[----:B------:R-:W-:-:S03]  /*17a40*/  FADD.FTZ R0, -R113, R4 ;  /* 0x0000000471007221 */ /* 0x000fc60000010100 */
[C---:B------:R-:W-:Y:S01]  /*17a50*/  FSETP.NEU.FTZ.AND P1, PT, R100.reuse, -INF , PT ;  /* 0xff8000006400780b */ /* 0x040fe20003f3d000 */
[-C--:B------:R-:W-:Y:S01]  /*17a60*/  FMUL.FTZ R111, R100, R5.reuse ;  /* 0x00000005646f7220 */ /* 0x080fe20000410000 */
[----:B------:R-:W-:Y:S01]  /*17a70*/  FMUL.FTZ R0, R0, R5 ;  /* 0x0000000500007220 */ /* 0x000fe20000410000 */
[----:B------:R-:W-:Y:S03]  /*17a80*/  MUFU.EX2 R105, R105 ;  /* 0x0000006900697308 */ /* 0x000fe60000000800 */
[----:B------:R-:W-:-:S05]  /*17a90*/  FSEL R111, R111, RZ, P1 ;  /* 0x000000ff6f6f7208 */ /* 0x000fca0000800000 */
[-CC-:B------:R-:W-:Y:S01]  /*17aa0*/  FFMA.FTZ R116, R2, R5.reuse, -R111.reuse ;  /* 0x0000000502747223 */ /* 0x180fe2000001086f */
[----:B------:R-:W-:Y:S01]  /*17ab0*/  FSEL R2, R100, RZ, P1 ;  /* 0x000000ff64027208 */ /* 0x000fe20000800000 */
[-CC-:B------:R-:W-:Y:S01]  /*17ac0*/  FFMA.FTZ R157, R90, R5.reuse, -R111.reuse ;  /* 0x000000055a9d7223 */ /* 0x180fe2000001086f */
[----:B------:R-:W0:Y:S01]  /*17ad0*/  MUFU.EX2 R0, R0 ;  /* 0x0000000000007308 */ /* 0x000e220000000800 */
[-CC-:B------:R-:W-:Y:S01]  /*17ae0*/  FFMA.FTZ R159, R94, R5.reuse, -R111.reuse ;  /* 0x000000055e9f7223 */ /* 0x180fe2000001086f */
[-C--:B------:R-:W-:Y:S01]  /*17af0*/  FFMA.FTZ R112, R204, R5.reuse, -R111 ;  /* 0x00000005cc707223 */ /* 0x080fe2000001086f */
[----:B------:R-:W-:Y:S01]  /*17b00*/  FADD.FTZ R2, -R2, R3 ;  /* 0x0000000302027221 */ /* 0x000fe20000010100 */
[-CC-:B------:R-:W-:Y:S01]  /*17b10*/  FFMA.FTZ R153, R98, R5.reuse, -R111.reuse ;  /* 0x0000000562997223 */ /* 0x180fe2000001086f */
[-CC-:B------:R-:W-:Y:S01]  /*17b20*/  FFMA.FTZ R94, R210, R5.reuse, -R111.reuse ;  /* 0x00000005d25e7223 */ /* 0x180fe2000001086f */
[-CC-:B------:R-:W-:Y:S01]  /*17b30*/  FFMA.FTZ R155, R102, R5.reuse, -R111.reuse ;  /* 0x00000005669b7223 */ /* 0x180fe2000001086f */
[-C--:B------:R-:W-:Y:S01]  /*17b40*/  FMUL.FTZ R2, R2, R5.reuse ;  /* 0x0000000502027220 */ /* 0x080fe20000410000 */
[----:B------:R-:W-:Y:S01]  /*17b50*/  MUFU.EX2 R157, R157 ;  /* 0x0000009d009d7308 */ /* 0x000fe20000000800 */
[-CC-:B------:R-:W-:Y:S01]  /*17b60*/  FFMA.FTZ R90, R212, R5.reuse, -R111.reuse ;  /* 0x00000005d45a7223 */ /* 0x180fe2000001086f */
[-CC-:B------:R-:W-:Y:S01]  /*17b70*/  FFMA.FTZ R149, R106, R5.reuse, -R111.reuse ;  /* 0x000000056a957223 */ /* 0x180fe2000001086f */
[-CC-:B------:R-:W-:Y:S01]  /*17b80*/  FFMA.FTZ R4, R226, R5.reuse, -R111.reuse ;  /* 0x00000005e2047223 */ /* 0x180fe2000001086f */
[-CC-:B------:R-:W-:Y:S01]  /*17b90*/  FFMA.FTZ R151, R110, R5.reuse, -R111.reuse ;  /* 0x000000056e977223 */ /* 0x180fe2000001086f */
[-CC-:B------:R-:W-:Y:S01]  /*17ba0*/  FFMA.FTZ R120, R228, R5.reuse, -R111.reuse ;  /* 0x00000005e4787223 */ /* 0x180fe2000001086f */
[-CC-:B------:R-:W-:Y:S01]  /*17bb0*/  FFMA.FTZ R145, R114, R5.reuse, -R111.reuse ;  /* 0x0000000572917223 */ /* 0x180fe2000001086f */
[----:B------:R-:W-:Y:S01]  /*17bc0*/  FFMA.FTZ R114, R115, R5, -R111 ;  /* 0x0000000573727223 */ /* 0x000fe2000001086f */
        /* <DEDUP_REMOVED lines=9> */
[-CC-:B------:R-:W-:Y:S01]  /*17c60*/  FFMA.FTZ R102, R127, R5.reuse, -R111.reuse ;  /* 0x000000057f667223 */ /* 0x180fe2000001086f */
[-CC-:B------:R-:W-:Y:S01]  /*17c70*/  FFMA.FTZ R137, R130, R5.reuse, -R111.reuse ;  /* 0x0000000582897223 */ /* 0x180fe2000001086f */
[----:B------:R-:W-:-:S05]  /*17c80*/  FFMA.FTZ R139, R134, R5, -R111 ;  /* 0x00000005868b7223 */ /* 0x000fca000001086f */
[----:B------:R-:W2:Y:S01]  /*17c90*/  MUFU.EX2 R159, R159 ;  /* 0x0000009f009f7308 */ /* 0x000ea20000000800 */
[----:B-1----:R-:W-:-:S07]  /*17ca0*/  FFMA.FTZ R3, R2, R6, R157 ;  /* 0x0000000602037223 */ /* 0x002fce000001009d */
        /* <DEDUP_REMOVED lines=9> */
[----:B-1----:R-:W-:-:S07]  /*17d40*/  FADD.FTZ R6, R112, R7 ;  /* 0x0000000770067221 */ /* 0x002fce0000010000 */
[----:B------:R-:W1:Y:S01]  /*17d50*/  MUFU.EX2 R155, R155 ;  /* 0x0000009b009b7308 */ /* 0x000e620000000800 */
[----:B0-----:R-:W-:-:S07]  /*17d60*/  FADD.FTZ R3, R153, R6 ;  /* 0x0000000699037221 */ /* 0x001fce0000010000 */
[----:B------:R-:W0:Y:S01]  /*17d70*/  MUFU.EX2 R90, R90 ;  /* 0x0000005a005a7308 */ /* 0x000e220000000800 */
[----:B--2---:R-:W-:Y:S01]  /*17d80*/  FADD.FTZ R6, R94, R3 ;  /* 0x000000035e067221 */ /* 0x004fe20000010000 */
[----:B------:R-:W-:-:S06]  /*17d90*/  FADD.FTZ R3, R15, R98 ;  /* 0x000000620f037221 */ /* 0x000fcc0000010000 */
[----:B------:R-:W2:Y:S01]  /*17da0*/  MUFU.EX2 R149, R149 ;  /* 0x0000009500957308 */ /* 0x000ea20000000800 */
[----:B-1----:R-:W-:Y:S01]  /*17db0*/  FADD.FTZ R7, R155, R6 ;  /* 0x000000069b077221 */ /* 0x002fe20000010000 */
[----:B------:R-:W-:-:S04]  /*17dc0*/  FADD.FTZ R6, R96, R3 ;  /* 0x0000000360067221 */ /* 0x000fc80000010000 */
[----:B------:R-:W-:Y:S02]  /*17dd0*/  FADD.FTZ R3, R13, R6 ;  /* 0x000000060d037221 */ /* 0x000fe40000010000 */
[----:B------:R-:W1:Y:S01]  /*17de0*/  MUFU.EX2 R4, R4 ;  /* 0x0000000400047308 */ /* 0x000e620000000800 */
[----:B0-----:R-:W-:Y:S01]  /*17df0*/  FADD.FTZ R98, R90, R7 ;  /* 0x000000075a627221 */ /* 0x001fe20000010000 */
[----:B------:R-:W-:-:S04]  /*17e00*/  FADD.FTZ R6, R92, R3 ;  /* 0x000000035c067221 */ /* 0x000fc80000010000 */
[----:B------:R-:W-:Y:S02]  /*17e10*/  FADD.FTZ R3, R97, R6 ;  /* 0x0000000661037221 */ /* 0x000fe40000010000 */
[----:B------:R-:W0:Y:S01]  /*17e20*/  MUFU.EX2 R151, R151 ;  /* 0x0000009700977308 */ /* 0x000e220000000800 */
[----:B--2---:R-:W-:Y:S01]  /*17e30*/  FADD.FTZ R7, R149, R98 ;  /* 0x0000006295077221 */ /* 0x004fe20000010000 */
[----:B------:R-:W-:-:S06]  /*17e40*/  FADD.FTZ R3, R108, R3 ;  /* 0x000000036c037221 */ /* 0x000fcc0000010000 */
[----:B------:R-:W2:Y:S01]  /*17e50*/  MUFU.EX2 R120, R120 ;  /* 0x0000007800787308 */ /* 0x000ea20000000800 */
[----:B-1----:R-:W-:-:S07]  /*17e60*/  FADD.FTZ R98, R4, R7 ;  /* 0x0000000704627221 */ /* 0x002fce0000010000 */
[----:B------:R-:W1:Y:S01]  /*17e70*/  MUFU.EX2 R145, R145 ;  /* 0x0000009100917308 */ /* 0x000e620000000800 */
[----:B0-----:R-:W-:Y:S01]  /*17e80*/  FADD.FTZ R7, R151, R98 ;  /* 0x0000006297077221 */ /* 0x001fe20000010000 */
[----:B------:R-:W-:-:S06]  /*17e90*/  FADD.FTZ R98, R144, R3 ;  /* 0x0000000390627221 */ /* 0x000fcc0000010000 */
[----:B------:R-:W0:Y:S01]  /*17ea0*/  MUFU.EX2 R114, R114 ;  /* 0x0000007200727308 */ /* 0x000e220000000800 */
[----:B--2---:R-:W-:Y:S01]  /*17eb0*/  FADD.FTZ R6, R120, R7 ;  /* 0x0000000778067221 */ /* 0x004fe20000010000 */
[----:B------:R-:W-:Y:S01]  /*17ec0*/  FADD.FTZ R7, R109, R98 ;  /* 0x000000626d077221 */ /* 0x000fe20000010000 */
[----:B------:R-:W-:-:S03]  /*17ed0*/  FFMA.FTZ R98, R131, R5, -R111 ;  /* 0x0000000583627223 */ /* 0x000fc6000001086f */
[----:B------:R-:W-:Y:S02]  /*17ee0*/  FADD.FTZ R118, R146, R7 ;  /* 0x0000000792767221 */ /* 0x000fe40000010000 */
[----:B------:R-:W2:Y:S01]  /*17ef0*/  MUFU.EX2 R147, R147 ;  /* 0x0000009300937308 */ /* 0x000ea20000000800 */
[----:B-1----:R-:W-:Y:S01]  /*17f00*/  FADD.FTZ R3, R145, R6 ;  /* 0x0000000691037221 */ /* 0x002fe20000010000 */
[----:B------:R-:W-:-:S04]  /*17f10*/  FADD.FTZ R7, R107, R118 ;  /* 0x000000766b077221 */ /* 0x000fc80000010000 */
[----:B------:R-:W-:Y:S02]  /*17f20*/  FADD.FTZ R118, R140, R7 ;  /* 0x000000078c767221 */ /* 0x000fe40000010000 */
[----:B------:R-:W1:Y:S01]  /*17f30*/  MUFU.EX2 R110, R110 ;  /* 0x0000006e006e7308 */ /* 0x000e620000000800 */
[----:B0-----:R-:W-:Y:S01]  /*17f40*/  FADD.FTZ R6, R114, R3 ;  /* 0x0000000372067221 */ /* 0x001fe20000010000 */
[----:B------:R-:W-:Y:S01]  /*17f50*/  FADD.FTZ R7, R105, R118 ;  /* 0x0000007669077221 */ /* 0x000fe20000010000 */
[----:B------:R-:W-:-:S05]  /*17f60*/  FFMA.FTZ R118, R148, R5, -R111 ;  /* 0x0000000594767223 */ /* 0x000fca000001086f */
        /* <DEDUP_REMOVED lines=32> */
.L_x_1797:
[----:B------:R-:W-:Y:S01]  /*18170*/  ISETP.GT.AND P1, PT, R10, R11, PT ;  /* 0x0000000b0a00720c */ /* 0x000fe20003f24270 */
[----:B------:R-:W-:Y:S01]  /*18180*/  VIADD R3, R14, 0x2a860 ;  /* 0x0002a8600e037836 */ /* 0x000fe20000000000 */
[----:B------:R-:W-:Y:S01]  /*18190*/  F2FP.F16.F32.PACK_AB R158, R136, R89 ;  /* 0x00000059889e723e */ /* 0x000fe200000000ff */
[----:B------:R-:W-:Y:S01]  /*181a0*/  IMAD.MOV.U32 R163, RZ, RZ, R21 ;  /* 0x000000ffffa37224 */ /* 0x000fe200078e0015 */
[----:B------:R-:W-:Y:S01]  /*181b0*/  F2FP.F16.F32.PACK_AB R149, R4, R149 ;  /* 0x000000950495723e */ /* 0x000fe200000000ff */
[----:B------:R-:W-:Y:S01]  /*181c0*/  IMAD.MOV.U32 R4, RZ, RZ, R12 ;  /* 0x000000ffff047224 */ /* 0x000fe200078e000c */
[----:B------:R-:W-:Y:S01]  /*181d0*/  PRMT R3, R172, 0x654, R3 ;  /* 0x00000654ac037816 */ /* 0x000fe20000000003 */
[----:B------:R-:W-:Y:S01]  /*181e0*/  IMAD.MOV.U32 R160, RZ, RZ, R20 ;  /* 0x000000ffffa07224 */ /* 0x000fe200078e0014 */
[----:B------:R-:W-:Y:S02]  /*181f0*/  F2FP.F16.F32.PACK_AB R156, R95, R91 ;  /* 0x0000005b5f9c723e */ /* 0x000fe400000000ff */
[----:B------:R0:W-:Y:S01]  /*18200*/  SYNCS.ARRIVE.TRANS64.RED.A1T0 RZ, [R3+URZ], RZ ;  /* 0x000000ff03ff79a7 */ /* 0x0001e2000810043f */
[----:B------:R-:W-:-:S02]  /*18210*/  F2FP.F16.F32.PACK_AB R157, R116, R157 ;  /* 0x0000009d749d723e */ /* 0x000fc400000000ff */
[----:B------:R-:W-:Y:S02]  /*18220*/  F2FP.F16.F32.PACK_AB R159, R112, R159 ;  /* 0x0000009f709f723e */ /* 0x000fe400000000ff */
[----:B------:R-:W-:Y:S02]  /*18230*/  F2FP.F16.F32.PACK_AB R152, R93, R88 ;  /* 0x000000585d98723e */ /* 0x000fe400000000ff */
[----:B------:R-:W-:Y:S01]  /*18240*/  F2FP.F16.F32.PACK_AB R153, R94, R153 ;  /* 0x000000995e99723e */ /* 0x000fe200000000ff */
[----:B0-----:R-:W-:Y:S01]  /*18250*/  IMAD.MOV.U32 R3, RZ, RZ, R100 ;  /* 0x000000ffff037224 */ /* 0x001fe200078e0064 */
        /* <DEDUP_REMOVED lines=17> */
[----:B------:R-:W-:Y:S01]  /*18370*/  IADD3 R10, R10, -0x1, RZ ;  /* 0xffffffff0a0a7810 */ /* 0x000fe20007ffe0ff */
[----:B------:R-:W-:Y:S06]  /*18380*/  @P1 BRA `(.L_x_1798) ;  /* 0xffffffcc00701947 */ /* 0x000fec000383ffff */
[----:B------:R-:W-:Y:S05]  /*18390*/  BSYNC B0 ;  /* 0x0000000000007941 */ /* 0x000fea0003800000 */
.L_x_1777:
[----:B------:R-:W-:Y:S01]  /*183a0*/  MOV R3, R100 ;  /* 0x0000006400037202 */ /* 0x000fe20000000f00 */
[----:B------:R-:W-:Y:S02]  /*183b0*/  IMAD.MOV.U32 R4, RZ, RZ, R12 ;  /* 0x000000ffff047224 */ /* 0x000fe400078e000c */
[----:B------:R-:W-:Y:S02]  /*183c0*/  IMAD.MOV.U32 R160, RZ, RZ, R20 ;  /* 0x000000ffffa07224 */ /* 0x000fe400078e0014 */
[----:B------:R-:W-:-:S07]  /*183d0*/  IMAD.MOV.U32 R163, RZ, RZ, R21 ;  /* 0x000000ffffa37224 */ /* 0x000fce00078e0015 */
.L_x_1776:
[----:B------:R-:W-:Y:S05]  /*183e0*/  BSYNC B1 ;  /* 0x0000000000017941 */ /* 0x000fea0003800000 */
.L_x_1775:
[----:B------:R-:W0:Y:S01]  /*183f0*/  LDC R204, c[0x0][0x448] ;  /* 0x00011200ffcc7b82 */ /* 0x000e220000000800 */
[----:B------:R-:W-:Y:S01]  /*18400*/  VIADD R11, R187, 0x7f ;  /* 0x0000007fbb0b7836 */ /* 0x000fe20000000000 */
[----:B------:R-:W-:Y:S02]  /*18410*/  LOP3.LUT R22, R22, 0xfff7ffff, RZ, 0xc0, !PT ;  /* 0xfff7ffff16167812 */ /* 0x000fe400078ec0ff */
[----:B------:R-:W-:-:S04]  /*18420*/  IADD3 R14, R167, 0x1, -R166 ;  /* 0x00000001a70e7810 */ /* 0x000fc80007ffe8a6 */
[----:B------:R-:W1:Y:S01]  /*18430*/  LDC R200, c[0x0][0x9e4] ;  /* 0x00027900ffc87b82 */ /* 0x000e620000000800 */
[----:B0-----:R-:W-:-:S13]  /*18440*/  ISETP.NE.AND P1, PT, R204, 0x1, PT ;  /* 0x00000001cc00780c */ /* 0x001fda0003f25270 */
[----:B------:R-:W0:Y:S01]  /*18450*/  @P1 LDC R12, c[0x0][0x44c] ;  /* 0x00011300ff0c1b82 */ /* 0x000e220000000800 */
[----:B------:R-:W-:-:S04]  /*18460*/  @P1 LOP3.LUT R22, R22, 0x80000, RZ, 0xfc, !PT ;  /* 0x0008000016161812 */ /* 0x000fc800078efcff */
[----:B------:R-:W-:-:S03]  /*18470*/  LOP3.LUT R22, R22, 0xffefffff, RZ, 0xc0, !PT ;  /* 0xffefffff16167812 */ /* 0x000fc600078ec0ff */
[----:B------:R-:W2:Y:S01]  /*18480*/  @P1 LDC R13, c[0x0][0x450] ;  /* 0x00011400ff0d1b82 */ /* 0x000ea20000000800 */
[----:B0-----:R-:W-:-:S05]  /*18490*/  @P1 IMAD.HI.U32 R12, R11, R12, RZ ;  /* 0x0000000c0b0c1227 */ /* 0x001fca00078e00ff */
[----:B--2---:R-:W-:Y:S02]  /*184a0*/  @P1 SHF.R.U32.HI R11, RZ, R13, R12 ;  /* 0x0000000dff0b1219 */ /* 0x004fe4000001160c */
[----:B-1----:R-:W-:Y:S02]  /*184b0*/  ISETP.GE.AND P1, PT, R200, 0x1, PT ;  /* 0x00000001c800780c */ /* 0x002fe40003f26270 */
[----:B------:R-:W-:-:S05]  /*184c0*/  IADD3 R12, R14, R11, RZ ;  /* 0x0000000b0e0c7210 */ /* 0x000fca0007ffe0ff */
[----:B------:R-:W-:-:S06]  /*184d0*/  IMAD.IADD R11, R12, 0x1, -R9 ;  /* 0x000000010c0b7824 */ /* 0x000fcc00078e0a09 */
[----:B------:R-:W-:Y:S01]  /*184e0*/  @P1 LOP3.LUT R22, R22, 0x100000, RZ, 0xfc, !PT ;  /* 0x0010000016161812 */ /* 0x000fe200078efcff */
[----:B------:R-:W-:Y:S06]  /*184f0*/  @!P1 BRA `(.L_x_1799) ;  /* 0x0000000000489947 */ /* 0x000fec0003800000 */
[----:B------:R-:W-:Y:S01]  /*18500*/  IMAD.MOV.U32 R9, RZ, RZ, R12 ;  /* 0x000000ffff097224 */ /* 0x000fe200078e000c */
[----:B------:R-:W-:Y:S04]  /*18510*/  BSSY B0, `(.L_x_1800) ;  /* 0x000000e000007945 */ /* 0x000fe80003800000 */
        /* <DEDUP_REMOVED lines=9> */
.L_x_1801:
[----:B------:R-:W-:-:S13]  /*185b0*/  ISETP.NE.AND P1, PT, R200, 0x1, PT ;  /* 0x00000001c800780c */ /* 0x000fda0003f25270 */
[----:B------:R-:W0:Y:S02]  /*185c0*/  @P1 LDC.64 R12, c[0x0][0x9e8] ;  /* 0x00027a00ff0c1b82 */ /* 0x000e240000000a00 */
[----:B0-----:R-:W-:-:S05]  /*185d0*/  @P1 IMAD.HI.U32 R12, R9, R12, RZ ;  /* 0x0000000c090c1227 */ /* 0x001fca00078e00ff */
[----:B------:R-:W-:-:S07]  /*185e0*/  @P1 SHF.R.U32.HI R9, RZ, R13, R12 ;  /* 0x0000000dff091219 */ /* 0x000fce000001160c */
.L_x_1802:
[----:B------:R-:W-:Y:S05]  /*185f0*/  BSYNC B0 ;  /* 0x0000000000007941 */ /* 0x000fea0003800000 */
.L_x_1800:
[----:B------:R-:W-:-:S05]  /*18600*/  IMAD R12, R9, R200, RZ ;  /* 0x000000c8090c7224 */ /* 0x000fca00078e02ff */
[----:B------:R-:W-:-:S07]  /*18610*/  VIMNMX R11, R11, R12, !PT ;  /* 0x0000000c0b0b7248 */ /* 0x000fce0007fe0100 */
.L_x_1799:
[----:B------:R-:W-:Y:S01]  /*18620*/  VIADD R11, R11, 0x5f ;  /* 0x0000005f0b0b7836 */ /* 0x000fe20000000000 */
[----:B------:R-:W-:Y:S03]  /*18630*/  BSSY B0, `(.L_x_1803) ;  /* 0x000020a000007945 */ /* 0x000fe60003800000 */
[----:B------:R-:W-:-:S05]  /*18640*/  IMAD.HI R11, R11, 0x2aaaaaab, RZ ;  /* 0x2aaaaaab0b0b7827 */ /* 0x000fca00078e02ff */
[----:B------:R-:W-:-:S04]  /*18650*/  SHF.R.U32.HI R12, RZ, 0x1f, R11 ;  /* 0x0000001fff0c7819 */ /* 0x000fc8000001160b */
[----:B------:R-:W-:-:S04]  /*18660*/  LEA.HI.SX32 R12, R11, R12, 0x1c ;  /* 0x0000000c0b0c7211 */ /* 0x000fc800078fe2ff */
[----:B------:R-:W-:-:S04]  /*18670*/  VIMNMX R13, R189, R12, !PT ;  /* 0x0000000cbd0d7248 */ /* 0x000fc80007fe0100 */
[----:B------:R-:W-:-:S13]  /*18680*/  ISETP.GE.AND P1, PT, R10, R13, PT ;  /* 0x0000000d0a00720c */ /* 0x000fda0003f26270 */
[----:B------:R-:W-:Y:S05]  /*18690*/  @!P1 BRA `(.L_x_1804) ;  /* 0x00000020000c9947 */ /* 0x000fea0003800000 */
[----:B------:R-:W-:Y:S01]  /*186a0*/  BSSY B1, `(.L_x_1804) ;  /* 0x0000202000017945 */ /* 0x000fe20003800000 */
[----:B------:R-:W-:Y:S01]  /*186b0*/  IMAD.MOV.U32 R12, RZ, RZ, R3 ;  /* 0x000000ffff0c7224 */ /* 0x000fe200078e0003 */
[----:B------:R-:W-:Y:S01]  /*186c0*/  MOV R9, R4 ;  /* 0x0000000400097202 */ /* 0x000fe20000000f00 */
[----:B------:R-:W-:Y:S02]  /*186d0*/  IMAD.MOV.U32 R14, RZ, RZ, R10 ;  /* 0x000000ffff0e7224 */ /* 0x000fe400078e000a */
[----:B------:R-:W-:Y:S02]  /*186e0*/  IMAD.MOV.U32 R20, RZ, RZ, R163 ;  /* 0x000000ffff147224 */ /* 0x000fe400078e00a3 */
[----:B------:R-:W-:-:S07]  /*186f0*/  IMAD.MOV.U32 R21, RZ, RZ, R160 ;  /* 0x000000ffff157224 */ /* 0x000fce00078e00a0 */
.L_x_1817:
[----:B------:R-:W-:-:S04]  /*18700*/  ISETP.NE.AND P1, PT, R21, 0x1, PT ;  /* 0x000000011500780c */ /* 0x000fc80003f25270 */
[----:B------:R-:W-:-:S04]  /*18710*/  SEL R163, RZ, 0x1, P1 ;  /* 0x00000001ffa37807 */ /* 0x000fc80000800000 */
[----:B------:R-:W-:Y:S01]  /*18720*/  LOP3.LUT R163, R20, R163, RZ, 0x3c, !PT ;  /* 0x000000a314a37212 */ /* 0x000fe200078e3cff */
[----:B------:R-:W-:Y:S06]  /*18730*/  @!P0 BRA `(.L_x_1805) ;  /* 0x0000000000048947 */ /* 0x000fec0003800000 */
[----:B------:R-:W-:Y:S01]  /*18740*/  BPT.TRAP 0x1 ;  /* 0x000000040000795c */ /* 0x000fe20000300000 */
.L_x_1805:
        /* <DEDUP_REMOVED lines=8> */
.L_x_1806:
[----:B------:R-:W-:Y:S01]  /*187d0*/  BSSY B2, `(.L_x_1807) ;  /* 0x0000006000027945 */ /* 0x000fe20003800000 */
[----:B------:R-:W-:Y:S02]  /*187e0*/  IMAD R4, R160, 0x900, R8 ;  /* 0x00000900a0047824 */ /* 0x000fe400078e0208 */
[----:B------:R-:W-:Y:S01]  /*187f0*/  IMAD.MOV.U32 R5, RZ, RZ, 0x40000040 ;  /* 0x40000040ff057424 */ /* 0x000fe200078e00ff */
[----:B-1----:R-:W-:Y:S06]  /*18800*/  @P1 BRA `(.L_x_1808) ;  /* 0x0000000000081947 */ /* 0x002fec0003800000 */
[----:B------:R-:W1:Y:S02]  /*18810*/  SYNCS.PHASECHK.TRANS64.TRYWAIT P1, [R15+URZ+0x2a830], R10 ;  /* 0x02a8300a0f0075a7 */ /* 0x000e64000802017f */
[----:B-1----:R-:W-:Y:S05]  /*18820*/  @!P1 BRA `(.L_x_1809) ;  /* 0x00000104004c9947 */ /* 0x002fea0003800000 */
.L_x_1808:
[----:B------:R-:W-:Y:S05]  /*18830*/  BSYNC B2 ;  /* 0x0000000000027941 */ /* 0x000fea0003800000 */
.L_x_1807:
[----:B------:R-:W2:Y:S04]  /*18840*/  LDL.64 R88, [R1+0x28] ;  /* 0x0000280001587983 */ /* 0x000ea80000100a00 */
[----:B------:R-:W3:Y:S04]  /*18850*/  LDL.64 R226, [R1+0x20] ;  /* 0x0000200001e27983 */ /* 0x000ee80000100a00 */
[----:B------:R-:W4:Y:S01]  /*18860*/  LDL.64 R210, [R1+0x18] ;  /* 0x0000180001d27983 */ /* 0x000f220000100a00 */
[C---:B------:R-:W-:Y:S02]  /*18870*/  R2UR UR6, R4.reuse ;  /* 0x00000000040672ca */ /* 0x040fe400000e0000 */
[----:B------:R-:W-:Y:S01]  /*18880*/  R2UR UR7, R5 ;  /* 0x00000000050772ca */ /* 0x000fe200000e0000 */
[----:B------:R0:W-:Y:S04]  /*18890*/  STL.64 [R1+0x48], R6 ;  /* 0x0000480601007387 */ /* 0x0001e80000100a00 */
[----:B0-----:R-:W4:Y:S01]  /*188a0*/  LDL.64 R6, [R1+0x10] ;  /* 0x0000100001067983 */ /* 0x001f220000100a00 */
[----:B-1----:R-:W-:-:S02]  /*188b0*/  VIADD R10, R4, 0x2 ;  /* 0x00000002040a7836 */ /* 0x002fc40000000000 */
        /* <DEDUP_REMOVED lines=172> */
.L_x_1810:
[----:B------:R-:W-:Y:S01]  /*19380*/  SHF.L.U32 R2, R20, 0x1f, RZ ;  /* 0x0000001f14027819 */ /* 0x000fe200000006ff */
[----:B------:R-:W-:-:S04]  /*19390*/  IMAD R10, R21, 0x8, R18 ;  /* 0x00000008150a7824 */ /* 0x000fc800078e0212 */
[----:B------:R0:W1:Y:S01]  /*193a0*/  SYNCS.PHASECHK.TRANS64.TRYWAIT P1, [R10+URZ+0x2a850], R2 ;  /* 0x02a850020a0075a7 */ /* 0x000062000802017f */
[----:B------:R-:W-:Y:S05]  /*193b0*/  @!P0 BRA `(.L_x_1811) ;  /* 0x0000000000048947 */ /* 0x000fea0003800000 */
[----:B------:R-:W-:Y:S01]  /*193c0*/  BPT.TRAP 0x1 ;  /* 0x000000040000795c */ /* 0x000fe20000300000 */
.L_x_1811:
        /* <DEDUP_REMOVED lines=9> */
.L_x_1813:
[----:B------:R-:W-:Y:S05]  /*19460*/  BSYNC B2 ;  /* 0x0000000000027941 */ /* 0x000fea0003800000 */
.L_x_1812:
[----:B01----:R-:W-:Y:S01]  /*19470*/  IMAD.MOV.U32 R2, RZ, RZ, R0 ;  /* 0x000000ffff027224 */ /* 0x003fe200078e0000 */
        /* <DEDUP_REMOVED lines=43> */
.L_x_1815:
        /* <DEDUP_REMOVED lines=59> */
[C---:B------:R-:W-:Y:S01]  /*19ae0*/  FMUL.FTZ R12, R4.reuse, R5 ;  /* 0x00000005040c7220 */ /* 0x040fe20000410000 */
[----:B------:R-:W-:-:S03]  /*19af0*/  FADD.FTZ R136, -R4, R9 ;  /* 0x0000000904887221 */ /* 0x000fc60000010100 */
[-CC-:B------:R-:W-:Y:S01]  /*19b00*/  FFMA.FTZ R154, R100, R5.reuse, -R12.reuse ;  /* 0x00000005649a7223 */ /* 0x180fe2000001080c */
[-C--:B------:R-:W-:Y:S01]  /*19b10*/  FMUL.FTZ R100, R3, R5.reuse ;  /* 0x0000000503647220 */ /* 0x080fe20000410000 */
[-CC-:B------:R-:W-:Y:S01]  /*19b20*/  FFMA.FTZ R156, R88, R5.reuse, -R12.reuse ;  /* 0x00000005589c7223 */ /* 0x180fe2000001080c */
[-C--:B------:R-:W-:Y:S01]  /*19b30*/  FMUL.FTZ R136, R136, R5.reuse ;  /* 0x0000000588887220 */ /* 0x080fe20000410000 */
[-C--:B------:R-:W-:Y:S01]  /*19b40*/  FFMA.FTZ R139, R89, R5.reuse, -R12 ;  /* 0x00000005598b7223 */ /* 0x080fe2000001080c */
[-CC-:B------:R-:W-:Y:S01]  /*19b50*/  FFMA.FTZ R157, R90, R5.reuse, -R100.reuse ;  /* 0x000000055a9d7223 */ /* 0x180fe20000010864 */
[-C--:B------:R-:W-:Y:S01]  /*19b60*/  FFMA.FTZ R91, R91, R5.reuse, -R100 ;  /* 0x000000055b5b7223 */ /* 0x080fe20000010864 */
[----:B------:R-:W-:Y:S01]  /*19b70*/  MUFU.EX2 R0, R136 ;  /* 0x0000008800007308 */ /* 0x000fe20000000800 */
[-C--:B------:R-:W-:Y:S01]  /*19b80*/  FFMA.FTZ R158, R92, R5.reuse, -R12 ;  /* 0x000000055c9e7223 */ /* 0x080fe2000001080c */
        /* <DEDUP_REMOVED lines=21> */
[----:B------:R-:W-:Y:S01]  /*19ce0*/  FFMA.FTZ R145, R114, R5, -R100 ;  /* 0x0000000572917223 */ /* 0x000fe20000010864 */
[----:B------:R-:W1:Y:S01]  /*19cf0*/  MUFU.EX2 R157, R157 ;  /* 0x0000009d009d7308 */ /* 0x000e620000000800 */
[----:B0----5:R-:W-:Y:S01]  /*19d00*/  FFMA.FTZ R90, R0, R7, R156 ;  /* 0x00000007005a7223 */ /* 0x021fe2000001009c */
[-C--:B------:R-:W-:Y:S01]  /*19d10*/  FFMA.FTZ R88, R113, R5.reuse, -R12 ;  /* 0x0000000571587223 */ /* 0x080fe2000001080c */
[-C--:B------:R-:W-:Y:S01]  /*19d20*/  FFMA.FTZ R101, R115, R5.reuse, -R100 ;  /* 0x0000000573657223 */ /* 0x080fe20000010864 */
[-C--:B------:R-:W-:Y:S01]  /*19d30*/  FFMA.FTZ R146, R116, R5.reuse, -R12 ;  /* 0x0000000574927223 */ /* 0x080fe2000001080c */
[-C--:B------:R-:W-:Y:S01]  /*19d40*/  FFMA.FTZ R147, R118, R5.reuse, -R100 ;  /* 0x0000000576937223 */ /* 0x080fe20000010864 */
[-C--:B------:R-:W-:Y:S01]  /*19d50*/  FFMA.FTZ R21, R117, R5.reuse, -R12 ;  /* 0x0000000575157223 */ /* 0x080fe2000001080c */
[-C--:B------:R-:W-:Y:S01]  /*19d60*/  FFMA.FTZ R102, R119, R5.reuse, -R100 ;  /* 0x0000000577667223 */ /* 0x080fe20000010864 */
[----:B------:R-:W0:Y:S01]  /*19d70*/  MUFU.EX2 R139, R139 ;  /* 0x0000008b008b7308 */ /* 0x000e220000000800 */
[-C--:B------:R-:W-:Y:S01]  /*19d80*/  FFMA.FTZ R140, R120, R5.reuse, -R12 ;  /* 0x00000005788c7223 */ /* 0x080fe2000001080c */
[-C--:B------:R-:W-:Y:S01]  /*19d90*/  FFMA.FTZ R141, R122, R5.reuse, -R100 ;  /* 0x000000057a8d7223 */ /* 0x080fe20000010864 */
[-CC-:B------:R-:W-:Y:S01]  /*19da0*/  FFMA.FTZ R20, R121, R5.reuse, -R12.reuse ;  /* 0x0000000579147223 */ /* 0x180fe2000001080c */
[-C--:B------:R-:W-:Y:S01]  /*19db0*/  FFMA.FTZ R142, R124, R5.reuse, -R12 ;  /* 0x000000057c8e7223 */ /* 0x080fe2000001080c */
[-C--:B------:R-:W-:Y:S01]  /*19dc0*/  FFMA.FTZ R143, R126, R5.reuse, -R100 ;  /* 0x000000057e8f7223 */ /* 0x080fe20000010864 */
[-C--:B------:R-:W-:Y:S01]  /*19dd0*/  FFMA.FTZ R11, R125, R5.reuse, -R12 ;  /* 0x000000057d0b7223 */ /* 0x080fe2000001080c */
[-C--:B------:R-:W-:Y:S01]  /*19de0*/  FFMA.FTZ R104, R127, R5.reuse, -R100 ;  /* 0x000000057f687223 */ /* 0x080fe20000010864 */
[----:B------:R-:W2:Y:S01]  /*19df0*/  MUFU.EX2 R91, R91 ;  /* 0x0000005b005b7308 */ /* 0x000ea20000000800 */
[----:B-1----:R-:W-:Y:S01]  /*19e00*/  FFMA.FTZ R6, R2, R6, R157 ;  /* 0x0000000602067223 */ /* 0x002fe2000001009d */
[-CC-:B------:R-:W-:Y:S01]  /*19e10*/  FFMA.FTZ R136, R128, R5.reuse, -R12.reuse ;  /* 0x0000000580887223 */ /* 0x180fe2000001080c */
[-CC-:B------:R-:W-:Y:S01]  /*19e20*/  FFMA.FTZ R9, R129, R5.reuse, -R12.reuse ;  /* 0x0000000581097223 */ /* 0x180fe2000001080c */
[-C--:B------:R-:W-:Y:S01]  /*19e30*/  FFMA.FTZ R138, R132, R5.reuse, -R12 ;  /* 0x00000005848a7223 */ /* 0x080fe2000001080c */
[-C--:B------:R-:W-:Y:S01]  /*19e40*/  FFMA.FTZ R134, R134, R5.reuse, -R100 ;  /* 0x0000000586867223 */ /* 0x080fe20000010864 */
[----:B------:R-:W-:-:S02]  /*19e50*/  FFMA.FTZ R12, R133, R5, -R12 ;  /* 0x00000005850c7223 */ /* 0x000fc4000001080c */
        /* <DEDUP_REMOVED lines=43> */
[----:B-1----:R-:W-:Y:S01]  /*1a110*/  FADD.FTZ R7, R89, R90 ;  /* 0x0000005a59077221 */ /* 0x002fe20000010000 */
[-CC-:B------:R-:W-:Y:S01]  /*1a120*/  FFMA.FTZ R90, R130, R5.reuse, -R100.reuse ;  /* 0x00000005825a7223 */ /* 0x180fe20000010864 */
[----:B------:R-:W-:-:S05]  /*1a130*/  FFMA.FTZ R100, R135, R5, -R100 ;  /* 0x0000000587647223 */ /* 0x000fca0000010864 */
        /* <DEDUP_REMOVED lines=18> */
[----:B------:R-:W-:-:S05]  /*1a260*/  VIADD R7, R15, 0x2a840 ;  /* 0x0002a8400f077836 */ /* 0x000fca0000000000 */
[----:B------:R-:W-:Y:S01]  /*1a270*/  PRMT R7, R172, 0x654, R7 ;  /* 0x00000654ac077816 */ /* 0x000fe20000000007 */
[----:B------:R-:W1:Y:S01]  /*1a280*/  MUFU.EX2 R20, R20 ;  /* 0x0000001400147308 */ /* 0x000e620000000800 */
[----:B0-----:R-:W-:Y:S02]  /*1a290*/  FADD.FTZ R107, R140, R107 ;  /* 0x0000006b8c6b7221 */ /* 0x001fe40000010000 */
[----:B------:R0:W-:Y:S05]  /*1a2a0*/  SYNCS.ARRIVE.TRANS64.RED.A1T0 RZ, [R7+URZ], RZ ;  /* 0x000000ff07ff79a7 */ /* 0x0001ea000810043f */
[----:B------:R-:W3:Y:S01]  /*1a2b0*/  MUFU.EX2 R103, R103 ;  /* 0x0000006700677308 */ /* 0x000ee20000000800 */
[----:B--2---:R-:W-:-:S07]  /*1a2c0*/  FADD.FTZ R6, R141, R6 ;  /* 0x000000068d067221 */ /* 0x004fce0000010000 */
[----:B------:R-:W2:Y:S01]  /*1a2d0*/  MUFU.EX2 R142, R142 ;  /* 0x0000008e008e7308 */ /* 0x000ea20000000800 */
[----:B-1----:R-:W-:-:S07]  /*1a2e0*/  FADD.FTZ R107, R20, R107 ;  /* 0x0000006b146b7221 */ /* 0x002fce0000010000 */
[----:B------:R-:W1:Y:S01]  /*1a2f0*/  MUFU.EX2 R143, R143 ;  /* 0x0000008f008f7308 */ /* 0x000e620000000800 */
[----:B---3--:R-:W-:-:S07]  /*1a300*/  FADD.FTZ R6, R103, R6 ;  /* 0x0000000667067221 */ /* 0x008fce0000010000 */
        /* <DEDUP_REMOVED lines=24> */
.L_x_1816:
[----:B------:R-:W-:Y:S02]  /*1a490*/  ISETP.GT.AND P1, PT, R14, R13, PT ;  /* 0x0000000d0e00720c */ /* 0x000fe40003f24270 */
[----:B------:R-:W-:Y:S01]  /*1a4a0*/  IADD3 R107, R10, 0x2a860, RZ ;  /* 0x0002a8600a6b7810 */ /* 0x000fe20007ffe0ff */
[----:B------:R-:W-:Y:S01]  /*1a4b0*/  VIADD R10, R14, 0xffffffff ;  /* 0xffffffff0e0a7836 */ /* 0x000fe20000000000 */
[----:B------:R-:W-:Y:S02]  /*1a4c0*/  F2FP.F16.F32.PACK_AB R156, R139, R156 ;  /* 0x0000009c8b9c723e */ /* 0x000fe400000000ff */
[----:B------:R-:W-:Y:S01]  /*1a4d0*/  PRMT R107, R172, 0x654, R107 ;  /* 0x00000654ac6b7816 */ /* 0x000fe2000000006b */
[----:B------:R-:W-:Y:S01]  /*1a4e0*/  IMAD.MOV.U32 R14, RZ, RZ, R10 ;  /* 0x000000ffff0e7224 */ /* 0x000fe200078e000a */
[----:B------:R-:W-:Y:S02]  /*1a4f0*/  F2FP.F16.F32.PACK_AB R158, R137, R158 ;  /* 0x0000009e899e723e */ /* 0x000fe400000000ff */
[----:B------:R0:W-:Y:S01]  /*1a500*/  SYNCS.ARRIVE.TRANS64.RED.A1T0 RZ, [R107+URZ], RZ ;  /* 0x000000ff6bff79a7 */ /* 0x0001e2000810043f */
[----:B------:R-:W-:-:S02]  /*1a510*/  F2FP.F16.F32.PACK_AB R146, R21, R146 ;  /* 0x000000921592723e */ /* 0x000fc400000000ff */
[----:B------:R-:W-:Y:S01]  /*1a520*/  F2FP.F16.F32.PACK_AB R140, R20, R140 ;  /* 0x0000008c148c723e */ /* 0x000fe200000000ff */
[----:B------:R-:W-:Y:S01]  /*1a530*/  IMAD.MOV.U32 R20, RZ, RZ, R163 ;  /* 0x000000ffff147224 */ /* 0x000fe200078e00a3 */
[----:B------:R-:W-:Y:S01]  /*1a540*/  F2FP.F16.F32.PACK_AB R136, R9, R136 ;  /* 0x000000880988723e */ /* 0x000fe200000000ff */
[----:B------:R-:W-:Y:S01]  /*1a550*/  IMAD.MOV.U32 R9, RZ, RZ, R4 ;  /* 0x000000ffff097224 */ /* 0x000fe200078e0004 */
[----:B------:R-:W-:Y:S01]  /*1a560*/  F2FP.F16.F32.PACK_AB R138, R12, R138 ;  /* 0x0000008a0c8a723e */ /* 0x000fe200000000ff */
[----:B------:R-:W-:Y:S01]  /*1a570*/  IMAD.MOV.U32 R12, RZ, RZ, R3 ;  /* 0x000000ffff0c7224 */ /* 0x000fe200078e0003 */
        /* <DEDUP_REMOVED lines=18> */
[----:B------:R-:W-:Y:S01]  /*1a6a0*/  MOV R21, R160 ;  /* 0x000000a000157202 */ /* 0x000fe20000000f00 */
[----:B0-----:R-:W-:Y:S06]  /*1a6b0*/  @P1 BRA `(.L_x_1817) ;  /* 0xffffffe000101947 */ /* 0x001fec000383ffff */
[----:B------:R-:W-:Y:S05]  /*1a6c0*/  BSYNC B1 ;  /* 0x0000000000017941 */ /* 0x000fea0003800000 */
.L_x_1804:
[----:B------:R-:W-:Y:S05]  /*1a6d0*/  BSYNC B0 ;  /* 0x0000000000007941 */ /* 0x000fea0003800000 */
.L_x_1803:
[----:B------:R-:W-:Y:S01]  /*1a6e0*/  ISETP.GE.AND P1, PT, R10, R189, PT ;  /* 0x000000bd0a00720c */ /* 0x000fe20003f26270 */
[----:B------:R-:W-:-:S12]  /*1a6f0*/  BSSY B0, `(.L_x_1818) ;  /* 0x000032a000007945 */ /* 0x000fd80003800000 */
[----:B------:R-:W-:Y:S05]  /*1a700*/  @!P1 BRA `(.L_x_1819) ;  /* 0x0000003000a09947 */ /* 0x000fea0003800000 */
[----:B------:R-:W-:Y:S01]  /*1a710*/  IMAD.MOV.U32 R11, RZ, RZ, R3 ;  /* 0x000000ffff0b7224 */ /* 0x000fe200078e0003 */
[----:B------:R-:W-:Y:S01]  /*1a720*/  MOV R20, R160 ;  /* 0x000000a000147202 */ /* 0x000fe20000000f00 */
[----:B------:R-:W-:Y:S02]  /*1a730*/  IMAD.MOV.U32 R9, RZ, RZ, R4 ;  /* 0x000000ffff097224 */ /* 0x000fe400078e0004 */
[----:B------:R-:W-:-:S07]  /*1a740*/  IMAD.MOV.U32 R15, RZ, RZ, R163 ;  /* 0x000000ffff0f7224 */ /* 0x000fce00078e00a3 */
.L_x_1840:
[----:B------:R-:W-:-:S04]  /*1a750*/  ISETP.NE.AND P1, PT, R20, 0x1, PT ;  /* 0x000000011400780c */ /* 0x000fc80003f25270 */
[----:B------:R-:W-:-:S04]  /*1a760*/  SEL R4, RZ, 0x1, P1 ;  /* 0x00000001ff047807 */ /* 0x000fc80000800000 */
[----:B------:R-:W-:Y:S01]  /*1a770*/  LOP3.LUT R163, R15, R4, RZ, 0x3c, !PT ;  /* 0x000000040fa37212 */ /* 0x000fe200078e3cff */
[----:B------:R-:W-:Y:S06]  /*1a780*/  @!P0 BRA `(.L_x_1820) ;  /* 0x0000000000048947 */ /* 0x000fec0003800000 */
[----:B------:R-:W-:Y:S01]  /*1a790*/  BPT.TRAP 0x1 ;  /* 0x000000040000795c */ /* 0x000fe20000300000 */
.L_x_1820:
[----:B------:R-:W-:Y:S01]  /*1a7a0*/  VIADD R160, R20, 0x1 ;  /* 0x0000000114a07836 */ /* 0x000fe20000000000 */
[----:B------:R-:W-:-:S04]  /*1a7b0*/  SHF.L.U32 R3, R163, 0x1f, RZ ;  /* 0x0000001fa3037819 */ /* 0x000fc800000006ff */
[----:B------:R-:W-:-:S04]  /*1a7c0*/  ISETP.NE.AND P1, PT, R160, 0x2, PT ;  /* 0x00000002a000780c */ /* 0x000fc80003f25270 */
[----:B------:R-:W-:-:S05]  /*1a7d0*/  SEL R160, R160, RZ, P1 ;  /* 0x000000ffa0a07207 */ /* 0x000fca0000800000 */
[----:B------:R-:W-:-:S04]  /*1a7e0*/  IMAD R14, R160, 0x8, R18 ;  /* 0x00000008a00e7824 */ /* 0x000fc800078e0212 */
[----:B------:R0:W1:Y:S01]  /*1a7f0*/  SYNCS.PHASECHK.TRANS64.TRYWAIT P1, [R14+URZ+0x2a830], R3 ;  /* 0x02a830030e0075a7 */ /* 0x000062000802017f */
[----:B------:R-:W-:Y:S05]  /*1a800*/  @!P0 BRA `(.L_x_1821) ;  /* 0x0000000000048947 */ /* 0x000fea0003800000 */
[----:B------:R-:W-:Y:S01]  /*1a810*/  BPT.TRAP 0x1 ;  /* 0x000000040000795c */ /* 0x000fe20000300000 */
.L_x_1821:
[----:B------:R-:W-:Y:S01]  /*1a820*/  BSSY B1, `(.L_x_1822) ;  /* 0x0000006000017945 */ /* 0x000fe20003800000 */
[----:B------:R-:W-:Y:S02]  /*1a830*/  IMAD R4, R160, 0x900, R8 ;  /* 0x00000900a0047824 */ /* 0x000fe400078e0208 */
[----:B------:R-:W-:Y:S01]  /*1a840*/  IMAD.MOV.U32 R5, RZ, RZ, 0x40000040 ;  /* 0x40000040ff057424 */ /* 0x000fe200078e00ff */
[----:B-1----:R-:W-:Y:S06]  /*1a850*/  @P1 BRA `(.L_x_1823) ;  /* 0x0000000000081947 */ /* 0x002fec0003800000 */
[----:B------:R-:W1:Y:S02]  /*1a860*/  SYNCS.PHASECHK.TRANS64.TRYWAIT P1, [R14+URZ+0x2a830], R3 ;  /* 0x02a830030e0075a7 */ /* 0x000e64000802017f */
[----:B-1----:R-:W-:Y:S05]  /*1a870*/  @!P1 BRA `(.L_x_1824) ;  /* 0x000000e400609947 */ /* 0x002fea0003800000 */
.L_x_1823:
[----:B------:R-:W-:Y:S05]  /*1a880*/  BSYNC B1 ;  /* 0x0000000000017941 */ /* 0x000fea0003800000 */
.L_x_1822:
[----:B------:R-:W2:Y:S04]  /*1a890*/  LDL.64 R88, [R1+0x28] ;  /* 0x0000280001587983 */ /* 0x000ea80000100a00 */
[----:B------:R-:W3:Y:S04]  /*1a8a0*/  LDL.64 R226, [R1+0x20] ;  /* 0x0000200001e27983 */ /* 0x000ee80000100a00 */
[----:B------:R-:W4:Y:S01]  /*1a8b0*/  LDL.64 R210, [R1+0x18] ;  /* 0x0000180001d27983 */ /* 0x000f220000100a00 */
[C---:B------:R-:W-:Y:S02]  /*1a8c0*/  R2UR UR6, R4.reuse ;  /* 0x00000000040672ca */ /* 0x040fe400000e0000 */
[----:B------:R-:W-:Y:S01]  /*1a8d0*/  R2UR UR7, R5 ;  /* 0x00000000050772ca */ /* 0x000fe200000e0000 */
[----:B------:R0:W-:Y:S04]  /*1a8e0*/  STL.64 [R1+0x48], R6 ;  /* 0x0000480601007387 */ /* 0x0001e80000100a00 */
[----:B0-----:R-:W4:Y:S01]  /*1a8f0*/  LDL.64 R6, [R1+0x10] ;  /* 0x0000100001067983 */ /* 0x001f220000100a00 */
[----:B------:R-:W-:Y:S01]  /*1a900*/  VIADD R12, R4, 0x2 ;  /* 0x00000002040c7836 */ /* 0x000fe20000000000 */
[----:B------:R-:W-:-:S02]  /*1a910*/  MOV R13, 0x40000040 ;  /* 0x40000040000d7802 */ /* 0x000fc40000000f00 */
        /* <DEDUP_REMOVED lines=9> */
[----:B------:R-:W-:Y:S02]  /*1a9b0*/  VIADD R12, R4, 0x4 ;  /* 0x00000004040c7836 */ /* 0x000fe40000000000 */
[----:B------:R-:W-:Y:S01]  /*1a9c0*/  IMAD.MOV.U32 R13, RZ, RZ, 0x40000040 ;  /* 0x40000040ff0d7424 */ /* 0x000fe200078e00ff */
[----:B------:R-:W-:-:S02]  /*1a9d0*/  WARPGROUP.DEPBAR.LE gsb0, 0x0 ;  /* 0x00008000000079c5 */ /* 0x000fc40000010000 */
[----:B------:R-:W-:-:S07]  /*1a9e0*/  WARPGROUP.ARRIVE ;  /* 0x00000000000079c5 */ /* 0x000fce0000000000 */
        /* <DEDUP_REMOVED lines=17> */
[----:B------:R0:W5:Y:S01]  /*1ab00*/  LDL.LU.64 R6, [R1+0x48] ;  /* 0x0000480001067983 */ /* 0x0001620000300a00 */
[----:B------:R-:W-:-:S02]  /*1ab10*/  WARPGROUP.DEPBAR.LE gsb0, 0x0 ;  /* 0x00008000000079c5 */ /* 0x000fc40000010000 */
[----:B------:R-:W-:-:S07]  /*1ab20*/  WARPGROUP.ARRIVE ;  /* 0x00000000000079c5 */ /* 0x000fce0000000000 */
[----:B------:R-:W-:Y:S01]  /*1ab30*/  HGMMA.64x96x16.F32 R88, gdesc[UR4], R88, gsb0 ;  /* 0x01600000045879f0 */ /* 0x000fe20008000858 */
[----:B------:R-:W-:Y:S02]  /*1ab40*/  R2UR UR6, R12 ;  /* 0x000000000c0672ca */ /* 0x000fe400000e0000 */
[----:B------:R-:W-:Y:S02]  /*1ab50*/  R2UR UR7, R13 ;  /* 0x000000000d0772ca */ /* 0x000fe400000e0000 */
[----:B--2---:R-:W-:Y:S02]  /*1ab60*/  R2UR UR4, R226 ;  /* 0x00000000e20472ca */ /* 0x004fe400000e0000 */
        /* <DEDUP_REMOVED lines=8> */
[----:B---3--:R-:W-:Y:S02]  /*1abf0*/  R2UR UR4, R210 ;  /* 0x00000000d20472ca */ /* 0x008fe400000e0000 */
[----:B------:R-:W-:Y:S01]  /*1ac00*/  R2UR UR5, R211 ;  /* 0x00000000d30572ca */ /* 0x000fe200000e0000 */
[----:B------:R-:W-:Y:S01]  /*1ac10*/  VIADD R12, R4, 0x304 ;  /* 0x00000304040c7836 */ /* 0x000fe20000000000 */
[----:B------:R-:W-:Y:S01]  /*1ac20*/  MOV R13, 0x40000040 ;  /* 0x40000040000d7802 */ /* 0x000fe20000000f00 */
[----:B------:R-:W-:-:S02]  /*1ac30*/  WARPGROUP.DEPBAR.LE gsb0, 0x0 ;  /* 0x00008000000079c5 */ /* 0x000fc40000010000 */
[----:B------:R-:W-:-:S08]  /*1ac40*/  WARPGROUP.ARRIVE ;  /* 0x00000000000079c5 */ /* 0x000fd00000000000 */
        /* <DEDUP_REMOVED lines=120> */
.L_x_1825:
[----:B------:R-:W-:Y:S01]  /*1b3d0*/  SHF.L.U32 R2, R15, 0x1f, RZ ;  /* 0x0000001f0f027819 */ /* 0x000fe200000006ff */
[----:B------:R-:W-:-:S04]  /*1b3e0*/  IMAD R12, R20, 0x8, R18 ;  /* 0x00000008140c7824 */ /* 0x000fc800078e0212 */
[----:B------:R0:W2:Y:S01]  /*1b3f0*/  SYNCS.PHASECHK.TRANS64.TRYWAIT P1, [R12+URZ+0x2a850], R2 ;  /* 0x02a850020c0075a7 */ /* 0x0000a2000802017f */
[----:B------:R-:W-:Y:S05]  /*1b400*/  @!P0 BRA `(.L_x_1826) ;  /* 0x0000000000048947 */ /* 0x000fea0003800000 */
[----:B------:R-:W-:Y:S01]  /*1b410*/  BPT.TRAP 0x1 ;  /* 0x000000040000795c */ /* 0x000fe20000300000 */
.L_x_1826:
[----:B------:R-:W-:Y:S01]  /*1b420*/  VIADD R0, R18, 0x400 ;  /* 0x0000040012007836 */ /* 0x000fe20000000000 */
[----:B------:R-:W-:Y:S04]  /*1b430*/  BSSY B1, `(.L_x_1827) ;  /* 0x0000008000017945 */ /* 0x000fe80003800000 */
[----:B------:R-:W-:-:S04]  /*1b440*/  SHF.R.U32.HI R0, RZ, 0x4, R0 ;  /* 0x00000004ff007819 */ /* 0x000fc80000011600 */
[----:B------:R-:W-:-:S04]  /*1b450*/  LOP3.LUT R0, R0, 0x3fff, RZ, 0xc0, !PT ;  /* 0x00003fff00007812 */ /* 0x000fc800078ec0ff */
[----:B------:R-:W-:-:S05]  /*1b460*/  LOP3.LUT R0, R0, 0x3000000, RZ, 0xfc, !PT ;  /* 0x0300000000007812 */ /* 0x000fca00078efcff */
[----:B------:R-:W-:Y:S01]  /*1b470*/  IMAD R0, R20, 0x600, R0 ;  /* 0x0000060014007824 */ /* 0x000fe200078e0200 */
[----:B--2---:R-:W-:Y:S06]  /*1b480*/  @P1 BRA `(.L_x_1828) ;  /* 0x0000000000081947 */ /* 0x004fec0003800000 */
[----:B------:R-:W2:Y:S02]  /*1b490*/  SYNCS.PHASECHK.TRANS64.TRYWAIT P1, [R12+URZ+0x2a850], R2 ;  /* 0x02a850020c0075a7 */ /* 0x000ea4000802017f */
[----:B--2---:R-:W-:Y:S05]  /*1b4a0*/  @!P1 BRA `(.L_x_1829) ;  /* 0x000000d800689947 */ /* 0x004fea0003800000 */
.L_x_1828:
[----:B------:R-:W-:Y:S05]  /*1b4b0*/  BSYNC B1 ;  /* 0x0000000000017941 */ /* 0x000fea0003800000 */
.L_x_1827:
[----:B0-2---:R-:W-:Y:S01]  /*1b4c0*/  IMAD.MOV.U32 R2, RZ, RZ, R0 ;  /* 0x000000ffff027224 */ /* 0x005fe200078e0000 */
[----:B------:R-:W-:Y:S01]  /*1b4d0*/  WARPGROUP.ARRIVE ;  /* 0x00000000000079c5 */ /* 0x000fe20000000000 */
[----:B-1----:R-:W-:-:S03]  /*1b4e0*/  IMAD.MOV.U32 R3, RZ, RZ, 0x40000040 ;  /* 0x40000040ff037424 */ /* 0x002fc600078e00ff */
[----:B------:R-:W-:Y:S02]  /*1b4f0*/  R2UR UR6, R2 ;  /* 0x00000000020672ca */ /* 0x000fe400000e0000 */
[----:B------:R-:W-:Y:S01]  /*1b500*/  R2UR UR7, R3 ;  /* 0x00000000030772ca */ /* 0x000fe200000e0000 */
[----:B------:R-:W-:Y:S01]  /*1b510*/  IMAD.MOV.U32 R3, RZ, RZ, 0x40000040 ;  /* 0x40000040ff037424 */ /* 0x000fe200078e00ff */
[----:B------:R-:W-:-:S11]  /*1b520*/  IADD3 R2, R0, 0x80, RZ ;  /* 0x0000008000027810 */ /* 0x000fd60007ffe0ff */
        /* <DEDUP_REMOVED lines=37> */
.L_x_1830:
[----:B------:R-:W-:Y:S01]  /*1b780*/  ISETP.NE.AND P1, PT, R204, 0x1, PT ;  /* 0x00000001cc00780c */ /* 0x000fe20003f25270 */
[----:B------:R-:W-:Y:S01]  /*1b790*/  IMAD R21, R10, -0x60, RZ ;  /* 0xffffffa00a157824 */ /* 0x000fe200078e02ff */
[----:B------:R-:W-:Y:S01]  /*1b7a0*/  IADD3 R4, R191, R187, RZ ;  /* 0x000000bbbf047210 */ /* 0x000fe20007ffe0ff */
[----:B------:R-:W-:Y:S02]  /*1b7b0*/  ULOP3.LUT UR4, URZ, UR42, URZ, 0x33, !UPT ;  /* 0x0000002a3f047292 */ /* 0x000fe4000f8e333f */
[----:B------:R-:W-:-:S04]  /*1b7c0*/  VIADD R5, R21, 0x1 ;  /* 0x0000000115057836 */ /* 0x000fc80000000000 */
[----:B------:R-:W-:-:S04]  /*1b7d0*/  IMAD R5, R190, -0x2, R5 ;  /* 0xfffffffebe057824 */ /* 0x000fc800078e0205 */
[----:B------:R-:W0:Y:S01]  /*1b7e0*/  @P1 LDC R3, c[0x0][0x44c] ;  /* 0x00011300ff031b82 */ /* 0x000e220000000800 */
[----:B------:R-:W-:-:S05]  /*1b7f0*/  IADD3 R15, -R166, R5, R167 ;  /* 0x00000005a60f7210 */ /* 0x000fca0007ffe1a7 */
[C---:B------:R-:W-:Y:S02]  /*1b800*/  VIADD R20, R15.reuse, UR51 ;  /* 0x000000330f147c36 */ /* 0x040fe40008000000 */
[----:B------:R-:W1:Y:S01]  /*1b810*/  @P1 LDC R0, c[0x0][0x450] ;  /* 0x00011400ff001b82 */ /* 0x000e620000000800 */
[----:B------:R-:W-:Y:S02]  /*1b820*/  VIADD R15, R15, UR4 ;  /* 0x000000040f0f7c36 */ /* 0x000fe40008000000 */
[----:B0-----:R-:W-:-:S05]  /*1b830*/  @P1 IMAD.HI.U32 R3, R4, R3, RZ ;  /* 0x0000000304031227 */ /* 0x001fca00078e00ff */
[----:B-1----:R-:W-:Y:S01]  /*1b840*/  @P1 SHF.R.U32.HI R4, RZ, R0, R3 ;  /* 0x00000000ff041219 */ /* 0x002fe20000011603 */
[----:B------:R-:W-:Y:S01]  /*1b850*/  VIADD R3, R14, 0x2a840 ;  /* 0x0002a8400e037836 */ /* 0x000fe20000000000 */
[----:B------:R-:W-:Y:S02]  /*1b860*/  ISETP.GE.AND P1, PT, R200, 0x1, PT ;  /* 0x00000001c800780c */ /* 0x000fe40003f26270 */
[----:B------:R-:W-:Y:S01]  /*1b870*/  IADD3 R0, R5, -0x1, RZ ;  /* 0xffffffff05007810 */ /* 0x000fe20007ffe0ff */
[----:B------:R-:W0:Y:S01]  /*1b880*/  SHFL.IDX PT, R137, R4, RZ, 0x1c1f ;  /* 0x001c1fff04897589 */ /* 0x000e2200000e0000 */
[----:B------:R-:W-:-:S04]  /*1b890*/  PRMT R3, R172, 0x654, R3 ;  /* 0x00000654ac037816 */ /* 0x000fc80000000003 */
[----:B------:R1:W-:Y:S01]  /*1b8a0*/  SYNCS.ARRIVE.TRANS64.RED.A1T0 RZ, [R3+URZ], RZ ;  /* 0x000000ff03ff79a7 */ /* 0x0003e2000810043f */
[--C-:B0-----:R-:W-:Y:S02]  /*1b8b0*/  IMAD.IADD R13, R20, 0x1, R137.reuse ;  /* 0x00000001140d7824 */ /* 0x101fe400078e0289 */
[----:B------:R-:W-:Y:S02]  /*1b8c0*/  IMAD.IADD R5, R15, 0x1, R137 ;  /* 0x000000010f057824 */ /* 0x000fe400078e0289 */
[----:B-1----:R-:W-:Y:S05]  /*1b8d0*/  @!P1 BRA `(.L_x_1831) ;  /* 0x0000000000549947 */ /* 0x002fea0003800000 */
        /* <DEDUP_REMOVED lines=12> */
.L_x_1833:
[----:B------:R-:W-:-:S05]  /*1b9a0*/  IMAD.U32 R14, RZ, RZ, UR38 ;  /* 0x00000026ff0e7e24 */ /* 0x000fca000f8e00ff */
[----:B------:R-:W-:-:S13]  /*1b9b0*/  ISETP.NE.AND P1, PT, R14, 0x1, PT ;  /* 0x000000010e00780c */ /* 0x000fda0003f25270 */
[----:B------:R-:W0:Y:S02]  /*1b9c0*/  @P1 LDC.64 R2, c[0x0][0x9e8] ;  /* 0x00027a00ff021b82 */ /* 0x000e240000000a00 */
[----:B0-----:R-:W-:-:S05]  /*1b9d0*/  @P1 IMAD.HI.U32 R2, R137, R2, RZ ;  /* 0x0000000289021227 */ /* 0x001fca00078e00ff */
[----:B------:R-:W-:-:S07]  /*1b9e0*/  @P1 SHF.R.U32.HI R137, RZ, R3, R2 ;  /* 0x00000003ff891219 */ /* 0x000fce0000011602 */
.L_x_1834:
[----:B------:R-:W-:Y:S05]  /*1b9f0*/  BSYNC B1 ;  /* 0x0000000000017941 */ /* 0x000fea0003800000 */
.L_x_1832:
[----:B------:R-:W-:-:S05]  /*1ba00*/  IMAD R2, R137, R14, R0 ;  /* 0x0000000e89027224 */ /* 0x000fca00078e0200 */
[----:B------:R-:W-:Y:S02]  /*1ba10*/  VIADDMNMX R13, R2, R14, R13, PT ;  /* 0x0000000e020d7246 */ /* 0x000fe4000380010d */
[----:B------:R-:W-:-:S07]  /*1ba20*/  VIMNMX R5, R5, R2, !PT ;  /* 0x0000000205057248 */ /* 0x000fce0007fe0100 */
.L_x_1831:
        /* <DEDUP_REMOVED lines=151> */
.L_x_1837:
[----:B------:R-:W-:-:S05]  /*1c3a0*/  IMAD.U32 R13, RZ, RZ, UR38 ;  /* 0x00000026ff0d7e24 */ /* 0x000fca000f8e00ff */
[----:B------:R-:W-:-:S13]  /*1c3b0*/  ISETP.NE.AND P6, PT, R13, 0x1, PT ;  /* 0x000000010d00780c */ /* 0x000fda0003fc5270 */
[----:B------:R-:W0:Y:S02]  /*1c3c0*/  @P6 LDC.64 R2, c[0x0][0x9e8] ;  /* 0x00027a00ff026b82 */ /* 0x000e240000000a00 */
[----:B0-----:R-:W-:-:S05]  /*1c3d0*/  @P6 IMAD.HI.U32 R2, R5, R2, RZ ;  /* 0x0000000205026227 */ /* 0x001fca00078e00ff */
[----:B------:R-:W-:-:S07]  /*1c3e0*/  @P6 SHF.R.U32.HI R5, RZ, R3, R2 ;  /* 0x00000003ff056219 */ /* 0x000fce0000011602 */
.L_x_1838:
[----:B------:R-:W-:Y:S05]  /*1c3f0*/  BSYNC B1 ;  /* 0x0000000000017941 */ /* 0x000fea0003800000 */
.L_x_1836:
[----:B------:R-:W-:-:S05]  /*1c400*/  IMAD R0, R5, R13, R0 ;  /* 0x0000000d05007224 */ /* 0x000fca00078e0200 */
[----:B------:R-:W-:Y:S02]  /*1c410*/  VIADDMNMX R20, R0, R13, R20, PT ;  /* 0x0000000d00147246 */ /* 0x000fe40003800114 */
[----:B------:R-:W-:-:S07]  /*1c420*/  VIMNMX R15, R15, R0, !PT ;  /* 0x000000000f0f7248 */ /* 0x000fce0007fe0100 */
.L_x_1835:
[C---:B------:R-:W-:Y:S01]  /*1c430*/  ISETP.GT.AND P1, PT, R15.reuse, 0x1, !P1 ;  /* 0x000000010f00780c */ /* 0x040fe20004f24270 */
[----:B------:R-:W-:Y:S01]  /*1c440*/  IMAD.U32 R5, RZ, RZ, UR43 ;  /* 0x0000002bff057e24 */ /* 0x000fe2000f8e00ff */
        /* <DEDUP_REMOVED lines=83> */
[----:B0-----:R-:W-:-:S02]  /*1c980*/  FMNMX.FTZ R13, R0, R3, !PT ;  /* 0x00000003000d7209 */ /* 0x001fc40007810000 */
[----:B------:R-:W-:Y:S02]  /*1c990*/  FSEL R118, R118, -INF , !P1 ;  /* 0xff80000076767808 */ /* 0x000fe40004800000 */
[----:B------:R-:W-:Y:S01]  /*1c9a0*/  LOP3.LUT P1, RZ, R22, 0x200, RZ, 0xc0, !PT ;  /* 0x0000020016ff7812 */ /* 0x000fe2000782c0ff */
[----:B------:R-:W0:Y:S01]  /*1c9b0*/  SHFL.BFLY PT, R4, R13, 0x1, 0x1f ;  /* 0x0c201f000d047f89 */ /* 0x000e2200000e0000 */
[C---:B------:R-:W-:Y:S02]  /*1c9c0*/  ISETP.GT.AND P5, PT, R15.reuse, 0x58, !P5 ;  /* 0x000000580f00780c */ /* 0x040fe40006fa4270 */
[----:B------:R-:W-:Y:S02]  /*1c9d0*/  ISETP.GT.AND P1, PT, R15, 0x39, !P1 ;  /* 0x000000390f00780c */ /* 0x000fe40004f24270 */
[C---:B------:R-:W-:Y:S02]  /*1c9e0*/  ISETP.LT.OR P4, PT, R20.reuse, 0x52, P4 ;  /* 0x000000521400780c */ /* 0x040fe40002781670 */
[----:B------:R-:W-:-:S02]  /*1c9f0*/  ISETP.LT.OR P1, PT, R20, 0x3a, P1 ;  /* 0x0000003a1400780c */ /* 0x000fc40000f21670 */
[----:B------:R-:W-:Y:S02]  /*1ca00*/  ISETP.LT.OR P5, PT, R20, 0x59, P5 ;  /* 0x000000591400780c */ /* 0x000fe40002fa1670 */
[----:B------:R-:W-:Y:S02]  /*1ca10*/  FSEL R119, R119, -INF , !P1 ;  /* 0xff80000077777808 */ /* 0x000fe40004800000 */
[----:B------:R-:W-:Y:S02]  /*1ca20*/  LOP3.LUT P1, RZ, R22, 0x100, RZ, 0xc0, !PT ;  /* 0x0000010016ff7812 */ /* 0x000fe4000782c0ff */
[----:B------:R-:W-:Y:S02]  /*1ca30*/  FSEL R134, R134, -INF , !P5 ;  /* 0xff80000086867808 */ /* 0x000fe40006800000 */
[----:B------:R-:W-:-:S04]  /*1ca40*/  ISETP.GT.AND P1, PT, R15, 0x40, !P1 ;  /* 0x000000400f00780c */ /* 0x000fc80004f24270 */
[----:B------:R-:W-:Y:S02]  /*1ca50*/  ISETP.LT.OR P1, PT, R20, 0x41, P1 ;  /* 0x000000411400780c */ /* 0x000fe40000f21670 */
        /* <DEDUP_REMOVED lines=55> */
[----:B------:R-:W-:Y:S01]  /*1cdd0*/  FSEL R108, R4, RZ, P1 ;  /* 0x000000ff046c7208 */ /* 0x000fe20000800000 */
[----:B------:R-:W-:Y:S01]  /*1cde0*/  MUFU.EX2 R89, R89 ;  /* 0x0000005900597308 */ /* 0x000fe20000000800 */
[----:B------:R-:W-:-:S03]  /*1cdf0*/  FMNMX.FTZ R13, R110, R13, !PT ;  /* 0x0000000d6e0d7209 */ /* 0x000fc60007810000 */
[----:B------:R-:W-:Y:S01]  /*1ce00*/  FADD.FTZ R108, -R108, R9 ;  /* 0x000000096c6c7221 */ /* 0x000fe20000010100 */
[----:B------:R-:W-:-:S03]  /*1ce10*/  FMNMX.FTZ R13, R228, R13, !PT ;  /* 0x0000000de40d7209 */ /* 0x000fc60007810000 */
[----:B------:R-:W-:Y:S01]  /*1ce20*/  MUFU.EX2 R95, R95 ;  /* 0x0000005f005f7308 */ /* 0x000fe20000000800 */
[----:B------:R-:W-:-:S04]  /*1ce30*/  FMNMX.FTZ R0, R114, R13, !PT ;  /* 0x0000000d72007209 */ /* 0x000fc80007810000 */
[----:B------:R-:W-:-:S03]  /*1ce40*/  FMNMX.FTZ R13, R115, R0, !PT ;  /* 0x00000000730d7209 */ /* 0x000fc60007810000 */
[----:B------:R-:W-:Y:S01]  /*1ce50*/  MUFU.EX2 R88, R88 ;  /* 0x0000005800587308 */ /* 0x000fe20000000800 */
[----:B------:R-:W-:Y:S01]  /*1ce60*/  FMNMX.FTZ R0, R118, R13, !PT ;  /* 0x0000000d76007209 */ /* 0x000fe20007810000 */
[----:B------:R-:W-:Y:S01]  /*1ce70*/  FFMA.FTZ R13, R104, R5, -R3 ;  /* 0x00000005680d7223 */ /* 0x000fe20000010803 */
[----:B------:R-:W-:Y:S02]  /*1ce80*/  FSEL R104, R135, -INF , !P2 ;  /* 0xff80000087687808 */ /* 0x000fe40005000000 */
[----:B------:R-:W-:-:S03]  /*1ce90*/  FMNMX.FTZ R97, R119, R0, !PT ;  /* 0x0000000077617209 */ /* 0x000fc60007810000 */
[----:B------:R-:W-:Y:S01]  /*1cea0*/  MUFU.EX2 R93, R93 ;  /* 0x0000005d005d7308 */ /* 0x000fe20000000800 */
[----:B------:R-:W-:-:S04]  /*1ceb0*/  FMNMX.FTZ R0, R122, R97, !PT ;  /* 0x000000617a007209 */ /* 0x000fc80007810000 */
        /* <DEDUP_REMOVED lines=10> */
[----:B------:R-:W-:Y:S02]  /*1cf60*/  MUFU.EX2 R91, R91 ;  /* 0x0000005b005b7308 */ /* 0x000fe40000000800 */
[----:B------:R-:W0:Y:S06]  /*1cf70*/  SHFL.BFLY PT, R0, R97, 0x2, 0x1f ;  /* 0x0c401f0061007f89 */ /* 0x000e2c00000e0000 */
[----:B------:R-:W-:Y:S08]  /*1cf80*/  MUFU.EX2 R13, R13 ;  /* 0x0000000d000d7308 */ /* 0x000ff00000000800 */
[----:B------:R-:W-:Y:S08]  /*1cf90*/  MUFU.EX2 R92, R92 ;  /* 0x0000005c005c7308 */ /* 0x000ff00000000800 */
[----:B------:R-:W-:Y:S01]  /*1cfa0*/  MUFU.EX2 R15, R15 ;  /* 0x0000000f000f7308 */ /* 0x000fe20000000800 */
[----:B0-----:R-:W-:Y:S01]  /*1cfb0*/  FMNMX.FTZ R0, R97, R0, !PT ;  /* 0x0000000061007209 */ /* 0x001fe20007810000 */
[----:B------:R-:W-:-:S04]  /*1cfc0*/  FFMA.FTZ R97, R154, R5, -R3 ;  /* 0x000000059a617223 */ /* 0x000fc80000010803 */
[----:B------:R-:W0:Y:S02]  /*1cfd0*/  SHFL.BFLY PT, R107, R0, 0x1, 0x1f ;  /* 0x0c201f00006b7f89 */ /* 0x000e2400000e0000 */
[----:B------:R-:W-:Y:S08]  /*1cfe0*/  MUFU.EX2 R20, R20 ;  /* 0x0000001400147308 */ /* 0x000ff00000000800 */
[----:B------:R-:W-:Y:S08]  /*1cff0*/  MUFU.EX2 R144, R144 ;  /* 0x0000009000907308 */ /* 0x000ff00000000800 */
[----:B------:R-:W-:Y:S01]  /*1d000*/  MUFU.EX2 R105, R105 ;  /* 0x0000006900697308 */ /* 0x000fe20000000800 */
[----:B0-----:R-:W-:Y:S01]  /*1d010*/  FMNMX.FTZ R3, R0, R107, !PT ;  /* 0x0000006b00037209 */ /* 0x001fe20007810000 */
[----:B------:R-:W-:-:S06]  /*1d020*/  FMUL.FTZ R0, R108, R5 ;  /* 0x000000056c007220 */ /* 0x000fcc0000410000 */
[----:B------:R-:W-:Y:S01]  /*1d030*/  MUFU.EX2 R146, R146 ;  /* 0x0000009200927308 */ /* 0x000fe20000000800 */
[C---:B------:R-:W-:Y:S01]  /*1d040*/  FSETP.NEU.FTZ.AND P1, PT, R3.reuse, -INF , PT ;  /* 0xff8000000300780b */ /* 0x040fe20003f3d000 */
[----:B------:R-:W-:-:S05]  /*1d050*/  FMUL.FTZ R107, R3, R5 ;  /* 0x00000005036b7220 */ /* 0x000fca0000410000 */
[----:B------:R-:W-:Y:S01]  /*1d060*/  FSEL R107, R107, RZ, P1 ;  /* 0x000000ff6b6b7208 */ /* 0x000fe20000800000 */
[----:B------:R-:W0:Y:S04]  /*1d070*/  MUFU.EX2 R0, R0 ;  /* 0x0000000000007308 */ /* 0x000e280000000800 */
[-CC-:B------:R-:W-:Y:S01]  /*1d080*/  FFMA.FTZ R112, R2, R5.reuse, -R107.reuse ;  /* 0x0000000502707223 */ /* 0x180fe2000001086b */
[----:B------:R-:W-:Y:S01]  /*1d090*/  FSEL R2, R3, RZ, P1 ;  /* 0x000000ff03027208 */ /* 0x000fe20000800000 */
[-CC-:B------:R-:W-:Y:S01]  /*1d0a0*/  FFMA.FTZ R157, R90, R5.reuse, -R107.reuse ;  /* 0x000000055a9d7223 */ /* 0x180fe2000001086b */
[-CC-:B------:R-:W-:Y:S01]  /*1d0b0*/  FFMA.FTZ R159, R94, R5.reuse, -R107.reuse ;  /* 0x000000055e9f7223 */ /* 0x180fe2000001086b */
[-CC-:B------:R-:W-:Y:S01]  /*1d0c0*/  FFMA.FTZ R108, R158, R5.reuse, -R107.reuse ;  /* 0x000000059e6c7223 */ /* 0x180fe2000001086b */
[-C--:B------:R-:W-:Y:S01]  /*1d0d0*/  FFMA.FTZ R153, R98, R5.reuse, -R107 ;  /* 0x0000000562997223 */ /* 0x080fe2000001086b */
[----:B------:R-:W-:Y:S01]  /*1d0e0*/  FADD.FTZ R2, -R2, R11 ;  /* 0x0000000b02027221 */ /* 0x000fe20000010100 */
[----:B------:R-:W-:Y:S01]  /*1d0f0*/  MUFU.EX2 R112, R112 ;  /* 0x0000007000707308 */ /* 0x000fe20000000800 */
[-CC-:B------:R-:W-:Y:S01]  /*1d100*/  FFMA.FTZ R98, R210, R5.reuse, -R107.reuse ;  /* 0x00000005d2627223 */ /* 0x180fe2000001086b */
[-CC-:B------:R-:W-:Y:S01]  /*1d110*/  FFMA.FTZ R151, R110, R5.reuse, -R107.reuse ;  /* 0x000000056e977223 */ /* 0x180fe2000001086b */
[-C--:B------:R-:W-:Y:S01]  /*1d120*/  FMUL.FTZ R2, R2, R5.reuse ;  /* 0x0000000502027220 */ /* 0x080fe20000410000 */
[-CC-:B------:R-:W-:Y:S01]  /*1d130*/  FFMA.FTZ R155, R102, R5.reuse, -R107.reuse ;  /* 0x00000005669b7223 */ /* 0x180fe2000001086b */
[----:B------:R-:W-:Y:S01]  /*1d140*/  FFMA.FTZ R94, R212, R5, -R107 ;  /* 0x00000005d45e7223 */ /* 0x000fe2000001086b */
[----:B0----5:R-:W-:Y:S01]  /*1d150*/  FFMA.FTZ R110, R0, R7, R89 ;  /* 0x00000007006e7223 */ /* 0x021fe20000010059 */
[-CC-:B------:R-:W-:Y:S01]  /*1d160*/  FFMA.FTZ R145, R114, R5.reuse, -R107.reuse ;  /* 0x0000000572917223 */ /* 0x180fe2000001086b */
[----:B------:R-:W-:Y:S01]  /*1d170*/  MUFU.EX2 R157, R157 ;  /* 0x0000009d009d7308 */ /* 0x000fe20000000800 */
[-CC-:B------:R-:W-:Y:S01]  /*1d180*/  FFMA.FTZ R149, R106, R5.reuse, -R107.reuse ;  /* 0x000000056a957223 */ /* 0x180fe2000001086b */
[----:B------:R-:W-:Y:S01]  /*1d190*/  FADD.FTZ R11, R95, R110 ;  /* 0x0000006e5f0b7221 */ /* 0x000fe20000010000 */
[-CC-:B------:R-:W-:Y:S01]  /*1d1a0*/  FFMA.FTZ R90, R226, R5.reuse, -R107.reuse ;  /* 0x00000005e25a7223 */ /* 0x180fe2000001086b */
[-CC-:B------:R-:W-:Y:S01]  /*1d1b0*/  FFMA.FTZ R102, R228, R5.reuse, -R107.reuse ;  /* 0x00000005e4667223 */ /* 0x180fe2000001086b */
[-C--:B------:R-:W-:Y:S01]  /*1d1c0*/  FFMA.FTZ R106, R115, R5.reuse, -R107 ;  /* 0x00000005736a7223 */ /* 0x080fe2000001086b */
        /* <DEDUP_REMOVED lines=13> */
[----:B0-----:R-:W-:-:S04]  /*1d2a0*/  FFMA.FTZ R7, R2, R6, R157 ;  /* 0x0000000602077223 */ /* 0x001fc8000001009d */
[----:B------:R-:W-:-:S03]  /*1d2b0*/  FADD.FTZ R6, R112, R7 ;  /* 0x0000000770067221 */ /* 0x000fc60000010000 */
[----:B------:R-:W0:Y:S01]  /*1d2c0*/  MUFU.EX2 R153, R153 ;  /* 0x0000009900997308 */ /* 0x000e220000000800 */
[----:B-1----:R-:W-:-:S07]  /*1d2d0*/  FADD.FTZ R7, R159, R6 ;  /* 0x000000069f077221 */ /* 0x002fce0000010000 */
[----:B------:R-:W1:Y:S01]  /*1d2e0*/  MUFU.EX2 R98, R98 ;  /* 0x0000006200627308 */ /* 0x000e620000000800 */
[----:B--2---:R-:W-:Y:S01]  /*1d2f0*/  FADD.FTZ R6, R108, R7 ;  /* 0x000000076c067221 */ /* 0x004fe20000010000 */
[----:B------:R-:W-:Y:S01]  /*1d300*/  FADD.FTZ R7, R21, R114 ;  /* 0x0000007215077221 */ /* 0x000fe20000010000 */
[----:B------:R-:W-:-:S03]  /*1d310*/  FFMA.FTZ R114, R123, R5, -R107 ;  /* 0x000000057b727223 */ /* 0x000fc6000001086b */
        /* <DEDUP_REMOVED lines=10> */
[----:B0-----:R-:W-:Y:S01]  /*1d3c0*/  FADD.FTZ R6, R94, R7 ;  /* 0x000000075e067221 */ /* 0x001fe20000010000 */
[----:B------:R-:W-:Y:S01]  /*1d3d0*/  FADD.FTZ R7, R13, R116 ;  /* 0x000000740d077221 */ /* 0x000fe20000010000 */
[----:B------:R-:W-:-:S05]  /*1d3e0*/  FFMA.FTZ R116, R127, R5, -R107 ;  /* 0x000000057f747223 */ /* 0x000fca000001086b */
        /* <DEDUP_REMOVED lines=56> */
.L_x_1839:
[C---:B------:R-:W-:Y:S01]  /*1d770*/  ISETP.GT.AND P1, PT, R10.reuse, R189, PT ;  /* 0x000000bd0a00720c */ /* 0x040fe20003f24270 */
[----:B------:R-:W-:Y:S01]  /*1d780*/  VIADD R10, R10, 0xffffffff ;  /* 0xffffffff0a0a7836 */ /* 0x000fe20000000000 */
[----:B------:R-:W-:Y:S02]  /*1d790*/  IADD3 R11, R12, 0x2a860, RZ ;  /* 0x0002a8600c0b7810 */ /* 0x000fe40007ffe0ff */
        /* <DEDUP_REMOVED lines=30> */
[----:B------:R-:W-:Y:S06]  /*1d980*/  @P1 BRA `(.L_x_1840) ;  /* 0xffffffcc00701947 */ /* 0x000fec000383ffff */
.L_x_1819:
[----:B------:R-:W-:Y:S05]  /*1d990*/  BSYNC B0 ;  /* 0x0000000000007941 */ /* 0x000fea0003800000 */
.L_x_1818:
        /* <DEDUP_REMOVED lines=67> */
.L_x_1841:
[----:B------:R-:W-:Y:S01]  /*1ddd0*/  IMAD R13, R160, 0x8, R18 ;  /* 0x00000008a00d7824 */ /* 0x000fe200078e0212 */
[----:B------:R-:W-:-:S04]  /*1dde0*/  SHF.L.U32 R2, R163, 0x1f, RZ ;  /* 0x0000001fa3027819 */ /* 0x000fc800000006ff */
[----:B------:R0:W1:Y:S01]  /*1ddf0*/  SYNCS.PHASECHK.TRANS64.TRYWAIT P1, [R13+URZ+0x2a850], R2 ;  /* 0x02a850020d0075a7 */ /* 0x000062000802017f */
[----:B------:R-:W-:Y:S05]  /*1de00*/  @!P0 BRA `(.L_x_1842) ;  /* 0x0000000000048947 */ /* 0x000fea0003800000 */
[----:B------:R-:W-:Y:S01]  /*1de10*/  BPT.TRAP 0x1 ;  /* 0x000000040000795c */ /* 0x000fe20000300000 */
.L_x_1842:
        /* <DEDUP_REMOVED lines=9> */
.L_x_1844:
[----:B------:R-:W-:Y:S05]  /*1deb0*/  BSYNC B0 ;  /* 0x0000000000007941 */ /* 0x000fea0003800000 */
.L_x_1843:
[----:B------:R-:W-:Y:S01]  /*1dec0*/  IMAD.MOV.U32 R8, RZ, RZ, R0 ;  /* 0x000000ffff087224 */ /* 0x000fe200078e0000 */
[----:B------:R-:W-:Y:S01]  /*1ded0*/  WARPGROUP.ARRIVE ;  /* 0x00000000000079c5 */ /* 0x000fe20000000000 */
[----:B------:R-:W-:Y:S02]  /*1dee0*/  IMAD.MOV.U32 R9, RZ, RZ, 0x40000040 ;  /* 0x40000040ff097424 */ /* 0x000fe400078e00ff */
[----:B------:R-:W-:Y:S01]  /*1def0*/  IMAD.MOV.U32 R10, RZ, RZ, RZ ;  /* 0x000000ffff0a7224 */ /* 0x000fe200078e00ff */
[----:B------:R-:W-:Y:S01]  /*1df00*/  R2UR UR6, R8 ;  /* 0x00000000080672ca */ /* 0x000fe200000e0000 */
[----:B------:R-:W-:Y:S01]  /*1df10*/  IMAD.MOV.U32 R20, RZ, RZ, -0x800000 ;  /* 0xff800000ff147424 */ /* 0x000fe200078e00ff */
        /* <DEDUP_REMOVED lines=29> */
[----:B------:R-:W2:Y:S02]  /*1e0f0*/  SHFL.BFLY PT, R0, R7, 0x2, 0x1f ;  /* 0x0c401f0007007f89 */ /* 0x000ea400000e0000 */
[----:B--2---:R-:W-:Y:S01]  /*1e100*/  FADD.FTZ R0, R0, R7 ;  /* 0x0000000700007221 */ /* 0x004fe20000010000 */
[----:B------:R-:W-:Y:S02]  /*1e110*/  WARPGROUP.DEPBAR.LE gsb0, 0x0 ;  /* 0x00008000000079c5 */ /* 0x000fe40000010000 */
[----:B------:R-:W-:-:S06]  /*1e120*/  WARPGROUP.ARRIVE ;  /* 0x00000000000079c5 */ /* 0x000fcc0000000000 */
[----:B------:R-:W-:Y:S01]  /*1e130*/  HGMMA.64x128x16.F32 R24, R140, gdesc[UR4].tnspB, R24, gsb0 ;  /* 0x41e000048c187df0 */ /* 0x000fe20008000818 */
[----:B------:R-:W-:Y:S02]  /*1e140*/  R2UR UR6, R8 ;  /* 0x00000000080672ca */ /* 0x000fe400000e0000 */
[----:B------:R-:W-:Y:S02]  /*1e150*/  R2UR UR7, R9 ;  /* 0x00000000090772ca */ /* 0x000fe400000e0000 */
[----:B------:R-:W0:Y:S01]  /*1e160*/  SHFL.BFLY PT, R9, R6, 0x2, 0x1f ;  /* 0x0c401f0006097f89 */ /* 0x000e2200000e0000 */
[----:B------:R-:W-:Y:S01]  /*1e170*/  MOV R8, RZ ;  /* 0x000000ff00087202 */ /* 0x000fe20000000f00 */
[----:B01----:R-:W-:Y:S02]  /*1e180*/  FADD.FTZ R2, R9, R6 ;  /* 0x0000000609027221 */ /* 0x003fe40000010000 */
        /* <DEDUP_REMOVED lines=23> */
.L_x_1846:
[----:B------:R-:W-:Y:S01]  /*1e300*/  VIADD R3, R13, 0x2a860 ;  /* 0x0002a8600d037836 */ /* 0x000fe20000000000 */
[----:B------:R-:W-:Y:S01]  /*1e310*/  IADD3 R160, R160, 0x1, RZ ;  /* 0x00000001a0a07810 */ /* 0x000fe20007ffe0ff */
[-C--:B------:R-:W-:Y:S01]  /*1e320*/  FMUL.FTZ R21, R36, R8.reuse ;  /* 0x0000000824157220 */ /* 0x080fe20000410000 */
[----:B------:R-:W-:Y:S01]  /*1e330*/  FMUL.FTZ R36, R72, R8 ;  /* 0x0000000848247220 */ /* 0x000fe20000410000 */
[----:B0-----:R-:W-:Y:S01]  /*1e340*/  FMUL.FTZ R93, R34, R10 ;  /* 0x0000000a225d7220 */ /* 0x001fe20000410000 */
[----:B------:R-:W-:Y:S01]  /*1e350*/  PRMT R3, R172, 0x654, R3 ;  /* 0x00000654ac037816 */ /* 0x000fe20000000003 */
[-C--:B------:R-:W-:Y:S01]  /*1e360*/  FMUL.FTZ R88, R32, R8.reuse ;  /* 0x0000000820587220 */ /* 0x080fe20000410000 */
[----:B------:R-:W-:Y:S01]  /*1e370*/  ISETP.NE.AND P1, PT, R160, 0x2, PT ;  /* 0x00000002a000780c */ /* 0x000fe20003f25270 */
[----:B------:R-:W-:Y:S01]  /*1e380*/  FMUL.FTZ R90, R37, R8 ;  /* 0x00000008255a7220 */ /* 0x000fe20000410000 */
[----:B------:R1:W-:Y:S01]  /*1e390*/  SYNCS.ARRIVE.TRANS64.RED.A1T0 RZ, [R3+URZ], RZ ;  /* 0x000000ff03ff79a7 */ /* 0x0003e2000810043f */
[-C--:B------:R-:W-:Y:S01]  /*1e3a0*/  FMUL.FTZ R99, R26, R10.reuse ;  /* 0x0000000a1a637220 */ /* 0x080fe20000410000 */
[----:B------:R-:W-:Y:S01]  /*1e3b0*/  SEL R2, RZ, 0x1, P1 ;  /* 0x00000001ff027807 */ /* 0x000fe20000800000 */
        /* <DEDUP_REMOVED lines=59> */
[----:B------:R-:W-:Y:S01]  /*1e770*/  LOP3.LUT R163, R163, R2, RZ, 0x3c, !PT ;  /* 0x00000002a3a37212 */ /* 0x000fe200078e3cff */
[----:B------:R-:W-:Y:S01]  /*1e780*/  VIADD R197, R197, 0x1 ;  /* 0x00000001c5c57836 */ /* 0x000fe20000000000 */
[----:B-1----:R-:W-:-:S07]  /*1e790*/  SEL R160, R160, RZ, P1 ;  /* 0x000000ffa0a07207 */ /* 0x002fce0000800000 */
.L_x_1699:
[----:B------:R-:W1:Y:S08]  /*1e7a0*/  S2UR UR4, SR_CgaCtaId ;  /* 0x00000000000479c3 */ /* 0x000e700000008800 */
[----:B------:R-:W-:Y:S01]  /*1e7b0*/  BAR.SYNC.DEFER_BLOCKING 0x5, 0x180 ;  /* 0x0146000000007b1d */ /* 0x000fe20000010000 */
[----:B------:R-:W-:-:S05]  /*1e7c0*/  MOV R3, 0x400 ;  /* 0x0000040000037802 */ /* 0x000fca0000000f00 */
[----:B------:R-:W-:Y:S01]  /*1e7d0*/  BSSY B0, `(.L_x_1847) ;  /* 0x00001f3000007945 */ /* 0x000fe20003800000 */
[----:B-1----:R-:W-:-:S05]  /*1e7e0*/  IMAD.U32 R172, RZ, RZ, UR4 ;  /* 0x00000004ffac7e24 */ /* 0x002fca000f8e00ff */
[----:B------:R-:W-:-:S05]  /*1e7f0*/  LEA R18, R172, R3, 0x18 ;  /* 0x00000003ac127211 */ /* 0x000fca00078ec0ff */
[----:B0---4-:R0:W1:Y:S01]  /*1e800*/  LDS.128 R28, [R18+0x2a8d0] ;  /* 0x02a8d000121c7984 */ /* 0x0110620000000c00 */
[----:B------:R-:W-:Y:S06]  /*1e810*/  BAR.ARV 0x4, 0x180 ;  /* 0x0106000000007b1d */ /* 0x000fec0000002000 */
[----:B------:R-:W-:Y:S05]  /*1e820*/  @P0 BRA `(.L_x_1848) ;  /* 0x0000001400000947 */ /* 0x000fea0003800000 */
[----:B------:R-:W2:Y:S01]  /*1e830*/  S2R R5, SR_SWINHI ;  /* 0x0000000000057919 */ /* 0x000ea20000002f00 */
        /* <DEDUP_REMOVED lines=9> */
[----:B--2---:R-:W-:-:S03]  /*1e8d0*/  MOV R3, R5 ;  /* 0x0000000500037202 */ /* 0x004fc60000000f00 */
[----:B------:R-:W-:-:S03]  /*1e8e0*/  IMAD.WIDE R4, R222, 0x2, R2 ;  /* 0x00000002de047825 */ /* 0x000fc600078e0202 */
[C---:B------:R-:W-:Y:S02]  /*1e8f0*/  LOP3.LUT R15, R4.reuse, 0x380, RZ, 0xc0, !PT ;  /* 0x00000380040f7812 */ /* 0x040fe400078ec0ff */
[C---:B------:R-:W-:Y:S02]  /*1e900*/  IADD3 R107, P0, R4.reuse, 0x4060, RZ ;  /* 0x00004060046b7810 */ /* 0x040fe40007f1e0ff */
[----:B------:R-:W-:Y:S01]  /*1e910*/  SHF.R.U64 R15, R15, 0x3, RZ ;  /* 0x000000030f0f7819 */ /* 0x000fe200000012ff */
[----:B------:R-:W-:Y:S01]  /*1e920*/  BAR.SYNC.DEFER_BLOCKING 0x1, 0x100 ;  /* 0x0044000000007b1d */ /* 0x000fe20000010000 */
[C---:B------:R-:W-:Y:S01]  /*1e930*/  IADD3 R71, P6, R4.reuse, 0x20, RZ ;  /* 0x0000002004477810 */ /* 0x040fe20007fde0ff */
[--C-:B------:R-:W-:Y:S01]  /*1e940*/  IMAD.X R33, RZ, RZ, R5.reuse, P0 ;  /* 0x000000ffff217224 */ /* 0x100fe200000e0605 */
[C---:B------:R-:W-:Y:S02]  /*1e950*/  IADD3 R75, P5, R4.reuse, 0x40, RZ ;  /* 0x00000040044b7810 */ /* 0x040fe40007fbe0ff */
[C---:B------:R-:W-:Y:S01]  /*1e960*/  IADD3 R79, P4, R4.reuse, 0x60, RZ ;  /* 0x00000060044f7810 */ /* 0x040fe20007f9e0ff */
[--C-:B------:R-:W-:Y:S01]  /*1e970*/  IMAD.X R9, RZ, RZ, R5.reuse, P6 ;  /* 0x000000ffff097224 */ /* 0x100fe200030e0605 */
[C---:B------:R-:W-:Y:S01]  /*1e980*/  IADD3 R101, P3, R4.reuse, 0x4000, RZ ;  /* 0x0000400004657810 */ /* 0x040fe20007f7e0ff */
[----:B------:R-:W-:Y:S01]  /*1e990*/  IMAD.X R11, RZ, RZ, R5, P5 ;  /* 0x000000ffff0b7224 */ /* 0x000fe200028e0605 */
[----:B------:R-:W-:-:S02]  /*1e9a0*/  IADD3 R103, P2, R4, 0x4020, RZ ;  /* 0x0000402004677810 */ /* 0x000fc40007f5e0ff */
[----:B------:R-:W-:Y:S02]  /*1e9b0*/  IADD3 R105, P1, R4, 0x4040, RZ ;  /* 0x0000404004697810 */ /* 0x000fe40007f3e0ff */
[----:B------:R-:W-:Y:S01]  /*1e9c0*/  ISETP.NE.U32.AND P0, PT, RZ, UR4, PT ;  /* 0x00000004ff007c0c */ /* 0x000fe2000bf05070 */
[--C-:B------:R-:W-:Y:S01]  /*1e9d0*/  IMAD.X R25, RZ, RZ, R5.reuse, P2 ;  /* 0x000000ffff197224 */ /* 0x100fe200010e0605 */
[----:B------:R-:W-:Y:S01]  /*1e9e0*/  LOP3.LUT R4, R15, R4, RZ, 0x3c, !PT ;  /* 0x000000040f047212 */ /* 0x000fe200078e3cff */
[--C-:B------:R-:W-:Y:S01]  /*1e9f0*/  IMAD.X R15, RZ, RZ, R5.reuse, P3 ;  /* 0x000000ffff0f7224 */ /* 0x100fe200018e0605 */
[----:B------:R-:W-:Y:S01]  /*1ea00*/  ISETP.NE.AND.EX P0, PT, RZ, UR5, PT, P0 ;  /* 0x00000005ff007c0c */ /* 0x000fe2000bf05300 */
[----:B------:R-:W-:Y:S01]  /*1ea10*/  ULDC.64 UR4, c[0x0][0xc08] ;  /* 0x0003020000047ab9 */ /* 0x000fe20000000a00 */
[----:B------:R-:W-:Y:S01]  /*1ea20*/  LOP3.LUT R8, R71, 0x380, RZ, 0xc0, !PT ;  /* 0x0000038047087812 */ /* 0x000fe200078ec0ff */
[----:B------:R-:W-:Y:S01]  /*1ea30*/  IMAD.X R27, RZ, RZ, R5, P1 ;  /* 0x000000ffff1b7224 */ /* 0x000fe200008e0605 */
[----:B------:R-:W-:-:S02]  /*1ea40*/  LOP3.LUT R10, R75, 0x380, RZ, 0xc0, !PT ;  /* 0x000003804b0a7812 */ /* 0x000fc400078ec0ff */
[----:B------:R-:W-:Y:S02]  /*1ea50*/  MOV R96, R4 ;  /* 0x0000000400607202 */ /* 0x000fe40000000f00 */
[----:B------:R-:W-:Y:S02]  /*1ea60*/  IADD3.X R13, RZ, R5, RZ, P4, !PT ;  /* 0x00000005ff0d7210 */ /* 0x000fe400027fe4ff */
[----:B------:R-:W-:Y:S02]  /*1ea70*/  LOP3.LUT R12, R79, 0x380, RZ, 0xc0, !PT ;  /* 0x000003804f0c7812 */ /* 0x000fe400078ec0ff */
[----:B------:R-:W-:Y:S02]  /*1ea80*/  LOP3.LUT R14, R101, 0x380, RZ, 0xc0, !PT ;  /* 0x00000380650e7812 */ /* 0x000fe400078ec0ff */
[----:B------:R-:W-:Y:S02]  /*1ea90*/  F2FP.F16.F32.PACK_AB R4, R91, R24 ;  /* 0x000000185b04723e */ /* 0x000fe400000000ff */
[----:B------:R-:W-:-:S02]  /*1eaa0*/  F2FP.F16.F32.PACK_AB R5, R32, R99 ;  /* 0x000000632005723e */ /* 0x000fc400000000ff */
[----:B------:R-:W-:Y:S02]  /*1eab0*/  LOP3.LUT R24, R103, 0x380, RZ, 0xc0, !PT ;  /* 0x0000038067187812 */ /* 0x000fe400078ec0ff */
[----:B-1----:R-:W-:Y:S01]  /*1eac0*/  LOP3.LUT R28, R105, 0x380, RZ, 0xc0, !PT ;  /* 0x00000380691c7812 */ /* 0x002fe200078ec0ff */
[----:B------:R1:W-:Y:S01]  /*1ead0*/  STSM.16.M88.4 [R96], R4 ;  /* 0x0000000460007844 */ /* 0x0003e20000000200 */
[----:B------:R-:W-:Y:S02]  /*1eae0*/  ISETP.NE.U32.AND P2, PT, RZ, UR4, PT ;  /* 0x00000004ff007c0c */ /* 0x000fe4000bf45070 */
[----:B------:R-:W-:Y:S02]  /*1eaf0*/  LOP3.LUT R32, R107, 0x380, RZ, 0xc0, !PT ;  /* 0x000003806b207812 */ /* 0x000fe400078ec0ff */
[----:B------:R-:W-:Y:S02]  /*1eb00*/  SHF.R.U64 R8, R8, 0x3, RZ ;  /* 0x0000000308087819 */ /* 0x000fe400000012ff */
[----:B------:R-:W-:-:S02]  /*1eb10*/  SHF.R.U64 R10, R10, 0x3, RZ ;  /* 0x000000030a0a7819 */ /* 0x000fc400000012ff */
[----:B------:R-:W-:Y:S02]  /*1eb20*/  SHF.R.U64 R12, R12, 0x3, RZ ;  /* 0x000000030c0c7819 */ /* 0x000fe400000012ff */
[----:B------:R-:W-:Y:S02]  /*1eb30*/  SHF.R.U64 R14, R14, 0x3, RZ ;  /* 0x000000030e0e7819 */ /* 0x000fe400000012ff */
[----:B------:R-:W-:Y:S02]  /*1eb40*/  SHF.R.U64 R24, R24, 0x3, RZ ;  /* 0x0000000318187819 */ /* 0x000fe400000012ff */
[----:B------:R-:W-:Y:S02]  /*1eb50*/  SHF.R.U64 R28, R28, 0x3, RZ ;  /* 0x000000031c1c7819 */ /* 0x000fe400000012ff */
[----:B------:R-:W-:Y:S02]  /*1eb60*/  ISETP.NE.AND.EX P2, PT, RZ, UR5, PT, P2 ;  /* 0x00000005ff007c0c */ /* 0x000fe4000bf45320 */
[----:B------:R-:W-:-:S02]  /*1eb70*/  SHF.R.U64 R32, R32, 0x3, RZ ;  /* 0x0000000320207819 */ /* 0x000fc400000012ff */
[----:B------:R-:W-:Y:S02]  /*1eb80*/  LOP3.LUT R8, R8, R71, RZ, 0x3c, !PT ;  /* 0x0000004708087212 */ /* 0x000fe400078e3cff */
[----:B------:R-:W-:Y:S02]  /*1eb90*/  LOP3.LUT R10, R10, R75, RZ, 0x3c, !PT ;  /* 0x0000004b0a0a7212 */ /* 0x000fe400078e3cff */
[----:B------:R-:W-:Y:S02]  /*1eba0*/  LOP3.LUT R12, R12, R79, RZ, 0x3c, !PT ;  /* 0x0000004f0c0c7212 */ /* 0x000fe400078e3cff */
[----:B------:R-:W-:Y:S02]  /*1ebb0*/  LOP3.LUT R14, R14, R101, RZ, 0x3c, !PT ;  /* 0x000000650e0e7212 */ /* 0x000fe400078e3cff */
[----:B------:R-:W-:Y:S02]  /*1ebc0*/  LOP3.LUT R24, R24, R103, RZ, 0x3c, !PT ;  /* 0x0000006718187212 */ /* 0x000fe400078e3cff */
[----:B------:R-:W-:-:S02]  /*1ebd0*/  LOP3.LUT R26, R28, R105, RZ, 0x3c, !PT ;  /* 0x000000691c1a7212 */ /* 0x000fc400078e3cff */
[----:B------:R-:W-:Y:S02]  /*1ebe0*/  LOP3.LUT R32, R32, R107, RZ, 0x3c, !PT ;  /* 0x0000006b20207212 */ /* 0x000fe400078e3cff */
[----:B------:R-:W-:Y:S02]  /*1ebf0*/  MOV R79, R8 ;  /* 0x00000008004f7202 */ /* 0x000fe40000000f00 */
[----:B------:R-:W-:Y:S02]  /*1ec00*/  MOV R78, R10 ;  /* 0x0000000a004e7202 */ /* 0x000fe40000000f00 */
[----:B-1----:R-:W-:Y:S02]  /*1ec10*/  F2FP.F16.F32.PACK_AB R4, R89, R88 ;  /* 0x000000585904723e */ /* 0x002fe400000000ff */
[----:B------:R-:W-:Y:S02]  /*1ec20*/  F2FP.F16.F32.PACK_AB R5, R94, R93 ;  /* 0x0000005d5e05723e */ /* 0x000fe400000000ff */
[----:B------:R-:W-:-:S02]  /*1ec30*/  F2FP.F16.F32.PACK_AB R6, R90, R21 ;  /* 0x000000155a06723e */ /* 0x000fc400000000ff */
[----:B------:R-:W-:Y:S01]  /*1ec40*/  F2FP.F16.F32.PACK_AB R7, R95, R92 ;  /* 0x0000005c5f07723e */ /* 0x000fe200000000ff */
[----:B------:R-:W-:Y:S01]  /*1ec50*/  ULDC UR4, c[0x0][0xa88] ;  /* 0x0002a20000047ab9 */ /* 0x000fe20000000800 */
[----:B------:R-:W-:Y:S01]  /*1ec60*/  MOV R75, R12 ;  /* 0x0000000c004b7202 */ /* 0x000fe20000000f00 */
[----:B------:R-:W1:Y:S01]  /*1ec70*/  LDC R21, c[0x0][0xbe8] ;  /* 0x0002fa00ff157b82 */ /* 0x000e620000000800 */
[----:B------:R-:W-:Y:S01]  /*1ec80*/  MOV R74, R14 ;  /* 0x0000000e004a7202 */ /* 0x000fe20000000f00 */
[----:B------:R-:W-:Y:S01]  /*1ec90*/  STSM.16.M88.4 [R79], R4 ;  /* 0x000000044f007844 */ /* 0x000fe20000000200 */
[----:B------:R-:W-:Y:S02]  /*1eca0*/  F2FP.F16.F32.PACK_AB R8, R41, R40 ;  /* 0x000000282908723e */ /* 0x000fe400000000ff */
[----:B------:R-:W-:Y:S02]  /*1ecb0*/  F2FP.F16.F32.PACK_AB R9, R43, R72 ;  /* 0x000000482b09723e */ /* 0x000fe400000000ff */
[----:B------:R-:W-:Y:S01]  /*1ecc0*/  F2FP.F16.F32.PACK_AB R10, R45, R44 ;  /* 0x0000002c2d0a723e */ /* 0x000fe200000000ff */
[----:B------:R-:W2:Y:S01]  /*1ecd0*/  LDC.64 R40, c[0x0][0xc00] ;  /* 0x00030000ff287b82 */ /* 0x000ea20000000a00 */
[----:B------:R-:W-:-:S02]  /*1ece0*/  F2FP.F16.F32.PACK_AB R11, R47, R34 ;  /* 0x000000222f0b723e */ /* 0x000fc400000000ff */
[----:B------:R-:W-:Y:S02]  /*1ecf0*/  MOV R71, R24 ;  /* 0x0000001800477202 */ /* 0x000fe40000000f00 */
[----:B------:R-:W-:Y:S01]  /*1ed00*/  MOV R70, R26 ;  /* 0x0000001a00467202 */ /* 0x000fe20000000f00 */
[----:B------:R3:W-:Y:S01]  /*1ed10*/  STSM.16.M88.4 [R78], R8 ;  /* 0x000000084e007844 */ /* 0x0007e20000000200 */
[----:B------:R-:W-:Y:S02]  /*1ed20*/  F2FP.F16.F32.PACK_AB R12, R49, R48 ;  /* 0x00000030310c723e */ /* 0x000fe400000000ff */
[----:B------:R-:W-:Y:S02]  /*1ed30*/  F2FP.F16.F32.PACK_AB R13, R51, R50 ;  /* 0x00000032330d723e */ /* 0x000fe400000000ff */
[----:B------:R-:W-:Y:S02]  /*1ed40*/  F2FP.F16.F32.PACK_AB R14, R53, R52 ;  /* 0x00000034350e723e */ /* 0x000fe400000000ff */
[----:B------:R-:W-:-:S02]  /*1ed50*/  F2FP.F16.F32.PACK_AB R15, R55, R54 ;  /* 0x00000036370f723e */ /* 0x000fc400000000ff */
[----:B------:R-:W-:Y:S02]  /*1ed60*/  MOV R28, R32 ;  /* 0x00000020001c7202 */ /* 0x000fe40000000f00 */
[----:B------:R-:W-:Y:S01]  /*1ed70*/  F2FP.F16.F32.PACK_AB R24, R57, R56 ;  /* 0x000000383918723e */ /* 0x000fe200000000ff */
[----:B------:R-:W-:Y:S01]  /*1ed80*/  STSM.16.M88.4 [R75], R12 ;  /* 0x0000000c4b007844 */ /* 0x000fe20000000200 */
[----:B------:R-:W-:Y:S02]  /*1ed90*/  F2FP.F16.F32.PACK_AB R25, R59, R58 ;  /* 0x0000003a3b19723e */ /* 0x000fe400000000ff */
[----:B------:R-:W-:Y:S01]  /*1eda0*/  F2FP.F16.F32.PACK_AB R26, R61, R60 ;  /* 0x0000003c3d1a723e */ /* 0x000fe200000000ff */
[----:B---3--:R-:W3:Y:S01]  /*1edb0*/  @P2 LDC.64 R8, c[0x0][0xc08] ;  /* 0x00030200ff082b82 */ /* 0x008ee20000000a00 */
[----:B------:R-:W-:Y:S01]  /*1edc0*/  F2FP.F16.F32.PACK_AB R27, R63, R62 ;  /* 0x0000003e3f1b723e */ /* 0x000fe200000000ff */
[----:B--2---:R-:W-:Y:S01]  /*1edd0*/  IMAD.WIDE R40, R196, 0x4, R40 ;  /* 0x00000004c4287825 */ /* 0x004fe200078e0228 */
[----:B------:R-:W-:-:S02]  /*1ede0*/  F2FP.F16.F32.PACK_AB R32, R65, R64 ;  /* 0x000000404120723e */ /* 0x000fc400000000ff */
[----:B------:R-:W-:Y:S01]  /*1edf0*/  F2FP.F16.F32.PACK_AB R33, R67, R66 ;  /* 0x000000424321723e */ /* 0x000fe200000000ff */
[----:B------:R-:W-:Y:S01]  /*1ee00*/  STSM.16.M88.4 [R74], R24 ;  /* 0x000000184a007844 */ /* 0x000fe20000000200 */
[----:B------:R-:W-:Y:S02]  /*1ee10*/  F2FP.F16.F32.PACK_AB R34, R69, R68 ;  /* 0x000000444522723e */ /* 0x000fe400000000ff */
[----:B------:R-:W-:Y:S02]  /*1ee20*/  F2FP.F16.F32.PACK_AB R4, R81, R80 ;  /* 0x000000505104723e */ /* 0x000fe400000000ff */
[----:B------:R-:W-:Y:S01]  /*1ee30*/  F2FP.F16.F32.PACK_AB R5, R83, R82 ;  /* 0x000000525305723e */ /* 0x000fe200000000ff */
[----:B------:R-:W-:Y:S01]  /*1ee40*/  STSM.16.M88.4 [R71], R32 ;  /* 0x0000002047007844 */ /* 0x000fe20000000200 */
[----:B------:R-:W-:Y:S02]  /*1ee50*/  F2FP.F16.F32.PACK_AB R6, R85, R84 ;  /* 0x000000545506723e */ /* 0x000fe400000000ff */
[----:B------:R-:W-:Y:S01]  /*1ee60*/  F2FP.F16.F32.PACK_AB R7, R87, R86 ;  /* 0x000000565707723e */ /* 0x000fe200000000ff */
[----:B------:R-:W-:Y:S01]  /*1ee70*/  STSM.16.M88.4 [R70], R36 ;  /* 0x0000002446007844 */ /* 0x000fe20000000200 */
[----:B------:R-:W-:-:S03]  /*1ee80*/  MOV R48, RZ ;  /* 0x000000ff00307202 */ /* 0x000fc60000000f00 */
[----:B------:R2:W-:Y:S01]  /*1ee90*/  STSM.16.M88.4 [R28], R4 ;  /* 0x000000041c007844 */ /* 0x0005e20000000200 */
[----:B------:R-:W-:Y:S01]  /*1eea0*/  BAR.SYNC.DEFER_BLOCKING 0x1, 0x100 ;  /* 0x0044000000007b1d */ /* 0x000fe20000010000 */
[----:B--2---:R-:W-:Y:S02]  /*1eeb0*/  IMAD.U32 R6, RZ, RZ, UR4 ;  /* 0x00000004ff067e24 */ /* 0x004fe4000f8e00ff */
[----:B---3--:R-:W-:-:S03]  /*1eec0*/  @P2 IMAD.WIDE R4, R196, 0x4, R8 ;  /* 0x00000004c4042825 */ /* 0x008fc600078e0208 */
[----:B------:R2:W5:Y:S01]  /*1eed0*/  @P0 LDG.E R48, desc[UR60][R40.64] ;  /* 0x0000003c28300981 */ /* 0x000562000c1e1900 */
[----:B-1----:R-:W-:-:S03]  /*1eee0*/  ISETP.NE.AND P1, PT, R21, 0x1, PT ;  /* 0x000000011500780c */ /* 0x002fc60003f25270 */
[----:B------:R2:W5:Y:S10]  /*1eef0*/  @P2 LDG.E R6, desc[UR60][R4.64] ;  /* 0x0000003c04062981 */ /* 0x000574000c1e1900 */
[----:B------:R-:W1:Y:S08]  /*1ef00*/  @P1 LDC R10, c[0x0][0xbec] ;  /* 0x0002fb00ff0a1b82 */ /* 0x000e700000000800 */
[----:B------:R-:W3:Y:S01]  /*1ef10*/  @P1 LDC R13, c[0x0][0xbf0] ;  /* 0x0002fc00ff0d1b82 */ /* 0x000ee20000000800 */
[----:B--2---:R-:W-:Y:S05]  /*1ef20*/  @P2 BRA `(.L_x_1849) ;  /* 0x0000000000102947 */ /* 0x004fea0003800000 */
[----:B------:R-:W-:Y:S05]  /*1ef30*/  @!P0 BRA `(.L_x_1849) ;  /* 0x00000000000c8947 */ /* 0x000fea0003800000 */
[----:B------:R-:W2:Y:S04]  /*1ef40*/  LDG.E R5, desc[UR60][R40.64] ;  /* 0x0000003c28057981 */ /* 0x000ea8000c1e1900 */
[----:B-----5:R-:W2:Y:S02]  /*1ef50*/  LDG.E R6, desc[UR60][R40.64+0x4] ;  /* 0x0000043c28067981 */ /* 0x020ea4000c1e1900 */
[----:B--2---:R-:W-:-:S07]  /*1ef60*/  IMAD.IADD R6, R6, 0x1, -R5 ;  /* 0x0000000106067824 */ /* 0x004fce00078e0a05 */
.L_x_1849:
[----:B------:R-:W-:Y:S01]  /*1ef70*/  SHF.R.S32.HI R54, RZ, 0x1f, R195 ;  /* 0x0000001fff367819 */ /* 0x000fe200000114c3 */
[--C-:B------:R-:W-:Y:S01]  /*1ef80*/  IMAD.IADD R15, R191, 0x1, R187.reuse ;  /* 0x00000001bf0f7824 */ /* 0x100fe200078e02bb */
[----:B------:R-:W-:Y:S01]  /*1ef90*/  ULDC.64 UR4, c[0x0][0xb90] ;  /* 0x0002e40000047ab9 */ /* 0x000fe20000000a00 */
[----:B-----5:R-:W-:Y:S01]  /*1efa0*/  SHF.R.S32.HI R49, RZ, 0x1f, R48 ;  /* 0x0000001fff317819 */ /* 0x020fe20000011430 */
[----:B------:R-:W-:Y:S01]  /*1efb0*/  IMAD.IADD R14, R221, 0x1, R187 ;  /* 0x00000001dd0e7824 */ /* 0x000fe200078e02bb */
[----:B------:R-:W-:Y:S01]  /*1efc0*/  LEA R9, R199, R192, 0x6 ;  /* 0x000000c0c7097211 */ /* 0x000fe200078e30ff */
[----:B------:R-:W-:Y:S01]  /*1efd0*/  IMAD R4, R54, UR4, RZ ;  /* 0x0000000436047c24 */ /* 0x000fe2000f8e02ff */
[----:B------:R-:W-:Y:S01]  /*1efe0*/  SEL R55, R196, RZ, !P0 ;  /* 0x000000ffc4377207 */ /* 0x000fe20004000000 */
[----:B-1----:R-:W-:Y:S01]  /*1eff0*/  @P1 IMAD.HI.U32 R8, R15, R10, RZ ;  /* 0x0000000a0f081227 */ /* 0x002fe200078e00ff */
[----:B------:R-:W-:-:S03]  /*1f000*/  SHF.R.S32.HI R10, RZ, 0x1f, R196 ;  /* 0x0000001fff0a7819 */ /* 0x000fc600000114c4 */
[----:B------:R-:W-:Y:S01]  /*1f010*/  IMAD.MOV.U32 R7, RZ, RZ, R15 ;  /* 0x000000ffff077224 */ /* 0x000fe200078e000f */
[----:B---3--:R-:W-:Y:S01]  /*1f020*/  @P1 SHF.R.U32.HI R7, RZ, R13, R8 ;  /* 0x0000000dff071219 */ /* 0x008fe20000011608 */
[C---:B------:R-:W-:Y:S01]  /*1f030*/  IMAD R11, R195.reuse, UR5, R4 ;  /* 0x00000005c30b7c24 */ /* 0x040fe2000f8e0204 */
[----:B------:R-:W-:Y:S01]  /*1f040*/  SEL R28, R10, RZ, !P0 ;  /* 0x000000ff0a1c7207 */ /* 0x000fe20004000000 */
[----:B------:R-:W-:Y:S01]  /*1f050*/  IMAD.WIDE.U32 R4, R195, UR4, R48 ;  /* 0x00000004c3047c25 */ /* 0x000fe2000f8e0030 */
[----:B------:R-:W-:-:S03]  /*1f060*/  ULDC.64 UR4, c[0x0][0xb98] ;  /* 0x0002e60000047ab9 */ /* 0x000fc60000000a00 */
[----:B------:R-:W-:Y:S01]  /*1f070*/  IMAD.IADD R5, R5, 0x1, R11 ;  /* 0x0000000105057824 */ /* 0x000fe200078e020b */
[--C-:B------:R-:W-:Y:S01]  /*1f080*/  SHF.R.S32.HI R11, RZ, 0x1f, R7.reuse ;  /* 0x0000001fff0b7819 */ /* 0x100fe20000011407 */
[----:B------:R-:W-:Y:S02]  /*1f090*/  IMAD.MOV R10, RZ, RZ, -R7 ;  /* 0x000000ffff0a7224 */ /* 0x000fe400078e0a07 */
[----:B------:R-:W-:-:S04]  /*1f0a0*/  IMAD.WIDE.U32 R4, R55, UR4, R4 ;  /* 0x0000000437047c25 */ /* 0x000fc8000f8e0004 */
[----:B------:R-:W-:Y:S01]  /*1f0b0*/  IMAD.WIDE R2, R9, 0x2, R2 ;  /* 0x0000000209027825 */ /* 0x000fe200078e0202 */
[----:B------:R-:W-:-:S03]  /*1f0c0*/  IADD3 R4, P2, R7, R4, RZ ;  /* 0x0000000407047210 */ /* 0x000fc60007f5e0ff */
[----:B------:R-:W-:Y:S01]  /*1f0d0*/  IMAD R8, R28, UR4, RZ ;  /* 0x000000041c087c24 */ /* 0x000fe2000f8e02ff */
[C---:B------:R-:W-:Y:S01]  /*1f0e0*/  IADD3 R13, P3, R2.reuse, 0x2000, RZ ;  /* 0x00002000020d7810 */ /* 0x040fe20007f7e0ff */
[----:B------:R-:W-:Y:S01]  /*1f0f0*/  IMAD R9, R21, R10, R15 ;  /* 0x0000000a15097224 */ /* 0x000fe200078e020f */
[----:B------:R-:W-:Y:S01]  /*1f100*/  IADD3 R15, P0, R2, 0x1000, RZ ;  /* 0x00001000020f7810 */ /* 0x000fe20007f1e0ff */
[----:B------:R-:W-:Y:S01]  /*1f110*/  IMAD R8, R55, UR5, R8 ;  /* 0x0000000537087c24 */ /* 0x000fe2000f8e0208 */
[----:B------:R-:W-:Y:S01]  /*1f120*/  ULDC.64 UR4, c[0x0][0xb88] ;  /* 0x0002e20000047ab9 */ /* 0x000fe20000000a00 */
[----:B------:R-:W-:Y:S01]  /*1f130*/  IMAD R57, R6, R21, RZ ;  /* 0x0000001506397224 */ /* 0x000fe200078e02ff */
[----:B------:R-:W-:Y:S02]  /*1f140*/  SHF.R.S32.HI R7, RZ, 0x1f, R9 ;  /* 0x0000001fff077819 */ /* 0x000fe40000011409 */
[----:B------:R-:W-:Y:S02]  /*1f150*/  IADD3.X R5, R11, R5, R8, P2, !PT ;  /* 0x000000050b057210 */ /* 0x000fe400017fe408 */
[----:B------:R-:W-:Y:S01]  /*1f160*/  IADD3 R25, P2, R2, 0x3000, RZ ;  /* 0x0000300002197810 */ /* 0x000fe20007f5e0ff */
[----:B------:R-:W-:Y:S01]  /*1f170*/  IMAD R10, R7, UR4, RZ ;  /* 0x00000004070a7c24 */ /* 0x000fe2000f8e02ff */
[----:B------:R-:W-:Y:S01]  /*1f180*/  LOP3.LUT R12, R13, 0x380, RZ, 0xc0, !PT ;  /* 0x000003800d0c7812 */ /* 0x000fe200078ec0ff */
[----:B------:R-:W-:Y:S01]  /*1f190*/  IMAD.WIDE.U32 R4, R9, UR4, R4 ;  /* 0x0000000409047c25 */ /* 0x000fe2000f8e0004 */
[----:B------:R-:W-:-:S02]  /*1f1a0*/  LOP3.LUT R24, R25, 0x380, RZ, 0xc0, !PT ;  /* 0x0000038019187812 */ /* 0x000fc400078ec0ff */
[----:B------:R-:W-:Y:S01]  /*1f1b0*/  SHF.R.U64 R12, R12, 0x3, RZ ;  /* 0x000000030c0c7819 */ /* 0x000fe200000012ff */
[----:B------:R-:W-:Y:S01]  /*1f1c0*/  IMAD R7, R9, UR5, R10 ;  /* 0x0000000509077c24 */ /* 0x000fe2000f8e020a */
[----:B------:R-:W-:Y:S01]  /*1f1d0*/  ULDC.64 UR4, c[0x0][0xb50] ;  /* 0x0002d40000047ab9 */ /* 0x000fe20000000a00 */
[----:B------:R-:W-:Y:S02]  /*1f1e0*/  SHF.R.U64 R24, R24, 0x3, RZ ;  /* 0x0000000318187819 */ /* 0x000fe400000012ff */
[----:B------:R-:W-:Y:S01]  /*1f1f0*/  IMAD.IADD R5, R5, 0x1, R7 ;  /* 0x0000000105057824 */ /* 0x000fe200078e0207 */
[C---:B------:R-:W-:Y:S02]  /*1f200*/  LEA R10, P4, R4.reuse, UR4, 0x2 ;  /* 0x00000004040a7c11 */ /* 0x040fe4000f8810ff */
[----:B------:R-:W-:Y:S02]  /*1f210*/  IADD3.X R9, RZ, R3, RZ, P0, !PT ;  /* 0x00000003ff097210 */ /* 0x000fe400007fe4ff */
[----:B------:R-:W-:Y:S01]  /*1f220*/  LEA.HI.X R11, R4, UR5, R5, 0x2, P4 ;  /* 0x00000005040b7c11 */ /* 0x000fe2000a0f1405 */
[----:B------:R-:W-:Y:S01]  /*1f230*/  SHFL.IDX PT, R50, R10, RZ, 0x1c1f ;  /* 0x001c1fff0a327589 */ /* 0x000fe200000e0000 */
[----:B------:R-:W-:Y:S01]  /*1f240*/  LOP3.LUT P0, RZ, R208, 0x3, RZ, 0xc0, !PT ;  /* 0x00000003d0ff7812 */ /* 0x000fe2000780c0ff */
[----:B------:R-:W-:Y:S01]  /*1f250*/  VIADD R4, R14, 0x8 ;  /* 0x000000080e047836 */ /* 0x000fe20000000000 */
[----:B------:R-:W-:Y:S01]  /*1f260*/  LOP3.LUT R24, R24, R25, RZ, 0x3c, !PT ;  /* 0x0000001918187212 */ /* 0x000fe200078e3cff */
[----:B------:R-:W1:Y:S01]  /*1f270*/  SHFL.IDX PT, R51, R11, RZ, 0x1c1f ;  /* 0x001c1fff0b337589 */ /* 0x000e6200000e0000 */
[----:B------:R-:W-:Y:S01]  /*1f280*/  IMAD.X R25, RZ, RZ, R3, P2 ;  /* 0x000000ffff197224 */ /* 0x000fe200010e0603 */
[-C--:B------:R-:W-:Y:S01]  /*1f290*/  ISETP.GE.OR P2, PT, R14, R57.reuse, P0 ;  /* 0x000000390e00720c */ /* 0x080fe20000746670 */
[----:B------:R-:W-:Y:S01]  /*1f2a0*/  ULDC.64 UR4, c[0x0][0xaa0] ;  /* 0x0002a80000047ab9 */ /* 0x000fe20000000a00 */
[----:B------:R-:W-:Y:S01]  /*1f2b0*/  SHFL.IDX PT, R52, R10, 0x1, 0x1c1f ;  /* 0x003c1f000a347f89 */ /* 0x000fe200000e0000 */
[----:B------:R-:W-:-:S02]  /*1f2c0*/  ISETP.GE.OR P0, PT, R4, R57, P0 ;  /* 0x000000390400720c */ /* 0x000fc40000706670 */
[----:B------:R-:W-:Y:S01]  /*1f2d0*/  LOP3.LUT R12, R12, R13, RZ, 0x3c, !PT ;  /* 0x0000000d0c0c7212 */ /* 0x000fe200078e3cff */
[----:B------:R-:W2:Y:S01]  /*1f2e0*/  SHFL.IDX PT, R53, R11, 0x1, 0x1c1f ;  /* 0x003c1f000b357f89 */ /* 0x000ea200000e0000 */
[----:B------:R-:W-:Y:S01]  /*1f2f0*/  IMAD.X R13, RZ, RZ, R3, P3 ;  /* 0x000000ffff0d7224 */ /* 0x000fe200018e0603 */
[C---:B------:R-:W-:Y:S02]  /*1f300*/  IADD3 R5, P3, R2.reuse, 0x7000, RZ ;  /* 0x0000700002057810 */ /* 0x040fe40007f7e0ff */
[C---:B------:R-:W-:Y:S02]  /*1f310*/  IADD3 R33, P6, R2.reuse, 0x4000, RZ ;  /* 0x0000400002217810 */ /* 0x040fe40007fde0ff */
[C---:B------:R-:W-:Y:S02]  /*1f320*/  IADD3 R37, P5, R2.reuse, 0x5000, RZ ;  /* 0x0000500002257810 */ /* 0x040fe40007fbe0ff */
[C---:B------:R-:W-:Y:S02]  /*1f330*/  IADD3 R41, P4, R2.reuse, 0x6000, RZ ;  /* 0x0000600002297810 */ /* 0x040fe40007f9e0ff */
[----:B------:R-:W-:-:S02]  /*1f340*/  LOP3.LUT R7, R2, 0x380, RZ, 0xc0, !PT ;  /* 0x0000038002077812 */ /* 0x000fc400078ec0ff */
[----:B------:R-:W-:Y:S01]  /*1f350*/  LOP3.LUT R8, R15, 0x380, RZ, 0xc0, !PT ;  /* 0x000003800f087812 */ /* 0x000fe200078ec0ff */
[----:B-1----:R1:W-:Y:S01]  /*1f360*/  @!P2 ST.E desc[UR60][R50.64], R0 ;  /* 0x000000003200a985 */ /* 0x0023e2000c10193c */
[----:B------:R-:W-:Y:S01]  /*1f370*/  LOP3.LUT R4, R5, 0x380, RZ, 0xc0, !PT ;  /* 0x0000038005047812 */ /* 0x000fe200078ec0ff */
[----:B------:R-:W-:Y:S01]  /*1f380*/  IMAD R49, R49, UR4, RZ ;  /* 0x0000000431317c24 */ /* 0x000fe2000f8e02ff */
[----:B------:R-:W-:Y:S01]  /*1f390*/  LOP3.LUT R32, R33, 0x380, RZ, 0xc0, !PT ;  /* 0x0000038021207812 */ /* 0x000fe200078ec0ff */
[----:B------:R-:W-:Y:S01]  /*1f3a0*/  IMAD.X R45, RZ, RZ, R3, P3 ;  /* 0x000000ffff2d7224 */ /* 0x000fe200018e0603 */
[----:B------:R-:W-:Y:S02]  /*1f3b0*/  LOP3.LUT R36, R37, 0x380, RZ, 0xc0, !PT ;  /* 0x0000038025247812 */ /* 0x000fe400078ec0ff */
[----:B------:R-:W-:Y:S01]  /*1f3c0*/  LOP3.LUT R40, R41, 0x380, RZ, 0xc0, !PT ;  /* 0x0000038029287812 */ /* 0x000fe200078ec0ff */
[----:B--2---:R2:W-:Y:S01]  /*1f3d0*/  @!P0 ST.E desc[UR60][R52.64], R20 ;  /* 0x0000001434008985 */ /* 0x0045e2000c10193c */
[----:B------:R-:W-:-:S02]  /*1f3e0*/  SHF.R.U64 R7, R7, 0x3, RZ ;  /* 0x0000000307077819 */ /* 0x000fc400000012ff */
[----:B------:R-:W-:Y:S01]  /*1f3f0*/  SHF.R.U64 R4, R4, 0x3, RZ ;  /* 0x0000000304047819 */ /* 0x000fe200000012ff */
[----:B-1----:R-:W1:Y:S01]  /*1f400*/  @P1 LDC R51, c[0x0][0xbec] ;  /* 0x0002fb00ff331b82 */ /* 0x002e620000000800 */
[----:B------:R-:W-:Y:S01]  /*1f410*/  SHF.R.U64 R32, R32, 0x3, RZ ;  /* 0x0000000320207819 */ /* 0x000fe200000012ff */
[----:B------:R-:W-:Y:S01]  /*1f420*/  IMAD R0, R194, 0x20, R199 ;  /* 0x00000020c2007824 */ /* 0x000fe200078e02c7 */
[----:B------:R-:W-:Y:S01]  /*1f430*/  SHF.R.U64 R36, R36, 0x3, RZ ;  /* 0x0000000324247819 */ /* 0x000fe200000012ff */
[----:B------:R-:W-:Y:S01]  /*1f440*/  IMAD R49, R48, UR5, R49 ;  /* 0x0000000530317c24 */ /* 0x000fe2000f8e0231 */
[----:B------:R-:W-:Y:S01]  /*1f450*/  SHF.R.U64 R40, R40, 0x3, RZ ;  /* 0x0000000328287819 */ /* 0x000fe200000012ff */
[----:B------:R-:W5:Y:S01]  /*1f460*/  LD.E.128 R24, desc[UR60][R24.64] ;  /* 0x0000003c18187980 */ /* 0x000f62000c101d00 */
[----:B------:R-:W-:Y:S01]  /*1f470*/  LOP3.LUT R2, R7, R2, RZ, 0x3c, !PT ;  /* 0x0000000207027212 */ /* 0x000fe200078e3cff */
[----:B--2---:R-:W2:Y:S01]  /*1f480*/  @P1 LDC R53, c[0x0][0xbf0] ;  /* 0x0002fc00ff351b82 */ /* 0x004ea20000000800 */
[----:B------:R-:W-:Y:S01]  /*1f490*/  LOP3.LUT R32, R32, R33, RZ, 0x3c, !PT ;  /* 0x0000002120207212 */ /* 0x000fe200078e3cff */
[----:B------:R-:W-:Y:S01]  /*1f4a0*/  IMAD.X R33, RZ, RZ, R3, P6 ;  /* 0x000000ffff217224 */ /* 0x000fe200030e0603 */
[----:B------:R-:W-:-:S02]  /*1f4b0*/  LOP3.LUT R36, R36, R37, RZ, 0x3c, !PT ;  /* 0x0000002524247212 */ /* 0x000fc400078e3cff */
[----:B------:R-:W-:Y:S01]  /*1f4c0*/  LOP3.LUT R40, R40, R41, RZ, 0x3c, !PT ;  /* 0x0000002928287212 */ /* 0x000fe200078e3cff */
[----:B------:R-:W-:Y:S01]  /*1f4d0*/  IMAD.X R41, RZ, RZ, R3, P4 ;  /* 0x000000ffff297224 */ /* 0x000fe200020e0603 */
[----:B------:R-:W-:Y:S01]  /*1f4e0*/  LOP3.LUT R44, R4, R5, RZ, 0x3c, !PT ;  /* 0x00000005042c7212 */ /* 0x000fe200078e3cff */
[----:B------:R-:W5:Y:S01]  /*1f4f0*/  LD.E.128 R32, desc[UR60][R32.64] ;  /* 0x0000003c20207980 */ /* 0x000f62000c101d00 */
[----:B------:R-:W-:Y:S02]  /*1f500*/  IADD3.X R37, RZ, R3, RZ, P5, !PT ;  /* 0x00000003ff257210 */ /* 0x000fe40002ffe4ff */
[----:B------:R-:W-:Y:S01]  /*1f510*/  SHF.R.U64 R8, R8, 0x3, RZ ;  /* 0x0000000308087819 */ /* 0x000fe200000012ff */
[----:B------:R3:W5:Y:S03]  /*1f520*/  LD.E.128 R4, desc[UR60][R2.64] ;  /* 0x0000003c02047980 */ /* 0x000766000c101d00 */
[----:B------:R-:W-:Y:S01]  /*1f530*/  LOP3.LUT R8, R8, R15, RZ, 0x3c, !PT ;  /* 0x0000000f08087212 */ /* 0x000fe200078e3cff */
[----:B------:R-:W5:Y:S04]  /*1f540*/  LD.E.128 R36, desc[UR60][R36.64] ;  /* 0x0000003c24247980 */ /* 0x000f68000c101d00 */
[----:B------:R-:W5:Y:S01]  /*1f550*/  LD.E.128 R12, desc[UR60][R12.64] ;  /* 0x0000003c0c0c7980 */ /* 0x000f62000c101d00 */
[----:B---3--:R-:W-:Y:S01]  /*1f560*/  IMAD.WIDE.U32 R2, R48, UR4, RZ ;  /* 0x0000000430027c25 */ /* 0x008fe2000f8e00ff */
[----:B------:R-:W-:Y:S01]  /*1f570*/  ULDC.64 UR4, c[0x0][0xae8] ;  /* 0x0002ba0000047ab9 */ /* 0x000fe20000000a00 */
[----:B------:R-:W-:Y:S01]  /*1f580*/  IADD3 R48, R187, R0, RZ ;  /* 0x00000000bb307210 */ /* 0x000fe20007ffe0ff */
[----:B------:R-:W5:Y:S01]  /*1f590*/  LD.E.128 R8, desc[UR60][R8.64] ;  /* 0x0000003c08087980 */ /* 0x000f62000c101d00 */
[----:B------:R-:W-:-:S02]  /*1f5a0*/  IMAD.IADD R3, R3, 0x1, R49 ;  /* 0x0000000103037824 */ /* 0x000fc400078e0231 */
[----:B------:R-:W-:Y:S01]  /*1f5b0*/  IMAD R20, R54, UR4, RZ ;  /* 0x0000000436147c24 */ /* 0x000fe2000f8e02ff */
[----:B------:R-:W5:Y:S01]  /*1f5c0*/  LD.E.128 R40, desc[UR60][R40.64] ;  /* 0x0000003c28287980 */ /* 0x000f62000c101d00 */
[----:B------:R-:W-:-:S03]  /*1f5d0*/  IMAD.WIDE.U32 R2, R195, UR4, R2 ;  /* 0x00000004c3027c25 */ /* 0x000fc6000f8e0002 */
[----:B------:R-:W5:Y:S01]  /*1f5e0*/  LD.E.128 R44, desc[UR60][R44.64] ;  /* 0x0000003c2c2c7980 */ /* 0x000f62000c101d00 */
[----:B------:R-:W-:Y:S01]  /*1f5f0*/  IMAD R49, R195, UR5, R20 ;  /* 0x00000005c3317c24 */ /* 0x000fe2000f8e0214 */
[----:B------:R-:W-:Y:S01]  /*1f600*/  ULDC.64 UR4, c[0x0][0xaf0] ;  /* 0x0002bc0000047ab9 */ /* 0x000fe20000000a00 */
[----:B-1----:R-:W-:Y:S01]  /*1f610*/  @P1 IMAD.HI.U32 R0, R48, R51, RZ ;  /* 0x0000003330001227 */ /* 0x002fe200078e00ff */
[----:B------:R-:W-:Y:S01]  /*1f620*/  @!PT LDS RZ, [RZ] ;  /* 0x00000000fffff984 */ /* 0x000fe20000000800 */
[----:B------:R-:W-:Y:S01]  /*1f630*/  @!PT LDS RZ, [RZ] ;  /* 0x00000000fffff984 */ /* 0x000fe20000000800 */
[----:B------:R-:W-:Y:S01]  /*1f640*/  @!PT LDS RZ, [RZ] ;  /* 0x00000000fffff984 */ /* 0x000fe20000000800 */
[----:B------:R-:W-:Y:S01]  /*1f650*/  @!PT LDS RZ, [RZ] ;  /* 0x00000000fffff984 */ /* 0x000fe20000000800 */
[----:B------:R1:W-:Y:S06]  /*1f660*/  MEMBAR.ALL.CTA ;  /* 0x0000000000007992 */ /* 0x0003ec0000008000 */
[----:B-1----:R-:W1:Y:S01]  /*1f670*/  FENCE.VIEW.ASYNC.S ;  /* 0x00000000000073c6 */ /* 0x002e620000000000 */
[----:B------:R-:W-:-:S02]  /*1f680*/  IMAD.IADD R3, R3, 0x1, R49 ;  /* 0x0000000103037824 */ /* 0x000fc400078e0231 */
[----:B------:R-:W-:Y:S01]  /*1f690*/  IMAD.MOV.U32 R49, RZ, RZ, R48 ;  /* 0x000000ffff317224 */ /* 0x000fe200078e0030 */
[----:B--2---:R-:W-:Y:S01]  /*1f6a0*/  @P1 SHF.R.U32.HI R49, RZ, R53, R0 ;  /* 0x00000035ff311219 */ /* 0x004fe20000011600 */
[----:B------:R-:W-:-:S03]  /*1f6b0*/  IMAD R20, R28, UR4, RZ ;  /* 0x000000041c147c24 */ /* 0x000fc6000f8e02ff */
[--C-:B------:R-:W-:Y:S01]  /*1f6c0*/  SHF.R.S32.HI R0, RZ, 0x1f, R49.reuse ;  /* 0x0000001fff007819 */ /* 0x100fe20000011431 */
[C---:B------:R-:W-:Y:S02]  /*1f6d0*/  IMAD R51, R55.reuse, UR5, R20 ;  /* 0x0000000537337c24 */ /* 0x040fe4000f8e0214 */
[----:B------:R-:W-:Y:S02]  /*1f6e0*/  IMAD.MOV R20, RZ, RZ, -R49 ;  /* 0x000000ffff147224 */ /* 0x000fe400078e0a31 */
        /* <DEDUP_REMOVED lines=8> */
[----:B------:R-:W-:Y:S01]  /*1f770*/  IADD3 R50, R199, R187, RZ ;  /* 0x000000bbc7327210 */ /* 0x000fe20007ffe0ff */
[----:B------:R-:W-:-:S02]  /*1f780*/  ULDC.64 UR4, c[0x0][0xad8] ;  /* 0x0002b60000047ab9 */ /* 0x000fc40000000a00 */
        /* <DEDUP_REMOVED lines=8> */
[----:B------:R-:W-:Y:S01]  /*1f810*/  VIADD R0, R18, 0x2a820 ;  /* 0x0002a82012007836 */ /* 0x000fe20000000000 */
[----:B------:R-:W-:-:S02]  /*1f820*/  IADD3 R3, R3, R49, RZ ;  /* 0x0000003103037210 */ /* 0x000fc40007ffe0ff */
[----:B------:R-:W-:Y:S01]  /*1f830*/  LEA R28, P3, R2, UR4, 0x1 ;  /* 0x00000004021c7c11 */ /* 0x000fe2000f8608ff */
[----:B------:R-:W-:Y:S01]  /*1f840*/  VIADD R20, R50, 0x40 ;  /* 0x0000004032147836 */ /* 0x000fe20000000000 */
[----:B------:R-:W-:Y:S02]  /*1f850*/  PRMT R0, RZ, 0x654, R0 ;  /* 0x00000654ff007816 */ /* 0x000fe40000000000 */
[----:B------:R-:W-:Y:S01]  /*1f860*/  LEA.HI.X R48, R2, UR5, R3, 0x1, P3 ;  /* 0x0000000502307c11 */ /* 0x000fe200098f0c03 */
[----:B------:R-:W-:Y:S01]  /*1f870*/  BSSY B1, `(.L_x_1850) ;  /* 0x000000f000017945 */ /* 0x000fe20003800000 */
[----:B------:R-:W-:Y:S01]  /*1f880*/  ISETP.GE.AND P1, PT, R20, R57, PT ;  /* 0x000000391400720c */ /* 0x000fe20003f26270 */
[----:B-1----:R1:W-:Y:S01]  /*1f890*/  SYNCS.ARRIVE.TRANS64.RED.A1T0 RZ, [R0+URZ], RZ ;  /* 0x000000ff00ff79a7 */ /* 0x0023e2000810043f */
[----:B------:R2:W3:Y:S04]  /*1f8a0*/  SHFL.IDX PT, R20, R28, RZ, 0x181f ;  /* 0x00181fff1c147589 */ /* 0x0004e800000e0000 */
[----:B-1----:R2:W1:Y:S01]  /*1f8b0*/  SHFL.IDX PT, R0, R48, RZ, 0x181f ;  /* 0x00181fff30007589 */ /* 0x00246200000e0000 */
[----:B------:R-:W-:Y:S06]  /*1f8c0*/  @P2 BRA `(.L_x_1851) ;  /* 0x0000000000242947 */ /* 0x000fec0003800000 */
[----:B------:R-:W-:Y:S02]  /*1f8d0*/  ULDC UR4, c[0x0][0xac8] ;  /* 0x0002b20000047ab9 */ /* 0x000fe40000000800 */
[----:B------:R-:W-:Y:S02]  /*1f8e0*/  ISETP.GE.AND P2, PT, R192, UR4, PT ;  /* 0x00000004c0007c0c */ /* 0x000fe4000bf46270 */
[----:B------:R-:W-:-:S11]  /*1f8f0*/  ISETP.GE.AND P3, PT, R193, UR4, PT ;  /* 0x00000004c1007c0c */ /* 0x000fd6000bf66270 */
[CC--:B---3--:R-:W-:Y:S02]  /*1f900*/  @!P2 LEA R2, P4, R192.reuse, R20.reuse, 0x1 ;  /* 0x00000014c002a211 */ /* 0x0c8fe400078808ff */
[C---:B------:R-:W-:Y:S02]  /*1f910*/  @!P3 LEA R20, P5, R193.reuse, R20, 0x1 ;  /* 0x00000014c114b211 */ /* 0x040fe400078a08ff */
[-C--:B-1----:R-:W-:Y:S02]  /*1f920*/  @!P2 LEA.HI.X R3, R192, R0.reuse, R225, 0x1, P4 ;  /* 0x00000000c003a211 */ /* 0x082fe400020f0ce1 */
[----:B------:R-:W-:-:S03]  /*1f930*/  @!P3 LEA.HI.X R21, R193, R0, R224, 0x1, P5 ;  /* 0x00000000c115b211 */ /* 0x000fc600028f0ce0 */
[----:B-----5:R4:W-:Y:S04]  /*1f940*/  @!P2 ST.E.128 desc[UR60][R2.64], R4 ;  /* 0x000000040200a985 */ /* 0x0209e8000c101d3c */
[----:B------:R4:W-:Y:S02]  /*1f950*/  @!P3 ST.E.128 desc[UR60][R20.64], R32 ;  /* 0x000000201400b985 */ /* 0x0009e4000c101d3c */
.L_x_1851:
[----:B------:R-:W-:Y:S05]  /*1f960*/  BSYNC B1 ;  /* 0x0000000000017941 */ /* 0x000fea0003800000 */
.L_x_1850:
[----:B-1----:R1:W0:Y:S01]  /*1f970*/  SHFL.IDX PT, R0, R48, 0x1, 0x181f ;  /* 0x00381f0030007f89 */ /* 0x00222200000e0000 */
        /* <DEDUP_REMOVED lines=12> */
.L_x_1853:
[----:B------:R-:W-:Y:S05]  /*1fa40*/  BSYNC B1 ;  /* 0x0000000000017941 */ /* 0x000fea0003800000 */
.L_x_1852:
        /* <DEDUP_REMOVED lines=13> */
.L_x_1855:
[----:B------:R-:W-:Y:S05]  /*1fb20*/  BSYNC B1 ;  /* 0x0000000000017941 */ /* 0x000fea0003800000 */
.L_x_1854:
[----:B0-----:R-:W-:Y:S01]  /*1fb30*/  VIADD R0, R50, 0x60 ;  /* 0x0000006032007836 */ /* 0x001fe20000000000 */
[----:B-12---:R-:W0:Y:S04]  /*1fb40*/  SHFL.IDX PT, R48, R48, 0x3, 0x181f ;  /* 0x00781f0030307f89 */ /* 0x006e2800000e0000 */
[----:B------:R-:W-:Y:S01]  /*1fb50*/  ISETP.GE.AND P0, PT, R0, R57, PT ;  /* 0x000000390000720c */ /* 0x000fe20003f06270 */
[----:B----4-:R-:W1:-:S12]  /*1fb60*/  SHFL.IDX PT, R28, R28, 0x3, 0x181f ;  /* 0x00781f001c1c7f89 */ /* 0x010e5800000e0000 */
[----:B------:R-:W-:Y:S05]  /*1fb70*/  @P0 BRA `(.L_x_1856) ;  /* 0x0000000800e00947 */ /* 0x000fea0003800000 */
[----:B------:R-:W-:Y:S02]  /*1fb80*/  ULDC UR4, c[0x0][0xac8] ;  /* 0x0002b20000047ab9 */ /* 0x000fe40000000800 */
[----:B------:R-:W-:-:S13]  /*1fb90*/  ISETP.GE.AND P1, PT, R192, UR4, PT ;  /* 0x00000004c0007c0c */ /* 0x000fda000bf26270 */
[----:B-1----:R-:W-:-:S04]  /*1fba0*/  @!P1 LEA R2, P0, R192, R28, 0x1 ;  /* 0x0000001cc0029211 */ /* 0x002fc800078008ff */
[----:B0-----:R-:W-:Y:S02]  /*1fbb0*/  @!P1 LEA.HI.X R3, R192, R48, R225, 0x1, P0 ;  /* 0x00000030c0039211 */ /* 0x001fe400000f0ce1 */
[----:B------:R-:W-:-:S03]  /*1fbc0*/  ISETP.GE.AND P0, PT, R193, UR4, PT ;  /* 0x00000004c1007c0c */ /* 0x000fc6000bf06270 */
[----:B------:R2:W-:Y:S10]  /*1fbd0*/  @!P1 ST.E.128 desc[UR60][R2.64], R24 ;  /* 0x0000001802009985 */ /* 0x0005f4000c101d3c */
[----:B------:R-:W-:Y:S05]  /*1fbe0*/  @P0 BRA `(.L_x_1856) ;  /* 0x0000000800c40947 */ /* 0x000fea0003800000 */
[----:B--2---:R-:W-:-:S04]  /*1fbf0*/  LEA R2, P0, R193, R28, 0x1 ;  /* 0x0000001cc1027211 */ /* 0x004fc800078008ff */
[----:B------:R-:W-:-:S05]  /*1fc00*/  LEA.HI.X R3, R193, R48, R224, 0x1, P0 ;  /* 0x00000030c1037211 */ /* 0x000fca00000f0ce0 */
[----:B------:R4:W-:Y:S01]  /*1fc10*/  ST.E.128 desc[UR60][R2.64], R44 ;  /* 0x0000002c02007985 */ /* 0x0009e2000c101d3c */
[----:B------:R-:W-:Y:S05]  /*1fc20*/  BRA `(.L_x_1856) ;  /* 0x0000000800b47947 */ /* 0x000fea0003800000 */
.L_x_1848:
[----:B------:R-:W-:Y:S01]  /*1fc30*/  ULDC.64 UR4, c[0x0][0xc00] ;  /* 0x0003000000047ab9 */ /* 0x000fe20000000a00 */
[----:B------:R-:W2:Y:S01]  /*1fc40*/  LDC.64 R2, c[0x0][0xc00] ;  /* 0x00030000ff027b82 */ /* 0x000ea20000000a00 */
[----:B------:R-:W-:Y:S01]  /*1fc50*/  ISETP.NE.U32.AND P0, PT, RZ, UR4, PT ;  /* 0x00000004ff007c0c */ /* 0x000fe2000bf05070 */
[----:B------:R-:W-:-:S03]  /*1fc60*/  IMAD.MOV.U32 R6, RZ, RZ, RZ ;  /* 0x000000ffff067224 */ /* 0x000fc600078e00ff */
[----:B------:R-:W-:Y:S01]  /*1fc70*/  ISETP.NE.AND.EX P0, PT, RZ, UR5, PT, P0 ;  /* 0x00000005ff007c0c */ /* 0x000fe2000bf05300 */
[----:B------:R-:W-:Y:S02]  /*1fc80*/  ULDC.64 UR4, c[0x0][0xc08] ;  /* 0x0003020000047ab9 */ /* 0x000fe40000000a00 */
[----:B------:R-:W-:Y:S01]  /*1fc90*/  ISETP.NE.U32.AND P1, PT, RZ, UR4, PT ;  /* 0x00000004ff007c0c */ /* 0x000fe2000bf25070 */
[----:B------:R-:W3:Y:S03]  /*1fca0*/  LDC R21, c[0x0][0xbe8] ;  /* 0x0002fa00ff157b82 */ /* 0x000ee60000000800 */
[----:B------:R-:W-:Y:S01]  /*1fcb0*/  ISETP.NE.AND.EX P1, PT, RZ, UR5, PT, P1 ;  /* 0x00000005ff007c0c */ /* 0x000fe2000bf25310 */
[----:B--2---:R-:W-:-:S12]  /*1fcc0*/  IMAD.WIDE R2, R196, 0x4, R2 ;  /* 0x00000004c4027825 */ /* 0x004fd800078e0202 */
[----:B------:R-:W2:Y:S01]  /*1fcd0*/  @P1 LDC.64 R4, c[0x0][0xc08] ;  /* 0x00030200ff041b82 */ /* 0x000ea20000000a00 */
[----:B------:R-:W-:Y:S02]  /*1fce0*/  ULDC UR4, c[0x0][0xa88] ;  /* 0x0002a20000047ab9 */ /* 0x000fe40000000800 */
[----:B------:R-:W-:Y:S01]  /*1fcf0*/  IMAD.U32 R0, RZ, RZ, UR4 ;  /* 0x00000004ff007e24 */ /* 0x000fe2000f8e00ff */
[----:B------:R4:W5:Y:S01]  /*1fd00*/  @P0 LDG.E R6, desc[UR60][R2.64] ;  /* 0x0000003c02060981 */ /* 0x000962000c1e1900 */
[----:B--2---:R-:W-:-:S05]  /*1fd10*/  @P1 IMAD.WIDE R4, R196, 0x4, R4 ;  /* 0x00000004c4041825 */ /* 0x004fca00078e0204 */
[----:B------:R4:W5:Y:S01]  /*1fd20*/  @P1 LDG.E R0, desc[UR60][R4.64] ;  /* 0x0000003c04001981 */ /* 0x000962000c1e1900 */
[----:B---3--:R-:W-:Y:S01]  /*1fd30*/  ISETP.NE.AND P2, PT, R21, 0x1, PT ;  /* 0x000000011500780c */ /* 0x008fe20003f45270 */
[----:B------:R-:W2:-:S12]  /*1fd40*/  S2R R8, SR_TID.X ;  /* 0x0000000000087919 */ /* 0x000e980000002100 */
[----:B------:R-:W3:Y:S08]  /*1fd50*/  @P2 LDC R20, c[0x0][0xbec] ;  /* 0x0002fb00ff142b82 */ /* 0x000ef00000000800 */
[----:B------:R-:W0:Y:S01]  /*1fd60*/  @P2 LDC R25, c[0x0][0xbf0] ;  /* 0x0002fc00ff192b82 */ /* 0x000e220000000800 */
[----:B--2---:R-:W-:-:S05]  /*1fd70*/  VIADD R7, R8, 0xffffff80 ;  /* 0xffffff8008077836 */ /* 0x004fca0000000000 */
[----:B------:R-:W-:Y:S02]  /*1fd80*/  ISETP.GE.AND P3, PT, R7, 0x80, PT ;  /* 0x000000800700780c */ /* 0x000fe40003f66270 */
[----:B------:R-:W-:Y:S01]  /*1fd90*/  SHF.R.S32.HI R7, RZ, 0x1f, R196 ;  /* 0x0000001fff077819 */ /* 0x000fe200000114c4 */
[----:B----4-:R-:W-:Y:S10]  /*1fda0*/  @P1 BRA `(.L_x_1857) ;  /* 0x0000000000101947 */ /* 0x010ff40003800000 */
[----:B------:R-:W-:Y:S05]  /*1fdb0*/  @!P0 BRA `(.L_x_1857) ;  /* 0x00000000000c8947 */ /* 0x000fea0003800000 */
[----:B------:R-:W2:Y:S04]  /*1fdc0*/  LDG.E R5, desc[UR60][R2.64] ;  /* 0x0000003c02057981 */ /* 0x000ea8000c1e1900 */
[----:B-----5:R-:W2:Y:S02]  /*1fdd0*/  LDG.E R0, desc[UR60][R2.64+0x4] ;  /* 0x0000043c02007981 */ /* 0x020ea4000c1e1900 */
[----:B--2---:R-:W-:-:S07]  /*1fde0*/  IADD3 R0, -R5, R0, RZ ;  /* 0x0000000005007210 */ /* 0x004fce0007ffe1ff */
.L_x_1857:
[----:B------:R-:W-:Y:S01]  /*1fdf0*/  BSSY B1, `(.L_x_1858) ;  /* 0x000002c000017945 */ /* 0x000fe20003800000 */
[----:B------:R-:W-:Y:S02]  /*1fe00*/  SHF.R.S32.HI R10, RZ, 0x1f, R195 ;  /* 0x0000001fff0a7819 */ /* 0x000fe400000114c3 */
[----:B------:R-:W-:Y:S02]  /*1fe10*/  SEL R13, R196, RZ, !P0 ;  /* 0x000000ffc40d7207 */ /* 0x000fe40004000000 */
[----:B------:R-:W-:Y:S02]  /*1fe20*/  SEL R12, R7, RZ, !P0 ;  /* 0x000000ff070c7207 */ /* 0x000fe40004000000 */
[----:B-----5:R-:W-:Y:S01]  /*1fe30*/  SHF.R.S32.HI R11, RZ, 0x1f, R6 ;  /* 0x0000001fff0b7819 */ /* 0x020fe20000011406 */
[----:B------:R-:W-:Y:S06]  /*1fe40*/  @P3 BRA `(.L_x_1859) ;  /* 0x0000000000983947 */ /* 0x000fec0003800000 */
[----:B------:R-:W2:Y:S01]  /*1fe50*/  LDC R14, c[0x0][0xbe8] ;  /* 0x0002fa00ff0e7b82 */ /* 0x000ea20000000800 */
[----:B------:R-:W-:Y:S01]  /*1fe60*/  IADD3 R9, R187, -0x80, R8 ;  /* 0xffffff80bb097810 */ /* 0x000fe20007ffe008 */
[----:B--2---:R-:W-:-:S05]  /*1fe70*/  IMAD R2, R0, R14, RZ ;  /* 0x0000000e00027224 */ /* 0x004fca00078e02ff */
        /* <DEDUP_REMOVED lines=9> */
[----:B------:R-:W2:Y:S01]  /*1ff10*/  @P0 LDC R4, c[0x0][0xbec] ;  /* 0x0002fb00ff040b82 */ /* 0x000ea20000000800 */
[----:B------:R-:W-:Y:S01]  /*1ff20*/  IMAD R7, R195, UR5, R8 ;  /* 0x00000005c3077c24 */ /* 0x000fe2000f8e0208 */
[----:B------:R-:W-:-:S03]  /*1ff30*/  ULDC.64 UR4, c[0x0][0xb98] ;  /* 0x0002e60000047ab9 */ /* 0x000fc60000000a00 */
[----:B------:R-:W-:-:S03]  /*1ff40*/  IMAD.IADD R3, R3, 0x1, R7 ;  /* 0x0000000103037824 */ /* 0x000fc600078e0207 */
[----:B------:R-:W4:Y:S01]  /*1ff50*/  @P0 LDC R15, c[0x0][0xbf0] ;  /* 0x0002fc00ff0f0b82 */ /* 0x000f220000000800 */
[----:B------:R-:W-:-:S04]  /*1ff60*/  IMAD.WIDE.U32 R2, R13, UR4, R2 ;  /* 0x000000040d027c25 */ /* 0x000fc8000f8e0002 */
[----:B--2---:R-:W-:-:S05]  /*1ff70*/  @P0 IMAD.HI.U32 R4, R9, R4, RZ ;  /* 0x0000000409040227 */ /* 0x004fca00078e00ff */
[----:B----4-:R-:W-:Y:S01]  /*1ff80*/  @P0 SHF.R.U32.HI R5, RZ, R15, R4 ;  /* 0x0000000fff050219 */ /* 0x010fe20000011604 */
[----:B------:R-:W-:-:S03]  /*1ff90*/  IMAD R4, R12, UR4, RZ ;  /* 0x000000040c047c24 */ /* 0x000fc6000f8e02ff */
[----:B------:R-:W-:Y:S01]  /*1ffa0*/  IADD3 R7, -R5, RZ, RZ ;  /* 0x000000ff05077210 */ /* 0x000fe20007ffe1ff */
[----:B------:R-:W-:Y:S01]  /*1ffb0*/  IMAD R8, R13, UR5, R4 ;  /* 0x000000050d087c24 */ /* 0x000fe2000f8e0204 */
[----:B------:R-:W-:Y:S01]  /*1ffc0*/  IADD3 R2, P0, R5, R2, RZ ;  /* 0x0000000205027210 */ /* 0x000fe20007f1e0ff */
[----:B------:R-:W-:Y:S02]  /*1ffd0*/  ULDC.64 UR4, c[0x0][0xb88] ;  /* 0x0002e20000047ab9 */ /* 0x000fe40000000a00 */
        /* <DEDUP_REMOVED lines=13> */
.L_x_1859:
[----:B------:R-:W-:Y:S05]  /*200b0*/  BSYNC B1 ;  /* 0x0000000000017941 */ /* 0x000fea0003800000 */
.L_x_1858:
[----:B------:R-:W-:Y:S01]  /*200c0*/  ULDC.64 UR4, c[0x0][0xaa0] ;  /* 0x0002a80000047ab9 */ /* 0x000fe20000000a00 */
[----:B--2---:R-:W-:Y:S01]  /*200d0*/  IMAD R4, R194, 0x20, R199 ;  /* 0x00000020c2047824 */ /* 0x004fe200078e02c7 */
[----:B------:R-:W-:Y:S01]  /*200e0*/  BSSY B1, `(.L_x_1860) ;  /* 0x0000037000017945 */ /* 0x000fe20003800000 */
[----:B------:R-:W-:-:S03]  /*200f0*/  IMAD R3, R11, UR4, RZ ;  /* 0x000000040b037c24 */ /* 0x000fc6000f8e02ff */
[----:B------:R-:W-:Y:S01]  /*20100*/  IADD3 R9, R187, R4, RZ ;  /* 0x00000004bb097210 */ /* 0x000fe20007ffe0ff */
[C---:B------:R-:W-:Y:S02]  /*20110*/  IMAD R5, R6.reuse, UR5, R3 ;  /* 0x0000000506057c24 */ /* 0x040fe4000f8e0203 */
[----:B------:R-:W-:Y:S01]  /*20120*/  IMAD.WIDE.U32 R2, R6, UR4, RZ ;  /* 0x0000000406027c25 */ /* 0x000fe2000f8e00ff */
[----:B------:R-:W-:-:S03]  /*20130*/  ULDC.64 UR4, c[0x0][0xae8] ;  /* 0x0002ba0000047ab9 */ /* 0x000fc60000000a00 */
[----:B------:R-:W-:Y:S02]  /*20140*/  IMAD.IADD R3, R3, 0x1, R5 ;  /* 0x0000000103037824 */ /* 0x000fe400078e0205 */
[----:B------:R-:W-:Y:S02]  /*20150*/  IMAD R6, R10, UR4, RZ ;  /* 0x000000040a067c24 */ /* 0x000fe4000f8e02ff */
[----:B---3--:R-:W-:-:S04]  /*20160*/  @P2 IMAD.HI.U32 R4, R9, R20, RZ ;  /* 0x0000001409042227 */ /* 0x008fc800078e00ff */
[C---:B------:R-:W-:Y:S02]  /*20170*/  IMAD R7, R195.reuse, UR5, R6 ;  /* 0x00000005c3077c24 */ /* 0x040fe4000f8e0206 */
[----:B------:R-:W-:Y:S01]  /*20180*/  IMAD.WIDE.U32 R2, R195, UR4, R2 ;  /* 0x00000004c3027c25 */ /* 0x000fe2000f8e0002 */
[----:B------:R-:W-:-:S03]  /*20190*/  ULDC.64 UR4, c[0x0][0xaf0] ;  /* 0x0002bc0000047ab9 */ /* 0x000fc60000000a00 */
[----:B------:R-:W-:Y:S01]  /*201a0*/  IMAD.MOV.U32 R5, RZ, RZ, R9 ;  /* 0x000000ffff057224 */ /* 0x000fe200078e0009 */
[----:B0-----:R-:W-:Y:S01]  /*201b0*/  @P2 SHF.R.U32.HI R5, RZ, R25, R4 ;  /* 0x00000019ff052219 */ /* 0x001fe20000011604 */
        /* <DEDUP_REMOVED lines=14> */
[----:B------:R-:W-:Y:S01]  /*202a0*/  IMAD.IADD R6, R199, 0x1, R187 ;  /* 0x00000001c7067824 */ /* 0x000fe200078e02bb */
[----:B------:R-:W-:Y:S01]  /*202b0*/  IADD3 R3, R3, R9, RZ ;  /* 0x0000000903037210 */ /* 0x000fe20007ffe0ff */
        /* <DEDUP_REMOVED lines=25> */
.L_x_1861:
[----:B------:R-:W-:Y:S05]  /*20450*/  BSYNC B1 ;  /* 0x0000000000017941 */ /* 0x000fea0003800000 */
.L_x_1860:
        /* <DEDUP_REMOVED lines=13> */
.L_x_1863:
[----:B------:R-:W-:Y:S05]  /*20530*/  BSYNC B1 ;  /* 0x0000000000017941 */ /* 0x000fea0003800000 */
.L_x_1862:
        /* <DEDUP_REMOVED lines=13> */
.L_x_1865:
[----:B------:R-:W-:Y:S05]  /*20610*/  BSYNC B1 ;  /* 0x0000000000017941 */ /* 0x000fea0003800000 */
.L_x_1864:
[----:B0-----:R-:W-:Y:S01]  /*20620*/  IADD3 R0, R6, 0x60, RZ ;  /* 0x0000006006007810 */ /* 0x001fe20007ffe0ff */
[----:B---3--:R-:W0:Y:S03]  /*20630*/  SHFL.IDX PT, R5, R5, 0x3, 0x181f ;  /* 0x00781f0005057f89 */ /* 0x008e2600000e0000 */
        /* <DEDUP_REMOVED lines=12> */
.L_x_1856:
[----:B------:R-:W-:Y:S05]  /*20700*/  BSYNC B0 ;  /* 0x0000000000007941 */ /* 0x000fea0003800000 */
.L_x_1847:
[----:B------:R-:W-:Y:S02]  /*20710*/  ULDC UR4, c[0x0][0xc3c] ;  /* 0x00030f0000047ab9 */ /* 0x000fe40000000800 */
[----:B-1----:R-:W-:-:S13]  /*20720*/  ISETP.GE.AND P0, PT, R31, UR4, PT ;  /* 0x000000041f007c0c */ /* 0x002fda000bf06270 */
[----:B------:R-:W-:Y:S05]  /*20730*/  @!P0 BRA `(.L_x_1866) ;  /* 0xfffffe0800e48947 */ /* 0x000fea000383ffff */
[----:B------:R-:W-:Y:S05]  /*20740*/  BRA `(.L_x_1566) ;  /* 0x0000007400387947 */ /* 0x000fea0003800000 */
.L_x_1564:
        /* <DEDUP_REMOVED lines=16> */
.L_x_1867:
        /* <DEDUP_REMOVED lines=31> */
[----:B------:R-:W1:Y:S02]  /*20a40*/  SHFL.IDX PT, R6, R8, 0x1f, 0x1f ;  /* 0x03e01f0008067f89 */ /* 0x000e6400000e0000 */
[----:B-1----:R-:W-:-:S04]  /*20a50*/  IMAD R6, R6, UR5, RZ ;  /* 0x0000000506067c24 */ /* 0x002fc8000f8e02ff */
[----:B------:R-:W-:Y:S01]  /*20a60*/  IMAD.MOV.U32 R3, RZ, RZ, R6 ;  /* 0x000000ffff037224 */ /* 0x000fe200078e0006 */
[----:B0-----:R-:W-:-:S13]  /*20a70*/  ISETP.GT.AND P6, PT, R6, UR6, PT ;  /* 0x0000000606007c0c */ /* 0x001fda000bfc4270 */
[----:B------:R-:W-:Y:S05]  /*20a80*/  @P6 BRA `(.L_x_1869) ;  /* 0x0000000000986947 */ /* 0x000fea0003800000 */
[----:B------:R-:W0:Y:S01]  /*20a90*/  LDC R10, c[0x0][0xc3c] ;  /* 0x00030f00ff0a7b82 */ /* 0x000e220000000800 */
[----:B------:R-:W-:Y:S01]  /*20aa0*/  IMAD.MOV.U32 R6, RZ, RZ, R3 ;  /* 0x000000ffff067224 */ /* 0x000fe200078e0003 */
[----:B------:R-:W-:Y:S01]  /*20ab0*/  UMOV UR4, URZ ;  /* 0x0000003f00047c82 */ /* 0x000fe20008000000 */
[----:B------:R-:W-:Y:S01]  /*20ac0*/  ULDC UR7, c[0x0][0xc3c] ;  /* 0x00030f0000077ab9 */ /* 0x000fe20000000800 */
[----:B------:R-:W-:-:S05]  /*20ad0*/  ULDC UR5, c[0x0][0xc38] ;  /* 0x00030e0000057ab9 */ /* 0x000fca0000000800 */
.L_x_1873:
[----:B------:R-:W-:Y:S01]  /*20ae0*/  UIADD3 UR4, UR4, 0x1f, URZ ;  /* 0x0000001f04047890 */ /* 0x000fe2000fffe03f */
[----:B------:R-:W-:-:S05]  /*20af0*/  MOV R19, UR7 ;  /* 0x0000000700137c02 */ /* 0x000fca0008000f00 */
        /* <DEDUP_REMOVED lines=10> */
.L_x_1872:
[----:B------:R-:W-:Y:S05]  /*20ba0*/  BSYNC B0 ;  /* 0x0000000000007941 */ /* 0x000fea0003800000 */
.L_x_1871:
[----:B0----5:R-:W0:Y:S02]  /*20bb0*/  SHFL.UP PT, R2, R4, 0x1, RZ ;  /* 0x0420000004027989 */ /* 0x021e2400000e00ff */
        /* <DEDUP_REMOVED lines=19> */
.L_x_1869:
[----:B------:R-:W-:-:S04]  /*20cf0*/  IMAD.IADD R13, R6, 0x1, -R3 ;  /* 0x00000001060d7824 */ /* 0x000fc800078e0a03 */
[----:B------:R-:W-:-:S05]  /*20d00*/  IMAD R2, R8, UR5, R13 ;  /* 0x0000000508027c24 */ /* 0x000fca000f8e020d */
[----:B------:R-:W-:Y:S02]  /*20d10*/  ISETP.GT.AND P0, PT, R2, UR6, PT ;  /* 0x0000000602007c0c */ /* 0x000fe4000bf04270 */
[----:B------:R-:W0:Y:S11]  /*20d20*/  LDC.64 R2, c[0x0][0xc90] ;  /* 0x00032400ff027b82 */ /* 0x000e360000000a00 */
[----:B------:R-:W-:-:S04]  /*20d30*/  VOTE.ANY R9, PT, !P0 ;  /* 0x0000000000097806 */ /* 0x000fc800040e0100 */
[----:B------:R-:W1:Y:S02]  /*20d40*/  POPC R15, R9 ;  /* 0x00000009000f7309 */ /* 0x000e640000000000 */
[----:B-1----:R-:W-:-:S05]  /*20d50*/  IADD3 R19, R15, UR4, RZ ;  /* 0x000000040f137c10 */ /* 0x002fca000fffe0ff */
        /* <DEDUP_REMOVED lines=13> */
.L_x_1874:
[----:B---3--:R-:W-:Y:S01]  /*20e30*/  IMAD R16, R16, UR5, R13 ;  /* 0x0000000510107c24 */ /* 0x008fe2000f8e020d */
[----:B------:R-:W-:Y:S01]  /*20e40*/  IABS R2, R6 ;  /* 0x0000000600027213 */ /* 0x000fe20000000000 */
[----:B01----:R-:W-:-:S03]  /*20e50*/  IMAD.MOV R11, RZ, RZ, -R3 ;  /* 0x000000ffff0b7224 */ /* 0x003fc600078e0a03 */
[----:B--2---:R-:W-:Y:S01]  /*20e60*/  IADD3 R9, -R16, UR6, RZ ;  /* 0x0000000610097c10 */ /* 0x004fe2000fffe1ff */
[----:B------:R-:W-:Y:S01]  /*20e70*/  IMAD.MOV R10, RZ, RZ, -R2 ;  /* 0x000000ffff0a7224 */ /* 0x000fe200078e0a02 */
[----:B------:R-:W-:Y:S01]  /*20e80*/  MOV R2, RZ ;  /* 0x000000ff00027202 */ /* 0x000fe20000000f00 */
[----:B------:R-:W-:Y:S01]  /*20e90*/  IMAD R11, R11, R12, RZ ;  /* 0x0000000c0b0b7224 */ /* 0x000fe200078e02ff */
[----:B------:R-:W-:-:S03]  /*20ea0*/  IABS R8, R9 ;  /* 0x0000000900087213 */ /* 0x000fc60000000000 */
        /* <DEDUP_REMOVED lines=12> */
[----:B------:R-:W-:-:S06]  /*20f70*/  @P0 IADD3 R2, R2, 0x1, RZ ;  /* 0x0000000102020810 */ /* 0x000fcc0007ffe0ff */
[----:B------:R-:W-:Y:S01]  /*20f80*/  @!P2 IMAD.MOV R2, RZ, RZ, -R2 ;  /* 0x000000ffff02a224 */ /* 0x000fe200078e0a02 */
[----:B------:R-:W-:-:S05]  /*20f90*/  @!P1 LOP3.LUT R2, RZ, R6, RZ, 0x33, !PT ;  /* 0x00000006ff029212 */ /* 0x000fca00078e33ff */
[----:B------:R-:W-:Y:S02]  /*20fa0*/  IMAD R8, R7, R2, RZ ;  /* 0x0000000207087224 */ /* 0x000fe400078e02ff */
[----:B------:R-:W-:Y:S02]  /*20fb0*/  IMAD.MOV R2, RZ, RZ, -R2 ;  /* 0x000000ffff027224 */ /* 0x000fe400078e0a02 */
[----:B------:R-:W-:Y:S02]  /*20fc0*/  IMAD.MOV R10, RZ, RZ, -R8 ;  /* 0x000000ffff0a7224 */ /* 0x000fe400078e0a08 */
[----:B------:R-:W-:Y:S02]  /*20fd0*/  IMAD R13, R6, R2, R9 ;  /* 0x00000002060d7224 */ /* 0x000fe400078e0209 */
[----:B------:R-:W-:Y:S01]  /*20fe0*/  IMAD.MOV.U32 R2, RZ, RZ, RZ ;  /* 0x000000ffff027224 */ /* 0x000fe200078e00ff */
[----:B------:R-:W-:-:S04]  /*20ff0*/  VIADDMNMX R18, R10, UR5, R7, PT ;  /* 0x000000050a127c46 */ /* 0x000fc8000b800107 */
[-C--:B------:R-:W-:Y:S02]  /*21000*/  IABS R10, R18.reuse ;  /* 0x00000012000a7213 */ /* 0x080fe40000000000 */
[----:B------:R-:W-:Y:S02]  /*21010*/  IABS R6, R18 ;  /* 0x0000001200067213 */ /* 0x000fe40000000000 */
[----:B------:R-:W0:Y:S08]  /*21020*/  I2F.RP R7, R10 ;  /* 0x0000000a00077306 */ /* 0x000e300000209400 */
[----:B0-----:R-:W0:Y:S02]  /*21030*/  MUFU.RCP R7, R7 ;  /* 0x0000000700077308 */ /* 0x001e240000001000 */
[----:B0-----:R-:W-:-:S06]  /*21040*/  VIADD R3, R7, 0xffffffe ;  /* 0x0ffffffe07037836 */ /* 0x001fcc0000000000 */
[----:B------:R-:W0:Y:S02]  /*21050*/  F2I.FTZ.U32.TRUNC.NTZ R3, R3 ;  /* 0x0000000300037305 */ /* 0x000e24000021f000 */
[----:B0-----:R-:W-:-:S05]  /*21060*/  IADD3 R11, RZ, -R3, RZ ;  /* 0x80000003ff0b7210 */ /* 0x001fca0007ffe0ff */
[----:B------:R-:W-:Y:S01]  /*21070*/  IMAD.MOV.U32 R9, RZ, RZ, R11 ;  /* 0x000000ffff097224 */ /* 0x000fe200078e000b */
[----:B------:R-:W-:-:S03]  /*21080*/  IABS R11, R13 ;  /* 0x0000000d000b7213 */ /* 0x000fc60000000000 */
[----:B------:R-:W-:-:S04]  /*21090*/  IMAD R9, R9, R10, RZ ;  /* 0x0000000a09097224 */ /* 0x000fc800078e02ff */
[----:B------:R-:W-:-:S04]  /*210a0*/  IMAD.HI.U32 R2, R3, R9, R2 ;  /* 0x0000000903027227 */ /* 0x000fc800078e0002 */
[----:B------:R-:W-:Y:S02]  /*210b0*/  IMAD.MOV R3, RZ, RZ, -R6 ;  /* 0x000000ffff037224 */ /* 0x000fe400078e0a06 */
[----:B------:R-:W-:-:S04]  /*210c0*/  IMAD.HI.U32 R2, R2, R11, RZ ;  /* 0x0000000b02027227 */ /* 0x000fc800078e00ff */
[----:B------:R-:W-:-:S05]  /*210d0*/  IMAD R3, R2, R3, R11 ;  /* 0x0000000302037224 */ /* 0x000fca00078e020b */
[----:B------:R-:W-:-:S13]  /*210e0*/  ISETP.GT.U32.AND P1, PT, R10, R3, PT ;  /* 0x000000030a00720c */ /* 0x000fda0003f24070 */
[----:B------:R-:W-:Y:S01]  /*210f0*/  @!P1 IMAD.IADD R3, R3, 0x1, -R10 ;  /* 0x0000000103039824 */ /* 0x000fe200078e0a0a */
[----:B------:R-:W-:Y:S02]  /*21100*/  @!P1 IADD3 R2, R2, 0x1, RZ ;  /* 0x0000000102029810 */ /* 0x000fe40007ffe0ff */
[----:B------:R-:W-:Y:S02]  /*21110*/  ISETP.NE.AND P1, PT, R18, RZ, PT ;  /* 0x000000ff1200720c */ /* 0x000fe40003f25270 */
[----:B------:R-:W-:Y:S02]  /*21120*/  ISETP.GE.U32.AND P0, PT, R3, R10, PT ;  /* 0x0000000a0300720c */ /* 0x000fe40003f06070 */
[----:B------:R-:W-:-:S04]  /*21130*/  LOP3.LUT R3, R13, R18, RZ, 0x3c, !PT ;  /* 0x000000120d037212 */ /* 0x000fc800078e3cff */
[----:B------:R-:W-:Y:S01]  /*21140*/  ISETP.GE.AND P2, PT, R3, RZ, PT ;  /* 0x000000ff0300720c */ /* 0x000fe20003f46270 */
[----:B------:R-:W-:-:S06]  /*21150*/  IMAD.IADD R3, R13, 0x1, R8 ;  /* 0x000000010d037824 */ /* 0x000fcc00078e0208 */
[----:B------:R-:W-:-:S06]  /*21160*/  @P0 VIADD R2, R2, 0x1 ;  /* 0x0000000102020836 */ /* 0x000fcc0000000000 */
[----:B------:R-:W-:Y:S01]  /*21170*/  @!P2 IMAD.MOV R2, RZ, RZ, -R2 ;  /* 0x000000ffff02a224 */ /* 0x000fe200078e0a02 */
[----:B------:R-:W-:Y:S01]  /*21180*/  @!P1 LOP3.LUT R2, RZ, R18, RZ, 0x33, !PT ;  /* 0x00000012ff029212 */ /* 0x000fe200078e33ff */
[----:B------:R-:W-:-:S03]  /*21190*/  IMAD.MOV R18, RZ, RZ, -R18 ;  /* 0x000000ffff127224 */ /* 0x000fc600078e0a12 */
[----:B------:R-:W-:Y:S01]  /*211a0*/  LOP3.LUT R17, RZ, R2, RZ, 0x33, !PT ;  /* 0x00000002ff117212 */ /* 0x000fe200078e33ff */
[----:B------:R-:W-:-:S03]  /*211b0*/  IMAD R18, R2, R18, R3 ;  /* 0x0000001202127224 */ /* 0x000fc600078e0203 */
[----:B------:R-:W-:Y:S01]  /*211c0*/  IADD3 R17, R4, R17, RZ ;  /* 0x0000001104117210 */ /* 0x000fe20007ffe0ff */
[----:B------:R-:W-:Y:S06]  /*211d0*/  BRA `(.L_x_1875) ;  /* 0x00000000000c7947 */ /* 0x000fec0003800000 */
.L_x_1870:
[----:B------:R-:W-:Y:S02]  /*211e0*/  IMAD.MOV.U32 R17, RZ, RZ, RZ ;  /* 0x000000ffff117224 */ /* 0x000fe400078e00ff */
[----:B------:R-:W-:Y:S02]  /*211f0*/  IMAD.U32 R16, RZ, RZ, UR6 ;  /* 0x00000006ff107e24 */ /* 0x000fe4000f8e00ff */
[----:B------:R-:W-:-:S07]  /*21200*/  IMAD.MOV.U32 R18, RZ, RZ, RZ ;  /* 0x000000ffff127224 */ /* 0x000fce00078e00ff */
.L_x_1875:
[----:B------:R-:W-:-:S13]  /*21210*/  ISETP.NE.AND P0, PT, R5, RZ, PT ;  /* 0x000000ff0500720c */ /* 0x000fda0003f05270 */
[----:B------:R-:W0:Y:S01]  /*21220*/  @!P0 S2R R3, SR_CgaCtaId ;  /* 0x0000000000038919 */ /* 0x000e220000008800 */
[----:B------:R-:W-:-:S04]  /*21230*/  @!P0 MOV R2, 0x400 ;  /* 0x0000040000028802 */ /* 0x000fc80000000f00 */
[----:B0-----:R-:W-:-:S05]  /*21240*/  @!P0 LEA R2, R3, R2, 0x18 ;  /* 0x0000000203028211 */ /* 0x001fca00078ec0ff */
[----:B------:R0:W-:Y:S01]  /*21250*/  @!P0 STS.128 [R2+0x2a8d0], R16 ;  /* 0x02a8d01002008388 */ /* 0x0001e20000000c00 */
[----:B------:R-:W-:Y:S06]  /*21260*/  BAR.ARV 0x5, 0x180 ;  /* 0x0146000000007b1d */ /* 0x000fec0000002000 */
.L_x_1868:
[----:B------:R2:W-:Y:S01]  /*21270*/  STL [R1+0x28], RZ ;  /* 0x000028ff01007387 */ /* 0x0005e20000100800 */
[----:B------:R-:W-:Y:S01]  /*21280*/  ULDC UR4, c[0x0][0xc3c] ;  /* 0x00030f0000047ab9 */ /* 0x000fe20000000800 */
[----:B------:R-:W-:Y:S01]  /*21290*/  IMAD.MOV.U32 R29, RZ, RZ, 0x1 ;  /* 0x00000001ff1d7424 */ /* 0x000fe200078e00ff */
[----:B-1----:R-:W-:Y:S02]  /*212a0*/  ISETP.GE.AND P0, PT, R19, UR4, PT ;  /* 0x0000000413007c0c */ /* 0x002fe4000bf06270 */
[----:B------:R-:W-:-:S11]  /*212b0*/  MOV R27, RZ ;  /* 0x000000ff001b7202 */ /* 0x000fd60000000f00 */
[----:B--2---:R-:W-:Y:S05]  /*212c0*/  @P0 BRA `(.L_x_1876) ;  /* 0x0000006400740947 */ /* 0x004fea0003800000 */
[----:B0-----:R-:W2:Y:S01]  /*212d0*/  LDL R2, [R1+0x40] ;  /* 0x0000400001027983 */ /* 0x001ea20000100800 */
[----:B------:R-:W0:Y:S01]  /*212e0*/  S2UR UR5, SR_CgaCtaId ;  /* 0x00000000000579c3 */ /* 0x000e220000008800 */
[----:B------:R-:W-:Y:S01]  /*212f0*/  LOP3.LUT R4, R0, 0x7f, RZ, 0xc0, !PT ;  /* 0x0000007f00047812 */ /* 0x000fe200078ec0ff */
[----:B------:R-:W-:Y:S01]  /*21300*/  BSSY B8, `(.L_x_1876) ;  /* 0x0000659000087945 */ /* 0x000fe20003800000 */
[----:B------:R1:W-:Y:S01]  /*21310*/  STL [R1+0x28], RZ ;  /* 0x000028ff01007387 */ /* 0x0003e20000100800 */
[----:B------:R-:W-:Y:S01]  /*21320*/  IMAD.MOV.U32 R31, RZ, RZ, 0x1 ;  /* 0x00000001ff1f7424 */ /* 0x000fe200078e00ff */
[----:B------:R-:W-:Y:S01]  /*21330*/  MOV R25, RZ ;  /* 0x000000ff00197202 */ /* 0x000fe20000000f00 */
[----:B------:R-:W-:Y:S01]  /*21340*/  IMAD.SHL.U32 R36, R4, 0x8, RZ ;  /* 0x0000000804247824 */ /* 0x000fe200078e00ff */
[----:B------:R-:W-:Y:S01]  /*21350*/  ULDC.64 UR36, c[0x0][0x198] ;  /* 0x0000660000247ab9 */ /* 0x000fe20000000a00 */
[----:B------:R-:W-:Y:S01]  /*21360*/  IMAD.MOV.U32 R27, RZ, RZ, RZ ;  /* 0x000000ffff1b7224 */ /* 0x000fe200078e00ff */
[----:B------:R-:W-:Y:S01]  /*21370*/  ULDC UR38, c[0x0][0xc] ;  /* 0x0000030000267ab9 */ /* 0x000fe20000000800 */
[----:B------:R-:W-:Y:S01]  /*21380*/  IMAD.MOV.U32 R29, RZ, RZ, 0x1 ;  /* 0x00000001ff1d7424 */ /* 0x000fe200078e00ff */
[----:B--2---:R-:W-:Y:S01]  /*21390*/  R2UR UR4, R2 ;  /* 0x00000000020472ca */ /* 0x004fe200000e0000 */
[----:B------:R-:W-:-:S05]  /*213a0*/  IMAD.SHL.U32 R2, R0, 0x8, RZ ;  /* 0x0000000800027824 */ /* 0x000fca00078e00ff */
[C---:B------:R-:W-:Y:S02]  /*213b0*/  LOP3.LUT R3, R2.reuse, 0x1f8, RZ, 0xc0, !PT ;  /* 0x000001f802037812 */ /* 0x040fe400078ec0ff */
[----:B------:R-:W-:Y:S02]  /*213c0*/  LOP3.LUT R2, R2, 0x38, RZ, 0xc0, !PT ;  /* 0x0000003802027812 */ /* 0x000fe400078ec0ff */
[----:B------:R-:W-:Y:S01]  /*213d0*/  LOP3.LUT R3, R3, 0x38, R0, 0x78, !PT ;  /* 0x0000003803037812 */ /* 0x000fe200078e7800 */
[----:B------:R-:W-:Y:S02]  /*213e0*/  IMAD.SHL.U32 R0, R0, 0x10, RZ ;  /* 0x0000001000007824 */ /* 0x000fe400078e00ff */
        /* <DEDUP_REMOVED lines=8> */
[----:B------:R-:W-:-:S03]  /*21470*/  LOP3.LUT R0, R2, 0x80, RZ, 0xfc, !PT ;  /* 0x0000008002007812 */ /* 0x000fc600078efcff */
[----:B-1----:R-:W-:-:S07]  /*21480*/  IMAD R37, R36, 0x2, R23 ;  /* 0x0000000224257824 */ /* 0x002fce00078e0217 */
.L_x_1993:
[----:B------:R-:W-:Y:S05]  /*21490*/  YIELD ;  /* 0x0000000000007946 */ /* 0x000fea0003800000 */
[----:B------:R-:W-:Y:S01]  /*214a0*/  ULDC.64 UR4, c[0x0][0xa28] ;  /* 0x00028a0000047ab9 */ /* 0x000fe20000000a00 */
[----:B------:R-:W-:Y:S01]  /*214b0*/  MOV R11, RZ ;  /* 0x000000ff000b7202 */ /* 0x000fe20000000f00 */
[----:B0-----:R-:W0:Y:S01]  /*214c0*/  LDC.64 R4, c[0x0][0xa00] ;  /* 0x00028000ff047b82 */ /* 0x001e220000000a00 */
[----:B------:R-:W-:Y:S01]  /*214d0*/  ISETP.NE.U32.AND P0, PT, RZ, UR4, PT ;  /* 0x00000004ff007c0c */ /* 0x000fe2000bf05070 */
[----:B------:R-:W-:-:S03]  /*214e0*/  ULDC.64 UR6, c[0x0][0xa10] ;  /* 0x0002840000067ab9 */ /* 0x000fc60000000a00 */
[----:B------:R-:W-:Y:S01]  /*214f0*/  ISETP.NE.AND.EX P0, PT, RZ, UR5, PT, P0 ;  /* 0x00000005ff007c0c */ /* 0x000fe2000bf05300 */
[----:B------:R-:W-:-:S12]  /*21500*/  ULDC.64 UR4, c[0x0][0xa18] ;  /* 0x0002860000047ab9 */ /* 0x000fd80000000a00 */
[----:B-1----:R-:W1:Y:S01]  /*21510*/  @P0 LDC.64 R2, c[0x0][0xa28] ;  /* 0x00028a00ff020b82 */ /* 0x002e620000000a00 */
[----:B------:R-:W-:Y:S01]  /*21520*/  ISETP.NE.U32.AND P1, PT, RZ, UR6, PT ;  /* 0x00000006ff007c0c */ /* 0x000fe2000bf25070 */
[----:B-1----:R-:W-:-:S05]  /*21530*/  @P0 IMAD.WIDE R2, R19, 0x4, R2 ;  /* 0x0000000413020825 */ /* 0x002fca00078e0202 */
[----:B--2---:R1:W2:Y:S01]  /*21540*/  @P0 LDG.E R11, desc[UR60][R2.64] ;  /* 0x0000003c020b0981 */ /* 0x0042a2000c1e1900 */
[----:B------:R-:W-:Y:S01]  /*21550*/  ISETP.NE.U32.AND P0, PT, RZ, UR4, PT ;  /* 0x00000004ff007c0c */ /* 0x000fe2000bf05070 */
[----:B------:R-:W-:Y:S01]  /*21560*/  IMAD.MOV.U32 R35, RZ, RZ, RZ ;  /* 0x000000ffff237224 */ /* 0x000fe200078e00ff */
[----:B------:R-:W-:Y:S01]  /*21570*/  ISETP.NE.AND.EX P1, PT, RZ, UR7, PT, P1 ;  /* 0x00000007ff007c0c */ /* 0x000fe2000bf25310 */
[----:B------:R-:W-:Y:S01]  /*21580*/  IMAD.MOV.U32 R0, RZ, RZ, RZ ;  /* 0x000000ffff007224 */ /* 0x000fe200078e00ff */
[----:B------:R-:W-:Y:S01]  /*21590*/  ISETP.NE.AND.EX P2, PT, RZ, UR5, PT, P0 ;  /* 0x00000005ff007c0c */ /* 0x000fe2000bf45300 */
[----:B------:R-:W-:Y:S01]  /*215a0*/  ULDC.64 UR4, c[0x0][0xa00] ;  /* 0x0002800000047ab9 */ /* 0x000fe20000000a00 */
[----:B0-----:R-:W-:Y:S01]  /*215b0*/  IMAD.WIDE R4, R19, 0x4, R4 ;  /* 0x0000000413047825 */ /* 0x001fe200078e0204 */
[----:B------:R-:W-:Y:S01]  /*215c0*/  ISETP.NE.U32.AND P0, PT, RZ, UR4, PT ;  /* 0x00000004ff007c0c */ /* 0x000fe2000bf05070 */
[----:B-1----:R-:W0:Y:S03]  /*215d0*/  LDC.64 R2, c[0x0][0xa10] ;  /* 0x00028400ff027b82 */ /* 0x002e260000000a00 */
[----:B------:R-:W-:-:S06]  /*215e0*/  ISETP.NE.AND.EX P0, PT, RZ, UR5, PT, P0 ;  /* 0x00000005ff007c0c */ /* 0x000fcc000bf05300 */
[----:B------:R-:W1:Y:S07]  /*215f0*/  @P2 LDC.64 R6, c[0x0][0xa18] ;  /* 0x00028600ff062b82 */ /* 0x000e6e0000000a00 */
[----:B------:R-:W5:Y:S01]  /*21600*/  @P0 LDG.E R35, desc[UR60][R4.64] ;  /* 0x0000003c04230981 */ /* 0x000f62000c1e1900 */
[----:B0-----:R-:W-:-:S05]  /*21610*/  IMAD.WIDE R2, R19, 0x4, R2 ;  /* 0x0000000413027825 */ /* 0x001fca00078e0202 */
[----:B------:R-:W5:Y:S01]  /*21620*/  @P1 LDG.E R0, desc[UR60][R2.64] ;  /* 0x0000003c02001981 */ /* 0x000f62000c1e1900 */
[----:B------:R-:W-:Y:S02]  /*21630*/  ULDC UR4, c[0x0][0x288] ;  /* 0x0000a20000047ab9 */ /* 0x000fe40000000800 */
[----:B------:R-:W-:Y:S01]  /*21640*/  IMAD.U32 R32, RZ, RZ, UR4 ;  /* 0x00000004ff207e24 */ /* 0x000fe2000f8e00ff */
[----:B------:R-:W-:Y:S02]  /*21650*/  ULDC.64 UR4, c[0x0][0x418] ;  /* 0x0001060000047ab9 */ /* 0x000fe40000000a00 */
[----:B------:R-:W-:-:S03]  /*21660*/  UISETP.NE.U32.AND UP0, UPT, UR4, URZ, UPT ;  /* 0x0000003f0400728c */ /* 0x000fc6000bf05070 */
[----:B------:R-:W-:Y:S01]  /*21670*/  ULDC UR4, c[0x0][0x424] ;  /* 0x0001090000047ab9 */ /* 0x000fe20000000800 */
[----:B------:R-:W-:Y:S01]  /*21680*/  UISETP.NE.AND.EX UP0, UPT, UR5, URZ, UPT, UP0 ;  /* 0x0000003f0500728c */ /* 0x000fe2000bf05300 */
[----:B-1----:R-:W-:Y:S02]  /*21690*/  @P2 IMAD.WIDE R6, R19, 0x4, R6 ;  /* 0x0000000413062825 */ /* 0x002fe400078e0206 */
[----:B------:R-:W-:Y:S01]  /*216a0*/  ULDC UR5, c[0x0][0x2f0] ;  /* 0x0000bc0000057ab9 */ /* 0x000fe20000000800 */
[----:B------:R-:W-:Y:S02]  /*216b0*/  USEL UR4, UR4, 0x1, UP0 ;  /* 0x0000000104047887 */ /* 0x000fe40008000000 */
[----:B------:R0:W5:Y:S02]  /*216c0*/  @P2 LDG.E R32, desc[UR60][R6.64] ;  /* 0x0000003c06202981 */ /* 0x000164000c1e1900 */
[----:B------:R-:W-:-:S03]  /*216d0*/  UIMAD UR4, UR4, UR5, URZ ;  /* 0x00000005040472a4 */ /* 0x000fc6000f8e023f */
[----:B------:R-:W-:-:S03]  /*216e0*/  ULDC UR5, c[0x0][0x348] ;  /* 0x0000d20000057ab9 */ /* 0x000fc60000000800 */
[----:B------:R-:W-:Y:S01]  /*216f0*/  MOV R10, UR4 ;  /* 0x00000004000a7c02 */ /* 0x000fe20008000f00 */
[----:B0-----:R-:W-:Y:S01]  /*21700*/  IMAD.U32 R6, RZ, RZ, UR5 ;  /* 0x00000005ff067e24 */ /* 0x001fe2000f8e00ff */
[----:B--2---:R0:W-:Y:S01]  /*21710*/  STL [R1+0x4], R11 ;  /* 0x0000040b01007387 */ /* 0x0041e20000100800 */
[----:B------:R-:W-:Y:S05]  /*21720*/  @P2 BRA `(.L_x_1877) ;  /* 0x0000000000102947 */ /* 0x000fea0003800000 */
[----:B------:R-:W-:Y:S05]  /*21730*/  @!P0 BRA `(.L_x_1877) ;  /* 0x00000000000c8947 */ /* 0x000fea0003800000 */
[----:B------:R-:W2:Y:S04]  /*21740*/  LDG.E R7, desc[UR60][R4.64] ;  /* 0x0000003c04077981 */ /* 0x000ea8000c1e1900 */
[----:B-----5:R-:W2:Y:S02]  /*21750*/  LDG.E R32, desc[UR60][R4.64+0x4] ;  /* 0x0000043c04207981 */ /* 0x020ea4000c1e1900 */
[----:B--2---:R-:W-:-:S07]  /*21760*/  IMAD.IADD R32, R32, 0x1, -R7 ;  /* 0x0000000120207824 */ /* 0x004fce00078e0a07 */
.L_x_1877:
[----:B------:R-:W-:Y:S02]  /*21770*/  ULDC.64 UR4, c[0x0][0xa20] ;  /* 0x0002880000047ab9 */ /* 0x000fe40000000a00 */
[----:B------:R-:W-:-:S04]  /*21780*/  ISETP.NE.U32.AND P0, PT, RZ, UR4, PT ;  /* 0x00000004ff007c0c */ /* 0x000fc8000bf05070 */
[----:B------:R-:W-:-:S13]  /*21790*/  ISETP.NE.AND.EX P0, PT, RZ, UR5, PT, P0 ;  /* 0x00000005ff007c0c */ /* 0x000fda000bf05300 */
[----:B------:R-:W-:Y:S05]  /*217a0*/  @!P0 BRA `(.L_x_1878) ;  /* 0x0000000000108947 */ /* 0x000fea0003800000 */
[----:B------:R-:W1:Y:S02]  /*217b0*/  LDC.64 R4, c[0x0][0xa20] ;  /* 0x00028800ff047b82 */ /* 0x000e640000000a00 */
[----:B-1----:R-:W-:-:S05]  /*217c0*/  IMAD.WIDE R4, R19, 0x4, R4 ;  /* 0x0000000413047825 */ /* 0x002fca00078e0204 */
[----:B------:R1:W5:Y:S01]  /*217d0*/  LDG.E R10, desc[UR60][R4.64] ;  /* 0x0000003c040a7981 */ /* 0x000362000c1e1900 */
[----:B------:R-:W-:Y:S05]  /*217e0*/  BRA `(.L_x_1879) ;  /* 0x0000000000247947 */ /* 0x000fea0003800000 */
.L_x_1878:
        /* <DEDUP_REMOVED lines=9> */
.L_x_1879:
[----:B-1----:R-:W2:Y:S01]  /*21880*/  @P1 LDG.E R5, desc[UR60][R2.64] ;  /* 0x0000003c02051981 */ /* 0x002ea2000c1e1900 */
[----:B------:R-:W1:Y:S03]  /*21890*/  LDC R7, c[0x0][0x448] ;  /* 0x00011200ff077b82 */ /* 0x000e660000000800 */
[----:B------:R3:W2:Y:S01]  /*218a0*/  @P1 LDG.E R4, desc[UR60][R2.64+0x4] ;  /* 0x0000043c02041981 */ /* 0x0006a2000c1e1900 */
[----:B------:R-:W-:Y:S02]  /*218b0*/  IMAD.SHL.U32 R28, R17, 0x80, RZ ;  /* 0x00000080111c7824 */ /* 0x000fe400078e00ff */
[----:B-----5:R-:W-:Y:S02]  /*218c0*/  IMAD.IADD R10, R10, 0x1, -R11 ;  /* 0x000000010a0a7824 */ /* 0x020fe400078e0a0b */
[----:B---3--:R-:W3:Y:S01]  /*218d0*/  LDC.64 R2, c[0x0][0x9e0] ;  /* 0x00027800ff027b82 */ /* 0x008ee20000000a00 */
[----:B-1----:R-:W-:-:S02]  /*218e0*/  ISETP.NE.AND P2, PT, R7, 0x1, PT ;  /* 0x000000010700780c */ /* 0x002fc40003f45270 */
[----:B------:R-:W-:-:S11]  /*218f0*/  IADD3 R7, R28, 0x7f, RZ ;  /* 0x0000007f1c077810 */ /* 0x000fd60007ffe0ff */
[----:B------:R-:W1:Y:S01]  /*21900*/  @P2 LDC R8, c[0x0][0x44c] ;  /* 0x00011300ff082b82 */ /* 0x000e620000000800 */
[----:B---3--:R-:W-:-:S07]  /*21910*/  ISETP.GE.AND P3, PT, R3, 0x1, PT ;  /* 0x000000010300780c */ /* 0x008fce0003f66270 */
[----:B------:R-:W3:Y:S01]  /*21920*/  @P2 LDC R9, c[0x0][0x450] ;  /* 0x00011400ff092b82 */ /* 0x000ee20000000800 */
[----:B--2---:R-:W-:Y:S02]  /*21930*/  @P1 IMAD.IADD R6, R4, 0x1, -R5 ;  /* 0x0000000104061824 */ /* 0x004fe400078e0a05 */
[----:B-1----:R-:W-:-:S04]  /*21940*/  @P2 IMAD.HI.U32 R4, R7, R8, RZ ;  /* 0x0000000807042227 */ /* 0x002fc800078e00ff */
[----:B------:R-:W-:Y:S01]  /*21950*/  IMAD.IADD R13, R10, 0x1, R6 ;  /* 0x000000010a0d7824 */ /* 0x000fe200078e0206 */
[----:B---3--:R-:W-:-:S03]  /*21960*/  @P2 SHF.R.U32.HI R7, RZ, R9, R4 ;  /* 0x00000009ff072219 */ /* 0x008fc60000011604 */
[C---:B------:R-:W-:Y:S01]  /*21970*/  VIADD R4, R13.reuse, 0x5f ;  /* 0x0000005f0d047836 */ /* 0x040fe20000000000 */
[----:B------:R1:W-:Y:S01]  /*21980*/  STL [R1], R13 ;  /* 0x0000000d01007387 */ /* 0x0003e20000100800 */
[----:B------:R-:W-:Y:S02]  /*21990*/  IADD3 R8, R13, 0x1, -R32 ;  /* 0x000000010d087810 */ /* 0x000fe40007ffe820 */
[----:B------:R-:W-:-:S04]  /*219a0*/  IMAD.HI R4, R4, 0x2aaaaaab, RZ ;  /* 0x2aaaaaab04047827 */ /* 0x000fc800078e02ff */
[----:B------:R-:W-:Y:S01]  /*219b0*/  IMAD.IADD R7, R8, 0x1, R7 ;  /* 0x0000000108077824 */ /* 0x000fe200078e0207 */
[----:B------:R-:W-:-:S04]  /*219c0*/  SHF.R.U32.HI R9, RZ, 0x1f, R4 ;  /* 0x0000001fff097819 */ /* 0x000fc80000011604 */
[----:B------:R-:W-:Y:S02]  /*219d0*/  LEA.HI.SX32 R9, R4, R9, 0x1c ;  /* 0x0000000904097211 */ /* 0x000fe400078fe2ff */
[----:B------:R-:W-:Y:S01]  /*219e0*/  IADD3 R2, R7, R2, RZ ;  /* 0x0000000207027210 */ /* 0x000fe20007ffe0ff */
[----:B-1----:R-:W-:Y:S06]  /*219f0*/  @!P3 BRA `(.L_x_1880) ;  /* 0x000000000048b947 */ /* 0x002fec0003800000 */
[C---:B------:R-:W-:Y:S01]  /*21a00*/  ISETP.GT.AND P0, PT, R7.reuse, RZ, PT ;  /* 0x000000ff0700720c */ /* 0x040fe20003f04270 */
[----:B------:R-:W-:Y:S01]  /*21a10*/  BSSY B0, `(.L_x_1881) ;  /* 0x000000e000007945 */ /* 0x000fe20003800000 */
[----:B0-----:R-:W-:-:S11]  /*21a20*/  VIADD R11, R7, 0xffffffff ;  /* 0xffffffff070b7836 */ /* 0x001fd60000000000 */
        /* <DEDUP_REMOVED lines=8> */
.L_x_1882:
[----:B------:R-:W-:-:S13]  /*21ab0*/  ISETP.NE.AND P0, PT, R3, 0x1, PT ;  /* 0x000000010300780c */ /* 0x000fda0003f05270 */
[----:B------:R-:W0:Y:S02]  /*21ac0*/  @P0 LDC.64 R4, c[0x0][0x9e8] ;  /* 0x00027a00ff040b82 */ /* 0x000e240000000a00 */
[----:B0-----:R-:W-:-:S05]  /*21ad0*/  @P0 IMAD.HI.U32 R4, R11, R4, RZ ;  /* 0x000000040b040227 */ /* 0x001fca00078e00ff */
[----:B------:R-:W-:-:S07]  /*21ae0*/  @P0 SHF.R.U32.HI R11, RZ, R5, R4 ;  /* 0x00000005ff0b0219 */ /* 0x000fce0000011604 */
.L_x_1883:
[----:B------:R-:W-:Y:S05]  /*21af0*/  BSYNC B0 ;  /* 0x0000000000007941 */ /* 0x000fea0003800000 */
.L_x_1881:
[----:B------:R-:W-:-:S05]  /*21b00*/  IMAD R11, R11, R3, R3 ;  /* 0x000000030b0b7224 */ /* 0x000fca00078e0203 */
[----:B------:R-:W-:-:S07]  /*21b10*/  VIMNMX R2, R2, R11, PT ;  /* 0x0000000b02027248 */ /* 0x000fce0003fe0100 */
.L_x_1880:
[----:B------:R-:W1:Y:S01]  /*21b20*/  @P2 LDC R5, c[0x0][0x44c] ;  /* 0x00011300ff052b82 */ /* 0x000e620000000800 */
[----:B------:R-:W-:Y:S01]  /*21b30*/  IMAD.MOV.U32 R4, RZ, RZ, R28 ;  /* 0x000000ffff047224 */ /* 0x000fe200078e001c */
[----:B------:R-:W-:Y:S01]  /*21b40*/  ULDC UR4, c[0x0][0x9dc] ;  /* 0x0002770000047ab9 */ /* 0x000fe20000000800 */
[----:B------:R-:W-:-:S05]  /*21b50*/  IMAD.IADD R7, R13, 0x1, -R32 ;  /* 0x000000010d077824 */ /* 0x000fca00078e0a20 */
[----:B------:R-:W2:Y:S01]  /*21b60*/  @P2 LDC R12, c[0x0][0x450] ;  /* 0x00011400ff0c2b82 */ /* 0x000ea20000000800 */
[----:B-1----:R-:W-:-:S05]  /*21b70*/  @P2 IMAD.HI.U32 R5, R28, R5, RZ ;  /* 0x000000051c052227 */ /* 0x002fca00078e00ff */
[----:B--2---:R-:W-:-:S04]  /*21b80*/  @P2 SHF.R.U32.HI R4, RZ, R12, R5 ;  /* 0x0000000cff042219 */ /* 0x004fc80000011605 */
[----:B------:R-:W-:-:S05]  /*21b90*/  IADD3 R12, R7, R4, RZ ;  /* 0x00000004070c7210 */ /* 0x000fca0007ffe0ff */
[----:B0-----:R-:W-:Y:S01]  /*21ba0*/  VIADD R11, R12, -UR4 ;  /* 0x800000040c0b7c36 */ /* 0x001fe20008000000 */
        /* <DEDUP_REMOVED lines=11> */
.L_x_1886:
[----:B------:R-:W-:-:S13]  /*21c60*/  ISETP.NE.AND P0, PT, R3, 0x1, PT ;  /* 0x000000010300780c */ /* 0x000fda0003f05270 */
[----:B------:R-:W0:Y:S02]  /*21c70*/  @P0 LDC.64 R4, c[0x0][0x9e8] ;  /* 0x00027a00ff040b82 */ /* 0x000e240000000a00 */
[----:B0-----:R-:W-:-:S05]  /*21c80*/  @P0 IMAD.HI.U32 R4, R12, R4, RZ ;  /* 0x000000040c040227 */ /* 0x001fca00078e00ff */
[----:B------:R-:W-:-:S07]  /*21c90*/  @P0 SHF.R.U32.HI R12, RZ, R5, R4 ;  /* 0x00000005ff0c0219 */ /* 0x000fce0000011604 */
.L_x_1887:
[----:B------:R-:W-:Y:S05]  /*21ca0*/  BSYNC B0 ;  /* 0x0000000000007941 */ /* 0x000fea0003800000 */
.L_x_1885:
[----:B------:R-:W-:-:S05]  /*21cb0*/  IMAD R12, R12, R3, RZ ;  /* 0x000000030c0c7224 */ /* 0x000fca00078e02ff */
[----:B------:R-:W-:-:S07]  /*21cc0*/  VIMNMX R11, R11, R12, !PT ;  /* 0x0000000c0b0b7248 */ /* 0x000fce0007fe0100 */
.L_x_1884:
[----:B------:R-:W-:Y:S01]  /*21cd0*/  VIADD R2, R2, 0x5f ;  /* 0x0000005f02027836 */ /* 0x000fe20000000000 */
[----:B------:R-:W-:Y:S01]  /*21ce0*/  BSSY B0, `(.L_x_1888) ;  /* 0x000013a000007945 */ /* 0x000fe20003800000 */
        /* <DEDUP_REMOVED lines=11> */
[----:B------:R-:W-:-:S04]  /*21da0*/  VIMNMX R4, R5, R6, PT ;  /* 0x0000000605047248 */ /* 0x000fc80003fe0100 */
[----:B------:R-:W-:Y:S01]  /*21db0*/  ISETP.GT.AND P0, PT, R4, R3, PT ;  /* 0x000000030400720c */ /* 0x000fe20003f04270 */
[----:B------:R-:W-:-:S05]  /*21dc0*/  IMAD.WIDE.U32 R2, R3, -0x55555555, RZ ;  /* 0xaaaaaaab03027825 */ /* 0x000fca00078e00ff */
[----:B------:R-:W-:-:S05]  /*21dd0*/  SHF.R.U32.HI R5, RZ, 0x6, R3 ;  /* 0x00000006ff057819 */ /* 0x000fca0000011603 */
[----:B------:R-:W-:Y:S02]  /*21de0*/  IMAD.MOV.U32 R2, RZ, RZ, R5 ;  /* 0x000000ffff027224 */ /* 0x000fe400078e0005 */
[----:B------:R-:W-:-:S04]  /*21df0*/  @P0 VIADD R4, R4, 0x5f ;  /* 0x0000005f04040836 */ /* 0x000fc80000000000 */
        /* <DEDUP_REMOVED lines=13> */
.L_x_2061:
[----:B-1----:R-:W-:Y:S02]  /*21ed0*/  ISETP.NE.AND P0, PT, R14, RZ, PT ;  /* 0x000000ff0e00720c */ /* 0x002fe40003f05270 */
[----:B------:R-:W-:-:S11]  /*21ee0*/  PLOP3.LUT P6, PT, PT, PT, PT, 0x8, 0x0 ;  /* 0x000000000000781c */ /* 0x000fd60003fce170 */
[----:B------:R-:W-:Y:S05]  /*21ef0*/  @P0 BRA `(.L_x_1891) ;  /* 0x00000000000c0947 */ /* 0x000fea0003800000 */
[----:B------:R-:W-:-:S03]  /*21f00*/  UMOV UR4, 0xffffffff ;  /* 0xffffffff00047882 */ /* 0x000fc60000000000 */
[----:B------:R-:W-:Y:S05]  /*21f10*/  BRA.DIV UR4, `(.L_x_1892) ;  /* 0x0000007204287947 */ /* 0x000fea000b800000 */
[----:B------:R-:W-:-:S13]  /*21f20*/  ELECT P6, URZ, PT ;  /* 0x00000000003f782f */ /* 0x000fda00038c0000 */
.L_x_1891:
        /* <DEDUP_REMOVED lines=9> */
.L_x_2064:
[----:B------:R-:W-:Y:S05]  /*21fc0*/  BSYNC B1 ;  /* 0x0000000000017941 */ /* 0x000fea0003800000 */
.L_x_1893:
        /* <DEDUP_REMOVED lines=10> */
.L_x_2065:
[----:B------:R-:W-:Y:S05]  /*22070*/  BSYNC B2 ;  /* 0x0000000000027941 */ /* 0x000fea0003800000 */
.L_x_1897:
        /* <DEDUP_REMOVED lines=9> */
.L_x_1900:
[----:B------:R-:W-:Y:S05]  /*22110*/  BSYNC B2 ;  /* 0x0000000000027941 */ /* 0x000fea0003800000 */
.L_x_1899:
[----:B------:R-:W-:Y:S01]  /*22120*/  IMAD.MOV.U32 R14, RZ, RZ, RZ ;  /* 0x000000ffff0e7224 */ /* 0x000fe200078e00ff */
[----:B------:R-:W-:Y:S01]  /*22130*/  UIADD3 UR4, UP0, UR36, 0x570, URZ ;  /* 0x0000057024047890 */ /* 0x000fe2000ff1e03f */
[----:B0-----:R-:W-:Y:S01]  /*22140*/  IMAD R6, R2, 0x60, R0 ;  /* 0x0000006002067824 */ /* 0x001fe200078e0200 */
[----:B------:R-:W-:Y:S01]  /*22150*/  PLOP3.LUT P0, PT, PT, PT, PT, 0x80, 0x0 ;  /* 0x000000000000781c */ /* 0x000fe20003f0f070 */
[----:B------:R-:W-:Y:S01]  /*22160*/  IMAD R11, R25, 0x9000, R23 ;  /* 0x00009000190b7824 */ /* 0x000fe200078e0217 */
[----:B------:R-:W-:Y:S01]  /*22170*/  R2UR UR10, R14 ;  /* 0x000000000e0a72ca */ /* 0x000fe200000e0000 */
[----:B------:R-:W-:Y:S01]  /*22180*/  VIADD R10, R3, 0x2a890 ;  /* 0x0002a890030a7836 */ /* 0x000fe20000000000 */
[----:B------:R-:W-:Y:S01]  /*22190*/  IADD3 R6, R6, -0x60, RZ ;  /* 0xffffffa006067810 */ /* 0x000fe20007ffe0ff */
[----:B------:R-:W-:Y:S01]  /*221a0*/  VIADD R13, R11, 0x18400 ;  /* 0x000184000b0d7836 */ /* 0x000fe20000000000 */
[----:B------:R-:W-:Y:S01]  /*221b0*/  UIADD3.X UR5, URZ, UR37, URZ, UP0, !UPT ;  /* 0x000000253f057290 */ /* 0x000fe200087fe43f */
[----:B------:R-:W-:Y:S01]  /*221c0*/  UMOV UR6, 0x0 ;  /* 0x0000000000067882 */ /* 0x000fe20000000000 */
[----:B------:R-:W-:-:S10]  /*221d0*/  UMOV UR7, 0x12f00000 ;  /* 0x12f0000000077882 */ /* 0x000fd40000000000 */
.L_x_1901:
        /* <DEDUP_REMOVED lines=10> */
[----:B------:R-:W-:Y:S01]  /*22280*/  IMAD.MOV.U32 R15, RZ, RZ, 0x40 ;  /* 0x00000040ff0f7424 */ /* 0x000fe200078e00ff */
[----:B------:R-:W-:Y:S01]  /*22290*/  PLOP3.LUT P0, PT, PT, PT, PT, 0x80, 0x0 ;  /* 0x000000000000781c */ /* 0x000fe20003f0f070 */
[----:B------:R-:W-:Y:S01]  /*222a0*/  VIADD R13, R11, 0x1b400 ;  /* 0x0001b4000b0d7836 */ /* 0x000fe20000000000 */
[----:B------:R-:W-:Y:S01]  /*222b0*/  UMOV UR6, 0x0 ;  /* 0x0000000000067882 */ /* 0x000fe20000000000 */
[----:B------:R-:W-:Y:S01]  /*222c0*/  UMOV UR7, 0x12f00000 ;  /* 0x12f0000000077882 */ /* 0x000fe20000000000 */
[----:B------:R-:W-:-:S15]  /*222d0*/  R2UR UR10, R15 ;  /* 0x000000000f0a72ca */ /* 0x000fde00000e0000 */
.L_x_1902:
        /* <DEDUP_REMOVED lines=15> */
.L_x_1903:
        /* <DEDUP_REMOVED lines=13> */
.L_x_2066:
[----:B------:R-:W-:Y:S05]  /*224a0*/  BSYNC B2 ;  /* 0x0000000000027941 */ /* 0x000fea0003800000 */
.L_x_1904:
[----:B------:R-:W-:Y:S01]  /*224b0*/  BSSY B2, `(.L_x_1906) ;  /* 0x000000b000027945 */ /* 0x000fe20003800000 */
[----:B------:R-:W-:Y:S02]  /*224c0*/  IMAD.MOV.U32 R10, RZ, RZ, 0x0 ;  /* 0x00000000ff0a7424 */ /* 0x000fe400078e00ff */
[----:B------:R-:W-:Y:S01]  /*224d0*/  IMAD.MOV.U32 R11, RZ, RZ, 0x12f00000 ;  /* 0x12f00000ff0b7424 */ /* 0x000fe200078e00ff */
[----:B------:R-:W-:Y:S06]  /*224e0*/  @P1 BRA `(.L_x_1907) ;  /* 0x00000000001c1947 */ /* 0x000fec0003800000 */
[----:B------:R-:W2:Y:S01]  /*224f0*/  S2R R13, SR_TID.X ;  /* 0x00000000000d7919 */ /* 0x000ea20000002100 */
[----:B01----:R-:W-:-:S04]  /*22500*/  IMAD.MOV.U32 R12, RZ, RZ, 0x6000 ;  /* 0x00006000ff0c7424 */ /* 0x003fc800078e00ff */
[----:B------:R3:W-:Y:S01]  /*22510*/  SYNCS.ARRIVE.TRANS64 RZ, [R3+URZ+0x2a8b0], R12 ;  /* 0x02a8b00c03ff79a7 */ /* 0x0007e2000800003f */
[----:B--2---:R-:W-:-:S04]  /*22520*/  LOP3.LUT R13, R13, 0x1f, RZ, 0xc0, !PT ;  /* 0x0000001f0d0d7812 */ /* 0x004fc800078ec0ff */
[----:B------:R-:W-:-:S13]  /*22530*/  ISETP.NE.AND P0, PT, R13, RZ, PT ;  /* 0x000000ff0d00720c */ /* 0x000fda0003f05270 */
[----:B---3--:R-:W-:Y:S05]  /*22540*/  @!P0 BRA `(.L_x_1907) ;  /* 0x0000000000048947 */ /* 0x008fea0003800000 */
[----:B------:R-:W-:Y:S01]  /*22550*/  BPT.TRAP 0x1 ;  /* 0x000000040000795c */ /* 0x000fe20000300000 */
.L_x_1907:
[----:B------:R-:W-:Y:S05]  /*22560*/  BSYNC B2 ;  /* 0x0000000000027941 */ /* 0x000fea0003800000 */
.L_x_1906:
        /* <DEDUP_REMOVED lines=9> */
.L_x_1908:
        /* <DEDUP_REMOVED lines=10> */
[----:B------:R-:W-:Y:S01]  /*226a0*/  R2UR UR10, R15 ;  /* 0x000000000f0a72ca */ /* 0x000fe200000e0000 */
[----:B------:R-:W-:Y:S01]  /*226b0*/  VIADD R12, R12, 0x3400 ;  /* 0x000034000c0c7836 */ /* 0x000fe20000000000 */
[----:B------:R-:W-:Y:S02]  /*226c0*/  R2UR UR6, R10 ;  /* 0x000000000a0672ca */ /* 0x000fe400000e0000 */
[----:B------:R-:W-:Y:S02]  /*226d0*/  R2UR UR7, R11 ;  /* 0x000000000b0772ca */ /* 0x000fe400000e0000 */
[----:B------:R-:W-:-:S13]  /*226e0*/  PLOP3.LUT P0, PT, PT, PT, PT, 0x80, 0x0 ;  /* 0x000000000000781c */ /* 0x000fda0003f0f070 */
.L_x_1909:
        /* <DEDUP_REMOVED lines=10> */
.L_x_1896:
[----:B------:R-:W-:Y:S05]  /*22790*/  BSYNC B1 ;  /* 0x0000000000017941 */ /* 0x000fea0003800000 */
.L_x_1895:
[----:B------:R-:W-:Y:S01]  /*227a0*/  VIADD R12, R2, 0xfffffffe ;  /* 0xfffffffe020c7836 */ /* 0x000fe20000000000 */
[----:B------:R-:W-:Y:S01]  /*227b0*/  PLOP3.LUT P0, PT, PT, PT, PT, 0x8, 0x0 ;  /* 0x000000000000781c */ /* 0x000fe20003f0e170 */
[----:B------:R-:W-:-:S03]  /*227c0*/  VIADD R25, R25, 0x1 ;  /* 0x0000000119197836 */ /* 0x000fc60000000000 */
[----:B------:R-:W-:Y:S02]  /*227d0*/  ISETP.GE.AND P2, PT, R12, R5, PT ;  /* 0x000000050c00720c */ /* 0x000fe40003f46270 */
[----:B------:R-:W-:-:S04]  /*227e0*/  ISETP.NE.AND P1, PT, R25, 0x2, PT ;  /* 0x000000021900780c */ /* 0x000fc80003f25270 */
[----:B------:R-:W-:Y:S02]  /*227f0*/  SEL R2, RZ, 0x1, P1 ;  /* 0x00000001ff027807 */ /* 0x000fe40000800000 */
[----:B------:R-:W-:Y:S02]  /*22800*/  SEL R25, R25, RZ, P1 ;  /* 0x000000ff19197207 */ /* 0x000fe40000800000 */
[----:B------:R-:W-:-:S03]  /*22810*/  LOP3.LUT R31, R31, R2, RZ, 0x3c, !PT ;  /* 0x000000021f1f7212 */ /* 0x000fc600078e3cff */
[----:B------:R-:W-:Y:S05]  /*22820*/  @!P2 BRA `(.L_x_1889) ;  /* 0x000000080014a947 */ /* 0x000fea0003800000 */
.L_x_1925:
        /* <DEDUP_REMOVED lines=11> */
.L_x_2067:
[----:B------:R-:W-:Y:S05]  /*228e0*/  BSYNC B2 ;  /* 0x0000000000027941 */ /* 0x000fea0003800000 */
.L_x_1912:
[----:B------:R-:W-:Y:S04]  /*228f0*/  BSSY B2, `(.L_x_1914) ;  /* 0x0000009000027945 */ /* 0x000fe80003800000 */
[----:B------:R-:W-:Y:S05]  /*22900*/  @P2 BRA `(.L_x_1915) ;  /* 0x00000000001c2947 */ /* 0x000fea0003800000 */
[----:B------:R-:W2:Y:S01]  /*22910*/  S2R R3, SR_TID.X ;  /* 0x0000000000037919 */ /* 0x000ea20000002100 */
[----:B0-----:R-:W-:-:S04]  /*22920*/  MOV R6, 0x9000 ;  /* 0x0000900000067802 */ /* 0x001fc80000000f00 */
[----:B------:R3:W-:Y:S01]  /*22930*/  SYNCS.ARRIVE.TRANS64 RZ, [R11+URZ+0x2a890], R6 ;  /* 0x02a890060bff79a7 */ /* 0x0007e2000800003f */
[----:B--2---:R-:W-:-:S04]  /*22940*/  LOP3.LUT R3, R3, 0x1f, RZ, 0xc0, !PT ;  /* 0x0000001f03037812 */ /* 0x004fc800078ec0ff */
[----:B------:R-:W-:-:S13]  /*22950*/  ISETP.NE.AND P1, PT, R3, RZ, PT ;  /* 0x000000ff0300720c */ /* 0x000fda0003f25270 */
[----:B---3--:R-:W-:Y:S05]  /*22960*/  @!P1 BRA `(.L_x_1915) ;  /* 0x0000000000049947 */ /* 0x008fea0003800000 */
[----:B------:R-:W-:Y:S01]  /*22970*/  BPT.TRAP 0x1 ;  /* 0x000000040000795c */ /* 0x000fe20000300000 */
.L_x_1915:
[----:B------:R-:W-:Y:S05]  /*22980*/  BSYNC B2 ;  /* 0x0000000000027941 */ /* 0x000fea0003800000 */
.L_x_1914:
[----:B------:R-:W-:Y:S01]  /*22990*/  IMAD.MOV.U32 R10, RZ, RZ, RZ ;  /* 0x000000ffff0a7224 */ /* 0x000fe200078e00ff */
[----:B------:R-:W-:Y:S01]  /*229a0*/  UIADD3 UR4, UP0, UR36, 0x570, URZ ;  /* 0x0000057024047890 */ /* 0x000fe2000ff1e03f */
[----:B------:R-:W-:Y:S01]  /*229b0*/  IMAD R3, R25, 0x9000, R23 ;  /* 0x0000900019037824 */ /* 0x000fe200078e0217 */
[----:B------:R-:W-:Y:S01]  /*229c0*/  PLOP3.LUT P1, PT, PT, PT, PT, 0x80, 0x0 ;  /* 0x000000000000781c */ /* 0x000fe20003f2f070 */
[----:B0-----:R-:W-:Y:S01]  /*229d0*/  IMAD R6, R12, 0x60, R0 ;  /* 0x000000600c067824 */ /* 0x001fe200078e0200 */
[----:B------:R-:W-:Y:S01]  /*229e0*/  R2UR UR10, R10 ;  /* 0x000000000a0a72ca */ /* 0x000fe200000e0000 */
[----:B------:R-:W-:Y:S01]  /*229f0*/  VIADD R14, R11, 0x2a890 ;  /* 0x0002a8900b0e7836 */ /* 0x000fe20000000000 */
[----:B------:R-:W-:Y:S01]  /*22a00*/  UIADD3.X UR5, URZ, UR37, URZ, UP0, !UPT ;  /* 0x000000253f057290 */ /* 0x000fe200087fe43f */
[----:B------:R-:W-:Y:S01]  /*22a10*/  VIADD R13, R3, 0x18400 ;  /* 0x00018400030d7836 */ /* 0x000fe20000000000 */
[----:B------:R-:W-:Y:S01]  /*22a20*/  UMOV UR6, 0x0 ;  /* 0x0000000000067882 */ /* 0x000fe20000000000 */
[----:B------:R-:W-:-:S10]  /*22a30*/  UMOV UR7, 0x12f00000 ;  /* 0x12f0000000077882 */ /* 0x000fd40000000000 */
.L_x_1916:
        /* <DEDUP_REMOVED lines=12> */
[----:B------:R-:W-:Y:S01]  /*22b00*/  UMOV UR6, 0x0 ;  /* 0x0000000000067882 */ /* 0x000fe20000000000 */
[----:B------:R-:W-:Y:S01]  /*22b10*/  IADD3 R15, R3, 0x1b400, RZ ;  /* 0x0001b400030f7810 */ /* 0x000fe20007ffe0ff */
[----:B------:R-:W-:Y:S01]  /*22b20*/  UMOV UR7, 0x12f00000 ;  /* 0x12f0000000077882 */ /* 0x000fe20000000000 */
[----:B------:R-:W-:-:S15]  /*22b30*/  R2UR UR10, R13 ;  /* 0x000000000d0a72ca */ /* 0x000fde00000e0000 */
.L_x_1917:
        /* <DEDUP_REMOVED lines=11> */
[----:B------:R-:W-:Y:S01]  /*22bf0*/  VIADD R3, R3, 0x1e400 ;  /* 0x0001e40003037836 */ /* 0x000fe20000000000 */
[----:B------:R-:W-:Y:S01]  /*22c00*/  UMOV UR6, 0x0 ;  /* 0x0000000000067882 */ /* 0x000fe20000000000 */
[----:B------:R-:W-:Y:S01]  /*22c10*/  UMOV UR7, 0x12f00000 ;  /* 0x12f0000000077882 */ /* 0x000fe20000000000 */
[----:B------:R-:W-:-:S09]  /*22c20*/  UMOV UR10, 0x80 ;  /* 0x00000080000a7882 */ /* 0x000fd20000000000 */
.L_x_1918:
        /* <DEDUP_REMOVED lines=13> */
.L_x_2068:
[----:B------:R-:W-:Y:S05]  /*22d00*/  BSYNC B2 ;  /* 0x0000000000027941 */ /* 0x000fea0003800000 */
.L_x_1919:
[----:B------:R-:W-:Y:S01]  /*22d10*/  BSSY B2, `(.L_x_1921) ;  /* 0x000000b000027945 */ /* 0x000fe20003800000 */
[----:B01----:R-:W-:Y:S02]  /*22d20*/  IMAD.MOV.U32 R2, RZ, RZ, 0x0 ;  /* 0x00000000ff027424 */ /* 0x003fe400078e00ff */
[----:B------:R-:W-:Y:S01]  /*22d30*/  IMAD.MOV.U32 R3, RZ, RZ, 0x12f00000 ;  /* 0x12f00000ff037424 */ /* 0x000fe200078e00ff */
[----:B------:R-:W-:Y:S06]  /*22d40*/  @P2 BRA `(.L_x_1922) ;  /* 0x00000000001c2947 */ /* 0x000fec0003800000 */
[----:B------:R-:W0:Y:S01]  /*22d50*/  S2R R15, SR_TID.X ;  /* 0x00000000000f7919 */ /* 0x000e220000002100 */
[----:B------:R-:W-:-:S04]  /*22d60*/  IMAD.MOV.U32 R14, RZ, RZ, 0x6000 ;  /* 0x00006000ff0e7424 */ /* 0x000fc800078e00ff */
[----:B------:R1:W-:Y:S01]  /*22d70*/  SYNCS.ARRIVE.TRANS64 RZ, [R11+URZ+0x2a8b0], R14 ;  /* 0x02a8b00e0bff79a7 */ /* 0x0003e2000800003f */
[----:B0-----:R-:W-:-:S04]  /*22d80*/  LOP3.LUT R15, R15, 0x1f, RZ, 0xc0, !PT ;  /* 0x0000001f0f0f7812 */ /* 0x001fc800078ec0ff */
[----:B------:R-:W-:-:S13]  /*22d90*/  ISETP.NE.AND P1, PT, R15, RZ, PT ;  /* 0x000000ff0f00720c */ /* 0x000fda0003f25270 */
[----:B-1----:R-:W-:Y:S05]  /*22da0*/  @!P1 BRA `(.L_x_1922) ;  /* 0x0000000000049947 */ /* 0x002fea0003800000 */
[----:B------:R-:W-:Y:S01]  /*22db0*/  BPT.TRAP 0x1 ;  /* 0x000000040000795c */ /* 0x000fe20000300000 */
.L_x_1922:
[----:B------:R-:W-:Y:S05]  /*22dc0*/  BSYNC B2 ;  /* 0x0000000000027941 */ /* 0x000fea0003800000 */
.L_x_1921:
[----:B------:R-:W-:Y:S01]  /*22dd0*/  R2UR UR6, R2 ;  /* 0x00000000020672ca */ /* 0x000fe200000e0000 */
[----:B------:R-:W-:Y:S01]  /*22de0*/  UIADD3 UR4, UP0, UR36, 0x670, URZ ;  /* 0x0000067024047890 */ /* 0x000fe2000ff1e03f */
[----:B------:R-:W-:Y:S02]  /*22df0*/  R2UR UR7, R3 ;  /* 0x00000000030772ca */ /* 0x000fe400000e0000 */
[----:B------:R-:W-:Y:S01]  /*22e00*/  R2UR UR10, R10 ;  /* 0x000000000a0a72ca */ /* 0x000fe200000e0000 */
[----:B------:R-:W-:Y:S01]  /*22e10*/  IMAD R10, R25, 0x6000, R23 ;  /* 0x00006000190a7824 */ /* 0x000fe200078e0217 */
[----:B------:R-:W-:Y:S01]  /*22e20*/  PLOP3.LUT P1, PT, PT, PT, PT, 0x80, 0x0 ;  /* 0x000000000000781c */ /* 0x000fe20003f2f070 */
[----:B------:R-:W-:Y:S01]  /*22e30*/  UIADD3.X UR5, URZ, UR37, URZ, UP0, !UPT ;  /* 0x000000253f057290 */ /* 0x000fe200087fe43f */
[----:B------:R-:W-:Y:S01]  /*22e40*/  IADD3 R11, R11, 0x2a8b0, RZ ;  /* 0x0002a8b00b0b7810 */ /* 0x000fe20007ffe0ff */
[----:B------:R-:W-:-:S10]  /*22e50*/  VIADD R14, R10, 0x400 ;  /* 0x000004000a0e7836 */ /* 0x000fd40000000000 */
.L_x_1923:
        /* <DEDUP_REMOVED lines=15> */
.L_x_1924:
        /* <DEDUP_REMOVED lines=10> */
.L_x_1911:
[----:B------:R-:W-:Y:S05]  /*22ff0*/  BSYNC B1 ;  /* 0x0000000000017941 */ /* 0x000fea0003800000 */
.L_x_1910:
[C---:B------:R-:W-:Y:S01]  /*23000*/  ISETP.GT.AND P2, PT, R12.reuse, R5, PT ;  /* 0x000000050c00720c */ /* 0x040fe20003f44270 */
[----:B------:R-:W-:Y:S02]  /*23010*/  VIADD R25, R25, 0x1 ;  /* 0x0000000119197836 */ /* 0x000fe40000000000 */
[----:B------:R-:W-:-:S03]  /*23020*/  VIADD R12, R12, 0xffffffff ;  /* 0xffffffff0c0c7836 */ /* 0x000fc60000000000 */
[----:B------:R-:W-:-:S04]  /*23030*/  ISETP.NE.AND P1, PT, R25, 0x2, PT ;  /* 0x000000021900780c */ /* 0x000fc80003f25270 */
[----:B------:R-:W-:Y:S02]  /*23040*/  SEL R2, RZ, 0x1, P1 ;  /* 0x00000001ff027807 */ /* 0x000fe40000800000 */
[----:B------:R-:W-:Y:S02]  /*23050*/  SEL R25, R25, RZ, P1 ;  /* 0x000000ff19197207 */ /* 0x000fe40000800000 */
[----:B------:R-:W-:Y:S01]  /*23060*/  LOP3.LUT R31, R31, R2, RZ, 0x3c, !PT ;  /* 0x000000021f1f7212 */ /* 0x000fe200078e3cff */
[----:B------:R-:W-:Y:S06]  /*23070*/  @P2 BRA `(.L_x_1925) ;  /* 0xfffffff400ec2947 */ /* 0x000fec000383ffff */
.L_x_1889:
[----:B------:R-:W-:Y:S05]  /*23080*/  BSYNC B0 ;  /* 0x0000000000007941 */ /* 0x000fea0003800000 */
.L_x_1888:
[----:B------:R-:W1:Y:S01]  /*23090*/  LDC R0, c[0x0][0x448] ;  /* 0x00011200ff007b82 */ /* 0x000e620000000800 */
[----:B------:R-:W-:Y:S01]  /*230a0*/  IADD3 R5, R28, 0x7f, RZ ;  /* 0x0000007f1c057810 */ /* 0x000fe20007ffe0ff */
[----:B------:R-:W-:Y:S06]  /*230b0*/  @!P0 WARPSYNC.ALL ;  /* 0x0000000000008948 */ /* 0x000fec0003800000 */
[----:B------:R-:W2:Y:S08]  /*230c0*/  LDC.64 R2, c[0x0][0x9e0] ;  /* 0x00027800ff027b82 */ /* 0x000eb00000000a00 */
[----:B------:R-:W-:Y:S01]  /*230d0*/  @!P0 BAR.SYNC.DEFER_BLOCKING 0xc, 0x180 ;  /* 0x0306000000008b1d */ /* 0x000fe20000010000 */
[----:B-1----:R-:W-:-:S02]  /*230e0*/  ISETP.NE.AND P1, PT, R0, 0x1, PT ;  /* 0x000000010000780c */ /* 0x002fc40003f25270 */
[----:B--2---:R-:W-:-:S11]  /*230f0*/  ISETP.GE.AND P2, PT, R3, 0x1, PT ;  /* 0x000000010300780c */ /* 0x004fd60003f46270 */
[----:B------:R-:W1:Y:S08]  /*23100*/  @P1 LDC R0, c[0x0][0x44c] ;  /* 0x00011300ff001b82 */ /* 0x000e700000000800 */
[----:B------:R-:W2:Y:S01]  /*23110*/  @P1 LDC R11, c[0x0][0x450] ;  /* 0x00011400ff0b1b82 */ /* 0x000ea20000000800 */
[----:B-1----:R-:W-:-:S05]  /*23120*/  @P1 IMAD.HI.U32 R0, R5, R0, RZ ;  /* 0x0000000005001227 */ /* 0x002fca00078e00ff */
[----:B--2---:R-:W-:-:S05]  /*23130*/  @P1 SHF.R.U32.HI R5, RZ, R11, R0 ;  /* 0x0000000bff051219 */ /* 0x004fca0000011600 */
[----:B------:R-:W-:-:S04]  /*23140*/  IMAD.IADD R11, R8, 0x1, R5 ;  /* 0x00000001080b7824 */ /* 0x000fc800078e0205 */
[----:B------:R-:W-:Y:S01]  /*23150*/  IMAD.IADD R2, R11, 0x1, R2 ;  /* 0x000000010b027824 */ /* 0x000fe200078e0202 */
        /* <DEDUP_REMOVED lines=12> */
.L_x_1928:
[----:B------:R-:W-:-:S13]  /*23220*/  ISETP.NE.AND P0, PT, R3, 0x1, PT ;  /* 0x000000010300780c */ /* 0x000fda0003f05270 */
[----:B------:R-:W1:Y:S02]  /*23230*/  @P0 LDC.64 R4, c[0x0][0x9e8] ;  /* 0x00027a00ff040b82 */ /* 0x000e640000000a00 */
[----:B-1----:R-:W-:-:S05]  /*23240*/  @P0 IMAD.HI.U32 R4, R0, R4, RZ ;  /* 0x0000000400040227 */ /* 0x002fca00078e00ff */
[----:B------:R-:W-:-:S07]  /*23250*/  @P0 SHF.R.U32.HI R0, RZ, R5, R4 ;  /* 0x00000005ff000219 */ /* 0x000fce0000011604 */
.L_x_1929:
[----:B------:R-:W-:Y:S05]  /*23260*/  BSYNC B0 ;  /* 0x0000000000007941 */ /* 0x000fea0003800000 */
.L_x_1927:
[----:B------:R-:W-:-:S05]  /*23270*/  IMAD R5, R0, R3, R3 ;  /* 0x0000000300057224 */ /* 0x000fca00078e0203 */
[----:B------:R-:W-:-:S07]  /*23280*/  VIMNMX R2, R2, R5, PT ;  /* 0x0000000502027248 */ /* 0x000fce0003fe0100 */
.L_x_1926:
[----:B------:R-:W1:Y:S01]  /*23290*/  @P1 LDC R5, c[0x0][0x44c] ;  /* 0x00011300ff051b82 */ /* 0x000e620000000800 */
[----:B------:R-:W-:Y:S01]  /*232a0*/  VIADD R2, R2, 0x5f ;  /* 0x0000005f02027836 */ /* 0x000fe20000000000 */
[----:B------:R-:W-:Y:S01]  /*232b0*/  MOV R0, R28 ;  /* 0x0000001c00007202 */ /* 0x000fe20000000f00 */
[----:B------:R-:W-:Y:S02]  /*232c0*/  ULDC UR4, c[0x0][0x9dc] ;  /* 0x0002770000047ab9 */ /* 0x000fe40000000800 */
[----:B------:R-:W-:-:S03]  /*232d0*/  IMAD.HI R2, R2, 0x2aaaaaab, RZ ;  /* 0x2aaaaaab02027827 */ /* 0x000fc600078e02ff */
[----:B------:R-:W2:Y:S01]  /*232e0*/  @P1 LDC R4, c[0x0][0x450] ;  /* 0x00011400ff041b82 */ /* 0x000ea20000000800 */
[----:B-1----:R-:W-:-:S05]  /*232f0*/  @P1 IMAD.HI.U32 R5, R28, R5, RZ ;  /* 0x000000051c051227 */ /* 0x002fca00078e00ff */
[----:B--2---:R-:W-:Y:S02]  /*23300*/  @P1 SHF.R.U32.HI R0, RZ, R4, R5 ;  /* 0x00000004ff001219 */ /* 0x004fe40000011605 */
[----:B------:R-:W-:-:S03]  /*23310*/  SHF.R.U32.HI R5, RZ, 0x1f, R2 ;  /* 0x0000001fff057819 */ /* 0x000fc60000011602 */
[----:B------:R-:W-:Y:S01]  /*23320*/  IMAD.IADD R7, R7, 0x1, R0 ;  /* 0x0000000107077824 */ /* 0x000fe200078e0200 */
[----:B------:R-:W-:-:S03]  /*23330*/  LEA.HI.SX32 R2, R2, R5, 0x1c ;  /* 0x0000000502027211 */ /* 0x000fc600078fe2ff */
[----:B------:R-:W-:Y:S01]  /*23340*/  VIADD R0, R7, -UR4 ;  /* 0x8000000407007c36 */ /* 0x000fe20008000000 */
[----:B------:R-:W-:-:S05]  /*23350*/  VIMNMX R24, R9, R2, PT ;  /* 0x0000000209187248 */ /* 0x000fca0003fe0100 */
[----:B------:R1:W-:Y:S01]  /*23360*/  STL [R1+0x24], R24 ;  /* 0x0000241801007387 */ /* 0x0003e20000100800 */
[----:B------:R-:W-:Y:S05]  /*23370*/  @!P2 BRA `(.L_x_1930) ;  /* 0x000000000044a947 */ /* 0x000fea0003800000 */
[----:B------:R-:W-:Y:S01]  /*23380*/  ISETP.GT.AND P0, PT, R7, -0x1, PT ;  /* 0xffffffff0700780c */ /* 0x000fe20003f04270 */
[----:B------:R-:W-:-:S12]  /*23390*/  BSSY B0, `(.L_x_1931) ;  /* 0x000000d000007945 */ /* 0x000fd80003800000 */
[----:B------:R-:W-:Y:S05]  /*233a0*/  @P0 BRA `(.L_x_1932) ;  /* 0x00000000001c0947 */ /* 0x000fea0003800000 */
[----:B------:R-:W-:Y:S02]  /*233b0*/  ISETP.NE.AND P0, PT, R3, 0x1, PT ;  /* 0x000000010300780c */ /* 0x000fe40003f05270 */
[----:B------:R-:W-:-:S11]  /*233c0*/  LOP3.LUT R7, RZ, R7, RZ, 0x33, !PT ;  /* 0x00000007ff077212 */ /* 0x000fd600078e33ff */
[----:B------:R-:W2:Y:S02]  /*233d0*/  @P0 LDC.64 R4, c[0x0][0x9e8] ;  /* 0x00027a00ff040b82 */ /* 0x000ea40000000a00 */
[----:B--2---:R-:W-:-:S05]  /*233e0*/  @P0 IMAD.HI.U32 R4, R7, R4, RZ ;  /* 0x0000000407040227 */ /* 0x004fca00078e00ff */
[----:B------:R-:W-:-:S04]  /*233f0*/  @P0 SHF.R.U32.HI R7, RZ, R5, R4 ;  /* 0x00000005ff070219 */ /* 0x000fc80000011604 */
[----:B------:R-:W-:Y:S01]  /*23400*/  LOP3.LUT R7, RZ, R7, RZ, 0x33, !PT ;  /* 0x00000007ff077212 */ /* 0x000fe200078e33ff */
[----:B------:R-:W-:Y:S06]  /*23410*/  BRA `(.L_x_1933) ;  /* 0x0000000000107947 */ /* 0x000fec0003800000 */
.L_x_1932:
[----:B------:R-:W-:-:S13]  /*23420*/  ISETP.NE.AND P0, PT, R3, 0x1, PT ;  /* 0x000000010300780c */ /* 0x000fda0003f05270 */
[----:B------:R-:W2:Y:S02]  /*23430*/  @P0 LDC.64 R4, c[0x0][0x9e8] ;  /* 0x00027a00ff040b82 */ /* 0x000ea40000000a00 */
[----:B--2---:R-:W-:-:S05]  /*23440*/  @P0 IMAD.HI.U32 R4, R7, R4, RZ ;  /* 0x0000000407040227 */ /* 0x004fca00078e00ff */
[----:B------:R-:W-:-:S07]  /*23450*/  @P0 SHF.R.U32.HI R7, RZ, R5, R4 ;  /* 0x00000005ff070219 */ /* 0x000fce0000011604 */
.L_x_1933:
[----:B------:R-:W-:Y:S05]  /*23460*/  BSYNC B0 ;  /* 0x0000000000007941 */ /* 0x000fea0003800000 */
.L_x_1931:
[----:B------:R-:W-:-:S05]  /*23470*/  IMAD R3, R7, R3, RZ ;  /* 0x0000000307037224 */ /* 0x000fca00078e02ff */
[----:B------:R-:W-:-:S07]  /*23480*/  VIMNMX R0, R0, R3, !PT ;  /* 0x0000000300007248 */ /* 0x000fce0007fe0100 */
.L_x_1930:
[----:B------:R-:W-:Y:S01]  /*23490*/  IMAD.HI R0, R0, 0x2aaaaaab, RZ ;  /* 0x2aaaaaab00007827 */ /* 0x000fe200078e02ff */
[----:B------:R-:W-:Y:S04]  /*234a0*/  BSSY B7, `(.L_x_1934) ;  /* 0x000037d000077945 */ /* 0x000fe80003800000 */
[----:B------:R-:W-:-:S04]  /*234b0*/  SHF.R.U32.HI R3, RZ, 0x1f, R0 ;  /* 0x0000001fff037819 */ /* 0x000fc80000011600 */
[----:B------:R-:W-:-:S04]  /*234c0*/  LEA.HI.SX32 R3, R0, R3, 0x1c ;  /* 0x0000000300037211 */ /* 0x000fc800078fe2ff */
[----:B------:R-:W-:-:S04]  /*234d0*/  VIMNMX R2, RZ, R3, !PT ;  /* 0x00000003ff027248 */ /* 0x000fc80007fe0100 */
[----:B------:R-:W-:Y:S01]  /*234e0*/  ISETP.GT.AND P0, PT, R24, R2, PT ;  /* 0x000000021800720c */ /* 0x000fe20003f04270 */
[----:B------:R2:W-:-:S12]  /*234f0*/  STL [R1+0x8], R2 ;  /* 0x0000080201007387 */ /* 0x0005d80000100800 */
[----:B--2---:R-:W-:Y:S05]  /*23500*/  @P0 BRA `(.L_x_1935) ;  /* 0x0000000000440947 */ /* 0x004fea0003800000 */
[----:B------:R-:W2:Y:S02]  /*23510*/  S2R R2, SR_TID.X ;  /* 0x0000000000027919 */ /* 0x000ea40000002100 */
[----:B--2---:R-:W-:-:S04]  /*23520*/  LOP3.LUT R2, R2, 0x7f, RZ, 0xc0, !PT ;  /* 0x0000007f02027812 */ /* 0x004fc800078ec0ff */
[----:B------:R-:W-:-:S13]  /*23530*/  ISETP.NE.AND P0, PT, R2, RZ, PT ;  /* 0x000000ff0200720c */ /* 0x000fda0003f05270 */
[----:B------:R-:W-:Y:S05]  /*23540*/  @P0 BRA `(.L_x_1936) ;  /* 0x0000003400c80947 */ /* 0x000fea0003800000 */
[----:B------:R-:W2:Y:S01]  /*23550*/  S2R R5, SR_LANEID ;  /* 0x0000000000057919 */ /* 0x000ea20000000000 */
[----:B------:R-:W-:Y:S01]  /*23560*/  VOTEU.ANY UR4, UPT, PT ;  /* 0x0000000000047886 */ /* 0x000fe200038e0100 */
[----:B------:R-:W3:Y:S01]  /*23570*/  LDC.64 R2, c[0x0][0xc60] ;  /* 0x00031800ff027b82 */ /* 0x000ee20000000a00 */
[----:B------:R-:W2:Y:S02]  /*23580*/  FLO.U32 R0, UR4 ;  /* 0x0000000400007d00 */ /* 0x000ea400080e0000 */
[----:B--2---:R-:W-:-:S06]  /*23590*/  ISETP.EQ.U32.AND P0, PT, R0, R5, PT ;  /* 0x000000050000720c */ /* 0x004fcc0003f02070 */
[----:B------:R-:W3:Y:S07]  /*235a0*/  POPC R5, UR4 ;  /* 0x0000000400057d09 */ /* 0x000eee0008000000 */
[----:B---3--:R-:W2:Y:S01]  /*235b0*/  @P0 ATOMG.E.ADD.STRONG.GPU PT, R3, desc[UR60][R2.64], R5 ;  /* 0x00000005020309a8 */ /* 0x008ea200081ee1fc */
[----:B------:R-:W3:Y:S02]  /*235c0*/  S2R R4, SR_LTMASK ;  /* 0x0000000000047919 */ /* 0x000ee40000003900 */
[----:B---3--:R-:W-:-:S04]  /*235d0*/  LOP3.LUT R4, R4, UR4, RZ, 0xc0, !PT ;  /* 0x0000000404047c12 */ /* 0x008fc8000f8ec0ff */
[----:B------:R-:W3:Y:S01]  /*235e0*/  POPC R7, R4 ;  /* 0x0000000400077309 */ /* 0x000ee20000000000 */
[----:B--2---:R-:W3:Y:S02]  /*235f0*/  SHFL.IDX PT, R0, R3, R0, 0x1f ;  /* 0x00001f0003007589 */ /* 0x004ee400000e0000 */
[----:B---3--:R-:W-:Y:S01]  /*23600*/  IADD3 R16, R0, UR38, R7 ;  /* 0x0000002600107c10 */ /* 0x008fe2000fffe007 */
[----:B------:R-:W-:Y:S06]  /*23610*/  BRA `(.L_x_1936) ;  /* 0x0000003400947947 */ /* 0x000fec0003800000 */
.L_x_1935:
        /* <DEDUP_REMOVED lines=10> */
[----:B------:R-:W2:Y:S01]  /*236c0*/  LDC.64 R2, c[0x4][R2] ;  /* 0x0100000002027b82 */ /* 0x000ea20000000a00 */
[----:B0-----:R-:W-:Y:S01]  /*236d0*/  IMAD.U32 R6, RZ, RZ, UR8 ;  /* 0x00000008ff067e24 */ /* 0x001fe2000f8e00ff */
[----:B------:R-:W-:Y:S01]  /*236e0*/  MOV R11, UR5 ;  /* 0x00000005000b7c02 */ /* 0x000fe20008000f00 */
[----:B------:R-:W-:Y:S02]  /*236f0*/  IMAD.U32 R7, RZ, RZ, UR9 ;  /* 0x00000009ff077e24 */ /* 0x000fe4000f8e00ff */
[----:B------:R-:W-:-:S02]  /*23700*/  IMAD.U32 R10, RZ, RZ, UR4 ;  /* 0x00000004ff0a7e24 */ /* 0x000fc4000f8e00ff */
[----:B------:R-:W-:Y:S02]  /*23710*/  IMAD.MOV.U32 R8, RZ, RZ, 0x70 ;  /* 0x00000070ff087424 */ /* 0x000fe400078e00ff */
[----:B------:R-:W-:Y:S02]  /*23720*/  IMAD.MOV.U32 R12, RZ, RZ, 0x1 ;  /* 0x00000001ff0c7424 */ /* 0x000fe400078e00ff */
[----:B------:R-:W-:-:S07]  /*23730*/  IMAD.MOV.U32 R13, RZ, RZ, RZ ;  /* 0x000000ffff0d7224 */ /* 0x000fce00078e00ff */
[----:B------:R-:W-:-:S07]  /*23740*/  LEPC R20, `(.L_x_1938) ;  /* 0x000000001014794e */ /* 0x000fce0000000000 */
[----:B-12---:R-:W-:Y:S05]  /*23750*/  CALL.ABS.NOINC R2 ;  /* 0x0000000002007343 */ /* 0x006fea0003c00000 */
.L_x_1938:
[----:B------:R-:W-:Y:S05]  /*23760*/  BSYNC B6 ;  /* 0x0000000000067941 */ /* 0x000fea0003800000 */
.L_x_1937:
        /* <DEDUP_REMOVED lines=8> */
[----:B------:R2:W3:Y:S01]  /*237f0*/  LDC.64 R2, c[0x4][R17] ;  /* 0x0100000011027b82 */ /* 0x0004e20000000a00 */
[----:B------:R-:W-:Y:S01]  /*23800*/  MOV R4, UR6 ;  /* 0x0000000600047c02 */ /* 0x000fe20008000f00 */
[----:B------:R-:W-:Y:S01]  /*23810*/  IMAD.U32 R5, RZ, RZ, UR7 ;  /* 0x00000007ff057e24 */ /* 0x000fe2000f8e00ff */
[----:B------:R-:W-:Y:S01]  /*23820*/  MOV R11, UR5 ;  /* 0x00000005000b7c02 */ /* 0x000fe20008000f00 */
[----:B0-----:R-:W-:Y:S02]  /*23830*/  IMAD.U32 R6, RZ, RZ, UR8 ;  /* 0x00000008ff067e24 */ /* 0x001fe4000f8e00ff */
[----:B------:R-:W-:-:S02]  /*23840*/  IMAD.U32 R7, RZ, RZ, UR9 ;  /* 0x00000009ff077e24 */ /* 0x000fc4000f8e00ff */
[----:B------:R-:W-:Y:S02]  /*23850*/  IMAD.U32 R10, RZ, RZ, UR4 ;  /* 0x00000004ff0a7e24 */ /* 0x000fe4000f8e00ff */
[----:B------:R-:W-:Y:S02]  /*23860*/  IMAD.MOV.U32 R8, RZ, RZ, 0x70 ;  /* 0x00000070ff087424 */ /* 0x000fe400078e00ff */
[----:B------:R-:W-:Y:S02]  /*23870*/  IMAD.MOV.U32 R12, RZ, RZ, 0x1 ;  /* 0x00000001ff0c7424 */ /* 0x000fe400078e00ff */
[----:B--2---:R-:W-:-:S07]  /*23880*/  IMAD.MOV.U32 R13, RZ, RZ, RZ ;  /* 0x000000ffff0d7224 */ /* 0x004fce00078e00ff */
[----:B------:R-:W-:-:S07]  /*23890*/  LEPC R20, `(.L_x_1941) ;  /* 0x000000001014794e */ /* 0x000fce0000000000 */
[----:B-1-3--:R-:W-:Y:S05]  /*238a0*/  CALL.ABS.NOINC R2 ;  /* 0x0000000002007343 */ /* 0x00afea0003c00000 */
.L_x_1941:
[----:B------:R0:W1:Y:S01]  /*238b0*/  LDC.64 R2, c[0x4][R17] ;  /* 0x0100000011027b82 */ /* 0x0000620000000a00 */
[----:B------:R-:W-:Y:S01]  /*238c0*/  ULDC.64 UR4, c[0x4][0x90] ;  /* 0x0100240000047ab9 */ /* 0x000fe20000000a00 */
[----:B------:R-:W-:Y:S01]  /*238d0*/  ULDC.64 UR6, c[0x4][0x98] ;  /* 0x0100260000067ab9 */ /* 0x000fe20000000a00 */
[----:B------:R-:W-:Y:S01]  /*238e0*/  ULDC.64 UR8, c[0x4][0x18] ;  /* 0x0100060000087ab9 */ /* 0x000fe20000000a00 */
[----:B------:R-:W-:Y:S01]  /*238f0*/  IMAD.U32 R4, RZ, RZ, UR4 ;  /* 0x00000004ff047e24 */ /* 0x000fe2000f8e00ff */
[----:B------:R-:W-:Y:S01]  /*23900*/  MOV R5, UR5 ;  /* 0x0000000500057c02 */ /* 0x000fe20008000f00 */
        /* <DEDUP_REMOVED lines=8> */
[----:B-1----:R-:W-:Y:S05]  /*23990*/  CALL.ABS.NOINC R2 ;  /* 0x0000000002007343 */ /* 0x002fea0003c00000 */
.L_x_1940:
[----:B------:R-:W-:Y:S05]  /*239a0*/  BSYNC B6 ;  /* 0x0000000000067941 */ /* 0x000fea0003800000 */
.L_x_1939:
[----:B------:R-:W-:Y:S01]  /*239b0*/  ULDC.64 UR4, c[0x0][0x9f8] ;  /* 0x00027e0000047ab9 */ /* 0x000fe20000000a00 */
[----:B------:R-:W2:Y:S01]  /*239c0*/  LDL R20, [R1] ;  /* 0x0000000001147983 */ /* 0x000ea20000100800 */
[----:B------:R-:W-:-:S03]  /*239d0*/  ISETP.NE.U32.AND P0, PT, RZ, UR4, PT ;  /* 0x00000004ff007c0c */ /* 0x000fc6000bf05070 */
[----:B------:R-:W3:Y:S01]  /*239e0*/  LDL R17, [R1+0x4] ;  /* 0x0000040001117983 */ /* 0x000ee20000100800 */
[----:B------:R-:W-:Y:S01]  /*239f0*/  ISETP.NE.AND.EX P0, PT, RZ, UR5, PT, P0 ;  /* 0x00000005ff007c0c */ /* 0x000fe2000bf05300 */
[----:B------:R-:W-:Y:S01]  /*23a00*/  IMAD.MOV.U32 R34, RZ, RZ, R19 ;  /* 0x000000ffff227224 */ /* 0x000fe200078e0013 */
[----:B------:R-:W4:Y:S01]  /*23a10*/  LDC R0, c[0x0][0x430] ;  /* 0x00010c00ff007b82 */ /* 0x000f220000000800 */
[----:B------:R-:W0:Y:S01]  /*23a20*/  S2R R21, SR_TID.X ;  /* 0x0000000000157919 */ /* 0x000e220000002100 */
[----:B------:R-:W-:-:S09]  /*23a30*/  ULDC UR4, c[0x0][0x320] ;  /* 0x0000c80000047ab9 */ /* 0x000fd20000000800 */
[----:B------:R-:W1:Y:S01]  /*23a40*/  @P0 LDC.64 R2, c[0x0][0x9f8] ;  /* 0x00027e00ff020b82 */ /* 0x000e620000000a00 */
[----:B0-----:R-:W-:Y:S01]  /*23a50*/  LOP3.LUT R21, R21, 0x7f, RZ, 0xc0, !PT ;  /* 0x0000007f15157812 */ /* 0x001fe200078ec0ff */
[----:B-1----:R-:W-:-:S03]  /*23a60*/  @P0 IMAD.WIDE R2, R19, 0x4, R2 ;  /* 0x0000000413020825 */ /* 0x002fc600078e0202 */
[----:B------:R-:W-:Y:S02]  /*23a70*/  SHF.R.U32.HI R26, RZ, 0x3, R21 ;  /* 0x00000003ff1a7819 */ /* 0x000fe40000011615 */
[----:B------:R0:W3:Y:S01]  /*23a80*/  @P0 LDG.E R34, desc[UR60][R2.64] ;  /* 0x0000003c02220981 */ /* 0x0000e2000c1e1900 */
[----:B----4-:R-:W-:Y:S01]  /*23a90*/  ISETP.NE.AND P1, PT, R0, 0x1, PT ;  /* 0x000000010000780c */ /* 0x010fe20003f25270 */
[----:B------:R-:W1:-:S12]  /*23aa0*/  S2R R21, SR_TID.X ;  /* 0x0000000000157919 */ /* 0x000e580000002100 */
[----:B------:R-:W4:Y:S08]  /*23ab0*/  @P1 LDC R4, c[0x0][0x434] ;  /* 0x00010d00ff041b82 */ /* 0x000f300000000800 */
[----:B------:R-:W0:Y:S01]  /*23ac0*/  @P1 LDC R6, c[0x0][0x438] ;  /* 0x00010e00ff061b82 */ /* 0x000e220000000800 */
[----:B-1----:R-:W-:-:S05]  /*23ad0*/  IMAD.SHL.U32 R21, R21, 0x10, RZ ;  /* 0x0000001015157824 */ /* 0x002fca00078e00ff */
[----:B------:R-:W-:Y:S02]  /*23ae0*/  LOP3.LUT R21, R26, 0x70, R21, 0xf8, !PT ;  /* 0x000000701a157812 */ /* 0x000fe400078ef815 */
[----:B------:R-:W-:-:S05]  /*23af0*/  IADD3 R26, R24, -0x1, RZ ;  /* 0xffffffff181a7810 */ /* 0x000fca0007ffe0ff */
[----:B------:R-:W-:Y:S01]  /*23b00*/  IMAD R5, R26, 0x60, R21 ;  /* 0x000000601a057824 */ /* 0x000fe200078e0215 */
[----:B------:R-:W-:Y:S01]  /*23b10*/  LOP3.LUT R22, R22, 0xfffffff7, RZ, 0xc0, !PT ;  /* 0xfffffff716167812 */ /* 0x000fe200078ec0ff */
[----:B------:R-:W-:-:S03]  /*23b20*/  UMOV UR5, 0xffffffff ;  /* 0xffffffff00057882 */ /* 0x000fc60000000000 */
[----:B--2---:R-:W-:Y:S02]  /*23b30*/  ISETP.GE.AND P0, PT, R5, R20, PT ;  /* 0x000000140500720c */ /* 0x004fe40003f06270 */
[----:B------:R-:W1:Y:S02]  /*23b40*/  S2R R20, SR_TID.X ;  /* 0x0000000000147919 */ /* 0x000e640000002100 */
[----:B------:R-:W-:Y:S01]  /*23b50*/  ISETP.GT.U32.OR P0, PT, R21, 0x5f, P0 ;  /* 0x0000005f1500780c */ /* 0x000fe20000704470 */
[----:B---3--:R-:W-:-:S04]  /*23b60*/  IMAD.IADD R5, R5, 0x1, R17 ;  /* 0x0000000105057824 */ /* 0x008fc800078e0211 */
[----:B----4-:R-:W-:-:S04]  /*23b70*/  @P1 IMAD.HI.U32 R7, R5, R4, RZ ;  /* 0x0000000405071227 */ /* 0x010fc800078e00ff */
[----:B------:R-:W-:Y:S01]  /*23b80*/  IMAD.MOV.U32 R4, RZ, RZ, R5 ;  /* 0x000000ffff047224 */ /* 0x000fe200078e0005 */
[----:B0-----:R-:W-:-:S03]  /*23b90*/  @P1 SHF.R.U32.HI R4, RZ, R6, R7 ;  /* 0x00000006ff041219 */ /* 0x001fc60000011607 */
[----:B------:R-:W0:Y:S02]  /*23ba0*/  @!P0 LDC.64 R2, c[0x0][0x428] ;  /* 0x00010a00ff028b82 */ /* 0x000e240000000a00 */
[----:B------:R-:W-:-:S04]  /*23bb0*/  IMAD.MOV R6, RZ, RZ, -R4 ;  /* 0x000000ffff067224 */ /* 0x000fc800078e0a04 */
[----:B------:R-:W-:Y:S01]  /*23bc0*/  IMAD R0, R0, R6, R5 ;  /* 0x0000000600007224 */ /* 0x000fe200078e0205 */
[----:B------:R-:W-:Y:S01]  /*23bd0*/  @!P0 SHF.R.S32.HI R5, RZ, 0x1f, R4 ;  /* 0x0000001fff058819 */ /* 0x000fe20000011404 */
[----:B-1----:R-:W-:-:S05]  /*23be0*/  IMAD.SHL.U32 R20, R20, 0x8, RZ ;  /* 0x0000000814147824 */ /* 0x002fca00078e00ff */
[----:B------:R-:W-:-:S04]  /*23bf0*/  LOP3.LUT R20, R20, 0x38, RZ, 0xc0, !PT ;  /* 0x0000003814147812 */ /* 0x000fc800078ec0ff */
[C---:B------:R-:W-:Y:S02]  /*23c00*/  LOP3.LUT R17, R20.reuse, 0x40, RZ, 0xfc, !PT ;  /* 0x0000004014117812 */ /* 0x040fe400078efcff */
[----:B------:R-:W-:Y:S02]  /*23c10*/  ISETP.GE.AND P1, PT, R20, UR4, PT ;  /* 0x0000000414007c0c */ /* 0x000fe4000bf26270 */
[----:B------:R-:W-:Y:S01]  /*23c20*/  SHF.R.S32.HI R8, RZ, 0x1f, R34 ;  /* 0x0000001fff087819 */ /* 0x000fe20000011422 */
[-C--:B0-----:R-:W-:Y:S01]  /*23c30*/  @!P0 IMAD.WIDE.U32 R4, R34, R2.reuse, R4 ;  /* 0x0000000222048225 */ /* 0x081fe200078e0004 */
[----:B------:R-:W-:Y:S01]  /*23c40*/  ISETP.GE.AND P2, PT, R17, UR4, PT ;  /* 0x0000000411007c0c */ /* 0x000fe2000bf46270 */
[----:B------:R-:W-:Y:S01]  /*23c50*/  ULDC UR4, c[0x0][0x2f4] ;  /* 0x0000bd0000047ab9 */ /* 0x000fe20000000800 */
[----:B------:R-:W-:Y:S01]  /*23c60*/  SEL R30, RZ, 0x1, P1 ;  /* 0x00000001ff1e7807 */ /* 0x000fe20000800000 */
[----:B------:R-:W-:Y:S01]  /*23c70*/  @!P0 IMAD R6, R8, R2, RZ ;  /* 0x0000000208068224 */ /* 0x000fe200078e02ff */
[----:B------:R-:W-:Y:S01]  /*23c80*/  SEL R2, RZ, 0xffffffff, P2 ;  /* 0xffffffffff027807 */ /* 0x000fe20001000000 */
[----:B------:R0:W-:Y:S02]  /*23c90*/  STL [R1+0xc], R8 ;  /* 0x00000c0801007387 */ /* 0x0001e40000100800 */
[----:B------:R-:W-:Y:S01]  /*23ca0*/  @!P0 IMAD R6, R34, R3, R6 ;  /* 0x0000000322068224 */ /* 0x000fe200078e0206 */
[----:B------:R-:W-:-:S03]  /*23cb0*/  SHF.L.U32 R3, R2, 0x1, RZ ;  /* 0x0000000102037819 */ /* 0x000fc600000006ff */
[----:B------:R-:W-:Y:S01]  /*23cc0*/  @!P0 IMAD.IADD R6, R5, 0x1, R6 ;  /* 0x0000000105068824 */ /* 0x000fe200078e0206 */
[----:B------:R-:W-:Y:S02]  /*23cd0*/  LOP3.LUT R30, R3, 0x2, R30, 0xe2, !PT ;  /* 0x00000002031e7812 */ /* 0x000fe400078ee21e */
[----:B------:R-:W1:Y:S01]  /*23ce0*/  @!P0 LDC.64 R2, c[0x0][0x418] ;  /* 0x00010600ff028b82 */ /* 0x000e620000000a00 */
[----:B------:R-:W-:Y:S01]  /*23cf0*/  IMAD.U32 R5, RZ, RZ, UR39 ;  /* 0x00000027ff057e24 */ /* 0x000fe2000f8e00ff */
[----:B-1----:R-:W-:-:S04]  /*23d00*/  @!P0 LEA R2, P1, R4, R2, 0x2 ;  /* 0x0000000204028211 */ /* 0x002fc800078210ff */
[----:B------:R-:W-:Y:S01]  /*23d10*/  @!P0 LEA.HI.X R3, R4, R3, R6, 0x2, P1 ;  /* 0x0000000304038211 */ /* 0x000fe200008f1406 */
[----:B------:R-:W-:-:S06]  /*23d20*/  IMAD.MOV.U32 R4, RZ, RZ, RZ ;  /* 0x000000ffff047224 */ /* 0x000fcc00078e00ff */
[----:B------:R1:W5:Y:S01]  /*23d30*/  @!P0 LDG.E R4, desc[UR60][R2.64] ;  /* 0x0000003c02048981 */ /* 0x000362000c1e1900 */
[----:B------:R-:W-:Y:S02]  /*23d40*/  ISETP.GT.U32.AND P0, PT, R21, 0x5f, PT ;  /* 0x0000005f1500780c */ /* 0x000fe40003f04070 */
[----:B------:R-:W-:Y:S02]  /*23d50*/  ISETP.NE.AND P3, PT, R5, 0x3, PT ;  /* 0x000000030500780c */ /* 0x000fe40003f65270 */
[C---:B------:R-:W-:Y:S02]  /*23d60*/  ISETP.GE.AND P2, PT, R20.reuse, UR4, PT ;  /* 0x0000000414007c0c */ /* 0x040fe4000bf46270 */
[----:B0-----:R-:W-:Y:S02]  /*23d70*/  LOP3.LUT R8, R20, 0x80, RZ, 0xfc, !PT ;  /* 0x0000008014087812 */ /* 0x001fe400078efcff */
[----:B------:R-:W-:-:S05]  /*23d80*/  ISETP.GE.AND P1, PT, R17, UR4, PT ;  /* 0x0000000411007c0c */ /* 0x000fca000bf26270 */
[----:B------:R-:W-:Y:S02]  /*23d90*/  @P0 LOP3.LUT R22, R22, 0x8, RZ, 0xfc, !PT ;  /* 0x0000000816160812 */ /* 0x000fe400078efcff */
[----:B------:R-:W-:Y:S02]  /*23da0*/  ISETP.GE.AND P0, PT, R8, UR4, PT ;  /* 0x0000000408007c0c */ /* 0x000fe4000bf06270 */
[----:B------:R-:W-:-:S04]  /*23db0*/  LOP3.LUT R22, R22, 0xffffffef, RZ, 0xc0, !PT ;  /* 0xffffffef16167812 */ /* 0x000fc800078ec0ff */
[----:B------:R-:W-:-:S04]  /*23dc0*/  @P3 LOP3.LUT R22, R22, 0x10, RZ, 0xfc, !PT ;  /* 0x0000001016163812 */ /* 0x000fc800078efcff */
[----:B------:R-:W-:-:S04]  /*23dd0*/  LOP3.LUT R22, R22, 0xfffffffb, RZ, 0xc0, !PT ;  /* 0xfffffffb16167812 */ /* 0x000fc800078ec0ff */
[----:B------:R-:W-:-:S04]  /*23de0*/  @P2 LOP3.LUT R22, R22, 0x4, RZ, 0xfc, !PT ;  /* 0x0000000416162812 */ /* 0x000fc800078efcff */
[----:B------:R-:W-:-:S04]  /*23df0*/  LOP3.LUT R22, R22, 0xfffffffe, RZ, 0xc0, !PT ;  /* 0xfffffffe16167812 */ /* 0x000fc800078ec0ff */
[----:B------:R-:W-:-:S04]  /*23e00*/  LOP3.LUT R22, R22, 0xfffffffd, RZ, 0xc0, !PT ;  /* 0xfffffffd16167812 */ /* 0x000fc800078ec0ff */
[----:B------:R-:W-:-:S04]  /*23e10*/  @P1 LOP3.LUT R22, R22, 0x2, RZ, 0xfc, !PT ;  /* 0x0000000216161812 */ /* 0x000fc800078efcff */
[----:B------:R-:W-:Y:S01]  /*23e20*/  @P0 LOP3.LUT R22, R22, 0x1, RZ, 0xfc, !PT ;  /* 0x0000000116160812 */ /* 0x000fe200078efcff */
[----:B-1----:R-:W-:Y:S06]  /*23e30*/  BRA.DIV UR5, `(.L_x_1942) ;  /* 0x0000005205e47947 */ /* 0x002fec000b800000 */
.L_x_2071:
[----:B------:R-:W-:Y:S01]  /*23e40*/  SHF.R.S32.HI R33, RZ, 0x1f, R18 ;  /* 0x0000001fff217819 */ /* 0x000fe20000011412 */
[----:B------:R-:W-:Y:S06]  /*23e50*/  @!P3 BRA `(.L_x_1943) ;  /* 0x000000000004b947 */ /* 0x000fec0003800000 */
[----:B------:R-:W-:Y:S01]  /*23e60*/  BPT.TRAP 0x1 ;  /* 0x000000040000795c */ /* 0x000fe20000300000 */
.L_x_1943:
[----:B------:R-:W-:Y:S01]  /*23e70*/  SHF.R.S32.HI R5, RZ, 0x1f, R0 ;  /* 0x0000001fff057819 */ /* 0x000fe20000011400 */
[----:B------:R-:W-:Y:S01]  /*23e80*/  ULDC.64 UR4, c[0x0][0x328] ;  /* 0x0000ca0000047ab9 */ /* 0x000fe20000000a00 */
[----:B------:R-:W-:Y:S03]  /*23e90*/  BSSY B0, `(.L_x_1944) ;  /* 0x0000017000007945 */ /* 0x000fe60003800000 */
[----:B------:R-:W-:-:S04]  /*23ea0*/  IMAD R3, R5, UR4, RZ ;  /* 0x0000000405037c24 */ /* 0x000fc8000f8e02ff */
        /* <DEDUP_REMOVED lines=8> */
[----:B------:R-:W-:-:S04]  /*23f30*/  ULDC.64 UR4, c[0x0][0x330] ;  /* 0x0000cc0000047ab9 */ /* 0x000fc80000000a00 */
[----:B------:R-:W-:Y:S01]  /*23f40*/  IADD3 R3, R3, R7, RZ ;  /* 0x0000000703037210 */ /* 0x000fe20007ffe0ff */
        /* <DEDUP_REMOVED lines=11> */
.L_x_2072:
[----:B------:R-:W-:Y:S05]  /*24000*/  BSYNC B0 ;  /* 0x0000000000007941 */ /* 0x000fea0003800000 */
.L_x_1944:
[----:B------:R-:W2:Y:S01]  /*24010*/  LDL R9, [R1] ;  /* 0x0000000001097983 */ /* 0x000ea20000100800 */
[----:B------:R-:W-:Y:S01]  /*24020*/  ULDC.64 UR4, c[0x0][0x300] ;  /* 0x0000c00000047ab9 */ /* 0x000fe20000000a00 */
[----:B------:R-:W-:Y:S01]  /*24030*/  LOP3.LUT P4, RZ, R22, 0x4, RZ, 0xc0, !PT ;  /* 0x0000000416ff7812 */ /* 0x000fe2000788c0ff */
[----:B------:R-:W-:Y:S01]  /*24040*/  IMAD R5, R5, UR4, RZ ;  /* 0x0000000405057c24 */ /* 0x000fe2000f8e02ff */
[----:B------:R-:W1:Y:S01]  /*24050*/  S2R R8, SR_TID.X ;  /* 0x0000000000087919 */ /* 0x000e620000002100 */
[----:B0-----:R-:W-:Y:S01]  /*24060*/  IMAD.WIDE.U32 R2, R0, UR4, RZ ;  /* 0x0000000400027c25 */ /* 0x001fe2000f8e00ff */
[C---:B------:R-:W-:Y:S02]  /*24070*/  LOP3.LUT P3, RZ, R22.reuse, 0x2, RZ, 0xc0, !PT ;  /* 0x0000000216ff7812 */ /* 0x040fe4000786c0ff */
[----:B------:R-:W-:Y:S01]  /*24080*/  LOP3.LUT P2, RZ, R22, 0x1, RZ, 0xc0, !PT ;  /* 0x0000000116ff7812 */ /* 0x000fe2000784c0ff */
[----:B------:R-:W-:Y:S01]  /*24090*/  IMAD R5, R0, UR5, R5 ;  /* 0x0000000500057c24 */ /* 0x000fe2000f8e0205 */
[----:B------:R-:W-:-:S02]  /*240a0*/  ULDC.64 UR4, c[0x0][0x310] ;  /* 0x0000c40000047ab9 */ /* 0x000fc40000000a00 */
[----:B------:R-:W-:Y:S02]  /*240b0*/  IMAD R6, R6, UR4, RZ ;  /* 0x0000000406067c24 */ /* 0x000fe4000f8e02ff */
[----:B------:R-:W-:Y:S02]  /*240c0*/  IMAD.IADD R3, R3, 0x1, R5 ;  /* 0x0000000103037824 */ /* 0x000fe400078e0205 */
[C---:B------:R-:W-:Y:S02]  /*240d0*/  IMAD R6, R4.reuse, UR5, R6 ;  /* 0x0000000504067c24 */ /* 0x040fe4000f8e0206 */
[----:B------:R-:W-:Y:S01]  /*240e0*/  IMAD.WIDE.U32 R2, R4, UR4, R2 ;  /* 0x0000000404027c25 */ /* 0x000fe2000f8e0002 */
[----:B------:R-:W-:-:S03]  /*240f0*/  ULDC.64 UR4, c[0x0][0x308] ;  /* 0x0000c20000047ab9 */ /* 0x000fc60000000a00 */
[----:B------:R-:W-:Y:S02]  /*24100*/  IMAD.IADD R3, R3, 0x1, R6 ;  /* 0x0000000103037824 */ /* 0x000fe400078e0206 */
[----:B------:R-:W-:Y:S02]  /*24110*/  IMAD R0, R33, UR4, RZ ;  /* 0x0000000421007c24 */ /* 0x000fe4000f8e02ff */
[----:B------:R-:W-:-:S04]  /*24120*/  IMAD.WIDE.U32 R2, R18, UR4, R2 ;  /* 0x0000000412027c25 */ /* 0x000fc8000f8e0002 */
[----:B------:R-:W-:Y:S01]  /*24130*/  IMAD R0, R18, UR5, R0 ;  /* 0x0000000512007c24 */ /* 0x000fe2000f8e0200 */
[----:B------:R-:W-:Y:S01]  /*24140*/  ULDC.64 UR4, c[0x0][0x2e8] ;  /* 0x0000ba0000047ab9 */ /* 0x000fe20000000a00 */
[----:B------:R-:W-:Y:S01]  /*24150*/  IMAD R5, R27, 0x4800, R36 ;  /* 0x000048001b057824 */ /* 0x000fe200078e0224 */
[----:B------:R-:W-:Y:S01]  /*24160*/  LEA R4, P0, R2, UR4, 0x1 ;  /* 0x0000000402047c11 */ /* 0x000fe2000f8008ff */
[----:B------:R-:W-:Y:S01]  /*24170*/  UMOV UR4, 0xffffffff ;  /* 0xffffffff00047882 */ /* 0x000fe20000000000 */
[----:B------:R-:W-:Y:S02]  /*24180*/  IADD3 R0, R3, R0, RZ ;  /* 0x0000000003007210 */ /* 0x000fe40007ffe0ff */
[----:B-1----:R-:W-:Y:S02]  /*24190*/  LOP3.LUT R8, R8, 0x7f, RZ, 0xc0, !PT ;  /* 0x0000007f08087812 */ /* 0x002fe400078ec0ff */
[----:B------:R-:W-:Y:S02]  /*241a0*/  LEA.HI.X R0, R2, UR5, R0, 0x1, P0 ;  /* 0x0000000502007c11 */ /* 0x000fe400080f0c00 */
[----:B------:R-:W-:Y:S01]  /*241b0*/  SHF.R.U32.HI R8, RZ, 0x3, R8 ;  /* 0x00000003ff087819 */ /* 0x000fe20000011608 */
[----:B--2---:R-:W-:-:S02]  /*241c0*/  IMAD R6, R26, -0x60, R9 ;  /* 0xffffffa01a067824 */ /* 0x004fc400078e0209 */
[----:B------:R-:W0:Y:S02]  /*241d0*/  S2R R9, SR_TID.X ;  /* 0x0000000000097919 */ /* 0x000e240000002100 */
        /* <DEDUP_REMOVED lines=67> */
.L_x_2086:
        /* <DEDUP_REMOVED lines=12> */
.L_x_1947:
        /* <DEDUP_REMOVED lines=10> */
.L_x_1948:
[----:B------:R2:W-:Y:S02]  /*24770*/  SYNCS.ARRIVE.TRANS64.A1T0 RZ, [R7+URZ+0x2a830], RZ ;  /* 0x02a830ff07ff79a7 */ /* 0x0005e4000810003f */
[----:B------:R-:W-:Y:S05]  /*24780*/  WARPSYNC.ALL ;  /* 0x0000000000007948 */ /* 0x000fea0003800000 */
[----:B------:R-:W-:Y:S01]  /*24790*/  ULDC.64 UR4, c[0x0][0xa00] ;  /* 0x0002800000047ab9 */ /* 0x000fe20000000a00 */
[----:B------:R-:W-:Y:S01]  /*247a0*/  IADD3 R0, R23, 0xc400, RZ ;  /* 0x0000c40017007810 */ /* 0x000fe20007ffe0ff */
[----:B------:R-:W-:Y:S01]  /*247b0*/  BSSY B6, `(.L_x_1949) ;  /* 0x0000022000067945 */ /* 0x000fe20003800000 */
[----:B------:R-:W-:Y:S01]  /*247c0*/  BAR.SYNC.DEFER_BLOCKING 0x8, 0x180 ;  /* 0x0206000000007b1d */ /* 0x000fe20000010000 */
[----:B------:R-:W-:Y:S02]  /*247d0*/  ISETP.NE.U32.AND P0, PT, RZ, UR4, PT ;  /* 0x00000004ff007c0c */ /* 0x000fe4000bf05070 */
[----:B------:R-:W-:-:S02]  /*247e0*/  LOP3.LUT P1, RZ, R0, 0x3ff, RZ, 0xc0, !PT ;  /* 0x000003ff00ff7812 */ /* 0x000fc4000782c0ff */
[----:B------:R-:W-:Y:S01]  /*247f0*/  ISETP.NE.AND.EX P0, PT, RZ, UR5, PT, P0 ;  /* 0x00000005ff007c0c */ /* 0x000fe2000bf05300 */
[----:B------:R-:W-:Y:S01]  /*24800*/  ULDC.64 UR4, c[0x0][0x298] ;  /* 0x0000a60000047ab9 */ /* 0x000fe20000000a00 */
[----:B------:R-:W-:Y:S02]  /*24810*/  SHF.R.S32.HI R0, RZ, 0x1f, R19 ;  /* 0x0000001fff007819 */ /* 0x000fe40000011413 */
[----:B-1----:R-:W-:Y:S02]  /*24820*/  SEL R2, R19, RZ, !P0 ;  /* 0x000000ff13027207 */ /* 0x002fe40004000000 */
[----:B------:R-:W-:-:S05]  /*24830*/  SEL R0, R0, RZ, !P0 ;  /* 0x000000ff00007207 */ /* 0x000fca0004000000 */
[----:B------:R1:W-:Y:S04]  /*24840*/  STL [R1+0x30], R0 ;  /* 0x0000300001007387 */ /* 0x0003e80000100800 */
[----:B------:R3:W-:Y:S01]  /*24850*/  STL [R1+0x20], R2 ;  /* 0x0000200201007387 */ /* 0x0007e20000100800 */
[----:B-1----:R-:W-:Y:S01]  /*24860*/  SHF.R.S32.HI R0, RZ, 0x1f, R35 ;  /* 0x0000001fff007819 */ /* 0x002fe20000011423 */
[----:B---3--:R-:W-:-:S04]  /*24870*/  IMAD.WIDE.U32 R2, R35, UR4, RZ ;  /* 0x0000000423027c25 */ /* 0x008fc8000f8e00ff */
[----:B------:R-:W-:Y:S01]  /*24880*/  IMAD R0, R0, UR4, RZ ;  /* 0x0000000400007c24 */ /* 0x000fe2000f8e02ff */
[----:B------:R1:W-:Y:S03]  /*24890*/  STL.64 [R1+0x18], R2 ;  /* 0x0000180201007387 */ /* 0x0003e60000100a00 */
[----:B------:R-:W-:-:S04]  /*248a0*/  IMAD R0, R35, UR5, R0 ;  /* 0x0000000523007c24 */ /* 0x000fc8000f8e0200 */
[----:B------:R-:W-:Y:S01]  /*248b0*/  IMAD.IADD R35, R3, 0x1, R0 ;  /* 0x0000000103237824 */ /* 0x000fe200078e0200 */
[----:B------:R-:W-:Y:S06]  /*248c0*/  @!P1 BRA `(.L_x_1950) ;  /* 0x0000000000409947 */ /* 0x000fec0003800000 */
[----:B-1----:R-:W-:Y:S01]  /*248d0*/  MOV R2, 0x0 ;  /* 0x0000000000027802 */ /* 0x002fe20000000f00 */
[----:B------:R-:W-:Y:S01]  /*248e0*/  ULDC.64 UR4, c[0x4][0x90] ;  /* 0x0100240000047ab9 */ /* 0x000fe20000000a00 */
[----:B------:R-:W-:Y:S01]  /*248f0*/  ULDC.64 UR6, c[0x4][0x98] ;  /* 0x0100260000067ab9 */ /* 0x000fe20000000a00 */
[----:B------:R-:W-:Y:S01]  /*24900*/  ULDC.64 UR8, c[0x4][0x20] ;  /* 0x0100080000087ab9 */ /* 0x000fe20000000a00 */
[----:B0-----:R-:W-:Y:S01]  /*24910*/  IMAD.U32 R4, RZ, RZ, UR4 ;  /* 0x00000004ff047e24 */ /* 0x001fe2000f8e00ff */
[----:B--2---:R-:W-:Y:S01]  /*24920*/  MOV R7, UR7 ;  /* 0x0000000700077c02 */ /* 0x004fe20008000f00 */
[----:B------:R-:W0:Y:S01]  /*24930*/  LDC.64 R2, c[0x4][R2] ;  /* 0x0100000002027b82 */ /* 0x000e220000000a00 */
[----:B------:R-:W-:Y:S01]  /*24940*/  IMAD.U32 R5, RZ, RZ, UR5 ;  /* 0x00000005ff057e24 */ /* 0x000fe2000f8e00ff */
[----:B------:R-:W-:Y:S01]  /*24950*/  MOV R13, RZ ;  /* 0x000000ff000d7202 */ /* 0x000fe20000000f00 */
[----:B------:R-:W-:Y:S02]  /*24960*/  IMAD.U32 R6, RZ, RZ, UR6 ;  /* 0x00000006ff067e24 */ /* 0x000fe4000f8e00ff */
[----:B------:R-:W-:-:S02]  /*24970*/  IMAD.U32 R10, RZ, RZ, UR8 ;  /* 0x00000008ff0a7e24 */ /* 0x000fc4000f8e00ff */
[----:B------:R-:W-:Y:S02]  /*24980*/  IMAD.U32 R11, RZ, RZ, UR9 ;  /* 0x00000009ff0b7e24 */ /* 0x000fe4000f8e00ff */
[----:B------:R-:W-:Y:S02]  /*24990*/  IMAD.MOV.U32 R8, RZ, RZ, 0x70 ;  /* 0x00000070ff087424 */ /* 0x000fe400078e00ff */
[----:B------:R-:W-:-:S07]  /*249a0*/  IMAD.MOV.U32 R12, RZ, RZ, 0x1 ;  /* 0x00000001ff0c7424 */ /* 0x000fce00078e00ff */
[----:B------:R-:W-:-:S07]  /*249b0*/  LEPC R20, `(.L_x_1950) ;  /* 0x000000001014794e */ /* 0x000fce0000000000 */
[----:B0-----:R-:W-:Y:S05]  /*249c0*/  CALL.ABS.NOINC R2 ;  /* 0x0000000002007343 */ /* 0x001fea0003c00000 */
.L_x_1950:
[----:B------:R-:W-:Y:S05]  /*249d0*/  BSYNC B6 ;  /* 0x0000000000067941 */ /* 0x000fea0003800000 */
.L_x_1949:
[----:B------:R-:W3:Y:S01]  /*249e0*/  LDL.LU R20, [R1+0x30] ;  /* 0x0000300001147983 */ /* 0x000ee20000300800 */
[----:B------:R-:W-:Y:S01]  /*249f0*/  ULDC.64 UR4, c[0x0][0x2d8] ;  /* 0x0000b60000047ab9 */ /* 0x000fe20000000a00 */
[----:B--2---:R-:W2:Y:S02]  /*24a00*/  LDC R7, c[0x0][0x448] ;  /* 0x00011200ff077b82 */ /* 0x004ea40000000800 */
[----:B------:R-:W4:Y:S04]  /*24a10*/  LDL.LU R21, [R1+0x20] ;  /* 0x0000200001157983 */ /* 0x000f280000300800 */
[----:B-1----:R-:W5:Y:S01]  /*24a20*/  LDL.LU.64 R2, [R1+0x18] ;  /* 0x0000180001027983 */ /* 0x002f620000300a00 */
[----:B------:R-:W-:Y:S01]  /*24a30*/  IMAD R0, R33, UR4, RZ ;  /* 0x0000000421007c24 */ /* 0x000fe2000f8e02ff */
[----:B------:R-:W1:Y:S03]  /*24a40*/  S2R R8, SR_TID.X ;  /* 0x0000000000087919 */ /* 0x000e660000002100 */
[----:B------:R-:W-:Y:S01]  /*24a50*/  IMAD R0, R18, UR5, R0 ;  /* 0x0000000512007c24 */ /* 0x000fe2000f8e0200 */
[----:B--2---:R-:W-:-:S13]  /*24a60*/  ISETP.NE.AND P0, PT, R7, 0x1, PT ;  /* 0x000000010700780c */ /* 0x004fda0003f05270 */
[----:B------:R-:W2:Y:S01]  /*24a70*/  @P0 LDC R6, c[0x0][0x44c] ;  /* 0x00011300ff060b82 */ /* 0x000ea20000000800 */
[----:B-1----:R-:W-:-:S04]  /*24a80*/  SHF.L.U32 R8, R8, 0x3, RZ ;  /* 0x0000000308087819 */ /* 0x002fc800000006ff */
[----:B------:R-:W-:Y:S01]  /*24a90*/  LOP3.LUT R8, R8, 0x38, RZ, 0xc0, !PT ;  /* 0x0000003808087812 */ /* 0x000fe200078ec0ff */
[----:B-----5:R-:W-:Y:S02]  /*24aa0*/  IMAD.MOV.U32 R3, RZ, RZ, R35 ;  /* 0x000000ffff037224 */ /* 0x020fe400078e0023 */
[----:B------:R-:W-:Y:S01]  /*24ab0*/  IMAD.WIDE.U32 R2, R18, UR4, R2 ;  /* 0x0000000412027c25 */ /* 0x000fe2000f8e0002 */
[----:B------:R-:W-:-:S03]  /*24ac0*/  ULDC.64 UR4, c[0x0][0x2e0] ;  /* 0x0000b80000047ab9 */ /* 0x000fc60000000a00 */
[----:B------:R-:W-:Y:S02]  /*24ad0*/  IMAD.IADD R3, R3, 0x1, R0 ;  /* 0x0000000103037824 */ /* 0x000fe400078e0200 */
[----:B---3--:R-:W-:Y:S02]  /*24ae0*/  IMAD R0, R20, UR4, RZ ;  /* 0x0000000414007c24 */ /* 0x008fe4000f8e02ff */
[----:B------:R-:W1:Y:S01]  /*24af0*/  S2R R20, SR_TID.X ;  /* 0x0000000000147919 */ /* 0x000e620000002100 */
[----:B----4-:R-:W-:-:S04]  /*24b00*/  IMAD.WIDE.U32 R2, R21, UR4, R2 ;  /* 0x0000000415027c25 */ /* 0x010fc8000f8e0002 */
[----:B------:R-:W-:Y:S01]  /*24b10*/  IMAD R0, R21, UR5, R0 ;  /* 0x0000000515007c24 */ /* 0x000fe2000f8e0200 */
[----:B------:R-:W-:-:S03]  /*24b20*/  ULDC.64 UR4, c[0x0][0x2d0] ;  /* 0x0000b40000047ab9 */ /* 0x000fc60000000a00 */
[----:B------:R-:W-:Y:S02]  /*24b30*/  IMAD.IADD R3, R3, 0x1, R0 ;  /* 0x0000000103037824 */ /* 0x000fe400078e0200 */
[----:B------:R-:W3:Y:S01]  /*24b40*/  @P0 LDC R0, c[0x0][0x450] ;  /* 0x00011400ff000b82 */ /* 0x000ee20000000800 */
[----:B-1----:R-:W-:-:S04]  /*24b50*/  LOP3.LUT R20, R20, 0x7f, RZ, 0xc0, !PT ;  /* 0x0000007f14147812 */ /* 0x002fc800078ec0ff */
[----:B------:R-:W-:Y:S02]  /*24b60*/  SHF.R.U32.HI R21, RZ, 0x3, R20 ;  /* 0x00000003ff157819 */ /* 0x000fe40000011614 */
[----:B------:R-:W1:Y:S02]  /*24b70*/  S2R R20, SR_TID.X ;  /* 0x0000000000147919 */ /* 0x000e640000002100 */
[----:B-1----:R-:W-:-:S05]  /*24b80*/  IMAD.SHL.U32 R20, R20, 0x10, RZ ;  /* 0x0000001014147824 */ /* 0x002fca00078e00ff */
[----:B------:R-:W-:Y:S02]  /*24b90*/  LOP3.LUT R20, R21, 0x70, R20, 0xf8, !PT ;  /* 0x0000007015147812 */ /* 0x000fe400078ef814 */
[----:B------:R-:W1:Y:S02]  /*24ba0*/  S2R R21, SR_TID.X ;  /* 0x0000000000157919 */ /* 0x000e640000002100 */
[----:B------:R-:W-:Y:S02]  /*24bb0*/  IADD3 R5, R20, R28, RZ ;  /* 0x0000001c14057210 */ /* 0x000fe40007ffe0ff */
[----:B------:R-:W4:Y:S03]  /*24bc0*/  S2R R20, SR_TID.X ;  /* 0x0000000000147919 */ /* 0x000f260000002100 */
[----:B--2---:R-:W-:-:S04]  /*24bd0*/  @P0 IMAD.HI.U32 R6, R5, R6, RZ ;  /* 0x0000000605060227 */ /* 0x004fc800078e00ff */
[----:B0-----:R-:W-:Y:S01]  /*24be0*/  IMAD.MOV.U32 R4, RZ, RZ, R5 ;  /* 0x000000ffff047224 */ /* 0x001fe200078e0005 */
[----:B---3--:R-:W-:-:S05]  /*24bf0*/  @P0 SHF.R.U32.HI R4, RZ, R0, R6 ;  /* 0x00000000ff040219 */ /* 0x008fca0000011606 */
[----:B------:R-:W-:Y:S02]  /*24c00*/  IMAD.MOV R0, RZ, RZ, -R4 ;  /* 0x000000ffff007224 */ /* 0x000fe400078e0a04 */
[----:B------:R-:W-:-:S04]  /*24c10*/  IMAD.WIDE.U32 R2, R4, UR4, R2 ;  /* 0x0000000404027c25 */ /* 0x000fc8000f8e0002 */
[----:B------:R-:W-:Y:S01]  /*24c20*/  IMAD R0, R7, R0, R5 ;  /* 0x0000000007007224 */ /* 0x000fe200078e0205 */
[----:B------:R-:W-:-:S05]  /*24c30*/  SHF.R.S32.HI R5, RZ, 0x1f, R4 ;  /* 0x0000001fff057819 */ /* 0x000fca0000011404 */
[----:B------:R-:W-:Y:S02]  /*24c40*/  IMAD R5, R5, UR4, RZ ;  /* 0x0000000405057c24 */ /* 0x000fe4000f8e02ff */
[----:B-1----:R-:W-:Y:S02]  /*24c50*/  IMAD.SHL.U32 R21, R21, 0x8, RZ ;  /* 0x0000000815157824 */ /* 0x002fe400078e00ff */
[----:B------:R-:W-:Y:S01]  /*24c60*/  IMAD R5, R4, UR5, R5 ;  /* 0x0000000504057c24 */ /* 0x000fe2000f8e0205 */
[----:B------:R-:W-:Y:S01]  /*24c70*/  SHF.R.S32.HI R4, RZ, 0x1f, R0 ;  /* 0x0000001fff047819 */ /* 0x000fe20000011400 */
[----:B------:R-:W-:Y:S01]  /*24c80*/  ULDC.64 UR4, c[0x0][0x2c8] ;  /* 0x0000b20000047ab9 */ /* 0x000fe20000000a00 */
[----:B------:R-:W-:Y:S01]  /*24c90*/  LOP3.LUT R21, R21, 0x38, RZ, 0xc0, !PT ;  /* 0x0000003815157812 */ /* 0x000fe200078ec0ff */
[----:B------:R-:W-:Y:S01]  /*24ca0*/  IMAD.IADD R3, R3, 0x1, R5 ;  /* 0x0000000103037824 */ /* 0x000fe200078e0205 */
[----:B----4-:R-:W-:Y:S01]  /*24cb0*/  LOP3.LUT R20, R20, 0x7f, RZ, 0xc0, !PT ;  /* 0x0000007f14147812 */ /* 0x010fe200078ec0ff */
[----:B------:R-:W-:Y:S01]  /*24cc0*/  IMAD R4, R4, UR4, RZ ;  /* 0x0000000404047c24 */ /* 0x000fe2000f8e02ff */
[C---:B------:R-:W-:Y:S01]  /*24cd0*/  LOP3.LUT R9, R21.reuse, 0x40, RZ, 0xfc, !PT ;  /* 0x0000004015097812 */ /* 0x040fe200078efcff */
[----:B------:R-:W-:Y:S01]  /*24ce0*/  IMAD.WIDE.U32 R2, R0, UR4, R2 ;  /* 0x0000000400027c25 */ /* 0x000fe2000f8e0002 */
[----:B------:R-:W-:-:S03]  /*24cf0*/  LOP3.LUT R10, R21, 0x80, RZ, 0xfc, !PT ;  /* 0x00000080150a7812 */ /* 0x000fc600078efcff */
[----:B------:R-:W-:Y:S01]  /*24d00*/  IMAD R4, R0, UR5, R4 ;  /* 0x0000000500047c24 */ /* 0x000fe2000f8e0204 */
[----:B------:R-:W-:Y:S02]  /*24d10*/  ULDC.64 UR4, c[0x0][0x280] ;  /* 0x0000a00000047ab9 */ /* 0x000fe40000000a00 */
[----:B------:R-:W-:Y:S01]  /*24d20*/  LEA R0, P0, R2, UR4, 0x1 ;  /* 0x0000000402007c11 */ /* 0x000fe2000f8008ff */
        /* <DEDUP_REMOVED lines=12> */
[----:B------:R-:W1:Y:S03]  /*24df0*/  SHFL.IDX PT, R2, R4, RZ, 0x181f ;  /* 0x00181fff04027589 */ /* 0x000e6600000e0000 */
[C---:B------:R-:W-:Y:S01]  /*24e00*/  VIADD R5, R28.reuse, 0x10 ;  /* 0x000000101c057836 */ /* 0x040fe20000000000 */
[----:B------:R-:W-:Y:S01]  /*24e10*/  ISETP.GE.AND P1, PT, R28, R32, PT ;  /* 0x000000201c00720c */ /* 0x000fe20003f26270 */
[----:B------:R-:W-:-:S12]  /*24e20*/  SHFL.IDX PT, R14, R0, 0x7, 0x181f ;  /* 0x00f81f00000e7f89 */ /* 0x000fd800000e0000 */
[----:B0-----:R-:W-:-:S05]  /*24e30*/  @!P1 LEA R3, P4, R8, R3, 0x1 ;  /* 0x0000000308039211 */ /* 0x001fca00078808ff */
[----:B-1----:R-:W-:-:S05]  /*24e40*/  @!P1 IMAD.X R2, RZ, RZ, R2, P4 ;  /* 0x000000ffff029224 */ /* 0x002fca00020e0602 */
[----:B------:R-:W-:-:S04]  /*24e50*/  @!P1 LOP3.LUT R3, R3, R2, RZ, 0x3c, !PT ;  /* 0x0000000203039212 */ /* 0x000fc800078e3cff */
[----:B------:R-:W-:-:S04]  /*24e60*/  @!P1 LOP3.LUT R2, R3, R2, RZ, 0x3c, !PT ;  /* 0x0000000203029212 */ /* 0x000fc800078e3cff */
[----:B------:R-:W-:-:S05]  /*24e70*/  @!P1 LOP3.LUT R3, R3, R2, RZ, 0x3c, !PT ;  /* 0x0000000203039212 */ /* 0x000fca00078e3cff */
[----:B------:R-:W-:Y:S04]  /*24e80*/  @!P1 LDGSTS.E.BYPASS.LTC128B.128 [R37+0xc400], desc[UR60][R2.64], !P3 ;  /* 0x0c40000002259fae */ /* 0x000fe8000d901d7c */
[----:B------:R-:W-:Y:S04]  /*24e90*/  @!P1 LDGSTS.E.BYPASS.LTC128B.128 [R37+0x10400], desc[UR60][R2.64+0x80], !P2 ;  /* 0x1040008002259fae */ /* 0x000fe8000d101d7c */
[----:B------:R0:W-:Y:S01]  /*24ea0*/  @!P1 LDGSTS.E.BYPASS.LTC128B.128 [R37+0x14400], desc[UR60][R2.64+0x100], !P0 ;  /* 0x1440010002259fae */ /* 0x0001e2000c101d7c */
[----:B------:R-:W-:Y:S01]  /*24eb0*/  ISETP.GE.AND P1, PT, R5, R32, PT ;  /* 0x000000200500720c */ /* 0x000fe20003f26270 */
[----:B------:R-:W-:-:S02]  /*24ec0*/  VIADD R5, R28, 0x20 ;  /* 0x000000201c057836 */ /* 0x000fc40000000000 */
[----:B0-----:R-:W0:Y:S04]  /*24ed0*/  SHFL.IDX PT, R3, R0, 0x1, 0x181f ;  /* 0x00381f0000037f89 */ /* 0x001e2800000e0000 */
[----:B------:R-:W1:Y:S06]  /*24ee0*/  SHFL.IDX PT, R2, R4, 0x1, 0x181f ;  /* 0x00381f0004027f89 */ /* 0x000e6c00000e0000 */
[----:B0-----:R-:W-:-:S04]  /*24ef0*/  @!P1 LEA R3, P4, R8, R3, 0x1 ;  /* 0x0000000308039211 */ /* 0x001fc800078808ff */
[----:B-1----:R-:W-:-:S04]  /*24f00*/  @!P1 IADD3.X R2, RZ, R2, RZ, P4, !PT ;  /* 0x00000002ff029210 */ /* 0x002fc800027fe4ff */
        /* <DEDUP_REMOVED lines=18> */
[----:B------:R-:W-:Y:S02]  /*25030*/  ISETP.GE.AND P1, PT, R5, R32, PT ;  /* 0x000000200500720c */ /* 0x000fe40003f26270 */
[----:B------:R-:W-:Y:S01]  /*25040*/  IADD3 R5, R28, 0x40, RZ ;  /* 0x000000401c057810 */ /* 0x000fe20007ffe0ff */
        /* <DEDUP_REMOVED lines=34> */
[----:B------:R-:W-:-:S03]  /*25270*/  ISETP.GE.AND P1, PT, R5, R32, PT ;  /* 0x000000200500720c */ /* 0x000fc60003f26270 */
[----:B0-----:R-:W0:Y:S04]  /*25280*/  SHFL.IDX PT, R3, R0, 0x6, 0x181f ;  /* 0x00d81f0000037f89 */ /* 0x001e2800000e0000 */
[----:B------:R-:W1:Y:S04]  /*25290*/  SHFL.IDX PT, R2, R4, 0x6, 0x181f ;  /* 0x00d81f0004027f89 */ /* 0x000e6800000e0000 */
[----:B------:R-:W2:Y:S02]  /*252a0*/  SHFL.IDX PT, R4, R4, 0x7, 0x181f ;  /* 0x00f81f0004047f89 */ /* 0x000ea400000e0000 */
[----:B0-----:R-:W-:-:S04]  /*252b0*/  @!P1 LEA R3, P4, R8, R3, 0x1 ;  /* 0x0000000308039211 */ /* 0x001fc800078808ff */
[----:B-1----:R-:W-:-:S04]  /*252c0*/  @!P1 IADD3.X R2, RZ, R2, RZ, P4, !PT ;  /* 0x00000002ff029210 */ /* 0x002fc800027fe4ff */
[----:B------:R-:W-:-:S04]  /*252d0*/  @!P1 LOP3.LUT R3, R3, R2, RZ, 0x3c, !PT ;  /* 0x0000000203039212 */ /* 0x000fc800078e3cff */
[----:B------:R-:W-:-:S04]  /*252e0*/  @!P1 LOP3.LUT R2, R3, R2, RZ, 0x3c, !PT ;  /* 0x0000000203029212 */ /* 0x000fc800078e3cff */
[----:B------:R-:W-:-:S05]  /*252f0*/  @!P1 LOP3.LUT R3, R3, R2, RZ, 0x3c, !PT ;  /* 0x0000000203039212 */ /* 0x000fca00078e3cff */
[----:B------:R0:W-:Y:S04]  /*25300*/  @!P1 LDGSTS.E.BYPASS.LTC128B.128 [R37+0xf400], desc[UR60][R2.64], !P3 ;  /* 0x0f40000002259fae */ /* 0x0001e8000d901d7c */
[----:B------:R0:W-:Y:S04]  /*25310*/  @!P1 LDGSTS.E.BYPASS.LTC128B.128 [R37+0x13400], desc[UR60][R2.64+0x80], !P2 ;  /* 0x1340008002259fae */ /* 0x0001e8000d101d7c */
[----:B--2---:R0:W-:Y:S02]  /*25320*/  @!P1 LDGSTS.E.BYPASS.LTC128B.128 [R37+0x17400], desc[UR60][R2.64+0x100], !P0 ;  /* 0x1740010002259fae */ /* 0x0041e4000c101d7c */
.L_x_2103:
[----:B0-----:R-:W-:Y:S01]  /*25330*/  VIADD R3, R28, 0x70 ;  /* 0x000000701c037836 */ /* 0x001fe20000000000 */
[----:B------:R-:W-:Y:S04]  /*25340*/  BSSY B0, `(.L_x_1952) ;  /* 0x000000b000007945 */ /* 0x000fe80003800000 */
        /* <DEDUP_REMOVED lines=10> */
.L_x_1953:
[----:B------:R-:W-:Y:S05]  /*253f0*/  BSYNC B0 ;  /* 0x0000000000007941 */ /* 0x000fea0003800000 */
.L_x_1952:
[----:B------:R-:W-:Y:S01]  /*25400*/  NOP ;  /* 0x0000000000007918 */ /* 0x000fe20000000000 */
[----:B------:R-:W-:-:S13]  /*25410*/  PLOP3.LUT P0, PT, PT, PT, PT, 0x80, 0x0 ;  /* 0x000000000000781c */ /* 0x000fda0003f0f070 */
.L_x_1954:
        /* <DEDUP_REMOVED lines=8> */
[----:B------:R-:W-:Y:S01]  /*254a0*/  LEA.HI R0, R2, R2, RZ, 0x1 ;  /* 0x0000000202007211 */ /* 0x000fe200078f08ff */
[----:B------:R0:W-:Y:S03]  /*254b0*/  STL [R1+0x28], R2 ;  /* 0x0000280201007387 */ /* 0x0001e60000100800 */
[----:B------:R-:W-:-:S05]  /*254c0*/  LOP3.LUT R0, R0, 0xfffffffe, RZ, 0xc0, !PT ;  /* 0xfffffffe00007812 */ /* 0x000fca00078ec0ff */
[----:B------:R-:W-:-:S05]  /*254d0*/  IMAD.IADD R0, R2, 0x1, -R0 ;  /* 0x0000000102007824 */ /* 0x000fca00078e0a00 */
[----:B0-----:R-:W-:Y:S01]  /*254e0*/  SHF.L.U32 R2, R0, 0x1f, RZ ;  /* 0x0000001f00027819 */ /* 0x001fe200000006ff */
[----:B------:R-:W-:Y:S01]  /*254f0*/  NOP ;  /* 0x0000000000007918 */ /* 0x000fe20000000000 */
[----:B------:R-:W2:Y:S01]  /*25500*/  LDL.LU R3, [R1+0x24] ;  /* 0x0000240001037983 */ /* 0x000ea20000300800 */
[----:B------:R0:W-:Y:S01]  /*25510*/  SYNCS.ARRIVE.TRANS64.A1T0 RZ, [R23+URZ+0x2a800], RZ ;  /* 0x02a800ff17ff79a7 */ /* 0x0001e2000810003f */
[----:B------:R-:W-:Y:S01]  /*25520*/  BSSY B0, `(.L_x_1955) ;  /* 0x0000004000007945 */ /* 0x000fe20003800000 */
[----:B------:R-:W1:Y:S01]  /*25530*/  SYNCS.PHASECHK.TRANS64.TRYWAIT P0, [R23+URZ+0x2a820], R2 ;  /* 0x02a82002170075a7 */ /* 0x000e62000800017f */
[----:B--2---:R-:W-:Y:S02]  /*25540*/  IADD3 R0, R3, -0x2, RZ ;  /* 0xfffffffe03007810 */ /* 0x004fe40007ffe0ff */
[----:B01----:R-:W-:Y:S05]  /*25550*/  @!P0 BRA `(.L_x_1956) ;  /* 0x0000005000648947 */ /* 0x003fea0003800000 */
.L_x_2104:
[----:B------:R-:W-:Y:S05]  /*25560*/  BSYNC B0 ;  /* 0x0000000000007941 */ /* 0x000fea0003800000 */
.L_x_1955:
[----:B------:R-:W2:Y:S01]  /*25570*/  LDL R3, [R1+0x8] ;  /* 0x0000080001037983 */ /* 0x000ea20000100800 */
[----:B------:R-:W-:Y:S01]  /*25580*/  BSSY B0, `(.L_x_1957) ;  /* 0x00000fd000007945 */ /* 0x000fe20003800000 */
[----:B--2---:R-:W-:-:S13]  /*25590*/  ISETP.GE.AND P0, PT, R0, R3, PT ;  /* 0x000000030000720c */ /* 0x004fda0003f06270 */
[----:B------:R-:W-:Y:S05]  /*255a0*/  @!P0 BRA `(.L_x_1958) ;  /* 0x0000000c00e88947 */ /* 0x000fea0003800000 */
[----:B------:R-:W-:Y:S02]  /*255b0*/  IMAD.MOV.U32 R10, RZ, RZ, R27 ;  /* 0x000000ffff0a7224 */ /* 0x000fe400078e001b */
[----:B------:R-:W-:Y:S02]  /*255c0*/  IMAD.MOV.U32 R20, RZ, RZ, R29 ;  /* 0x000000ffff147224 */ /* 0x000fe400078e001d */
[----:B------:R-:W-:-:S07]  /*255d0*/  IMAD.MOV.U32 R32, RZ, RZ, R26 ;  /* 0x000000ffff207224 */ /* 0x000fce00078e001a */
.L_x_1971:
[----:B0-----:R-:W2:Y:S01]  /*255e0*/  LDL R2, [R1+0x4] ;  /* 0x0000040001027983 */ /* 0x001ea20000100800 */
[----:B------:R-:W0:Y:S03]  /*255f0*/  LDC R7, c[0x0][0x430] ;  /* 0x00010c00ff077b82 */ /* 0x000e260000000800 */
[----:B------:R-:W3:Y:S01]  /*25600*/  LDL R8, [R1+0xc] ;  /* 0x00000c0001087983 */ /* 0x000ee20000100800 */
[----:B------:R-:W1:Y:S01]  /*25610*/  S2R R3, SR_TID.X ;  /* 0x0000000000037919 */ /* 0x000e620000002100 */
[----:B------:R-:W4:Y:S01]  /*25620*/  S2R R9, SR_TID.X ;  /* 0x0000000000097919 */ /* 0x000f220000002100 */
[----:B0-----:R-:W-:-:S13]  /*25630*/  ISETP.NE.AND P0, PT, R7, 0x1, PT ;  /* 0x000000010700780c */ /* 0x001fda0003f05270 */
[----:B------:R-:W0:Y:S01]  /*25640*/  @P0 LDC R5, c[0x0][0x434] ;  /* 0x00010d00ff050b82 */ /* 0x000e220000000800 */
[----:B-1----:R-:W-:-:S04]  /*25650*/  LOP3.LUT R3, R3, 0x7f, RZ, 0xc0, !PT ;  /* 0x0000007f03037812 */ /* 0x002fc800078ec0ff */
[----:B------:R-:W-:Y:S01]  /*25660*/  SHF.R.U32.HI R3, RZ, 0x3, R3 ;  /* 0x00000003ff037819 */ /* 0x000fe20000011603 */
[----:B----4-:R-:W-:-:S05]  /*25670*/  IMAD.SHL.U32 R9, R9, 0x10, RZ ;  /* 0x0000001009097824 */ /* 0x010fca00078e00ff */
[----:B------:R-:W-:Y:S02]  /*25680*/  LOP3.LUT R9, R3, 0x70, R9, 0xf8, !PT ;  /* 0x0000007003097812 */ /* 0x000fe400078ef809 */
[----:B------:R-:W1:Y:S02]  /*25690*/  @P0 LDC R3, c[0x0][0x438] ;  /* 0x00010e00ff030b82 */ /* 0x000e640000000800 */
[----:B------:R-:W-:Y:S01]  /*256a0*/  ISETP.GT.U32.AND P2, PT, R9, 0x5f, PT ;  /* 0x0000005f0900780c */ /* 0x000fe20003f44070 */
[----:B--2---:R-:W-:-:S05]  /*256b0*/  IMAD R4, R0, 0x60, R2 ;  /* 0x0000006000047824 */ /* 0x004fca00078e0202 */
[----:B------:R-:W-:-:S05]  /*256c0*/  IADD3 R4, R9, R4, RZ ;  /* 0x0000000409047210 */ /* 0x000fca0007ffe0ff */
[----:B0-----:R-:W-:-:S04]  /*256d0*/  @P0 IMAD.HI.U32 R6, R4, R5, RZ ;  /* 0x0000000504060227 */ /* 0x001fc800078e00ff */
[----:B------:R-:W-:Y:S01]  /*256e0*/  IMAD.MOV.U32 R2, RZ, RZ, R4 ;  /* 0x000000ffff027224 */ /* 0x000fe200078e0004 */
[----:B-1----:R-:W-:-:S05]  /*256f0*/  @P0 SHF.R.U32.HI R2, RZ, R3, R6 ;  /* 0x00000003ff020219 */ /* 0x002fca0000011606 */
[----:B------:R-:W-:-:S04]  /*25700*/  IMAD.MOV R3, RZ, RZ, -R2 ;  /* 0x000000ffff037224 */ /* 0x000fc800078e0a02 */
[----:B------:R-:W-:Y:S02]  /*25710*/  IMAD R7, R7, R3, R4 ;  /* 0x0000000307077224 */ /* 0x000fe400078e0204 */
[----:B------:R-:W3:Y:S01]  /*25720*/  @!P2 LDC.64 R4, c[0x0][0x428] ;  /* 0x00010a00ff04ab82 */ /* 0x000ee20000000a00 */
[--C-:B------:R-:W-:Y:S01]  /*25730*/  @!P2 SHF.R.S32.HI R3, RZ, 0x1f, R2.reuse ;  /* 0x0000001fff03a819 */ /* 0x100fe20000011402 */
[-C--:B---3--:R-:W-:Y:S02]  /*25740*/  @!P2 IMAD R6, R8, R4.reuse, RZ ;  /* 0x000000040806a224 */ /* 0x088fe400078e02ff */
[----:B------:R-:W-:-:S04]  /*25750*/  @!P2 IMAD.WIDE.U32 R2, R34, R4, R2 ;  /* 0x000000042202a225 */ /* 0x000fc800078e0002 */
[----:B------:R-:W-:Y:S02]  /*25760*/  @!P2 IMAD R6, R34, R5, R6 ;  /* 0x000000052206a224 */ /* 0x000fe400078e0206 */
[----:B------:R-:W0:Y:S02]  /*25770*/  @!P2 LDC.64 R4, c[0x0][0x418] ;  /* 0x00010600ff04ab82 */ /* 0x000e240000000a00 */
[----:B------:R-:W-:Y:S02]  /*25780*/  @!P2 IMAD.IADD R3, R6, 0x1, R3 ;  /* 0x000000010603a824 */ /* 0x000fe400078e0203 */
        /* <DEDUP_REMOVED lines=14> */
.L_x_1959:
[----:B------:R-:W-:Y:S01]  /*25870*/  IMAD R5, R27, 0x8, R23 ;  /* 0x000000081b057824 */ /* 0x000fe200078e0217 */
[----:B------:R-:W-:Y:S01]  /*25880*/  SHF.L.U32 R0, R29, 0x1f, RZ ;  /* 0x0000001f1d007819 */ /* 0x000fe200000006ff */
[----:B------:R-:W-:Y:S03]  /*25890*/  BSSY B1, `(.L_x_1960) ;  /* 0x0000003000017945 */ /* 0x000fe60003800000 */
[----:B------:R-:W0:Y:S02]  /*258a0*/  SYNCS.PHASECHK.TRANS64.TRYWAIT P0, [R5+URZ+0x2a840], R0 ;  /* 0x02a84000050075a7 */ /* 0x000e24000800017f */
[----:B0-----:R-:W-:Y:S05]  /*258b0*/  @!P0 BRA `(.L_x_1961) ;  /* 0x0000004c00a08947 */ /* 0x001fea0003800000 */
.L_x_2105:
[----:B------:R-:W-:Y:S05]  /*258c0*/  BSYNC B1 ;  /* 0x0000000000017941 */ /* 0x000fea0003800000 */
.L_x_1960:
        /* <DEDUP_REMOVED lines=26> */
[----:B------:R-:W0:Y:S01]  /*25a70*/  S2R R11, SR_TID.X ;  /* 0x00000000000b7919 */ /* 0x000e220000002100 */
[----:B------:R-:W-:Y:S01]  /*25a80*/  IMAD R4, R4, 0x2, R23 ;  /* 0x0000000204047824 */ /* 0x000fe200078e0217 */
[----:B------:R-:W1:Y:S04]  /*25a90*/  SHFL.IDX PT, R2, R9, RZ, 0x181f ;  /* 0x00181fff09027589 */ /* 0x000e6800000e0000 */
[----:B------:R-:W2:Y:S04]  /*25aa0*/  SHFL.IDX PT, R3, R8, RZ, 0x181f ;  /* 0x00181fff08037589 */ /* 0x000ea800000e0000 */
[----:B------:R-:W-:Y:S01]  /*25ab0*/  SHFL.IDX PT, R35, R8, 0x2, 0x181f ;  /* 0x00581f0008237f89 */ /* 0x000fe200000e0000 */
[----:B0-----:R-:W-:-:S05]  /*25ac0*/  IMAD.SHL.U32 R11, R11, 0x8, RZ ;  /* 0x000000080b0b7824 */ /* 0x001fca00078e00ff */
[----:B------:R-:W-:-:S05]  /*25ad0*/  LOP3.LUT R11, R11, 0x38, RZ, 0xc0, !PT ;  /* 0x000000380b0b7812 */ /* 0x000fca00078ec0ff */
[----:B------:R-:W-:-:S05]  /*25ae0*/  IMAD.SHL.U32 R0, R11, 0x2, RZ ;  /* 0x000000020b007824 */ /* 0x000fca00078e00ff */
[----:B-1----:R-:W-:-:S05]  /*25af0*/  IADD3 R2, P0, R2, R0, RZ ;  /* 0x0000000002027210 */ /* 0x002fca0007f1e0ff */
[----:B--2---:R-:W-:-:S05]  /*25b00*/  IMAD.X R3, RZ, RZ, R3, P0 ;  /* 0x000000ffff037224 */ /* 0x004fca00000e0603 */
        /* <DEDUP_REMOVED lines=32> */
.L_x_2119:
        /* <DEDUP_REMOVED lines=10> */
.L_x_1963:
        /* <DEDUP_REMOVED lines=10> */
.L_x_1964:
[----:B------:R2:W-:Y:S01]  /*25e50*/  SYNCS.ARRIVE.TRANS64.A1T0 RZ, [R5+URZ+0x2a830], RZ ;  /* 0x02a830ff05ff79a7 */ /* 0x0005e2000810003f */
[----:B------:R-:W-:Y:S05]  /*25e60*/  @!P2 BRA `(.L_x_1965) ;  /* 0x000000000004a947 */ /* 0x000fea0003800000 */
[----:B------:R-:W-:Y:S01]  /*25e70*/  BPT.TRAP 0x1 ;  /* 0x000000040000795c */ /* 0x000fe20000300000 */
.L_x_1965:
[----:B-1----:R-:W-:Y:S01]  /*25e80*/  SHF.L.U32 R2, R20, 0x1f, RZ ;  /* 0x0000001f14027819 */ /* 0x002fe200000006ff */
[----:B------:R-:W-:Y:S01]  /*25e90*/  BSSY B1, `(.L_x_1966) ;  /* 0x0000004000017945 */ /* 0x000fe20003800000 */
[----:B--2---:R-:W-:-:S04]  /*25ea0*/  LEA R5, R10, R23, 0x3 ;  /* 0x000000170a057211 */ /* 0x004fc800078e18ff */
[----:B------:R-:W1:Y:S02]  /*25eb0*/  SYNCS.PHASECHK.TRANS64.TRYWAIT P0, [R5+URZ+0x2a860], R2 ;  /* 0x02a86002050075a7 */ /* 0x000e64000800017f */
[----:B-1----:R-:W-:Y:S05]  /*25ec0*/  @!P0 BRA `(.L_x_1967) ;  /* 0x00000050000c8947 */ /* 0x002fea0003800000 */
.L_x_2120:
[----:B------:R-:W-:Y:S05]  /*25ed0*/  BSYNC B1 ;  /* 0x0000000000017941 */ /* 0x000fea0003800000 */
.L_x_1966:
[----:B------:R-:W0:Y:S01]  /*25ee0*/  LDL R4, [R1] ;  /* 0x0000000001047983 */ /* 0x000e220000100800 */
[----:B------:R-:W2:Y:S01]  /*25ef0*/  S2R R3, SR_TID.X ;  /* 0x0000000000037919 */ /* 0x000ea20000002100 */
[----:B------:R-:W-:Y:S01]  /*25f00*/  UMOV UR4, 0xffffffff ;  /* 0xffffffff00047882 */ /* 0x000fe20000000000 */
[----:B------:R-:W-:Y:S02]  /*25f10*/  LOP3.LUT P0, RZ, R30, 0x2, RZ, 0xc0, !PT ;  /* 0x000000021eff7812 */ /* 0x000fe4000780c0ff */
[----:B--2---:R-:W-:-:S04]  /*25f20*/  LOP3.LUT R3, R3, 0x7f, RZ, 0xc0, !PT ;  /* 0x0000007f03037812 */ /* 0x004fc800078ec0ff */
[----:B------:R-:W-:Y:S01]  /*25f30*/  SHF.R.U32.HI R3, RZ, 0x3, R3 ;  /* 0x00000003ff037819 */ /* 0x000fe20000011603 */
[----:B0-----:R-:W-:Y:S02]  /*25f40*/  IMAD R8, R32, -0x60, R4 ;  /* 0xffffffa020087824 */ /* 0x001fe400078e0204 */
[----:B------:R-:W-:Y:S02]  /*25f50*/  IMAD R4, R10, 0x3000, R36 ;  /* 0x000030000a047824 */ /* 0x000fe400078e0224 */
[----:B------:R-:W-:Y:S01]  /*25f60*/  IMAD.IADD R8, R8, 0x1, -R3 ;  /* 0x0000000108087824 */ /* 0x000fe200078e0a03 */
[----:B------:R-:W-:Y:S06]  /*25f70*/  BRA.DIV UR4, `(.L_x_1968) ;  /* 0x0000004e04f47947 */ /* 0x000fec000b800000 */
[----:B-1----:R-:W0:Y:S01]  /*25f80*/  SHFL.IDX PT, R2, R17, RZ, 0x181f ;  /* 0x00181fff11027589 */ /* 0x002e2200000e0000 */
        /* <DEDUP_REMOVED lines=44> */
.L_x_2134:
[C---:B------:R-:W-:Y:S01]  /*26250*/  ISETP.LT.OR P1, PT, R8.reuse, 0x51, !P1 ;  /* 0x000000510800780c */ /* 0x040fe20004f21670 */
[----:B------:R-:W-:Y:S01]  /*26260*/  ULDC.64 UR4, c[0x0][0x328] ;  /* 0x0000ca0000047ab9 */ /* 0x000fe20000000a00 */
[----:B------:R-:W-:Y:S02]  /*26270*/  ISETP.LT.OR P0, PT, R8, 0x51, !P0 ;  /* 0x000000510800780c */ /* 0x000fe40004701670 */
[----:B-1----:R-:W-:Y:S01]  /*26280*/  IADD3 R2, P2, R2, R0, RZ ;  /* 0x0000000002027210 */ /* 0x002fe20007f5e0ff */
[----:B------:R-:W-:-:S04]  /*26290*/  IMAD R0, R21, UR4, RZ ;  /* 0x0000000415007c24 */ /* 0x000fc8000f8e02ff */
[----:B------:R-:W-:Y:S02]  /*262a0*/  IMAD.X R3, RZ, RZ, R24, P2 ;  /* 0x000000ffff037224 */ /* 0x000fe400010e0618 */
[----:B------:R-:W-:-:S03]  /*262b0*/  IMAD R9, R7, UR5, R0 ;  /* 0x0000000507097c24 */ /* 0x000fc6000f8e0200 */
        /* <DEDUP_REMOVED lines=12> */
[----:B------:R-:W-:-:S05]  /*26380*/  IMAD R7, R6, UR5, R7 ;  /* 0x0000000506077c24 */ /* 0x000fca000f8e0207 */
[----:B------:R-:W-:-:S07]  /*26390*/  IADD3 R7, R3, R7, RZ ;  /* 0x0000000703077210 */ /* 0x000fce0007ffe0ff */
.L_x_1969:
        /* <DEDUP_REMOVED lines=10> */
.L_x_1970:
[----:B------:R-:W2:Y:S01]  /*26440*/  LDL R0, [R1+0x8] ;  /* 0x0000080001007983 */ /* 0x000ea20000100800 */
[----:B------:R-:W-:Y:S01]  /*26450*/  ULDC.64 UR4, c[0x0][0x330] ;  /* 0x0000cc0000047ab9 */ /* 0x000fe20000000a00 */
[----:B------:R1:W-:Y:S01]  /*26460*/  SYNCS.ARRIVE.TRANS64.A1T0 RZ, [R5+URZ+0x2a850], RZ ;  /* 0x02a850ff05ff79a7 */ /* 0x0003e2000810003f */
[----:B------:R-:W-:Y:S01]  /*26470*/  IMAD.MOV.U32 R3, RZ, RZ, R7 ;  /* 0x000000ffff037224 */ /* 0x000fe200078e0007 */
[----:B------:R-:W-:Y:S01]  /*26480*/  MOV R20, R29 ;  /* 0x0000001d00147202 */ /* 0x000fe20000000f00 */
[----:B------:R-:W-:Y:S02]  /*26490*/  IMAD.MOV.U32 R10, RZ, RZ, R27 ;  /* 0x000000ffff0a7224 */ /* 0x000fe400078e001b */
        /* <DEDUP_REMOVED lines=8> */
[C---:B--2---:R-:W-:Y:S01]  /*26520*/  ISETP.GT.AND P0, PT, R26.reuse, R0, PT ;  /* 0x000000001a00720c */ /* 0x044fe20003f04270 */
[----:B------:R-:W-:-:S12]  /*26530*/  VIADD R0, R26, 0xffffffff ;  /* 0xffffffff1a007836 */ /* 0x000fd80000000000 */
[----:B------:R-:W-:Y:S05]  /*26540*/  @P0 BRA `(.L_x_1971) ;  /* 0xfffffff000240947 */ /* 0x000fea000383ffff */
.L_x_1958:
[----:B------:R-:W-:Y:S05]  /*26550*/  BSYNC B0 ;  /* 0x0000000000007941 */ /* 0x000fea0003800000 */
.L_x_1957:
[----:B0-----:R-:W0:Y:S01]  /*26560*/  S2R R2, SR_TID.X ;  /* 0x0000000000027919 */ /* 0x001e220000002100 */
[----:B------:R-:W-:Y:S01]  /*26570*/  BSSY B0, `(.L_x_1972) ;  /* 0x0000010000007945 */ /* 0x000fe20003800000 */
[----:B0-----:R-:W-:-:S04]  /*26580*/  LOP3.LUT R2, R2, 0x7f, RZ, 0xc0, !PT ;  /* 0x0000007f02027812 */ /* 0x001fc800078ec0ff */
[----:B------:R-:W-:-:S13]  /*26590*/  ISETP.NE.AND P0, PT, R2, RZ, PT ;  /* 0x000000ff0200720c */ /* 0x000fda0003f05270 */
[----:B------:R-:W-:Y:S05]  /*265a0*/  @P0 BRA `(.L_x_1973) ;  /* 0x0000000000300947 */ /* 0x000fea0003800000 */
[----:B------:R-:W0:Y:S01]  /*265b0*/  S2R R5, SR_LANEID ;  /* 0x0000000000057919 */ /* 0x000e220000000000 */
[----:B------:R-:W-:Y:S01]  /*265c0*/  VOTEU.ANY UR4, UPT, PT ;  /* 0x0000000000047886 */ /* 0x000fe200038e0100 */
[----:B------:R-:W1:Y:S01]  /*265d0*/  LDC.64 R2, c[0x0][0xc60] ;  /* 0x00031800ff027b82 */ /* 0x000e620000000a00 */
[----:B------:R-:W0:Y:S02]  /*265e0*/  FLO.U32 R0, UR4 ;  /* 0x0000000400007d00 */ /* 0x000e2400080e0000 */
[----:B0-----:R-:W-:-:S06]  /*265f0*/  ISETP.EQ.U32.AND P0, PT, R0, R5, PT ;  /* 0x000000050000720c */ /* 0x001fcc0003f02070 */
[----:B------:R-:W1:Y:S07]  /*26600*/  POPC R5, UR4 ;  /* 0x0000000400057d09 */ /* 0x000e6e0008000000 */
[----:B-1----:R-:W2:Y:S01]  /*26610*/  @P0 ATOMG.E.ADD.STRONG.GPU PT, R3, desc[UR60][R2.64], R5 ;  /* 0x00000005020309a8 */ /* 0x002ea200081ee1fc */
[----:B------:R-:W0:Y:S02]  /*26620*/  S2R R4, SR_LTMASK ;  /* 0x0000000000047919 */ /* 0x000e240000003900 */
[----:B0-----:R-:W-:-:S04]  /*26630*/  LOP3.LUT R4, R4, UR4, RZ, 0xc0, !PT ;  /* 0x0000000404047c12 */ /* 0x001fc8000f8ec0ff */
[----:B------:R-:W0:Y:S01]  /*26640*/  POPC R7, R4 ;  /* 0x0000000400077309 */ /* 0x000e220000000000 */
[----:B--2---:R-:W0:Y:S02]  /*26650*/  SHFL.IDX PT, R0, R3, R0, 0x1f ;  /* 0x00001f0003007589 */ /* 0x004e2400000e0000 */
[----:B0-----:R-:W-:-:S07]  /*26660*/  IADD3 R16, R0, UR38, R7 ;  /* 0x0000002600107c10 */ /* 0x001fce000fffe007 */
.L_x_1973:
[----:B------:R-:W-:Y:S05]  /*26670*/  BSYNC B0 ;  /* 0x0000000000007941 */ /* 0x000fea0003800000 */
.L_x_1972:
[----:B------:R-:W-:-:S13]  /*26680*/  LOP3.LUT P0, RZ, R22, 0x10, RZ, 0xc0, !PT ;  /* 0x0000001016ff7812 */ /* 0x000fda000780c0ff */
[----:B------:R-:W-:Y:S05]  /*26690*/  @!P0 BRA `(.L_x_1974) ;  /* 0x0000000000048947 */ /* 0x000fea0003800000 */
[----:B------:R-:W-:Y:S01]  /*266a0*/  BPT.TRAP 0x1 ;  /* 0x000000040000795c */ /* 0x000fe20000300000 */
.L_x_1974:
[----:B------:R-:W2:Y:S01]  /*266b0*/  LDL.LU R2, [R1] ;  /* 0x0000000001027983 */ /* 0x000ea20000300800 */
[----:B------:R-:W-:Y:S01]  /*266c0*/  IMAD R0, R27, 0x8, R23 ;  /* 0x000000081b007824 */ /* 0x000fe200078e0217 */
[----:B------:R-:W-:Y:S01]  /*266d0*/  SHF.L.U32 R3, R29, 0x1f, RZ ;  /* 0x0000001f1d037819 */ /* 0x000fe200000006ff */
[----:B------:R-:W-:Y:S03]  /*266e0*/  BSSY B0, `(.L_x_1975) ;  /* 0x0000004000007945 */ /* 0x000fe60003800000 */
[----:B------:R-:W0:Y:S01]  /*266f0*/  SYNCS.PHASECHK.TRANS64.TRYWAIT P0, [R0+URZ+0x2a860], R3 ;  /* 0x02a86003000075a7 */ /* 0x000e22000800017f */
[----:B--2---:R-:W-:Y:S01]  /*26700*/  IMAD R6, R26, -0x60, R2 ;  /* 0xffffffa01a067824 */ /* 0x004fe200078e0202 */
[----:B0-----:R-:W-:Y:S06]  /*26710*/  @!P0 BRA `(.L_x_1976) ;  /* 0x0000004c00fc8947 */ /* 0x001fec0003800000 */
.L_x_2135:
[----:B------:R-:W-:Y:S05]  /*26720*/  BSYNC B0 ;  /* 0x0000000000007941 */ /* 0x000fea0003800000 */
.L_x_1975:
        /* <DEDUP_REMOVED lines=18> */
[----:B-1----:R-:W-:-:S05]  /*26850*/  IMAD.SHL.U32 R7, R7, 0x8, RZ ;  /* 0x0000000807077824 */ /* 0x002fca00078e00ff */
[----:B------:R-:W-:-:S04]  /*26860*/  LOP3.LUT R7, R7, 0x38, RZ, 0xc0, !PT ;  /* 0x0000003807077812 */ /* 0x000fc800078ec0ff */
[----:B------:R-:W-:Y:S02]  /*26870*/  SHF.L.U32 R5, R7, 0x1, RZ ;  /* 0x0000000107057819 */ /* 0x000fe400000006ff */
[----:B------:R-:W-:Y:S02]  /*26880*/  SHFL.IDX PT, R7, R24, 0x2, 0x181f ;  /* 0x00581f0018077f89 */ /* 0x000fe400000e0000 */
        /* <DEDUP_REMOVED lines=35> */
.L_x_2149:
        /* <DEDUP_REMOVED lines=11> */
.L_x_1978:
        /* <DEDUP_REMOVED lines=10> */
.L_x_1979:
[----:B------:R-:W-:Y:S01]  /*26c10*/  VIADD R27, R27, 0x1 ;  /* 0x000000011b1b7836 */ /* 0x000fe20000000000 */
[----:B------:R1:W-:Y:S04]  /*26c20*/  SYNCS.ARRIVE.TRANS64.A1T0 RZ, [R0+URZ+0x2a850], RZ ;  /* 0x02a850ff00ff79a7 */ /* 0x0003e8000810003f */
[----:B------:R-:W-:-:S04]  /*26c30*/  ISETP.NE.AND P0, PT, R27, 0x2, PT ;  /* 0x000000021b00780c */ /* 0x000fc80003f05270 */
[----:B-1----:R-:W-:Y:S02]  /*26c40*/  SEL R0, RZ, 0x1, P0 ;  /* 0x00000001ff007807 */ /* 0x002fe40000000000 */
[----:B------:R-:W-:Y:S02]  /*26c50*/  SEL R27, R27, RZ, P0 ;  /* 0x000000ff1b1b7207 */ /* 0x000fe40000000000 */
[----:B------:R-:W-:-:S07]  /*26c60*/  LOP3.LUT R29, R29, R0, RZ, 0x3c, !PT ;  /* 0x000000001d1d7212 */ /* 0x000fce00078e3cff */
.L_x_1936:
[----:B------:R-:W-:Y:S05]  /*26c70*/  BSYNC B7 ;  /* 0x0000000000077941 */ /* 0x000fea0003800000 */
.L_x_1934:
[----:B------:R-:W-:-:S13]  /*26c80*/  LOP3.LUT P0, RZ, R22, 0x20, RZ, 0xc0, !PT ;  /* 0x0000002016ff7812 */ /* 0x000fda000780c0ff */
[----:B------:R-:W-:Y:S05]  /*26c90*/  @!P0 BRA `(.L_x_1980) ;  /* 0x0000000000248947 */ /* 0x000fea0003800000 */
[----:B------:R-:W-:Y:S05]  /*26ca0*/  WARPSYNC.ALL ;  /* 0x0000000000007948 */ /* 0x000fea0003800000 */
[----:B------:R-:W2:Y:S08]  /*26cb0*/  S2UR UR5, SR_CgaCtaId ;  /* 0x00000000000579c3 */ /* 0x000eb00000008800 */
[----:B------:R-:W-:Y:S06]  /*26cc0*/  BAR.SYNC.DEFER_BLOCKING 0x5, 0x180 ;  /* 0x0146000000007b1d */ /* 0x000fec0000010000 */
[----:B------:R-:W-:-:S02]  /*26cd0*/  UMOV UR4, 0x400 ;  /* 0x0000040000047882 */ /* 0x000fc40000000000 */
[----:B--2---:R-:W-:-:S06]  /*26ce0*/  ULEA UR4, UR5, UR4, 0x18 ;  /* 0x0000000405047291 */ /* 0x004fcc000f8ec03f */
[----:B0-----:R-:W-:-:S05]  /*26cf0*/  IMAD.U32 R23, RZ, RZ, UR4 ;  /* 0x00000004ff177e24 */ /* 0x001fca000f8e00ff */
[----:B------:R2:W3:Y:S01]  /*26d00*/  LDS.128 R16, [R23+0x2a8d0] ;  /* 0x02a8d00017107984 */ /* 0x0004e20000000c00 */
[----:B------:R-:W-:Y:S06]  /*26d10*/  BAR.ARV 0x4, 0x180 ;  /* 0x0106000000007b1d */ /* 0x000fec0000002000 */
[----:B------:R-:W-:Y:S05]  /*26d20*/  BRA `(.L_x_1981) ;  /* 0x0000000800cc7947 */ /* 0x000fea0003800000 */
.L_x_1980:
[----:B------:R-:W2:Y:S01]  /*26d30*/  S2R R8, SR_TID.X ;  /* 0x0000000000087919 */ /* 0x000ea20000002100 */
[----:B------:R-:W-:Y:S01]  /*26d40*/  UMOV UR4, 0xffffffff ;  /* 0xffffffff00047882 */ /* 0x000fe20000000000 */
[----:B--2---:R-:W-:-:S04]  /*26d50*/  LOP3.LUT R8, R8, 0x1f, RZ, 0xc0, !PT ;  /* 0x0000001f08087812 */ /* 0x004fc800078ec0ff */
[----:B------:R-:W-:Y:S01]  /*26d60*/  ISETP.NE.AND P0, PT, R8, 0x1f, PT ;  /* 0x0000001f0800780c */ /* 0x000fe20003f05270 */
[----:B------:R-:W-:-:S12]  /*26d70*/  BRA.DIV UR4, `(.L_x_1982) ;  /* 0x0000005204647947 */ /* 0x000fd8000b800000 */
[----:B------:R-:W-:Y:S01]  /*26d80*/  IADD3 R5, R19, R8, RZ ;  /* 0x0000000813057210 */ /* 0x000fe20007ffe0ff */
[----:B------:R-:W-:-:S03]  /*26d90*/  ULDC UR4, c[0x0][0xc3c] ;  /* 0x00030f0000047ab9 */ /* 0x000fc60000000800 */
[----:B------:R-:W-:-:S13]  /*26da0*/  ISETP.GE.OR P1, PT, R5, UR4, !P0 ;  /* 0x0000000405007c0c */ /* 0x000fda000c726670 */
[----:B0-----:R-:W0:Y:S02]  /*26db0*/  @!P1 LDC.64 R2, c[0x0][0xc80] ;  /* 0x00032000ff029b82 */ /* 0x001e240000000a00 */
[----:B0-----:R-:W-:-:S06]  /*26dc0*/  @!P1 IMAD.WIDE R2, R5, 0x4, R2 ;  /* 0x0000000405029825 */ /* 0x001fcc00078e0202 */
        /* <DEDUP_REMOVED lines=25> */
[----:B------:R0:W2:Y:S02]  /*26f60*/  SHFL.IDX PT, R14, R2, 0x1f, 0x1f ;  /* 0x03e01f00020e7f89 */ /* 0x0000a400000e0000 */
.L_x_2159:
[----:B------:R-:W-:Y:S02]  /*26f70*/  ULDC UR4, c[0x0][0xc38] ;  /* 0x00030e0000047ab9 */ /* 0x000fe40000000800 */
[----:B------:R-:W-:-:S04]  /*26f80*/  IMAD.U32 R7, RZ, RZ, UR4 ;  /* 0x00000004ff077e24 */ /* 0x000fc8000f8e00ff */
[----:B--2---:R-:W-:-:S04]  /*26f90*/  IMAD R14, R14, R7, RZ ;  /* 0x000000070e0e7224 */ /* 0x004fc800078e02ff */
[----:B------:R-:W-:-:S05]  /*26fa0*/  IMAD.IADD R9, R4, 0x1, R14 ;  /* 0x0000000104097824 */ /* 0x000fca00078e020e */
[----:B------:R-:W-:-:S13]  /*26fb0*/  ISETP.GT.AND P6, PT, R9, R0, PT ;  /* 0x000000000900720c */ /* 0x000fda0003fc4270 */
[----:B------:R-:W-:Y:S05]  /*26fc0*/  @P6 BRA `(.L_x_1983) ;  /* 0x00000000009c6947 */ /* 0x000fea0003800000 */
.L_x_1988:
[----:B0-----:R-:W0:Y:S01]  /*26fd0*/  LDC R2, c[0x0][0xc3c] ;  /* 0x00030f00ff027b82 */ /* 0x001e220000000800 */
[----:B------:R-:W-:-:S04]  /*26fe0*/  IADD3 R19, R19, 0x1f, RZ ;  /* 0x0000001f13137810 */ /* 0x000fc80007ffe0ff */
[----:B0-----:R-:W-:-:S13]  /*26ff0*/  ISETP.GE.AND P6, PT, R19, R2, PT ;  /* 0x000000021300720c */ /* 0x001fda0003fc6270 */
[----:B------:R-:W-:Y:S05]  /*27000*/  @P6 BRA `(.L_x_1984) ;  /* 0x0000000400d06947 */ /* 0x000fea0003800000 */
[----:B------:R-:W0:Y:S01]  /*27010*/  S2R R3, SR_TID.X ;  /* 0x0000000000037919 */ /* 0x000e220000002100 */
[----:B------:R-:W-:Y:S01]  /*27020*/  BSSY B0, `(.L_x_1985) ;  /* 0x0000009000007945 */ /* 0x000fe20003800000 */
[----:B------:R-:W-:Y:S01]  /*27030*/  IMAD.MOV.U32 R5, RZ, RZ, RZ ;  /* 0x000000ffff057224 */ /* 0x000fe200078e00ff */
[----:B0-----:R-:W-:-:S05]  /*27040*/  LOP3.LUT R3, R3, 0x1f, RZ, 0xc0, !PT ;  /* 0x0000001f03037812 */ /* 0x001fca00078ec0ff */
[----:B------:R-:W-:-:S05]  /*27050*/  IMAD.IADD R7, R19, 0x1, R3 ;  /* 0x0000000113077824 */ /* 0x000fca00078e0203 */
[----:B------:R-:W-:-:S13]  /*27060*/  ISETP.GE.OR P6, PT, R7, R2, !P0 ;  /* 0x000000020700720c */ /* 0x000fda00047c6670 */
[----:B------:R-:W-:Y:S05]  /*27070*/  @P6 BRA `(.L_x_1986) ;  /* 0x00000000000c6947 */ /* 0x000fea0003800000 */
[----:B------:R-:W0:Y:S02]  /*27080*/  LDC.64 R2, c[0x0][0xc80] ;  /* 0x00032000ff027b82 */ /* 0x000e240000000a00 */
[----:B0-----:R-:W-:-:S05]  /*27090*/  IMAD.WIDE R2, R7, 0x4, R2 ;  /* 0x0000000407027825 */ /* 0x001fca00078e0202 */
[----:B------:R0:W5:Y:S02]  /*270a0*/  LDG.E R5, desc[UR60][R2.64] ;  /* 0x0000003c02057981 */ /* 0x000164000c1e1900 */
.L_x_1986:
[----:B------:R-:W-:Y:S05]  /*270b0*/  BSYNC B0 ;  /* 0x0000000000007941 */ /* 0x000fea0003800000 */
.L_x_1985:
[----:B------:R-:W-:-:S03]  /*270c0*/  UMOV UR4, 0xffffffff ;  /* 0xffffffff00047882 */ /* 0x000fc60000000000 */
[----:B------:R-:W-:Y:S05]  /*270d0*/  BRA.DIV UR4, `(.L_x_1987) ;  /* 0x0000005204b07947 */ /* 0x000fea000b800000 */
[----:B-----5:R-:W2:Y:S02]  /*270e0*/  SHFL.UP PT, R14, R5, 0x1, RZ ;  /* 0x04200000050e7989 */ /* 0x020ea400000e00ff */
[----:B--2---:R-:W-:-:S05]  /*270f0*/  SEL R14, R14, RZ, P1 ;  /* 0x000000ff0e0e7207 */ /* 0x004fca0000800000 */
        /* <DEDUP_REMOVED lines=14> */
.L_x_2167:
[----:B------:R-:W-:Y:S02]  /*271e0*/  ULDC UR4, c[0x0][0xc38] ;  /* 0x00030e0000047ab9 */ /* 0x000fe40000000800 */
[----:B------:R-:W-:-:S04]  /*271f0*/  IMAD.U32 R7, RZ, RZ, UR4 ;  /* 0x00000004ff077e24 */ /* 0x000fc8000f8e00ff */
[----:B--2---:R-:W-:-:S04]  /*27200*/  IMAD R14, R14, R7, RZ ;  /* 0x000000070e0e7224 */ /* 0x004fc800078e02ff */
[----:B------:R-:W-:-:S05]  /*27210*/  IMAD.IADD R9, R14, 0x1, R9 ;  /* 0x000000010e097824 */ /* 0x000fca00078e0209 */
[----:B------:R-:W-:-:S13]  /*27220*/  ISETP.GT.AND P6, PT, R9, R0, PT ;  /* 0x000000000900720c */ /* 0x000fda0003fc4270 */
[----:B------:R-:W-:Y:S05]  /*27230*/  @!P6 BRA `(.L_x_1988) ;  /* 0xfffffffc0064e947 */ /* 0x000fea000383ffff */
.L_x_1983:
[----:B------:R-:W-:Y:S01]  /*27240*/  IADD3 R16, -R14, R9, RZ ;  /* 0x000000090e107210 */ /* 0x000fe20007ffe1ff */
[----:B------:R-:W-:-:S04]  /*27250*/  UMOV UR4, 0xffffffff ;  /* 0xffffffff00047882 */ /* 0x000fc80000000000 */
[----:B------:R-:W-:-:S05]  /*27260*/  IMAD R3, R2, R7, R16 ;  /* 0x0000000702037224 */ /* 0x000fca00078e0210 */
[----:B------:R-:W-:Y:S01]  /*27270*/  ISETP.GT.AND P6, PT, R3, R0, PT ;  /* 0x000000000300720c */ /* 0x000fe20003fc4270 */
[----:B------:R-:W-:-:S12]  /*27280*/  BRA.DIV UR4, `(.L_x_1989) ;  /* 0x0000005604007947 */ /* 0x000fd8000b800000 */
[----:B------:R-:W-:-:S04]  /*27290*/  VOTE.ANY R3, PT, !P6 ;  /* 0x0000000000037806 */ /* 0x000fc800070e0100 */
[----:B------:R-:W2:Y:S02]  /*272a0*/  POPC R4, R3 ;  /* 0x0000000300047309 */ /* 0x000ea40000000000 */
[----:B--2---:R2:W3:Y:S02]  /*272b0*/  SHFL.IDX PT, R5, R5, R4, 0x1f ;  /* 0x00001f0405057589 */ /* 0x0044e400000e0000 */
.L_x_2171:
[----:B------:R-:W-:Y:S01]  /*272c0*/  ISETP.NE.AND P0, PT, R3, RZ, PT ;  /* 0x000000ff0300720c */ /* 0x000fe20003f05270 */
[----:B------:R-:W-:-:S12]  /*272d0*/  IMAD.MOV.U32 R14, RZ, RZ, RZ ;  /* 0x000000ffff0e7224 */ /* 0x000fd800078e00ff */
[----:B------:R-:W-:Y:S05]  /*272e0*/  @!P0 BRA `(.L_x_1990) ;  /* 0x0000000000108947 */ /* 0x000fea0003800000 */
[----:B------:R-:W-:Y:S01]  /*272f0*/  UMOV UR4, 0xffffffff ;  /* 0xffffffff00047882 */ /* 0x000fe20000000000 */
[----:B------:R-:W-:Y:S02]  /*27300*/  VIADD R12, R4, 0xffffffff ;  /* 0xffffffff040c7836 */ /* 0x000fe40000000000 */
[----:B------:R-:W-:Y:S05]  /*27310*/  BRA.DIV UR4, `(.L_x_1991) ;  /* 0x0000005604247947 */ /* 0x000fea000b800000 */
[----:B------:R4:W0:Y:S02]  /*27320*/  SHFL.IDX PT, R14, R2, R12, 0x1f ;  /* 0x00001f0c020e7589 */ /* 0x00082400000e0000 */
.L_x_1990:
[----:B0---4-:R-:W0:Y:S01]  /*27330*/  LDC.64 R2, c[0x0][0xc90] ;  /* 0x00032400ff027b82 */ /* 0x011e220000000a00 */
[----:B------:R-:W-:-:S04]  /*27340*/  IMAD.IADD R19, R4, 0x1, R19 ;  /* 0x0000000104137824 */ /* 0x000fc800078e0213 */
[----:B0-----:R-:W-:-:S05]  /*27350*/  IMAD.WIDE R2, R19, 0x4, R2 ;  /* 0x0000000413027825 */ /* 0x001fca00078e0202 */
[----:B------:R0:W2:Y:S01]  /*27360*/  LDG.E R6, desc[UR60][R2.64] ;  /* 0x0000003c02067981 */ /* 0x0000a2000c1e1900 */
[----:B------:R-:W-:Y:S02]  /*27370*/  IMAD R16, R14, R7, R16 ;  /* 0x000000070e107224 */ /* 0x000fe400078e0210 */
[----:B0-----:R-:W-:Y:S02]  /*27380*/  IMAD.MOV.U32 R2, RZ, RZ, RZ ;  /* 0x000000ffff027224 */ /* 0x001fe400078e00ff */
[----:B--23--:R-:W-:-:S05]  /*27390*/  IMAD R4, R5, R6, RZ ;  /* 0x0000000605047224 */ /* 0x00cfca00078e02ff */
[----:B------:R-:W-:-:S04]  /*273a0*/  IABS R8, R4 ;  /* 0x0000000400087213 */ /* 0x000fc80000000000 */
[----:B------:R-:W0:Y:S08]  /*273b0*/  I2F.RP R10, R8 ;  /* 0x00000008000a7306 */ /* 0x000e300000209400 */
[----:B0-----:R-:W0:Y:S02]  /*273c0*/  MUFU.RCP R10, R10 ;  /* 0x0000000a000a7308 */ /* 0x001e240000001000 */
[----:B0-----:R-:W-:-:S06]  /*273d0*/  VIADD R11, R10, 0xffffffe ;  /* 0x0ffffffe0a0b7836 */ /* 0x001fcc0000000000 */
[----:B------:R-:W0:Y:S02]  /*273e0*/  F2I.FTZ.U32.TRUNC.NTZ R3, R11 ;  /* 0x0000000b00037305 */ /* 0x000e24000021f000 */
[----:B0-----:R-:W-:-:S05]  /*273f0*/  IADD3 R9, RZ, -R3, RZ ;  /* 0x80000003ff097210 */ /* 0x001fca0007ffe0ff */
        /* <DEDUP_REMOVED lines=15> */
[----:B------:R-:W-:-:S04]  /*274f0*/  @P0 VIADD R2, R2, 0x1 ;  /* 0x0000000102020836 */ /* 0x000fc80000000000 */
[----:B------:R-:W-:Y:S01]  /*27500*/  @!P2 IMAD.MOV R2, RZ, RZ, -R2 ;  /* 0x000000ffff02a224 */ /* 0x000fe200078e0a02 */
[----:B------:R-:W-:-:S05]  /*27510*/  @!P1 LOP3.LUT R2, RZ, R4, RZ, 0x33, !PT ;  /* 0x00000004ff029212 */ /* 0x000fca00078e33ff */
[----:B------:R-:W-:Y:S01]  /*27520*/  IMAD R0, R6, R2, RZ ;  /* 0x0000000206007224 */ /* 0x000fe200078e02ff */
[----:B------:R-:W-:-:S03]  /*27530*/  IADD3 R2, -R2, RZ, RZ ;  /* 0x000000ff02027210 */ /* 0x000fc60007ffe1ff */
        /* <DEDUP_REMOVED lines=21> */
[----:B------:R-:W-:Y:S01]  /*27690*/  @!P1 IMAD.IADD R4, R4, 0x1, -R7 ;  /* 0x0000000104049824 */ /* 0x000fe200078e0a07 */
[----:B------:R-:W-:Y:S02]  /*276a0*/  @!P1 IADD3 R2, R2, 0x1, RZ ;  /* 0x0000000102029810 */ /* 0x000fe40007ffe0ff */
[----:B------:R-:W-:Y:S02]  /*276b0*/  ISETP.NE.AND P1, PT, R6, RZ, PT ;  /* 0x000000ff0600720c */ /* 0x000fe40003f25270 */
[----:B------:R-:W-:-:S13]  /*276c0*/  ISETP.GE.U32.AND P0, PT, R4, R7, PT ;  /* 0x000000070400720c */ /* 0x000fda0003f06070 */
[----:B------:R-:W-:-:S04]  /*276d0*/  @P0 VIADD R2, R2, 0x1 ;  /* 0x0000000102020836 */ /* 0x000fc80000000000 */
[----:B------:R-:W-:Y:S01]  /*276e0*/  @!P2 IMAD.MOV R2, RZ, RZ, -R2 ;  /* 0x000000ffff02a224 */ /* 0x000fe200078e0a02 */
[----:B------:R-:W-:Y:S01]  /*276f0*/  @!P1 LOP3.LUT R2, RZ, R6, RZ, 0x33, !PT ;  /* 0x00000006ff029212 */ /* 0x000fe200078e33ff */
[----:B------:R-:W-:-:S04]  /*27700*/  IMAD.MOV R6, RZ, RZ, -R6 ;  /* 0x000000ffff067224 */ /* 0x000fc800078e0a06 */
[----:B------:R-:W-:Y:S01]  /*27710*/  IMAD R18, R2, R6, R9 ;  /* 0x0000000602127224 */ /* 0x000fe200078e0209 */
[----:B------:R-:W-:-:S04]  /*27720*/  LOP3.LUT R2, RZ, R2, RZ, 0x33, !PT ;  /* 0x00000002ff027212 */ /* 0x000fc800078e33ff */
[----:B------:R-:W-:Y:S01]  /*27730*/  IADD3 R17, R5, R2, RZ ;  /* 0x0000000205117210 */ /* 0x000fe20007ffe0ff */
[----:B------:R-:W-:Y:S06]  /*27740*/  BRA `(.L_x_1992) ;  /* 0x00000000001c7947 */ /* 0x000fec0003800000 */
.L_x_1984:
[----:B------:R-:W-:Y:S01]  /*27750*/  UMOV UR4, URZ ;  /* 0x0000003f00047c82 */ /* 0x000fe20008000000 */
[----:B------:R-:W-:Y:S01]  /*27760*/  UMOV UR5, URZ ;  /* 0x0000003f00057c82 */ /* 0x000fe20008000000 */
[----:B------:R-:W-:Y:S01]  /*27770*/  ULDC UR6, c[0x0][0xc3c] ;  /* 0x00030f0000067ab9 */ /* 0x000fe20000000800 */
[----:B------:R-:W-:Y:S02]  /*27780*/  IMAD.MOV.U32 R16, RZ, RZ, R0 ;  /* 0x000000ffff107224 */ /* 0x000fe400078e0000 */
[----:B------:R-:W-:Y:S02]  /*27790*/  IMAD.U32 R17, RZ, RZ, UR4 ;  /* 0x00000004ff117e24 */ /* 0x000fe4000f8e00ff */
[----:B------:R-:W-:Y:S02]  /*277a0*/  IMAD.U32 R18, RZ, RZ, UR5 ;  /* 0x00000005ff127e24 */ /* 0x000fe4000f8e00ff */
[----:B------:R-:W-:-:S07]  /*277b0*/  IMAD.U32 R19, RZ, RZ, UR6 ;  /* 0x00000006ff137e24 */ /* 0x000fce000f8e00ff */
.L_x_1992:
[----:B------:R-:W0:Y:S01]  /*277c0*/  S2R R0, SR_TID.X ;  /* 0x0000000000007919 */ /* 0x000e220000002100 */
[----:B------:R-:W-:Y:S05]  /*277d0*/  WARPSYNC.ALL ;  /* 0x0000000000007948 */ /* 0x000fea0003800000 */
[----:B------:R-:W-:Y:S01]  /*277e0*/  BAR.SYNC.DEFER_BLOCKING 0x4, 0x180 ;  /* 0x0106000000007b1d */ /* 0x000fe20000010000 */
[----:B0-----:R-:W-:-:S04]  /*277f0*/  LOP3.LUT R0, R0, 0x1f, RZ, 0xc0, !PT ;  /* 0x0000001f00007812 */ /* 0x001fc800078ec0ff */
[----:B------:R-:W-:-:S13]  /*27800*/  ISETP.NE.AND P0, PT, R0, RZ, PT ;  /* 0x000000ff0000720c */ /* 0x000fda0003f05270 */
[----:B------:R-:W0:Y:S01]  /*27810*/  @!P0 S2R R3, SR_CgaCtaId ;  /* 0x0000000000038919 */ /* 0x000e220000008800 */
[----:B------:R-:W-:-:S04]  /*27820*/  @!P0 MOV R0, 0x400 ;  /* 0x0000040000008802 */ /* 0x000fc80000000f00 */
[----:B0-----:R-:W-:-:S05]  /*27830*/  @!P0 LEA R23, R3, R0, 0x18 ;  /* 0x0000000003178211 */ /* 0x001fca00078ec0ff */
[----:B------:R0:W-:Y:S01]  /*27840*/  @!P0 STS.128 [R23+0x2a8d0], R16 ;  /* 0x02a8d01017008388 */ /* 0x0001e20000000c00 */
[----:B------:R-:W-:Y:S06]  /*27850*/  BAR.ARV 0x5, 0x180 ;  /* 0x0146000000007b1d */ /* 0x000fec0000002000 */
.L_x_1981:
[----:B------:R-:W-:Y:S02]  /*27860*/  ULDC UR4, c[0x0][0xc3c] ;  /* 0x00030f0000047ab9 */ /* 0x000fe40000000800 */
[----:B---3--:R-:W-:-:S13]  /*27870*/  ISETP.GE.AND P0, PT, R19, UR4, PT ;  /* 0x0000000413007c0c */ /* 0x008fda000bf06270 */
[----:B------:R-:W-:Y:S05]  /*27880*/  @!P0 BRA `(.L_x_1993) ;  /* 0xffffff9c00008947 */ /* 0x000fea000383ffff */
[----:B------:R-:W-:Y:S05]  /*27890*/  BSYNC B8 ;  /* 0x0000000000087941 */ /* 0x000fea0003800000 */
.L_x_1876:
[----:B------:R-:W3:Y:S01]  /*278a0*/  LDL.LU R0, [R1+0x28] ;  /* 0x0000280001007983 */ /* 0x000ee20000300800 */
[----:B------:R-:W-:Y:S01]  /*278b0*/  BSSY B0, `(.L_x_1994) ;  /* 0x000000b000007945 */ /* 0x000fe20003800000 */
[----:B------:R-:W4:Y:S01]  /*278c0*/  S2R R5, SR_CgaCtaId ;  /* 0x0000000000057919 */ /* 0x000f220000008800 */
[----:B---3--:R-:W-:-:S04]  /*278d0*/  IADD3 R0, R0, 0x1, RZ ;  /* 0x0000000100007810 */ /* 0x008fc80007ffe0ff */
        /* <DEDUP_REMOVED lines=8> */
.L_x_2174:
[----:B------:R-:W-:Y:S05]  /*27960*/  BSYNC B0 ;  /* 0x0000000000007941 */ /* 0x000fea0003800000 */
.L_x_1994:
[----:B------:R-:W-:-:S03]  /*27970*/  UMOV UR4, 0xffffffff ;  /* 0xffffffff00047882 */ /* 0x000fc60000000000 */
[----:B------:R-:W-:Y:S05]  /*27980*/  BRA.DIV UR4, `(.L_x_1996) ;  /* 0x0000004e04c07947 */ /* 0x000fea000b800000 */
[----:B0-----:R-:W0:Y:S02]  /*27990*/  S2R R0, SR_TID.X ;  /* 0x0000000000007919 */ /* 0x001e240000002100 */
[----:B0-----:R-:W-:-:S04]  /*279a0*/  SHF.R.U32.HI R0, RZ, 0x5, R0 ;  /* 0x00000005ff007819 */ /* 0x001fc80000011600 */
[----:B------:R-:W-:-:S05]  /*279b0*/  LOP3.LUT R0, R0, 0x3, RZ, 0xc0, !PT ;  /* 0x0000000300007812 */ /* 0x000fca00078ec0ff */
[----:B------:R0:W3:Y:S02]  /*279c0*/  SHFL.IDX PT, R14, R0, RZ, 0x1f ;  /* 0x00001fff000e7589 */ /* 0x0000e400000e0000 */
.L_x_2177:
[----:B---3--:R-:W-:-:S13]  /*279d0*/  ISETP.NE.AND P0, PT, R14, RZ, PT ;  /* 0x000000ff0e00720c */ /* 0x008fda0003f05270 */
[----:B------:R-:W-:Y:S05]  /*279e0*/  @P0 BRA `(.L_x_1566) ;  /* 0x0000000000900947 */ /* 0x000fea0003800000 */
[----:B------:R-:W-:-:S03]  /*279f0*/  UMOV UR4, 0xffffffff ;  /* 0xffffffff00047882 */ /* 0x000fc60000000000 */
[----:B------:R-:W-:Y:S05]  /*27a00*/  BRA.DIV UR4, `(.L_x_1997) ;  /* 0x0000004e04d47947 */ /* 0x000fea000b800000 */
[----:B------:R-:W-:-:S13]  /*27a10*/  ELECT P6, URZ, PT ;  /* 0x00000000003f782f */ /* 0x000fda00038c0000 */
.L_x_2180:
[----:B------:R-:W-:Y:S05]  /*27a20*/  @!P6 BRA `(.L_x_1566) ;  /* 0x000000000080e947 */ /* 0x000fea0003800000 */
[----:B0-----:R-:W3:Y:S02]  /*27a30*/  LDL R0, [R1+0x40] ;  /* 0x0000400001007983 */ /* 0x001ee40000100800 */
[----:B---3--:R-:W-:-:S13]  /*27a40*/  R2UR UR4, R0 ;  /* 0x00000000000472ca */ /* 0x008fda00000e0000 */
[----:B------:R-:W-:-:S06]  /*27a50*/  ULOP3.LUT UR4, UR4, 0x2, URZ, 0xfc, !UPT ;  /* 0x0000000204047892 */ /* 0x000fcc000f8efc3f */
[----:B------:R-:W-:-:S05]  /*27a60*/  IMAD.U32 R0, RZ, RZ, UR4 ;  /* 0x00000004ff007e24 */ /* 0x000fca000f8e00ff */
[----:B------:R-:W-:-:S13]  /*27a70*/  ISETP.NE.AND P0, PT, R0, 0x3, PT ;  /* 0x000000030000780c */ /* 0x000fda0003f05270 */
[----:B------:R-:W-:Y:S05]  /*27a80*/  @!P0 BRA `(.L_x_1998) ;  /* 0x0000000000048947 */ /* 0x000fea0003800000 */
[----:B------:R-:W-:Y:S01]  /*27a90*/  BPT.TRAP 0x1 ;  /* 0x000000040000795c */ /* 0x000fe20000300000 */
.L_x_1998:
[----:B------:R-:W-:Y:S01]  /*27aa0*/  IMAD R3, R27, 0x8, R5 ;  /* 0x000000081b037824 */ /* 0x000fe200078e0205 */
[----:B------:R-:W-:Y:S01]  /*27ab0*/  SHF.L.U32 R2, R29, 0x1f, RZ ;  /* 0x0000001f1d027819 */ /* 0x000fe200000006ff */
[----:B------:R-:W-:-:S03]  /*27ac0*/  VIADD R27, R27, 0x1 ;  /* 0x000000011b1b7836 */ /* 0x000fc60000000000 */
[----:B------:R-:W0:Y:S02]  /*27ad0*/  SYNCS.PHASECHK.TRANS64.TRYWAIT P1, [R3+URZ+0x2a840], R2 ;  /* 0x02a84002030075a7 */ /* 0x000e24000802017f */
[----:B------:R-:W-:-:S04]  /*27ae0*/  ISETP.NE.AND P2, PT, R27, 0x2, PT ;  /* 0x000000021b00780c */ /* 0x000fc80003f45270 */
[----:B------:R-:W-:Y:S01]  /*27af0*/  SEL R0, RZ, 0x1, P2 ;  /* 0x00000001ff007807 */ /* 0x000fe20001000000 */
[----:B0-----:R-:W-:Y:S08]  /*27b00*/  @!P1 BRA `(.L_x_1999) ;  /* 0x0000004c00b49947 */ /* 0x001ff00003800000 */
.L_x_2181:
[----:B------:R-:W-:Y:S02]  /*27b10*/  SEL R27, R27, RZ, P2 ;  /* 0x000000ff1b1b7207 */ /* 0x000fe40001000000 */
[----:B------:R-:W-:Y:S01]  /*27b20*/  LOP3.LUT R0, R29, R0, RZ, 0x3c, !PT ;  /* 0x000000001d007212 */ /* 0x000fe200078e3cff */
[----:B------:R-:W-:Y:S06]  /*27b30*/  @!P0 BRA `(.L_x_2000) ;  /* 0x0000000000048947 */ /* 0x000fec0003800000 */
[----:B------:R-:W-:Y:S01]  /*27b40*/  BPT.TRAP 0x1 ;  /* 0x000000040000795c */ /* 0x000fe20000300000 */
.L_x_2000:
[----:B------:R-:W-:Y:S02]  /*27b50*/  LEA R27, R27, R5, 0x3 ;  /* 0x000000051b1b7211 */ /* 0x000fe400078e18ff */
[----:B------:R-:W-:-:S04]  /*27b60*/  SHF.L.U32 R0, R0, 0x1f, RZ ;  /* 0x0000001f00007819 */ /* 0x000fc800000006ff */
[----:B------:R-:W3:Y:S02]  /*27b70*/  SYNCS.PHASECHK.TRANS64.TRYWAIT P1, [R27+URZ+0x2a840], R0 ;  /* 0x02a840001b0075a7 */ /* 0x000ee4000802017f */
[----:B---3--:R-:W-:Y:S05]  /*27b80*/  @!P1 BRA `(.L_x_2001) ;  /* 0x0000004c00a89947 */ /* 0x008fea0003800000 */
.L_x_2182:
[----:B------:R-:W-:Y:S05]  /*27b90*/  @!P0 BRA `(.L_x_2002) ;  /* 0x0000000000048947 */ /* 0x000fea0003800000 */
[----:B------:R-:W-:Y:S01]  /*27ba0*/  BPT.TRAP 0x1 ;  /* 0x000000040000795c */ /* 0x000fe20000300000 */
.L_x_2002:
[----:B------:R-:W4:Y:S02]  /*27bb0*/  SYNCS.PHASECHK.TRANS64.TRYWAIT P1, [R3+URZ+0x2a860], R2 ;  /* 0x02a86002030075a7 */ /* 0x000f24000802017f */
[----:B----4-:R-:W-:Y:S05]  /*27bc0*/  @!P1 BRA `(.L_x_2003) ;  /* 0x0000004c00ac9947 */ /* 0x010fea0003800000 */
.L_x_2183:
[----:B------:R-:W-:Y:S05]  /*27bd0*/  @!P0 BRA `(.L_x_2004) ;  /* 0x0000000000048947 */ /* 0x000fea0003800000 */
[----:B------:R-:W-:Y:S01]  /*27be0*/  BPT.TRAP 0x1 ;  /* 0x000000040000795c */ /* 0x000fe20000300000 */
.L_x_2004:
[----:B------:R0:W0:Y:S02]  /*27bf0*/  SYNCS.PHASECHK.TRANS64.TRYWAIT P0, [R27+URZ+0x2a860], R0 ;  /* 0x02a860001b0075a7 */ /* 0x000024000800017f */
[----:B0-----:R-:W-:Y:S05]  /*27c00*/  @!P0 NANOSLEEP.SYNCS 0x989680 ;  /* 0x009896800000895d */ /* 0x001fea0003900000 */
[----:B------:R-:W0:Y:S02]  /*27c10*/  @!P0 SYNCS.PHASECHK.TRANS64 P0, [R27+URZ+0x2a860], R0 ;  /* 0x02a860001b0085a7 */ /* 0x000e24000800007f */
[----:B0-----:R-:W-:Y:S05]  /*27c20*/  @!P0 BRA `(.L_x_2004) ;  /* 0xfffffffc00f08947 */ /* 0x001fea000383ffff */
.L_x_1566:
[----:B------:R-:W-:Y:S05]  /*27c30*/  BSYNC B9 ;  /* 0x0000000000097941 */ /* 0x000fea0003800000 */
.L_x_1563:
[----:B------:R-:W-:Y:S05]  /*27c40*/  EXIT ;  /* 0x000000000000794d */ /* 0x000fea0003800000 */
.L_x_1592:
[----:B0-----:R0:W1:Y:S02]  /*27c50*/  SYNCS.PHASECHK.TRANS64.TRYWAIT P6, [R86+URZ+0x2a890], R87 ;  /* 0x02a89057560075a7 */ /* 0x00106400080c017f */
[----:B-1----:R-:W-:Y:S05]  /*27c60*/  @!P6 NANOSLEEP.SYNCS 0x989680 ;  /* 0x009896800000e95d */ /* 0x002fea0003900000 */
[----:B------:R-:W1:Y:S02]  /*27c70*/  @!P6 SYNCS.PHASECHK.TRANS64 P6, [R86+URZ+0x2a890], R87 ;  /* 0x02a890575600e5a7 */ /* 0x000e6400080c007f */
[----:B-1----:R-:W-:Y:S05]  /*27c80*/  @!P6 BRA `(.L_x_1592) ;  /* 0xfffffffc00f0e947 */ /* 0x002fea000383ffff */
[----:B------:R-:W-:Y:S05]  /*27c90*/  BRA `(.L_x_2005) ;  /* 0xfffffdbc00607947 */ /* 0x000fea000383ffff */
.L_x_1593:
        /* <DEDUP_REMOVED lines=8> */
.L_x_2007:
[----:B------:R-:W-:Y:S05]  /*27d20*/  BSYNC B1 ;  /* 0x0000000000017941 */ /* 0x000fea0003800000 */
.L_x_2006:
[----:B------:R-:W-:Y:S01]  /*27d30*/  IMAD.MOV.U32 R13, RZ, RZ, R116 ;  /* 0x000000ffff0d7224 */ /* 0x000fe200078e0074 */
[----:B------:R-:W-:Y:S01]  /*27d40*/  MOV R82, R14 ;  /* 0x0000000e00527202 */ /* 0x000fe20000000f00 */
[----:B------:R-:W-:Y:S02]  /*27d50*/  IMAD.MOV.U32 R12, RZ, RZ, RZ ;  /* 0x000000ffff0c7224 */ /* 0x000fe400078e00ff */
[----:B------:R-:W-:Y:S02]  /*27d60*/  IMAD.MOV.U32 R11, RZ, RZ, 0x1c1f ;  /* 0x00001c1fff0b7424 */ /* 0x000fe400078e00ff */
[----:B------:R-:W-:-:S07]  /*27d70*/  IMAD.MOV.U32 R15, RZ, RZ, -0x1 ;  /* 0xffffffffff0f7424 */ /* 0x000fce00078e00ff */
[----:B------:R-:W-:Y:S05]  /*27d80*/  WARPSYNC.COLLECTIVE R15, `(.L_x_2008) ;  /* 0x000000000f087348 */ /* 0x000fea0003c00000 */
[----:B------:R0:W1:Y:S02]  /*27d90*/  SHFL.IDX P6, R14, R13, R12, R11 ;  /* 0x0000000c0d0e7389 */ /* 0x00006400000c000b */
[----:B01----:R-:W-:Y:S01]  /*27da0*/  ENDCOLLECTIVE ;  /* 0x000000000000791b */ /* 0x003fe20003800000 */
.L_x_2008:
[----:B------:R-:W-:Y:S01]  /*27db0*/  MOV R11, R14 ;  /* 0x0000000e000b7202 */ /* 0x000fe20000000f00 */
[----:B------:R-:W-:Y:S06]  /*27dc0*/  BRA `(.L_x_2009) ;  /* 0xfffffdbc00287947 */ /* 0x000fec000383ffff */
.L_x_1618:
[----:B------:R-:W-:Y:S01]  /*27dd0*/  BSSY B1, `(.L_x_2010) ;  /* 0x0000008000017945 */ /* 0x000fe20003800000 */
[----:B0---4-:R-:W-:Y:S02]  /*27de0*/  IMAD.MOV.U32 R13, RZ, RZ, R115 ;  /* 0x000000ffff0d7224 */ /* 0x011fe400078e0073 */
[----:B------:R-:W-:Y:S02]  /*27df0*/  IMAD.MOV.U32 R12, RZ, RZ, 0x1 ;  /* 0x00000001ff0c7424 */ /* 0x000fe400078e00ff */
[----:B---3--:R-:W-:Y:S02]  /*27e00*/  IMAD.MOV.U32 R11, RZ, RZ, 0x1c1f ;  /* 0x00001c1fff0b7424 */ /* 0x008fe400078e00ff */
[----:B------:R-:W-:-:S07]  /*27e10*/  IMAD.MOV.U32 R15, RZ, RZ, -0x1 ;  /* 0xffffffffff0f7424 */ /* 0x000fce00078e00ff */
[----:B-12---:R-:W-:Y:S05]  /*27e20*/  WARPSYNC.COLLECTIVE R15, `(.L_x_2011) ;  /* 0x000000000f087348 */ /* 0x006fea0003c00000 */
[----:B------:R0:W3:Y:S02]  /*27e30*/  SHFL.IDX P6, R14, R13, R12, R11 ;  /* 0x0000000c0d0e7389 */ /* 0x0000e400000c000b */
[----:B0123--:R-:W-:Y:S01]  /*27e40*/  ENDCOLLECTIVE ;  /* 0x000000000000791b */ /* 0x00ffe20003800000 */
.L_x_2011:
[----:B------:R-:W-:Y:S05]  /*27e50*/  BSYNC B1 ;  /* 0x0000000000017941 */ /* 0x000fea0003800000 */
.L_x_2010:
[----:B------:R-:W-:Y:S01]  /*27e60*/  IMAD.MOV.U32 R13, RZ, RZ, R116 ;  /* 0x000000ffff0d7224 */ /* 0x000fe200078e0074 */
[----:B------:R-:W-:Y:S01]  /*27e70*/  MOV R115, R14 ;  /* 0x0000000e00737202 */ /* 0x000fe20000000f00 */
[----:B------:R-:W-:Y:S02]  /*27e80*/  IMAD.MOV.U32 R12, RZ, RZ, 0x1 ;  /* 0x00000001ff0c7424 */ /* 0x000fe400078e00ff */
[----:B------:R-:W-:Y:S02]  /*27e90*/  IMAD.MOV.U32 R11, RZ, RZ, 0x1c1f ;  /* 0x00001c1fff0b7424 */ /* 0x000fe400078e00ff */
[----:B------:R-:W-:-:S07]  /*27ea0*/  IMAD.MOV.U32 R15, RZ, RZ, -0x1 ;  /* 0xffffffffff0f7424 */ /* 0x000fce00078e00ff */
[----:B------:R-:W-:Y:S05]  /*27eb0*/  WARPSYNC.COLLECTIVE R15, `(.L_x_2012) ;  /* 0x000000000f087348 */ /* 0x000fea0003c00000 */
[----:B------:R0:W1:Y:S02]  /*27ec0*/  SHFL.IDX P6, R14, R13, R12, R11 ;  /* 0x0000000c0d0e7389 */ /* 0x00006400000c000b */
[----:B01----:R-:W-:Y:S01]  /*27ed0*/  ENDCOLLECTIVE ;  /* 0x000000000000791b */ /* 0x003fe20003800000 */
.L_x_2012:
[----:B------:R-:W-:Y:S01]  /*27ee0*/  MOV R116, R14 ;  /* 0x0000000e00747202 */ /* 0x000fe20000000f00 */
[----:B------:R-:W-:Y:S06]  /*27ef0*/  BRA `(.L_x_2013) ;  /* 0xfffffdd000607947 */ /* 0x000fec000383ffff */
.L_x_1648:
[----:B-1----:R1:W2:Y:S02]  /*27f00*/  SYNCS.PHASECHK.TRANS64.TRYWAIT P6, [R86+URZ+0x2a890], R87 ;  /* 0x02a89057560075a7 */ /* 0x0022a400080c017f */
[----:B--2---:R-:W-:Y:S05]  /*27f10*/  @!P6 NANOSLEEP.SYNCS 0x989680 ;  /* 0x009896800000e95d */ /* 0x004fea0003900000 */
[----:B------:R-:W2:Y:S02]  /*27f20*/  @!P6 SYNCS.PHASECHK.TRANS64 P6, [R86+URZ+0x2a890], R87 ;  /* 0x02a890575600e5a7 */ /* 0x000ea400080c007f */
[----:B--2---:R-:W-:Y:S05]  /*27f30*/  @!P6 BRA `(.L_x_1648) ;  /* 0xfffffffc00f0e947 */ /* 0x004fea000383ffff */
[----:B------:R-:W-:Y:S05]  /*27f40*/  BRA `(.L_x_2014) ;  /* 0xfffffdf000407947 */ /* 0x000fea000383ffff */
.L_x_1649:
[----:B------:R-:W-:Y:S01]  /*27f50*/  BSSY B1, `(.L_x_2015) ;  /* 0x0000008000017945 */ /* 0x000fe20003800000 */
[----:B------:R-:W-:Y:S02]  /*27f60*/  IMAD.MOV.U32 R13, RZ, RZ, R115 ;  /* 0x000000ffff0d7224 */ /* 0x000fe400078e0073 */
[----:B------:R-:W-:Y:S02]  /*27f70*/  IMAD.MOV.U32 R12, RZ, RZ, RZ ;  /* 0x000000ffff0c7224 */ /* 0x000fe400078e00ff */
[----:B------:R-:W-:Y:S02]  /*27f80*/  IMAD.MOV.U32 R11, RZ, RZ, 0x1c1f ;  /* 0x00001c1fff0b7424 */ /* 0x000fe400078e00ff */
[----:B------:R-:W-:-:S07]  /*27f90*/  IMAD.MOV.U32 R15, RZ, RZ, -0x1 ;  /* 0xffffffffff0f7424 */ /* 0x000fce00078e00ff */
[----:B-1----:R-:W-:Y:S05]  /*27fa0*/  WARPSYNC.COLLECTIVE R15, `(.L_x_2016) ;  /* 0x000000000f087348 */ /* 0x002fea0003c00000 */
[----:B------:R0:W2:Y:S02]  /*27fb0*/  SHFL.IDX P6, R14, R13, R12, R11 ;  /* 0x0000000c0d0e7389 */ /* 0x0000a400000c000b */
[----:B012---:R-:W-:Y:S01]  /*27fc0*/  ENDCOLLECTIVE ;  /* 0x000000000000791b */ /* 0x007fe20003800000 */
.L_x_2016:
[----:B------:R-:W-:Y:S05]  /*27fd0*/  BSYNC B1 ;  /* 0x0000000000017941 */ /* 0x000fea0003800000 */
.L_x_2015:
        /* <DEDUP_REMOVED lines=8> */
.L_x_2017:
[----:B------:R-:W-:Y:S01]  /*28060*/  MOV R11, R14 ;  /* 0x0000000e000b7202 */ /* 0x000fe20000000f00 */
[----:B------:R-:W-:Y:S06]  /*28070*/  BRA `(.L_x_2018) ;  /* 0xfffffdf0000c7947 */ /* 0x000fec000383ffff */
.L_x_1662:
[----:B------:R-:W-:Y:S01]  /*28080*/  BSSY B1, `(.L_x_2019) ;  /* 0x0000008000017945 */ /* 0x000fe20003800000 */
[----:B--234-:R-:W-:Y:S02]  /*28090*/  IMAD.MOV.U32 R13, RZ, RZ, R115 ;  /* 0x000000ffff0d7224 */ /* 0x01cfe400078e0073 */
[----:B------:R-:W-:Y:S02]  /*280a0*/  IMAD.MOV.U32 R12, RZ, RZ, 0x1 ;  /* 0x00000001ff0c7424 */ /* 0x000fe400078e00ff */
[----:B------:R-:W-:Y:S02]  /*280b0*/  IMAD.MOV.U32 R11, RZ, RZ, 0x1c1f ;  /* 0x00001c1fff0b7424 */ /* 0x000fe400078e00ff */
[----:B------:R-:W-:-:S07]  /*280c0*/  IMAD.MOV.U32 R15, RZ, RZ, -0x1 ;  /* 0xffffffffff0f7424 */ /* 0x000fce00078e00ff */
[----:B01----:R-:W-:Y:S05]  /*280d0*/  WARPSYNC.COLLECTIVE R15, `(.L_x_2020) ;  /* 0x000000000f087348 */ /* 0x003fea0003c00000 */
[----:B------:R2:W3:Y:S02]  /*280e0*/  SHFL.IDX P6, R14, R13, R12, R11 ;  /* 0x0000000c0d0e7389 */ /* 0x0004e400000c000b */
[----:B0123--:R-:W-:Y:S01]  /*280f0*/  ENDCOLLECTIVE ;  /* 0x000000000000791b */ /* 0x00ffe20003800000 */
.L_x_2020:
[----:B------:R-:W-:Y:S05]  /*28100*/  BSYNC B1 ;  /* 0x0000000000017941 */ /* 0x000fea0003800000 */
.L_x_2019:
        /* <DEDUP_REMOVED lines=8> */
.L_x_2021:
[----:B------:R-:W-:Y:S01]  /*28190*/  MOV R116, R14 ;  /* 0x0000000e00747202 */ /* 0x000fe20000000f00 */
[----:B------:R-:W-:Y:S06]  /*281a0*/  BRA `(.L_x_2022) ;  /* 0xfffffe04007c7947 */ /* 0x000fec000383ffff */
.L_x_1675:
[----:B0-----:R0:W1:Y:S02]  /*281b0*/  SYNCS.PHASECHK.TRANS64.TRYWAIT P4, [R86+URZ+0x2a890], R87 ;  /* 0x02a89057560075a7 */ /* 0x001064000808017f */
[----:B-1----:R-:W-:Y:S05]  /*281c0*/  @!P4 NANOSLEEP.SYNCS 0x989680 ;  /* 0x009896800000c95d */ /* 0x002fea0003900000 */
[----:B------:R-:W1:Y:S02]  /*281d0*/  @!P4 SYNCS.PHASECHK.TRANS64 P4, [R86+URZ+0x2a890], R87 ;  /* 0x02a890575600c5a7 */ /* 0x000e64000808007f */
[----:B-1----:R-:W-:Y:S05]  /*281e0*/  @!P4 BRA `(.L_x_1675) ;  /* 0xfffffffc00f0c947 */ /* 0x002fea000383ffff */
[----:B------:R-:W-:Y:S05]  /*281f0*/  BRA `(.L_x_2023) ;  /* 0xfffffe1c001c7947 */ /* 0x000fea000383ffff */
.L_x_1676:
        /* <DEDUP_REMOVED lines=8> */
.L_x_2025:
[----:B------:R-:W-:Y:S05]  /*28280*/  BSYNC B1 ;  /* 0x0000000000017941 */ /* 0x000fea0003800000 */
.L_x_2024:
        /* <DEDUP_REMOVED lines=8> */
.L_x_2026:
[----:B------:R-:W-:Y:S01]  /*28310*/  MOV R37, R14 ;  /* 0x0000000e00257202 */ /* 0x000fe20000000f00 */
[----:B------:R-:W-:Y:S06]  /*28320*/  BRA `(.L_x_2027) ;  /* 0xfffffe1c00407947 */ /* 0x000fec000383ffff */
.L_x_1679:
[----:B------:R-:W-:Y:S01]  /*28330*/  BSSY B1, `(.L_x_2028) ;  /* 0x0000008000017945 */ /* 0x000fe20003800000 */
[----:B----4-:R-:W-:Y:S02]  /*28340*/  IMAD.MOV.U32 R13, RZ, RZ, R39 ;  /* 0x000000ffff0d7224 */ /* 0x010fe400078e0027 */
[----:B------:R-:W-:Y:S02]  /*28350*/  IMAD.MOV.U32 R12, RZ, RZ, 0x1 ;  /* 0x00000001ff0c7424 */ /* 0x000fe400078e00ff */
[----:B------:R-:W-:Y:S02]  /*28360*/  IMAD.MOV.U32 R11, RZ, RZ, 0x1c1f ;  /* 0x00001c1fff0b7424 */ /* 0x000fe400078e00ff */
[----:B------:R-:W-:-:S07]  /*28370*/  IMAD.MOV.U32 R15, RZ, RZ, -0x1 ;  /* 0xffffffffff0f7424 */ /* 0x000fce00078e00ff */
[----:B0123--:R-:W-:Y:S05]  /*28380*/  WARPSYNC.COLLECTIVE R15, `(.L_x_2029) ;  /* 0x000000000f087348 */ /* 0x00ffea0003c00000 */
[----:B------:R4:W0:Y:S02]  /*28390*/  SHFL.IDX P6, R14, R13, R12, R11 ;  /* 0x0000000c0d0e7389 */ /* 0x00082400000c000b */
[----:B01234-:R-:W-:Y:S01]  /*283a0*/  ENDCOLLECTIVE ;  /* 0x000000000000791b */ /* 0x01ffe20003800000 */
.L_x_2029:
[----:B------:R-:W-:Y:S05]  /*283b0*/  BSYNC B1 ;  /* 0x0000000000017941 */ /* 0x000fea0003800000 */
.L_x_2028:
        /* <DEDUP_REMOVED lines=8> */
.L_x_2030:
[----:B------:R-:W-:Y:S01]  /*28440*/  MOV R37, R14 ;  /* 0x0000000e00257202 */ /* 0x000fe20000000f00 */
[----:B------:R-:W-:Y:S06]  /*28450*/  BRA `(.L_x_2031) ;  /* 0xfffffe1c009c7947 */ /* 0x000fec000383ffff */
.L_x_1683:
[----:B---3--:R3:W0:Y:S02]  /*28460*/  SYNCS.PHASECHK.TRANS64.TRYWAIT P0, [R86+URZ+0x2a8b0], R87 ;  /* 0x02a8b057560075a7 */ /* 0x008624000800017f */
[----:B0-----:R-:W-:Y:S05]  /*28470*/  @!P0 NANOSLEEP.SYNCS 0x989680 ;  /* 0x009896800000895d */ /* 0x001fea0003900000 */
[----:B------:R-:W0:Y:S02]  /*28480*/  @!P0 SYNCS.PHASECHK.TRANS64 P0, [R86+URZ+0x2a8b0], R87 ;  /* 0x02a8b057560085a7 */ /* 0x000e24000800007f */
[----:B0-----:R-:W-:Y:S05]  /*28490*/  @!P0 BRA `(.L_x_1683) ;  /* 0xfffffffc00f08947 */ /* 0x001fea000383ffff */
[----:B------:R-:W-:Y:S05]  /*284a0*/  BRA `(.L_x_2032) ;  /* 0xfffffe2000747947 */ /* 0x000fea000383ffff */
.L_x_1709:
        /* <DEDUP_REMOVED lines=8> */
.L_x_2034:
[----:B------:R-:W-:Y:S05]  /*28530*/  BSYNC B1 ;  /* 0x0000000000017941 */ /* 0x000fea0003800000 */
.L_x_2033:
        /* <DEDUP_REMOVED lines=8> */
.L_x_2035:
[----:B------:R-:W-:Y:S01]  /*285c0*/  IMAD.MOV.U32 R13, RZ, RZ, R8 ;  /* 0x000000ffff0d7224 */ /* 0x000fe200078e0008 */
[----:B------:R-:W-:-:S07]  /*285d0*/  MOV R0, R14 ;  /* 0x0000000e00007202 */ /* 0x000fce0000000f00 */
[----:B------:R-:W-:Y:S05]  /*285e0*/  WARPSYNC.COLLECTIVE R15, `(.L_x_2036) ;  /* 0x000000000f087348 */ /* 0x000fea0003c00000 */
[----:B------:R0:W1:Y:S02]  /*285f0*/  SHFL.IDX P6, R14, R13, R12, R11 ;  /* 0x0000000c0d0e7389 */ /* 0x00006400000c000b */
[----:B01----:R-:W-:Y:S01]  /*28600*/  ENDCOLLECTIVE ;  /* 0x000000000000791b */ /* 0x003fe20003800000 */
.L_x_2036:
[----:B------:R-:W-:Y:S02]  /*28610*/  IMAD.MOV.U32 R13, RZ, RZ, R4 ;  /* 0x000000ffff0d7224 */ /* 0x000fe400078e0004 */
[----:B------:R-:W-:-:S07]  /*28620*/  IMAD.MOV.U32 R5, RZ, RZ, R14 ;  /* 0x000000ffff057224 */ /* 0x000fce00078e000e */
[----:B------:R-:W-:Y:S05]  /*28630*/  WARPSYNC.COLLECTIVE R15, `(.L_x_2037) ;  /* 0x000000000f087348 */ /* 0x000fea0003c00000 */
[----:B------:R0:W1:Y:S02]  /*28640*/  SHFL.IDX P6, R14, R13, R12, R11 ;  /* 0x0000000c0d0e7389 */ /* 0x00006400000c000b */
[----:B01----:R-:W-:Y:S01]  /*28650*/  ENDCOLLECTIVE ;  /* 0x000000000000791b */ /* 0x003fe20003800000 */
.L_x_2037:
[----:B------:R-:W-:Y:S05]  /*28660*/  BRA `(.L_x_2038) ;  /* 0xfffffe3400087947 */ /* 0x000fea000383ffff */
.L_x_1712:
[----:B------:R-:W-:Y:S01]  /*28670*/  BSSY B1, `(.L_x_2039) ;  /* 0x0000008000017945 */ /* 0x000fe20003800000 */
[----:B------:R-:W-:Y:S01]  /*28680*/  IMAD.MOV.U32 R13, RZ, RZ, R7 ;  /* 0x000000ffff0d7224 */ /* 0x000fe200078e0007 */
[----:B------:R-:W-:Y:S01]  /*28690*/  MOV R12, 0x1 ;  /* 0x00000001000c7802 */ /* 0x000fe20000000f00 */
[----:B------:R-:W-:Y:S02]  /*286a0*/  IMAD.MOV.U32 R11, RZ, RZ, 0x1c1f ;  /* 0x00001c1fff0b7424 */ /* 0x000fe400078e00ff */
[----:B------:R-:W-:-:S07]  /*286b0*/  IMAD.MOV.U32 R15, RZ, RZ, -0x1 ;  /* 0xffffffffff0f7424 */ /* 0x000fce00078e00ff */
[----:B0---4-:R-:W-:Y:S05]  /*286c0*/  WARPSYNC.COLLECTIVE R15, `(.L_x_2040) ;  /* 0x000000000f087348 */ /* 0x011fea0003c00000 */
[----:B----4-:R1:W2:Y:S02]  /*286d0*/  SHFL.IDX P6, R14, R13, R12, R11 ;  /* 0x0000000c0d0e7389 */ /* 0x0102a400000c000b */
[----:B012---:R-:W-:Y:S01]  /*286e0*/  ENDCOLLECTIVE ;  /* 0x000000000000791b */ /* 0x007fe20003800000 */
.L_x_2040:
[----:B------:R-:W-:Y:S05]  /*286f0*/  BSYNC B1 ;  /* 0x0000000000017941 */ /* 0x000fea0003800000 */
.L_x_2039:
[----:B------:R-:W-:Y:S01]  /*28700*/  IMAD.MOV.U32 R13, RZ, RZ, R6 ;  /* 0x000000ffff0d7224 */ /* 0x000fe200078e0006 */
[----:B------:R-:W-:Y:S01]  /*28710*/  MOV R12, 0x1 ;  /* 0x00000001000c7802 */ /* 0x000fe20000000f00 */
[----:B------:R-:W-:Y:S02]  /*28720*/  IMAD.MOV.U32 R11, RZ, RZ, 0x1c1f ;  /* 0x00001c1fff0b7424 */ /* 0x000fe400078e00ff */
[----:B------:R-:W-:Y:S02]  /*28730*/  IMAD.MOV.U32 R15, RZ, RZ, -0x1 ;  /* 0xffffffffff0f7424 */ /* 0x000fe400078e00ff */
[----:B------:R-:W-:-:S07]  /*28740*/  IMAD.MOV.U32 R3, RZ, RZ, R14 ;  /* 0x000000ffff037224 */ /* 0x000fce00078e000e */
[----:B------:R-:W-:Y:S05]  /*28750*/  WARPSYNC.COLLECTIVE R15, `(.L_x_2041) ;  /* 0x000000000f087348 */ /* 0x000fea0003c00000 */
[----:B------:R0:W1:Y:S02]  /*28760*/  SHFL.IDX P6, R14, R13, R12, R11 ;  /* 0x0000000c0d0e7389 */ /* 0x00006400000c000b */
[----:B01----:R-:W-:Y:S01]  /*28770*/  ENDCOLLECTIVE ;  /* 0x000000000000791b */ /* 0x003fe20003800000 */
.L_x_2041:
[----:B------:R-:W-:Y:S02]  /*28780*/  IMAD.MOV.U32 R13, RZ, RZ, R8 ;  /* 0x000000ffff0d7224 */ /* 0x000fe400078e0008 */
[----:B------:R-:W-:-:S07]  /*28790*/  IMAD.MOV.U32 R0, RZ, RZ, R14 ;  /* 0x000000ffff007224 */ /* 0x000fce00078e000e */
[----:B------:R-:W-:Y:S05]  /*287a0*/  WARPSYNC.COLLECTIVE R15, `(.L_x_2042) ;  /* 0x000000000f087348 */ /* 0x000fea0003c00000 */
[----:B------:R0:W1:Y:S02]  /*287b0*/  SHFL.IDX P6, R14, R13, R12, R11 ;  /* 0x0000000c0d0e7389 */ /* 0x00006400000c000b */
[----:B01----:R-:W-:Y:S01]  /*287c0*/  ENDCOLLECTIVE ;  /* 0x000000000000791b */ /* 0x003fe20003800000 */
.L_x_2042:
[----:B------:R-:W-:Y:S01]  /*287d0*/  IMAD.MOV.U32 R13, RZ, RZ, R4 ;  /* 0x000000ffff0d7224 */ /* 0x000fe200078e0004 */
[----:B------:R-:W-:-:S07]  /*287e0*/  MOV R5, R14 ;  /* 0x0000000e00057202 */ /* 0x000fce0000000f00 */
[----:B------:R-:W-:Y:S05]  /*287f0*/  WARPSYNC.COLLECTIVE R15, `(.L_x_2043) ;  /* 0x000000000f087348 */ /* 0x000fea0003c00000 */
[----:B------:R0:W1:Y:S02]  /*28800*/  SHFL.IDX P6, R14, R13, R12, R11 ;  /* 0x0000000c0d0e7389 */ /* 0x00006400000c000b */
[----:B01----:R-:W-:Y:S01]  /*28810*/  ENDCOLLECTIVE ;  /* 0x000000000000791b */ /* 0x003fe20003800000 */
.L_x_2043:
[----:B------:R-:W-:Y:S01]  /*28820*/  IMAD.MOV.U32 R4, RZ, RZ, R14 ;  /* 0x000000ffff047224 */ /* 0x000fe200078e000e */
[----:B------:R-:W-:Y:S06]  /*28830*/  BRA `(.L_x_2044) ;  /* 0xfffffe3800947947 */ /* 0x000fec000383ffff */
.L_x_1716:
[----:B0-----:R0:W1:Y:S02]  /*28840*/  SYNCS.PHASECHK.TRANS64.TRYWAIT P0, [R18+URZ+0x2a800], R5 ;  /* 0x02a80005120075a7 */ /* 0x001064000800017f */
[----:B-1----:R-:W-:Y:S05]  /*28850*/  @!P0 NANOSLEEP.SYNCS 0x989680 ;  /* 0x009896800000895d */ /* 0x002fea0003900000 */
[----:B------:R-:W1:Y:S02]  /*28860*/  @!P0 SYNCS.PHASECHK.TRANS64 P0, [R18+URZ+0x2a800], R5 ;  /* 0x02a80005120085a7 */ /* 0x000e64000800007f */
[----:B-1----:R-:W-:Y:S05]  /*28870*/  @!P0 BRA `(.L_x_1716) ;  /* 0xfffffffc00f08947 */ /* 0x002fea000383ffff */
[----:B------:R-:W-:Y:S05]  /*28880*/  BRA `(.L_x_2045) ;  /* 0xfffffe4000a47947 */ /* 0x000fea000383ffff */
.L_x_1740:
        /* <DEDUP_REMOVED lines=8> */
.L_x_2047:
[----:B------:R-:W-:Y:S05]  /*28910*/  BSYNC B1 ;  /* 0x0000000000017941 */ /* 0x000fea0003800000 */
.L_x_2046:
[----:B------:R-:W-:Y:S01]  /*28920*/  IMAD.MOV.U32 R13, RZ, RZ, R6 ;  /* 0x000000ffff0d7224 */ /* 0x000fe200078e0006 */
[----:B------:R-:W-:Y:S01]  /*28930*/  MOV R11, 0x1c1f ;  /* 0x00001c1f000b7802 */ /* 0x000fe20000000f00 */
[----:B------:R-:W-:Y:S02]  /*28940*/  IMAD.MOV.U32 R12, RZ, RZ, RZ ;  /* 0x000000ffff0c7224 */ /* 0x000fe400078e00ff */
[----:B------:R-:W-:Y:S02]  /*28950*/  IMAD.MOV.U32 R15, RZ, RZ, -0x1 ;  /* 0xffffffffff0f7424 */ /* 0x000fe400078e00ff */
[----:B------:R-:W-:-:S07]  /*28960*/  IMAD.MOV.U32 R3, RZ, RZ, R14 ;  /* 0x000000ffff037224 */ /* 0x000fce00078e000e */
[----:B------:R-:W-:Y:S05]  /*28970*/  WARPSYNC.COLLECTIVE R15, `(.L_x_2048) ;  /* 0x000000000f087348 */ /* 0x000fea0003c00000 */
[----:B------:R0:W1:Y:S02]  /*28980*/  SHFL.IDX P6, R14, R13, R12, R11 ;  /* 0x0000000c0d0e7389 */ /* 0x00006400000c000b */
[----:B01----:R-:W-:Y:S01]  /*28990*/  ENDCOLLECTIVE ;  /* 0x000000000000791b */ /* 0x003fe20003800000 */
.L_x_2048:
[----:B------:R-:W-:Y:S02]  /*289a0*/  IMAD.MOV.U32 R13, RZ, RZ, R21 ;  /* 0x000000ffff0d7224 */ /* 0x000fe400078e0015 */
[----:B------:R-:W-:-:S07]  /*289b0*/  IMAD.MOV.U32 R0, RZ, RZ, R14 ;  /* 0x000000ffff007224 */ /* 0x000fce00078e000e */
[----:B------:R-:W-:Y:S05]  /*289c0*/  WARPSYNC.COLLECTIVE R15, `(.L_x_2049) ;  /* 0x000000000f087348 */ /* 0x000fea0003c00000 */
[----:B------:R0:W1:Y:S02]  /*289d0*/  SHFL.IDX P6, R14, R13, R12, R11 ;  /* 0x0000000c0d0e7389 */ /* 0x00006400000c000b */
[----:B01----:R-:W-:Y:S01]  /*289e0*/  ENDCOLLECTIVE ;  /* 0x000000000000791b */ /* 0x003fe20003800000 */
.L_x_2049:
[----:B------:R-:W-:Y:S01]  /*289f0*/  MOV R13, R20 ;  /* 0x00000014000d7202 */ /* 0x000fe20000000f00 */
[----:B------:R-:W-:-:S07]  /*28a00*/  IMAD.MOV.U32 R5, RZ, RZ, R14 ;  /* 0x000000ffff057224 */ /* 0x000fce00078e000e */
[----:B------:R-:W-:Y:S05]  /*28a10*/  WARPSYNC.COLLECTIVE R15, `(.L_x_2050) ;  /* 0x000000000f087348 */ /* 0x000fea0003c00000 */
[----:B------:R0:W1:Y:S02]  /*28a20*/  SHFL.IDX P6, R14, R13, R12, R11 ;  /* 0x0000000c0d0e7389 */ /* 0x00006400000c000b */
[----:B01----:R-:W-:Y:S01]  /*28a30*/  ENDCOLLECTIVE ;  /* 0x000000000000791b */ /* 0x003fe20003800000 */
.L_x_2050:
[----:B------:R-:W-:Y:S05]  /*28a40*/  BRA `(.L_x_2051) ;  /* 0xfffffe6400747947 */ /* 0x000fea000383ffff */
.L_x_1743:
[----:B------:R-:W-:Y:S01]  /*28a50*/  BSSY B1, `(.L_x_2052) ;  /* 0x0000008000017945 */ /* 0x000fe20003800000 */
[----:B------:R-:W-:Y:S02]  /*28a60*/  IMAD.MOV.U32 R13, RZ, RZ, R7 ;  /* 0x000000ffff0d7224 */ /* 0x000fe400078e0007 */
[----:B------:R-:W-:Y:S02]  /*28a70*/  IMAD.MOV.U32 R12, RZ, RZ, 0x1 ;  /* 0x00000001ff0c7424 */ /* 0x000fe400078e00ff */
[----:B------:R-:W-:Y:S02]  /*28a80*/  IMAD.MOV.U32 R11, RZ, RZ, 0x1c1f ;  /* 0x00001c1fff0b7424 */ /* 0x000fe400078e00ff */
[----:B------:R-:W-:-:S07]  /*28a90*/  IMAD.MOV.U32 R15, RZ, RZ, -0x1 ;  /* 0xffffffffff0f7424 */ /* 0x000fce00078e00ff */
[----:B0---4-:R-:W-:Y:S05]  /*28aa0*/  WARPSYNC.COLLECTIVE R15, `(.L_x_2053) ;  /* 0x000000000f087348 */ /* 0x011fea0003c00000 */
[----:B----4-:R1:W2:Y:S02]  /*28ab0*/  SHFL.IDX P6, R14, R13, R12, R11 ;  /* 0x0000000c0d0e7389 */ /* 0x0102a400000c000b */
[----:B012---:R-:W-:Y:S01]  /*28ac0*/  ENDCOLLECTIVE ;  /* 0x000000000000791b */ /* 0x007fe20003800000 */
.L_x_2053:
[----:B------:R-:W-:Y:S05]  /*28ad0*/  BSYNC B1 ;  /* 0x0000000000017941 */ /* 0x000fea0003800000 */
.L_x_2052:
        /* <DEDUP_REMOVED lines=8> */
.L_x_2054:
[----:B------:R-:W-:Y:S01]  /*28b60*/  IMAD.MOV.U32 R13, RZ, RZ, R21 ;  /* 0x000000ffff0d7224 */ /* 0x000fe200078e0015 */
[----:B------:R-:W-:-:S07]  /*28b70*/  MOV R0, R14 ;  /* 0x0000000e00007202 */ /* 0x000fce0000000f00 */
[----:B------:R-:W-:Y:S05]  /*28b80*/  WARPSYNC.COLLECTIVE R15, `(.L_x_2055) ;  /* 0x000000000f087348 */ /* 0x000fea0003c00000 */
[----:B------:R0:W1:Y:S02]  /*28b90*/  SHFL.IDX P6, R14, R13, R12, R11 ;  /* 0x0000000c0d0e7389 */ /* 0x00006400000c000b */
[----:B01----:R-:W-:Y:S01]  /*28ba0*/  ENDCOLLECTIVE ;  /* 0x000000000000791b */ /* 0x003fe20003800000 */
.L_x_2055:
[----:B------:R-:W-:Y:S02]  /*28bb0*/  IMAD.MOV.U32 R13, RZ, RZ, R20 ;  /* 0x000000ffff0d7224 */ /* 0x000fe400078e0014 */
[----:B------:R-:W-:-:S07]  /*28bc0*/  IMAD.MOV.U32 R21, RZ, RZ, R14 ;  /* 0x000000ffff157224 */ /* 0x000fce00078e000e */
[----:B------:R-:W-:Y:S05]  /*28bd0*/  WARPSYNC.COLLECTIVE R15, `(.L_x_2056) ;  /* 0x000000000f087348 */ /* 0x000fea0003c00000 */
[----:B------:R0:W1:Y:S02]  /*28be0*/  SHFL.IDX P6, R14, R13, R12, R11 ;  /* 0x0000000c0d0e7389 */ /* 0x00006400000c000b */
[----:B01----:R-:W-:Y:S01]  /*28bf0*/  ENDCOLLECTIVE ;  /* 0x000000000000791b */ /* 0x003fe20003800000 */
.L_x_2056:
[----:B------:R-:W-:Y:S01]  /*28c00*/  IMAD.MOV.U32 R20, RZ, RZ, R14 ;  /* 0x000000ffff147224 */ /* 0x000fe200078e000e */
[----:B------:R-:W-:Y:S06]  /*28c10*/  BRA `(.L_x_2057) ;  /* 0xfffffe6800987947 */ /* 0x000fec000383ffff */
.L_x_1747:
[----:B0-----:R0:W1:Y:S02]  /*28c20*/  SYNCS.PHASECHK.TRANS64.TRYWAIT P0, [R18+URZ+0x2a800], R21 ;  /* 0x02a80015120075a7 */ /* 0x001064000800017f */
[----:B-1----:R-:W-:Y:S05]  /*28c30*/  @!P0 NANOSLEEP.SYNCS 0x989680 ;  /* 0x009896800000895d */ /* 0x002fea0003900000 */
[----:B------:R-:W1:Y:S02]  /*28c40*/  @!P0 SYNCS.PHASECHK.TRANS64 P0, [R18+URZ+0x2a800], R21 ;  /* 0x02a80015120085a7 */ /* 0x000e64000800007f */
[----:B-1----:R-:W-:Y:S05]  /*28c50*/  @!P0 BRA `(.L_x_1747) ;  /* 0xfffffffc00f08947 */ /* 0x002fea000383ffff */
[----:B------:R-:W-:Y:S05]  /*28c60*/  BRA `(.L_x_2058) ;  /* 0xfffffe7000107947 */ /* 0x000fea000383ffff */
.L_x_1761:
[----:B-1----:R1:W3:Y:S02]  /*28c70*/  SYNCS.PHASECHK.TRANS64.TRYWAIT P1, [R9+URZ+0x2a830], R0 ;  /* 0x02a83000090075a7 */ /* 0x0022e4000802017f */
[----:B---3--:R-:W-:Y:S05]  /*28c80*/  @!P1 NANOSLEEP.SYNCS 0x989680 ;  /* 0x009896800000995d */ /* 0x008fea0003900000 */
[----:B------:R-:W3:Y:S02]  /*28c90*/  @!P1 SYNCS.PHASECHK.TRANS64 P1, [R9+URZ+0x2a830], R0 ;  /* 0x02a83000090095a7 */ /* 0x000ee4000802007f */
[----:B---3--:R-:W-:Y:S05]  /*28ca0*/  @!P1 BRA `(.L_x_1761) ;  /* 0xfffffffc00f09947 */ /* 0x008fea000383ffff */
[----:B------:R-:W-:Y:S05]  /*28cb0*/  BRA `(.L_x_1760) ;  /* 0xfffffe9400ac7947 */ /* 0x000fea000383ffff */
.L_x_1782:
[----:B-1----:R1:W2:Y:S02]  /*28cc0*/  SYNCS.PHASECHK.TRANS64.TRYWAIT P1, [R5+URZ+0x2a830], R14 ;  /* 0x02a8300e050075a7 */ /* 0x0022a4000802017f */
[----:B--2---:R-:W-:Y:S05]  /*28cd0*/  @!P1 NANOSLEEP.SYNCS 0x989680 ;  /* 0x009896800000995d */ /* 0x004fea0003900000 */
[----:B------:R-:W2:Y:S02]  /*28ce0*/  @!P1 SYNCS.PHASECHK.TRANS64 P1, [R5+URZ+0x2a830], R14 ;  /* 0x02a8300e050095a7 */ /* 0x000ea4000802007f */
[----:B--2---:R-:W-:Y:S05]  /*28cf0*/  @!P1 BRA `(.L_x_1782) ;  /* 0xfffffffc00f09947 */ /* 0x004fea000383ffff */
[----:B------:R-:W-:Y:S05]  /*28d00*/  BRA `(.L_x_1781) ;  /* 0xfffffec400587947 */ /* 0x000fea000383ffff */
.L_x_1787:
[----:B-1----:R1:W2:Y:S02]  /*28d10*/  SYNCS.PHASECHK.TRANS64.TRYWAIT P1, [R14+URZ+0x2a850], R2 ;  /* 0x02a850020e0075a7 */ /* 0x0022a4000802017f */
[----:B--2---:R-:W-:Y:S05]  /*28d20*/  @!P1 NANOSLEEP.SYNCS 0x989680 ;  /* 0x009896800000995d */ /* 0x004fea0003900000 */
[----:B------:R-:W2:Y:S02]  /*28d30*/  @!P1 SYNCS.PHASECHK.TRANS64 P1, [R14+URZ+0x2a850], R2 ;  /* 0x02a850020e0095a7 */ /* 0x000ea4000802007f */
[----:B--2---:R-:W-:Y:S05]  /*28d40*/  @!P1 BRA `(.L_x_1787) ;  /* 0xfffffffc00f09947 */ /* 0x004fea000383ffff */
[----:B------:R-:W-:Y:S05]  /*28d50*/  BRA `(.L_x_1786) ;  /* 0xfffffed000507947 */ /* 0x000fea000383ffff */
.L_x_1809:
[----:B-1----:R1:W2:Y:S02]  /*28d60*/  SYNCS.PHASECHK.TRANS64.TRYWAIT P1, [R15+URZ+0x2a830], R10 ;  /* 0x02a8300a0f0075a7 */ /* 0x0022a4000802017f */
[----:B--2---:R-:W-:Y:S05]  /*28d70*/  @!P1 NANOSLEEP.SYNCS 0x989680 ;  /* 0x009896800000995d */ /* 0x004fea0003900000 */
[----:B------:R-:W2:Y:S02]  /*28d80*/  @!P1 SYNCS.PHASECHK.TRANS64 P1, [R15+URZ+0x2a830], R10 ;  /* 0x02a8300a0f0095a7 */ /* 0x000ea4000802007f */
[----:B--2---:R-:W-:Y:S05]  /*28d90*/  @!P1 BRA `(.L_x_1809) ;  /* 0xfffffffc00f09947 */ /* 0x004fea000383ffff */
[----:B------:R-:W-:Y:S05]  /*28da0*/  BRA `(.L_x_1808) ;  /* 0xfffffef800a07947 */ /* 0x000fea000383ffff */
.L_x_1814:
[----:B-1----:R1:W2:Y:S02]  /*28db0*/  SYNCS.PHASECHK.TRANS64.TRYWAIT P1, [R10+URZ+0x2a850], R2 ;  /* 0x02a850020a0075a7 */ /* 0x0022a4000802017f */
[----:B--2---:R-:W-:Y:S05]  /*28dc0*/  @!P1 NANOSLEEP.SYNCS 0x989680 ;  /* 0x009896800000995d */ /* 0x004fea0003900000 */
[----:B------:R-:W2:Y:S02]  /*28dd0*/  @!P1 SYNCS.PHASECHK.TRANS64 P1, [R10+URZ+0x2a850], R2 ;  /* 0x02a850020a0095a7 */ /* 0x000ea4000802007f */
[----:B--2---:R-:W-:Y:S05]  /*28de0*/  @!P1 BRA `(.L_x_1814) ;  /* 0xfffffffc00f09947 */ /* 0x004fea000383ffff */
[----:B------:R-:W-:Y:S05]  /*28df0*/  BRA `(.L_x_1813) ;  /* 0xffffff0400987947 */ /* 0x000fea000383ffff */
.L_x_1824:
[----:B-1----:R1:W2:Y:S02]  /*28e00*/  SYNCS.PHASECHK.TRANS64.TRYWAIT P1, [R14+URZ+0x2a830], R3 ;  /* 0x02a830030e0075a7 */ /* 0x0022a4000802017f */
[----:B--2---:R-:W-:Y:S05]  /*28e10*/  @!P1 NANOSLEEP.SYNCS 0x989680 ;  /* 0x009896800000995d */ /* 0x004fea0003900000 */
[----:B------:R-:W2:Y:S02]  /*28e20*/  @!P1 SYNCS.PHASECHK.TRANS64 P1, [R14+URZ+0x2a830], R3 ;  /* 0x02a830030e0095a7 */ /* 0x000ea4000802007f */
[----:B--2---:R-:W-:Y:S05]  /*28e30*/  @!P1 BRA `(.L_x_1824) ;  /* 0xfffffffc00f09947 */ /* 0x004fea000383ffff */
[----:B------:R-:W-:Y:S05]  /*28e40*/  BRA `(.L_x_1823) ;  /* 0xffffff18008c7947 */ /* 0x000fea000383ffff */
.L_x_1829:
[----:B--2---:R2:W3:Y:S02]  /*28e50*/  SYNCS.PHASECHK.TRANS64.TRYWAIT P1, [R12+URZ+0x2a850], R2 ;  /* 0x02a850020c0075a7 */ /* 0x0044e4000802017f */
[----:B---3--:R-:W-:Y:S05]  /*28e60*/  @!P1 NANOSLEEP.SYNCS 0x989680 ;  /* 0x009896800000995d */ /* 0x008fea0003900000 */
[----:B------:R-:W3:Y:S02]  /*28e70*/  @!P1 SYNCS.PHASECHK.TRANS64 P1, [R12+URZ+0x2a850], R2 ;  /* 0x02a850020c0095a7 */ /* 0x000ee4000802007f */
[----:B---3--:R-:W-:Y:S05]  /*28e80*/  @!P1 BRA `(.L_x_1829) ;  /* 0xfffffffc00f09947 */ /* 0x008fea000383ffff */
[----:B------:R-:W-:Y:S05]  /*28e90*/  BRA `(.L_x_1828) ;  /* 0xffffff2400847947 */ /* 0x000fea000383ffff */
.L_x_1845:
[----:B-1----:R1:W2:Y:S02]  /*28ea0*/  SYNCS.PHASECHK.TRANS64.TRYWAIT P1, [R13+URZ+0x2a850], R2 ;  /* 0x02a850020d0075a7 */ /* 0x0022a4000802017f */
[----:B--2---:R-:W-:Y:S05]  /*28eb0*/  @!P1 NANOSLEEP.SYNCS 0x989680 ;  /* 0x009896800000995d */ /* 0x004fea0003900000 */
[----:B------:R-:W2:Y:S02]  /*28ec0*/  @!P1 SYNCS.PHASECHK.TRANS64 P1, [R13+URZ+0x2a850], R2 ;  /* 0x02a850020d0095a7 */ /* 0x000ea4000802007f */
[----:B--2---:R-:W-:Y:S05]  /*28ed0*/  @!P1 BRA `(.L_x_1845) ;  /* 0xfffffffc00f09947 */ /* 0x004fea000383ffff */
[----:B------:R-:W-:Y:S05]  /*28ee0*/  BRA `(.L_x_1844) ;  /* 0xffffff4c00f07947 */ /* 0x000fea000383ffff */
.L_x_1890:
[----:B------:R-:W0:Y:S01]  /*28ef0*/  S2R R12, SR_TID.X ;  /* 0x00000000000c7919 */ /* 0x000e220000002100 */
[----:B------:R-:W-:Y:S01]  /*28f00*/  BSSY B1, `(.L_x_2059) ;  /* 0x000000a000017945 */ /* 0x000fe20003800000 */
[----:B------:R-:W-:Y:S02]  /*28f10*/  IMAD.MOV.U32 R11, RZ, RZ, 0x1f ;  /* 0x0000001fff0b7424 */ /* 0x000fe400078e00ff */
[----:B------:R-:W-:Y:S01]  /*28f20*/  IMAD.MOV.U32 R15, RZ, RZ, -0x1 ;  /* 0xffffffffff0f7424 */ /* 0x000fe200078e00ff */
[----:B0-----:R-:W-:-:S04]  /*28f30*/  SHF.R.U32.HI R12, RZ, 0x5, R12 ;  /* 0x00000005ff0c7819 */ /* 0x001fc8000001160c */
[----:B------:R-:W-:-:S04]  /*28f40*/  LOP3.LUT R12, R12, 0x3, RZ, 0xc0, !PT ;  /* 0x000000030c0c7812 */ /* 0x000fc800078ec0ff */
[----:B------:R-:W-:Y:S01]  /*28f50*/  MOV R13, R12 ;  /* 0x0000000c000d7202 */ /* 0x000fe20000000f00 */
[----:B------:R-:W-:-:S07]  /*28f60*/  IMAD.MOV.U32 R12, RZ, RZ, RZ ;  /* 0x000000ffff0c7224 */ /* 0x000fce00078e00ff */
[----:B------:R-:W-:Y:S05]  /*28f70*/  WARPSYNC.COLLECTIVE R15, `(.L_x_2060) ;  /* 0x000000000f087348 */ /* 0x000fea0003c00000 */
[----:B------:R0:W1:Y:S02]  /*28f80*/  SHFL.IDX P6, R14, R13, R12, R11 ;  /* 0x0000000c0d0e7389 */ /* 0x00006400000c000b */
[----:B01----:R-:W-:Y:S01]  /*28f90*/  ENDCOLLECTIVE ;  /* 0x000000000000791b */ /* 0x003fe20003800000 */
.L_x_2060:
[----:B------:R-:W-:Y:S05]  /*28fa0*/  BSYNC B1 ;  /* 0x0000000000017941 */ /* 0x000fea0003800000 */
.L_x_2059:
[----:B------:R-:W-:Y:S05]  /*28fb0*/  BRA `(.L_x_2061) ;  /* 0xffffff8c00c47947 */ /* 0x000fea000383ffff */
.L_x_1892:
[----:B------:R-:W-:Y:S01]  /*28fc0*/  BSSY B1, `(.L_x_2062) ;  /* 0x0000006000017945 */ /* 0x000fe20003800000 */
[----:B------:R-:W-:-:S07]  /*28fd0*/  IMAD.MOV.U32 R15, RZ, RZ, -0x1 ;  /* 0xffffffffff0f7424 */ /* 0x000fce00078e00ff */
[----:B0-----:R-:W-:Y:S05]  /*28fe0*/  WARPSYNC.COLLECTIVE R15, `(.L_x_2063) ;  /* 0x000000000f0c7348 */ /* 0x001fea0003c00000 */
[----:B------:R-:W-:Y:S02]  /*28ff0*/  ELECT P6, UR62, PT ;  /* 0x00000000003e782f */ /* 0x000fe400038c0000 */
[----:B------:R-:W-:Y:S01]  /*29000*/  MOV R14, UR62 ;  /* 0x0000003e000e7c02 */ /* 0x000fe20008000f00 */
[----:B0-----:R-:W-:Y:S10]  /*29010*/  ENDCOLLECTIVE ;  /* 0x000000000000791b */ /* 0x001ff40003800000 */
.L_x_2063:
[----:B------:R-:W-:Y:S05]  /*29020*/  BSYNC B1 ;  /* 0x0000000000017941 */ /* 0x000fea0003800000 */
.L_x_2062:
[----:B------:R-:W-:Y:S05]  /*29030*/  BRA `(.L_x_1891) ;  /* 0xffffff8c00bc7947 */ /* 0x000fea000383ffff */
.L_x_1894:
[----:B0-----:R0:W1:Y:S02]  /*29040*/  SYNCS.PHASECHK.TRANS64.TRYWAIT P0, [R23+URZ+0x2a820], R6 ;  /* 0x02a82006170075a7 */ /* 0x001064000800017f */
[----:B-1----:R-:W-:Y:S05]  /*29050*/  @!P0 NANOSLEEP.SYNCS 0x989680 ;  /* 0x009896800000895d */ /* 0x002fea0003900000 */
[----:B------:R-:W1:Y:S02]  /*29060*/  @!P0 SYNCS.PHASECHK.TRANS64 P0, [R23+URZ+0x2a820], R6 ;  /* 0x02a82006170085a7 */ /* 0x000e64000800007f */
[----:B-1----:R-:W-:Y:S05]  /*29070*/  @!P0 BRA `(.L_x_1894) ;  /* 0xfffffffc00f08947 */ /* 0x002fea000383ffff */
[----:B------:R-:W-:Y:S05]  /*29080*/  BRA `(.L_x_2064) ;  /* 0xffffff8c00cc7947 */ /* 0x000fea000383ffff */
.L_x_1898:
[----:B-1----:R1:W2:Y:S02]  /*29090*/  SYNCS.PHASECHK.TRANS64.TRYWAIT P0, [R3+URZ+0x2a8a0], R12 ;  /* 0x02a8a00c030075a7 */ /* 0x0022a4000800017f */
[----:B--2---:R-:W-:Y:S05]  /*290a0*/  @!P0 NANOSLEEP.SYNCS 0x989680 ;  /* 0x009896800000895d */ /* 0x004fea0003900000 */
[----:B------:R-:W2:Y:S02]  /*290b0*/  @!P0 SYNCS.PHASECHK.TRANS64 P0, [R3+URZ+0x2a8a0], R12 ;  /* 0x02a8a00c030085a7 */ /* 0x000ea4000800007f */
[----:B--2---:R-:W-:Y:S05]  /*290c0*/  @!P0 BRA `(.L_x_1898) ;  /* 0xfffffffc00f08947 */ /* 0x004fea000383ffff */
[----:B------:R-:W-:Y:S05]  /*290d0*/  BRA `(.L_x_2065) ;  /* 0xffffff8c00e47947 */ /* 0x000fea000383ffff */
.L_x_1905:
[----:B0-----:R0:W2:Y:S02]  /*290e0*/  SYNCS.PHASECHK.TRANS64.TRYWAIT P0, [R3+URZ+0x2a8c0], R12 ;  /* 0x02a8c00c030075a7 */ /* 0x0010a4000800017f */
[----:B--2---:R-:W-:Y:S05]  /*290f0*/  @!P0 NANOSLEEP.SYNCS 0x989680 ;  /* 0x009896800000895d */ /* 0x004fea0003900000 */
[----:B------:R-:W2:Y:S02]  /*29100*/  @!P0 SYNCS.PHASECHK.TRANS64 P0, [R3+URZ+0x2a8c0], R12 ;  /* 0x02a8c00c030085a7 */ /* 0x000ea4000800007f */
[----:B--2---:R-:W-:Y:S05]  /*29110*/  @!P0 BRA `(.L_x_1905) ;  /* 0xfffffffc00f08947 */ /* 0x004fea000383ffff */
[----:B------:R-:W-:Y:S05]  /*29120*/  BRA `(.L_x_2066) ;  /* 0xffffff9000dc7947 */ /* 0x000fea000383ffff */
.L_x_1913:
[----:B-1----:R1:W2:Y:S02]  /*29130*/  SYNCS.PHASECHK.TRANS64.TRYWAIT P1, [R11+URZ+0x2a8a0], R2 ;  /* 0x02a8a0020b0075a7 */ /* 0x0022a4000802017f */
[----:B--2---:R-:W-:Y:S05]  /*29140*/  @!P1 NANOSLEEP.SYNCS 0x989680 ;  /* 0x009896800000995d */ /* 0x004fea0003900000 */
[----:B------:R-:W2:Y:S02]  /*29150*/  @!P1 SYNCS.PHASECHK.TRANS64 P1, [R11+URZ+0x2a8a0], R2 ;  /* 0x02a8a0020b0095a7 */ /* 0x000ea4000802007f */
[----:B--2---:R-:W-:Y:S05]  /*29160*/  @!P1 BRA `(.L_x_1913) ;  /* 0xfffffffc00f09947 */ /* 0x004fea000383ffff */
[----:B------:R-:W-:Y:S05]  /*29170*/  BRA `(.L_x_2067) ;  /* 0xffffff9400d87947 */ /* 0x000fea000383ffff */
.L_x_1920:
[----:B0-----:R0:W2:Y:S02]  /*29180*/  SYNCS.PHASECHK.TRANS64.TRYWAIT P1, [R11+URZ+0x2a8c0], R2 ;  /* 0x02a8c0020b0075a7 */ /* 0x0010a4000802017f */
[----:B--2---:R-:W-:Y:S05]  /*29190*/  @!P1 NANOSLEEP.SYNCS 0x989680 ;  /* 0x009896800000995d */ /* 0x004fea0003900000 */
[----:B------:R-:W2:Y:S02]  /*291a0*/  @!P1 SYNCS.PHASECHK.TRANS64 P1, [R11+URZ+0x2a8c0], R2 ;  /* 0x02a8c0020b0095a7 */ /* 0x000ea4000802007f */
[----:B--2---:R-:W-:Y:S05]  /*291b0*/  @!P1 BRA `(.L_x_1920) ;  /* 0xfffffffc00f09947 */ /* 0x004fea000383ffff */
[----:B------:R-:W-:Y:S05]  /*291c0*/  BRA `(.L_x_2068) ;  /* 0xffffff9800cc7947 */ /* 0x000fea000383ffff */
.L_x_1942:
        /* <DEDUP_REMOVED lines=11> */
.L_x_2070:
[----:B------:R-:W-:Y:S05]  /*29280*/  BSYNC B0 ;  /* 0x0000000000007941 */ /* 0x000fea0003800000 */
.L_x_2069:
[----:B------:R-:W-:Y:S05]  /*29290*/  BRA `(.L_x_2071) ;  /* 0xffffffa800e87947 */ /* 0x000fea000383ffff */
.L_x_1945:
[----:B0-----:R0:W1:Y:S02]  /*292a0*/  SYNCS.PHASECHK.TRANS64.TRYWAIT P0, [R7+URZ+0x2a840], R2 ;  /* 0x02a84002070075a7 */ /* 0x001064000800017f */
[----:B-1----:R-:W-:Y:S05]  /*292b0*/  @!P0 NANOSLEEP.SYNCS 0x989680 ;  /* 0x009896800000895d */ /* 0x002fea0003900000 */
[----:B------:R-:W1:Y:S02]  /*292c0*/  @!P0 SYNCS.PHASECHK.TRANS64 P0, [R7+URZ+0x2a840], R2 ;  /* 0x02a84002070085a7 */ /* 0x000e64000800007f */
[----:B-1----:R-:W-:Y:S05]  /*292d0*/  @!P0 BRA `(.L_x_1945) ;  /* 0xfffffffc00f08947 */ /* 0x002fea000383ffff */
[----:B------:R-:W-:Y:S05]  /*292e0*/  BRA `(.L_x_2072) ;  /* 0xffffffac00447947 */ /* 0x000fea000383ffff */
.L_x_1946:
        /* <DEDUP_REMOVED lines=8> */
.L_x_2074:
[----:B------:R-:W-:Y:S05]  /*29370*/  BSYNC B0 ;  /* 0x0000000000007941 */ /* 0x000fea0003800000 */
.L_x_2073:
[----:B------:R-:W-:Y:S01]  /*29380*/  IMAD.MOV.U32 R13, RZ, RZ, R4 ;  /* 0x000000ffff0d7224 */ /* 0x000fe200078e0004 */
[----:B------:R-:W-:Y:S01]  /*29390*/  MOV R12, RZ ;  /* 0x000000ff000c7202 */ /* 0x000fe20000000f00 */
[----:B------:R-:W-:Y:S01]  /*293a0*/  IMAD.MOV.U32 R11, RZ, RZ, 0x181f ;  /* 0x0000181fff0b7424 */ /* 0x000fe200078e00ff */
[----:B------:R-:W-:Y:S01]  /*293b0*/  @P0 LEA R8, R5, R23, 0x1 ;  /* 0x0000001705080211 */ /* 0x000fe200078e08ff */
[----:B------:R-:W-:Y:S02]  /*293c0*/  IMAD.MOV.U32 R15, RZ, RZ, -0x1 ;  /* 0xffffffffff0f7424 */ /* 0x000fe400078e00ff */
[----:B------:R-:W-:-:S07]  /*293d0*/  IMAD.MOV.U32 R2, RZ, RZ, R14 ;  /* 0x000000ffff027224 */ /* 0x000fce00078e000e */
[----:B------:R-:W-:Y:S05]  /*293e0*/  WARPSYNC.COLLECTIVE R15, `(.L_x_2075) ;  /* 0x000000000f087348 */ /* 0x000fea0003c00000 */
[----:B------:R0:W1:Y:S02]  /*293f0*/  SHFL.IDX P6, R14, R13, R12, R11 ;  /* 0x0000000c0d0e7389 */ /* 0x00006400000c000b */
[----:B01----:R-:W-:Y:S01]  /*29400*/  ENDCOLLECTIVE ;  /* 0x000000000000791b */ /* 0x003fe20003800000 */
.L_x_2075:
[----:B------:R-:W-:Y:S02]  /*29410*/  IMAD.MOV.U32 R13, RZ, RZ, R0 ;  /* 0x000000ffff0d7224 */ /* 0x000fe400078e0000 */
[----:B------:R-:W-:Y:S02]  /*29420*/  IMAD.MOV.U32 R12, RZ, RZ, 0x1 ;  /* 0x00000001ff0c7424 */ /* 0x000fe400078e00ff */
[----:B------:R-:W-:-:S07]  /*29430*/  IMAD.MOV.U32 R3, RZ, RZ, R14 ;  /* 0x000000ffff037224 */ /* 0x000fce00078e000e */
[----:B------:R-:W-:Y:S05]  /*29440*/  WARPSYNC.COLLECTIVE R15, `(.L_x_2076) ;  /* 0x000000000f087348 */ /* 0x000fea0003c00000 */
[----:B------:R0:W1:Y:S02]  /*29450*/  SHFL.IDX P6, R14, R13, R12, R11 ;  /* 0x0000000c0d0e7389 */ /* 0x00006400000c000b */
[----:B01----:R-:W-:Y:S01]  /*29460*/  ENDCOLLECTIVE ;  /* 0x000000000000791b */ /* 0x003fe20003800000 */
.L_x_2076:
        /* <DEDUP_REMOVED lines=17> */
.L_x_2077:
[----:B------:R-:W-:Y:S02]  /*29580*/  @P1 IMAD R8, R5, 0x2, R23 ;  /* 0x0000000205081824 */ /* 0x000fe400078e0217 */
[----:B------:R-:W-:Y:S02]  /*29590*/  IMAD.MOV.U32 R13, RZ, RZ, R0 ;  /* 0x000000ffff0d7224 */ /* 0x000fe400078e0000 */
[----:B------:R-:W-:Y:S01]  /*295a0*/  IMAD.MOV.U32 R12, RZ, RZ, 0x2 ;  /* 0x00000002ff0c7424 */ /* 0x000fe200078e00ff */
[----:B------:R-:W-:-:S07]  /*295b0*/  MOV R3, R14 ;  /* 0x0000000e00037202 */ /* 0x000fce0000000f00 */
[----:B------:R-:W-:Y:S05]  /*295c0*/  WARPSYNC.COLLECTIVE R15, `(.L_x_2078) ;  /* 0x000000000f087348 */ /* 0x000fea0003c00000 */
[----:B------:R0:W1:Y:S02]  /*295d0*/  SHFL.IDX P6, R14, R13, R12, R11 ;  /* 0x0000000c0d0e7389 */ /* 0x00006400000c000b */
[----:B01----:R-:W-:Y:S01]  /*295e0*/  ENDCOLLECTIVE ;  /* 0x000000000000791b */ /* 0x003fe20003800000 */
.L_x_2078:
        /* <DEDUP_REMOVED lines=17> */
.L_x_2079:
[----:B------:R-:W-:Y:S01]  /*29700*/  @P1 IMAD R8, R5, 0x2, R23 ;  /* 0x0000000205081824 */ /* 0x000fe200078e0217 */
[----:B------:R-:W-:Y:S01]  /*29710*/  MOV R13, R0 ;  /* 0x00000000000d7202 */ /* 0x000fe20000000f00 */
[----:B------:R-:W-:Y:S02]  /*29720*/  IMAD.MOV.U32 R12, RZ, RZ, 0x3 ;  /* 0x00000003ff0c7424 */ /* 0x000fe400078e00ff */
[----:B------:R-:W-:-:S07]  /*29730*/  IMAD.MOV.U32 R3, RZ, RZ, R14 ;  /* 0x000000ffff037224 */ /* 0x000fce00078e000e */
[----:B------:R-:W-:Y:S05]  /*29740*/  WARPSYNC.COLLECTIVE R15, `(.L_x_2080) ;  /* 0x000000000f087348 */ /* 0x000fea0003c00000 */
[----:B------:R0:W1:Y:S02]  /*29750*/  SHFL.IDX P6, R14, R13, R12, R11 ;  /* 0x0000000c0d0e7389 */ /* 0x00006400000c000b */
[----:B01----:R-:W-:Y:S01]  /*29760*/  ENDCOLLECTIVE ;  /* 0x000000000000791b */ /* 0x003fe20003800000 */
.L_x_2080:
        /* <DEDUP_REMOVED lines=17> */
.L_x_2081:
[----:B------:R-:W-:Y:S02]  /*29880*/  @P1 IMAD R8, R5, 0x2, R23 ;  /* 0x0000000205081824 */ /* 0x000fe400078e0217 */
[----:B------:R-:W-:Y:S02]  /*29890*/  IMAD.MOV.U32 R13, RZ, RZ, R0 ;  /* 0x000000ffff0d7224 */ /* 0x000fe400078e0000 */
[----:B------:R-:W-:Y:S02]  /*298a0*/  IMAD.MOV.U32 R12, RZ, RZ, 0x4 ;  /* 0x00000004ff0c7424 */ /* 0x000fe400078e00ff */
[----:B------:R-:W-:-:S07]  /*298b0*/  IMAD.MOV.U32 R3, RZ, RZ, R14 ;  /* 0x000000ffff037224 */ /* 0x000fce00078e000e */
[----:B------:R-:W-:Y:S05]  /*298c0*/  WARPSYNC.COLLECTIVE R15, `(.L_x_2082) ;  /* 0x000000000f087348 */ /* 0x000fea0003c00000 */
[----:B------:R0:W1:Y:S02]  /*298d0*/  SHFL.IDX P6, R14, R13, R12, R11 ;  /* 0x0000000c0d0e7389 */ /* 0x00006400000c000b */
[----:B01----:R-:W-:Y:S01]  /*298e0*/  ENDCOLLECTIVE ;  /* 0x000000000000791b */ /* 0x003fe20003800000 */
.L_x_2082:
        /* <DEDUP_REMOVED lines=17> */
.L_x_2083:
[----:B------:R-:W-:Y:S02]  /*29a00*/  @P1 IMAD R8, R5, 0x2, R23 ;  /* 0x0000000205081824 */ /* 0x000fe400078e0217 */
[----:B------:R-:W-:Y:S01]  /*29a10*/  IMAD.MOV.U32 R13, RZ, RZ, R0 ;  /* 0x000000ffff0d7224 */ /* 0x000fe200078e0000 */
[----:B------:R-:W-:Y:S01]  /*29a20*/  MOV R12, 0x5 ;  /* 0x00000005000c7802 */ /* 0x000fe20000000f00 */
[----:B------:R-:W-:-:S07]  /*29a30*/  IMAD.MOV.U32 R3, RZ, RZ, R14 ;  /* 0x000000ffff037224 */ /* 0x000fce00078e000e */
[----:B------:R-:W-:Y:S05]  /*29a40*/  WARPSYNC.COLLECTIVE R15, `(.L_x_2084) ;  /* 0x000000000f087348 */ /* 0x000fea0003c00000 */
[----:B------:R0:W1:Y:S02]  /*29a50*/  SHFL.IDX P6, R14, R13, R12, R11 ;  /* 0x0000000c0d0e7389 */ /* 0x00006400000c000b */
[----:B01----:R-:W-:Y:S01]  /*29a60*/  ENDCOLLECTIVE ;  /* 0x000000000000791b */ /* 0x003fe20003800000 */
.L_x_2084:
        /* <DEDUP_REMOVED lines=10> */
.L_x_2085:
        /* <DEDUP_REMOVED lines=8> */
.L_x_1951:
[----:B------:R-:W-:Y:S01]  /*29b90*/  IMAD.MOV.U32 R13, RZ, RZ, R4 ;  /* 0x000000ffff0d7224 */ /* 0x000fe200078e0004 */
[----:B------:R-:W-:Y:S01]  /*29ba0*/  MOV R12, RZ ;  /* 0x000000ff000c7202 */ /* 0x000fe20000000f00 */
[----:B------:R-:W-:Y:S02]  /*29bb0*/  IMAD.MOV.U32 R11, RZ, RZ, 0x181f ;  /* 0x0000181fff0b7424 */ /* 0x000fe400078e00ff */
[----:B------:R-:W-:Y:S02]  /*29bc0*/  IMAD.MOV.U32 R15, RZ, RZ, -0x1 ;  /* 0xffffffffff0f7424 */ /* 0x000fe400078e00ff */
[----:B------:R-:W-:Y:S02]  /*29bd0*/  IMAD R32, R32, R7, RZ ;  /* 0x0000000720207224 */ /* 0x000fe400078e02ff */
[----:B------:R-:W-:-:S07]  /*29be0*/  IMAD.IADD R28, R9, 0x1, R28 ;  /* 0x00000001091c7824 */ /* 0x000fce00078e021c */
[----:B------:R-:W-:Y:S05]  /*29bf0*/  WARPSYNC.COLLECTIVE R15, `(.L_x_2087) ;  /* 0x000000000f087348 */ /* 0x000fea0003c00000 */
[----:B------:R0:W1:Y:S02]  /*29c00*/  SHFL.IDX P6, R14, R13, R12, R11 ;  /* 0x0000000c0d0e7389 */ /* 0x00006400000c000b */
[----:B01----:R-:W-:Y:S01]  /*29c10*/  ENDCOLLECTIVE ;  /* 0x000000000000791b */ /* 0x003fe20003800000 */
.L_x_2087:
[C---:B------:R-:W-:Y:S01]  /*29c20*/  VIADD R5, R28.reuse, 0x10 ;  /* 0x000000101c057836 */ /* 0x040fe20000000000 */
[----:B------:R-:W-:Y:S01]  /*29c30*/  ISETP.GE.AND P1, PT, R28, R32, PT ;  /* 0x000000201c00720c */ /* 0x000fe20003f26270 */
[----:B------:R-:W-:Y:S02]  /*29c40*/  IMAD.MOV.U32 R13, RZ, RZ, R0 ;  /* 0x000000ffff0d7224 */ /* 0x000fe400078e0000 */
[----:B------:R-:W-:-:S10]  /*29c50*/  IMAD.MOV.U32 R2, RZ, RZ, R14 ;  /* 0x000000ffff027224 */ /* 0x000fd400078e000e */
[----:B------:R-:W-:Y:S05]  /*29c60*/  WARPSYNC.COLLECTIVE R15, `(.L_x_2088) ;  /* 0x000000000f087348 */ /* 0x000fea0003c00000 */
[----:B------:R0:W1:Y:S02]  /*29c70*/  SHFL.IDX P6, R14, R13, R12, R11 ;  /* 0x0000000c0d0e7389 */ /* 0x00006400000c000b */
[----:B01----:R-:W-:Y:S01]  /*29c80*/  ENDCOLLECTIVE ;  /* 0x000000000000791b */ /* 0x003fe20003800000 */
.L_x_2088:
[----:B------:R-:W-:Y:S01]  /*29c90*/  IMAD.MOV.U32 R13, RZ, RZ, R4 ;  /* 0x000000ffff0d7224 */ /* 0x000fe200078e0004 */
[----:B------:R-:W-:Y:S02]  /*29ca0*/  MOV R12, 0x1 ;  /* 0x00000001000c7802 */ /* 0x000fe40000000f00 */
[----:B------:R-:W-:-:S07]  /*29cb0*/  MOV R3, R14 ;  /* 0x0000000e00037202 */ /* 0x000fce0000000f00 */
[----:B------:R-:W-:Y:S05]  /*29cc0*/  WARPSYNC.COLLECTIVE R15, `(.L_x_2089) ;  /* 0x000000000f087348 */ /* 0x000fea0003c00000 */
[----:B------:R0:W1:Y:S02]  /*29cd0*/  SHFL.IDX P6, R14, R13, R12, R11 ;  /* 0x0000000c0d0e7389 */ /* 0x00006400000c000b */
[----:B01----:R-:W-:Y:S01]  /*29ce0*/  ENDCOLLECTIVE ;  /* 0x000000000000791b */ /* 0x003fe20003800000 */
.L_x_2089:
[----:B------:R-:W-:-:S05]  /*29cf0*/  @!P1 LEA R3, P4, R8, R3, 0x1 ;  /* 0x0000000308039211 */ /* 0x000fca00078808ff */
[----:B------:R-:W-:-:S05]  /*29d00*/  @!P1 IMAD.X R2, RZ, RZ, R2, P4 ;  /* 0x000000ffff029224 */ /* 0x000fca00020e0602 */
[----:B------:R-:W-:Y:S01]  /*29d10*/  @!P1 LOP3.LUT R3, R3, R2, RZ, 0x3c, !PT ;  /* 0x0000000203039212 */ /* 0x000fe200078e3cff */
[----:B------:R-:W-:-:S03]  /*29d20*/  IMAD.MOV.U32 R13, RZ, RZ, R0 ;  /* 0x000000ffff0d7224 */ /* 0x000fc600078e0000 */
[----:B------:R-:W-:-:S04]  /*29d30*/  @!P1 LOP3.LUT R2, R3, R2, RZ, 0x3c, !PT ;  /* 0x0000000203029212 */ /* 0x000fc800078e3cff */
[----:B------:R-:W-:-:S05]  /*29d40*/  @!P1 LOP3.LUT R3, R3, R2, RZ, 0x3c, !PT ;  /* 0x0000000203039212 */ /* 0x000fca00078e3cff */
[----:B------:R-:W-:Y:S01]  /*29d50*/  @!PT LDS RZ, [RZ] ;  /* 0x00000000fffff984 */ /* 0x000fe20000000800 */
[----:B------:R-:W-:Y:S01]  /*29d60*/  @!PT LDS RZ, [RZ] ;  /* 0x00000000fffff984 */ /* 0x000fe20000000800 */
[----:B------:R-:W-:Y:S01]  /*29d70*/  @!PT LDS RZ, [RZ] ;  /* 0x00000000fffff984 */ /* 0x000fe20000000800 */
[----:B------:R-:W-:Y:S04]  /*29d80*/  @!P1 LDGSTS.E.BYPASS.LTC128B.128 [R37+0xc400], desc[UR60][R2.64], !P3 ;  /* 0x0c40000002259fae */ /* 0x000fe8000d901d7c */
[----:B------:R-:W-:Y:S04]  /*29d90*/  @!P1 LDGSTS.E.BYPASS.LTC128B.128 [R37+0x10400], desc[UR60][R2.64+0x80], !P2 ;  /* 0x1040008002259fae */ /* 0x000fe8000d101d7c */
[----:B------:R0:W-:Y:S01]  /*29da0*/  @!P1 LDGSTS.E.BYPASS.LTC128B.128 [R37+0x14400], desc[UR60][R2.64+0x100], !P0 ;  /* 0x1440010002259fae */ /* 0x0001e2000c101d7c */
[----:B------:R-:W-:Y:S02]  /*29db0*/  ISETP.GE.AND P1, PT, R5, R32, PT ;  /* 0x000000200500720c */ /* 0x000fe40003f26270 */
[----:B------:R-:W-:Y:S01]  /*29dc0*/  IADD3 R5, R28, 0x20, RZ ;  /* 0x000000201c057810 */ /* 0x000fe20007ffe0ff */
[----:B0-----:R-:W-:-:S10]  /*29dd0*/  IMAD.MOV.U32 R2, RZ, RZ, R14 ;  /* 0x000000ffff027224 */ /* 0x001fd400078e000e */
[----:B------:R-:W-:Y:S05]  /*29de0*/  WARPSYNC.COLLECTIVE R15, `(.L_x_2090) ;  /* 0x000000000f087348 */ /* 0x000fea0003c00000 */
[----:B------:R0:W1:Y:S02]  /*29df0*/  SHFL.IDX P6, R14, R13, R12, R11 ;  /* 0x0000000c0d0e7389 */ /* 0x00006400000c000b */
[----:B01----:R-:W-:Y:S01]  /*29e00*/  ENDCOLLECTIVE ;  /* 0x000000000000791b */ /* 0x003fe20003800000 */
.L_x_2090:
[----:B------:R-:W-:Y:S02]  /*29e10*/  IMAD.MOV.U32 R13, RZ, RZ, R4 ;  /* 0x000000ffff0d7224 */ /* 0x000fe400078e0004 */
[----:B------:R-:W-:Y:S02]  /*29e20*/  IMAD.MOV.U32 R12, RZ, RZ, 0x2 ;  /* 0x00000002ff0c7424 */ /* 0x000fe400078e00ff */
[----:B------:R-:W-:-:S07]  /*29e30*/  IMAD.MOV.U32 R3, RZ, RZ, R14 ;  /* 0x000000ffff037224 */ /* 0x000fce00078e000e */
[----:B------:R-:W-:Y:S05]  /*29e40*/  WARPSYNC.COLLECTIVE R15, `(.L_x_2091) ;  /* 0x000000000f087348 */ /* 0x000fea0003c00000 */
[----:B------:R0:W1:Y:S02]  /*29e50*/  SHFL.IDX P6, R14, R13, R12, R11 ;  /* 0x0000000c0d0e7389 */ /* 0x00006400000c000b */
[----:B01----:R-:W-:Y:S01]  /*29e60*/  ENDCOLLECTIVE ;  /* 0x000000000000791b */ /* 0x003fe20003800000 */
.L_x_2091:
        /* <DEDUP_REMOVED lines=12> */
[----:B------:R-:W-:Y:S01]  /*29f30*/  ISETP.GE.AND P1, PT, R5, R32, PT ;  /* 0x000000200500720c */ /* 0x000fe20003f26270 */
[----:B------:R-:W-:-:S02]  /*29f40*/  VIADD R5, R28, 0x30 ;  /* 0x000000301c057836 */ /* 0x000fc40000000000 */
[----:B0-----:R-:W-:-:S10]  /*29f50*/  IMAD.MOV.U32 R2, RZ, RZ, R14 ;  /* 0x000000ffff027224 */ /* 0x001fd400078e000e */
[----:B------:R-:W-:Y:S05]  /*29f60*/  WARPSYNC.COLLECTIVE R15, `(.L_x_2092) ;  /* 0x000000000f087348 */ /* 0x000fea0003c00000 */
[----:B------:R0:W1:Y:S02]  /*29f70*/  SHFL.IDX P6, R14, R13, R12, R11 ;  /* 0x0000000c0d0e7389 */ /* 0x00006400000c000b */
[----:B01----:R-:W-:Y:S01]  /*29f80*/  ENDCOLLECTIVE ;  /* 0x000000000000791b */ /* 0x003fe20003800000 */
.L_x_2092:
[----:B------:R-:W-:Y:S02]  /*29f90*/  IMAD.MOV.U32 R13, RZ, RZ, R4 ;  /* 0x000000ffff0d7224 */ /* 0x000fe400078e0004 */
[----:B------:R-:W-:Y:S01]  /*29fa0*/  IMAD.MOV.U32 R12, RZ, RZ, 0x3 ;  /* 0x00000003ff0c7424 */ /* 0x000fe200078e00ff */
[----:B------:R-:W-:-:S07]  /*29fb0*/  MOV R3, R14 ;  /* 0x0000000e00037202 */ /* 0x000fce0000000f00 */
[----:B------:R-:W-:Y:S05]  /*29fc0*/  WARPSYNC.COLLECTIVE R15, `(.L_x_2093) ;  /* 0x000000000f087348 */ /* 0x000fea0003c00000 */
[----:B------:R0:W1:Y:S02]  /*29fd0*/  SHFL.IDX P6, R14, R13, R12, R11 ;  /* 0x0000000c0d0e7389 */ /* 0x00006400000c000b */
[----:B01----:R-:W-:Y:S01]  /*29fe0*/  ENDCOLLECTIVE ;  /* 0x000000000000791b */ /* 0x003fe20003800000 */
.L_x_2093:
        /* <DEDUP_REMOVED lines=13> */
[----:B------:R-:W-:Y:S01]  /*2a0c0*/  VIADD R5, R28, 0x40 ;  /* 0x000000401c057836 */ /* 0x000fe20000000000 */
[----:B0-----:R-:W-:-:S11]  /*2a0d0*/  MOV R2, R14 ;  /* 0x0000000e00027202 */ /* 0x001fd60000000f00 */
[----:B------:R-:W-:Y:S05]  /*2a0e0*/  WARPSYNC.COLLECTIVE R15, `(.L_x_2094) ;  /* 0x000000000f087348 */ /* 0x000fea0003c00000 */
[----:B------:R0:W1:Y:S02]  /*2a0f0*/  SHFL.IDX P6, R14, R13, R12, R11 ;  /* 0x0000000c0d0e7389 */ /* 0x00006400000c000b */
[----:B01----:R-:W-:Y:S01]  /*2a100*/  ENDCOLLECTIVE ;  /* 0x000000000000791b */ /* 0x003fe20003800000 */
.L_x_2094:
[----:B------:R-:W-:Y:S01]  /*2a110*/  MOV R13, R4 ;  /* 0x00000004000d7202 */ /* 0x000fe20000000f00 */
[----:B------:R-:W-:Y:S02]  /*2a120*/  IMAD.MOV.U32 R12, RZ, RZ, 0x4 ;  /* 0x00000004ff0c7424 */ /* 0x000fe400078e00ff */
[----:B------:R-:W-:-:S07]  /*2a130*/  IMAD.MOV.U32 R3, RZ, RZ, R14 ;  /* 0x000000ffff037224 */ /* 0x000fce00078e000e */
[----:B------:R-:W-:Y:S05]  /*2a140*/  WARPSYNC.COLLECTIVE R15, `(.L_x_2095) ;  /* 0x000000000f087348 */ /* 0x000fea0003c00000 */
[----:B------:R0:W1:Y:S02]  /*2a150*/  SHFL.IDX P6, R14, R13, R12, R11 ;  /* 0x0000000c0d0e7389 */ /* 0x00006400000c000b */
[----:B01----:R-:W-:Y:S01]  /*2a160*/  ENDCOLLECTIVE ;  /* 0x000000000000791b */ /* 0x003fe20003800000 */
.L_x_2095:
        /* <DEDUP_REMOVED lines=18> */
.L_x_2096:
[----:B------:R-:W-:Y:S02]  /*2a290*/  IMAD.MOV.U32 R13, RZ, RZ, R4 ;  /* 0x000000ffff0d7224 */ /* 0x000fe400078e0004 */
[----:B------:R-:W-:Y:S02]  /*2a2a0*/  IMAD.MOV.U32 R12, RZ, RZ, 0x5 ;  /* 0x00000005ff0c7424 */ /* 0x000fe400078e00ff */
[----:B------:R-:W-:-:S07]  /*2a2b0*/  IMAD.MOV.U32 R3, RZ, RZ, R14 ;  /* 0x000000ffff037224 */ /* 0x000fce00078e000e */
[----:B------:R-:W-:Y:S05]  /*2a2c0*/  WARPSYNC.COLLECTIVE R15, `(.L_x_2097) ;  /* 0x000000000f087348 */ /* 0x000fea0003c00000 */
[----:B------:R0:W1:Y:S02]  /*2a2d0*/  SHFL.IDX P6, R14, R13, R12, R11 ;  /* 0x0000000c0d0e7389 */ /* 0x00006400000c000b */
[----:B01----:R-:W-:Y:S01]  /*2a2e0*/  ENDCOLLECTIVE ;  /* 0x000000000000791b */ /* 0x003fe20003800000 */
.L_x_2097:
[----:B------:R-:W-:-:S04]  /*2a2f0*/  @!P1 LEA R3, P4, R8, R3, 0x1 ;  /* 0x0000000308039211 */ /* 0x000fc800078808ff */
[----:B------:R-:W-:-:S04]  /*2a300*/  @!P1 IADD3.X R2, RZ, R2, RZ, P4, !PT ;  /* 0x00000002ff029210 */ /* 0x000fc800027fe4ff */
[----:B------:R-:W-:Y:S02]  /*2a310*/  @!P1 LOP3.LUT R3, R3, R2, RZ, 0x3c, !PT ;  /* 0x0000000203039212 */ /* 0x000fe400078e3cff */
[----:B------:R-:W-:Y:S02]  /*2a320*/  MOV R13, R0 ;  /* 0x00000000000d7202 */ /* 0x000fe40000000f00 */
        /* <DEDUP_REMOVED lines=14> */
.L_x_2098:
[----:B------:R-:W-:Y:S01]  /*2a410*/  IMAD.MOV.U32 R13, RZ, RZ, R4 ;  /* 0x000000ffff0d7224 */ /* 0x000fe200078e0004 */
[----:B------:R-:W-:Y:S01]  /*2a420*/  MOV R12, 0x6 ;  /* 0x00000006000c7802 */ /* 0x000fe20000000f00 */
[----:B------:R-:W-:-:S07]  /*2a430*/  IMAD.MOV.U32 R3, RZ, RZ, R14 ;  /* 0x000000ffff037224 */ /* 0x000fce00078e000e */
[----:B------:R-:W-:Y:S05]  /*2a440*/  WARPSYNC.COLLECTIVE R15, `(.L_x_2099) ;  /* 0x000000000f087348 */ /* 0x000fea0003c00000 */
[----:B------:R0:W1:Y:S02]  /*2a450*/  SHFL.IDX P6, R14, R13, R12, R11 ;  /* 0x0000000c0d0e7389 */ /* 0x00006400000c000b */
[----:B01----:R-:W-:Y:S01]  /*2a460*/  ENDCOLLECTIVE ;  /* 0x000000000000791b */ /* 0x003fe20003800000 */
.L_x_2099:
        /* <DEDUP_REMOVED lines=17> */
.L_x_2100:
[----:B------:R-:W-:Y:S01]  /*2a580*/  MOV R13, R4 ;  /* 0x00000004000d7202 */ /* 0x000fe20000000f00 */
[----:B------:R-:W-:Y:S02]  /*2a590*/  IMAD.MOV.U32 R12, RZ, RZ, 0x7 ;  /* 0x00000007ff0c7424 */ /* 0x000fe400078e00ff */
[----:B------:R-:W-:-:S07]  /*2a5a0*/  IMAD.MOV.U32 R3, RZ, RZ, R14 ;  /* 0x000000ffff037224 */ /* 0x000fce00078e000e */
[----:B------:R-:W-:Y:S05]  /*2a5b0*/  WARPSYNC.COLLECTIVE R15, `(.L_x_2101) ;  /* 0x000000000f087348 */ /* 0x000fea0003c00000 */
[----:B------:R0:W1:Y:S02]  /*2a5c0*/  SHFL.IDX P6, R14, R13, R12, R11 ;  /* 0x0000000c0d0e7389 */ /* 0x00006400000c000b */
[----:B01----:R-:W-:Y:S01]  /*2a5d0*/  ENDCOLLECTIVE ;  /* 0x000000000000791b */ /* 0x003fe20003800000 */
.L_x_2101:
[----:B------:R-:W-:-:S05]  /*2a5e0*/  @!P1 LEA R3, P4, R8, R3, 0x1 ;  /* 0x0000000308039211 */ /* 0x000fca00078808ff */
[----:B------:R-:W-:-:S05]  /*2a5f0*/  @!P1 IMAD.X R2, RZ, RZ, R2, P4 ;  /* 0x000000ffff029224 */ /* 0x000fca00020e0602 */
[----:B------:R-:W-:Y:S01]  /*2a600*/  @!P1 LOP3.LUT R3, R3, R2, RZ, 0x3c, !PT ;  /* 0x0000000203039212 */ /* 0x000fe200078e3cff */
[----:B------:R-:W-:-:S03]  /*2a610*/  IMAD.MOV.U32 R13, RZ, RZ, R0 ;  /* 0x000000ffff0d7224 */ /* 0x000fc600078e0000 */
[----:B------:R-:W-:-:S04]  /*2a620*/  @!P1 LOP3.LUT R2, R3, R2, RZ, 0x3c, !PT ;  /* 0x0000000203029212 */ /* 0x000fc800078e3cff */
[----:B------:R-:W-:Y:S01]  /*2a630*/  @!P1 LOP3.LUT R3, R3, R2, RZ, 0x3c, !PT ;  /* 0x0000000203039212 */ /* 0x000fe200078e3cff */
[----:B------:R-:W-:-:S04]  /*2a640*/  IMAD.MOV.U32 R4, RZ, RZ, R14 ;  /* 0x000000ffff047224 */ /* 0x000fc800078e000e */
[----:B------:R-:W-:Y:S01]  /*2a650*/  @!PT LDS RZ, [RZ] ;  /* 0x00000000fffff984 */ /* 0x000fe20000000800 */
[----:B------:R-:W-:Y:S01]  /*2a660*/  @!PT LDS RZ, [RZ] ;  /* 0x00000000fffff984 */ /* 0x000fe20000000800 */
[----:B------:R-:W-:Y:S01]  /*2a670*/  @!PT LDS RZ, [RZ] ;  /* 0x00000000fffff984 */ /* 0x000fe20000000800 */
[----:B------:R0:W-:Y:S04]  /*2a680*/  @!P1 LDGSTS.E.BYPASS.LTC128B.128 [R37+0xf400], desc[UR60][R2.64], !P3 ;  /* 0x0f40000002259fae */ /* 0x0001e8000d901d7c */
[----:B------:R0:W-:Y:S04]  /*2a690*/  @!P1 LDGSTS.E.BYPASS.LTC128B.128 [R37+0x13400], desc[UR60][R2.64+0x80], !P2 ;  /* 0x1340008002259fae */ /* 0x0001e8000d101d7c */
[----:B------:R0:W-:Y:S02]  /*2a6a0*/  @!P1 LDGSTS.E.BYPASS.LTC128B.128 [R37+0x17400], desc[UR60][R2.64+0x100], !P0 ;  /* 0x1740010002259fae */ /* 0x0001e4000c101d7c */
[----:B0-----:R-:W-:Y:S05]  /*2a6b0*/  WARPSYNC.COLLECTIVE R15, `(.L_x_2102) ;  /* 0x000000000f087348 */ /* 0x001fea0003c00000 */
[----:B------:R1:W2:Y:S02]  /*2a6c0*/  SHFL.IDX P6, R14, R13, R12, R11 ;  /* 0x0000000c0d0e7389 */ /* 0x0002a400000c000b */
[----:B012---:R-:W-:Y:S01]  /*2a6d0*/  ENDCOLLECTIVE ;  /* 0x000000000000791b */ /* 0x007fe20003800000 */
.L_x_2102:
[----:B------:R-:W-:Y:S05]  /*2a6e0*/  BRA `(.L_x_2103) ;  /* 0xffffffac00107947 */ /* 0x000fea000383ffff */
.L_x_1956:
[----:B0-----:R0:W1:Y:S02]  /*2a6f0*/  SYNCS.PHASECHK.TRANS64.TRYWAIT P0, [R23+URZ+0x2a820], R2 ;  /* 0x02a82002170075a7 */ /* 0x001064000800017f */
[----:B-1----:R-:W-:Y:S05]  /*2a700*/  @!P0 NANOSLEEP.SYNCS 0x989680 ;  /* 0x009896800000895d */ /* 0x002fea0003900000 */
[----:B------:R-:W1:Y:S02]  /*2a710*/  @!P0 SYNCS.PHASECHK.TRANS64 P0, [R23+URZ+0x2a820], R2 ;  /* 0x02a82002170085a7 */ /* 0x000e64000800007f */
[----:B-1----:R-:W-:Y:S05]  /*2a720*/  @!P0 BRA `(.L_x_1956) ;  /* 0xfffffffc00f08947 */ /* 0x002fea000383ffff */
[----:B------:R-:W-:Y:S05]  /*2a730*/  BRA `(.L_x_2104) ;  /* 0xffffffac00887947 */ /* 0x000fea000383ffff */
.L_x_1961:
[----:B0-----:R0:W1:Y:S02]  /*2a740*/  SYNCS.PHASECHK.TRANS64.TRYWAIT P0, [R5+URZ+0x2a840], R0 ;  /* 0x02a84000050075a7 */ /* 0x001064000800017f */
[----:B-1----:R-:W-:Y:S05]  /*2a750*/  @!P0 NANOSLEEP.SYNCS 0x989680 ;  /* 0x009896800000895d */ /* 0x002fea0003900000 */
[----:B------:R-:W1:Y:S02]  /*2a760*/  @!P0 SYNCS.PHASECHK.TRANS64 P0, [R5+URZ+0x2a840], R0 ;  /* 0x02a84000050085a7 */ /* 0x000e64000800007f */
[----:B-1----:R-:W-:Y:S05]  /*2a770*/  @!P0 BRA `(.L_x_1961) ;  /* 0xfffffffc00f08947 */ /* 0x002fea000383ffff */
[----:B------:R-:W-:Y:S05]  /*2a780*/  BRA `(.L_x_2105) ;  /* 0xffffffb0004c7947 */ /* 0x000fea000383ffff */
.L_x_1962:
        /* <DEDUP_REMOVED lines=8> */
.L_x_2107:
[----:B------:R-:W-:Y:S05]  /*2a810*/  BSYNC B1 ;  /* 0x0000000000017941 */ /* 0x000fea0003800000 */
.L_x_2106:
        /* <DEDUP_REMOVED lines=10> */
.L_x_2108:
[----:B------:R-:W-:Y:S02]  /*2a8c0*/  IMAD.MOV.U32 R13, RZ, RZ, R8 ;  /* 0x000000ffff0d7224 */ /* 0x000fe400078e0008 */
[----:B------:R-:W-:Y:S02]  /*2a8d0*/  IMAD.MOV.U32 R12, RZ, RZ, 0x1 ;  /* 0x00000001ff0c7424 */ /* 0x000fe400078e00ff */
[----:B------:R-:W-:Y:S02]  /*2a8e0*/  IMAD.SHL.U32 R35, R35, 0x8, RZ ;  /* 0x0000000823237824 */ /* 0x000fe400078e00ff */
[----:B------:R-:W-:-:S07]  /*2a8f0*/  IMAD.MOV.U32 R2, RZ, RZ, R14 ;  /* 0x000000ffff027224 */ /* 0x000fce00078e000e */
[----:B------:R-:W-:Y:S05]  /*2a900*/  WARPSYNC.COLLECTIVE R15, `(.L_x_2109) ;  /* 0x000000000f087348 */ /* 0x000fea0003c00000 */
[----:B------:R0:W1:Y:S02]  /*2a910*/  SHFL.IDX P6, R14, R13, R12, R11 ;  /* 0x0000000c0d0e7389 */ /* 0x00006400000c000b */
[----:B01----:R-:W-:Y:S01]  /*2a920*/  ENDCOLLECTIVE ;  /* 0x000000000000791b */ /* 0x003fe20003800000 */
.L_x_2109:
        /* <DEDUP_REMOVED lines=15> */
.L_x_2110:
[----:B------:R-:W-:Y:S01]  /*2aa20*/  IMAD.MOV.U32 R13, RZ, RZ, R8 ;  /* 0x000000ffff0d7224 */ /* 0x000fe200078e0008 */
[----:B------:R-:W-:Y:S01]  /*2aa30*/  MOV R12, 0x2 ;  /* 0x00000002000c7802 */ /* 0x000fe20000000f00 */
[----:B------:R-:W-:-:S07]  /*2aa40*/  IMAD.MOV.U32 R2, RZ, RZ, R14 ;  /* 0x000000ffff027224 */ /* 0x000fce00078e000e */
[----:B------:R-:W-:Y:S05]  /*2aa50*/  WARPSYNC.COLLECTIVE R15, `(.L_x_2111) ;  /* 0x000000000f087348 */ /* 0x000fea0003c00000 */
[----:B------:R0:W1:Y:S02]  /*2aa60*/  SHFL.IDX P6, R14, R13, R12, R11 ;  /* 0x0000000c0d0e7389 */ /* 0x00006400000c000b */
[----:B01----:R-:W-:Y:S01]  /*2aa70*/  ENDCOLLECTIVE ;  /* 0x000000000000791b */ /* 0x003fe20003800000 */
.L_x_2111:
        /* <DEDUP_REMOVED lines=13> */
.L_x_2112:
[----:B------:R-:W-:Y:S01]  /*2ab50*/  MOV R13, R8 ;  /* 0x00000008000d7202 */ /* 0x000fe20000000f00 */
[----:B------:R-:W-:Y:S02]  /*2ab60*/  IMAD.MOV.U32 R12, RZ, RZ, 0x3 ;  /* 0x00000003ff0c7424 */ /* 0x000fe400078e00ff */
[----:B------:R-:W-:-:S07]  /*2ab70*/  IMAD.MOV.U32 R2, RZ, RZ, R14 ;  /* 0x000000ffff027224 */ /* 0x000fce00078e000e */
[----:B------:R-:W-:Y:S05]  /*2ab80*/  WARPSYNC.COLLECTIVE R15, `(.L_x_2113) ;  /* 0x000000000f087348 */ /* 0x000fea0003c00000 */
[----:B------:R0:W1:Y:S02]  /*2ab90*/  SHFL.IDX P6, R14, R13, R12, R11 ;  /* 0x0000000c0d0e7389 */ /* 0x00006400000c000b */
[----:B01----:R-:W-:Y:S01]  /*2aba0*/  ENDCOLLECTIVE ;  /* 0x000000000000791b */ /* 0x003fe20003800000 */
.L_x_2113:
        /* <DEDUP_REMOVED lines=13> */
.L_x_2114:
[----:B------:R-:W-:Y:S02]  /*2ac80*/  IMAD.MOV.U32 R13, RZ, RZ, R8 ;  /* 0x000000ffff0d7224 */ /* 0x000fe400078e0008 */
[----:B------:R-:W-:Y:S02]  /*2ac90*/  IMAD.MOV.U32 R12, RZ, RZ, 0x4 ;  /* 0x00000004ff0c7424 */ /* 0x000fe400078e00ff */
[----:B------:R-:W-:-:S07]  /*2aca0*/  IMAD.MOV.U32 R2, RZ, RZ, R14 ;  /* 0x000000ffff027224 */ /* 0x000fce00078e000e */
[----:B------:R-:W-:Y:S05]  /*2acb0*/  WARPSYNC.COLLECTIVE R15, `(.L_x_2115) ;  /* 0x000000000f087348 */ /* 0x000fea0003c00000 */
[----:B------:R0:W1:Y:S02]  /*2acc0*/  SHFL.IDX P6, R14, R13, R12, R11 ;  /* 0x0000000c0d0e7389 */ /* 0x00006400000c000b */
[----:B01----:R-:W-:Y:S01]  /*2acd0*/  ENDCOLLECTIVE ;  /* 0x000000000000791b */ /* 0x003fe20003800000 */
.L_x_2115:
        /* <DEDUP_REMOVED lines=13> */
.L_x_2116:
[----:B------:R-:W-:Y:S02]  /*2adb0*/  IMAD.MOV.U32 R13, RZ, RZ, R8 ;  /* 0x000000ffff0d7224 */ /* 0x000fe400078e0008 */
[----:B------:R-:W-:Y:S01]  /*2adc0*/  IMAD.MOV.U32 R12, RZ, RZ, 0x5 ;  /* 0x00000005ff0c7424 */ /* 0x000fe200078e00ff */
[----:B------:R-:W-:-:S07]  /*2add0*/  MOV R2, R14 ;  /* 0x0000000e00027202 */ /* 0x000fce0000000f00 */
[----:B------:R-:W-:Y:S05]  /*2ade0*/  WARPSYNC.COLLECTIVE R15, `(.L_x_2117) ;  /* 0x000000000f087348 */ /* 0x000fea0003c00000 */
[----:B------:R0:W1:Y:S02]  /*2adf0*/  SHFL.IDX P6, R14, R13, R12, R11 ;  /* 0x0000000c0d0e7389 */ /* 0x00006400000c000b */
[----:B01----:R-:W-:Y:S01]  /*2ae00*/  ENDCOLLECTIVE ;  /* 0x000000000000791b */ /* 0x003fe20003800000 */
.L_x_2117:
        /* <DEDUP_REMOVED lines=13> */
.L_x_2118:
[----:B------:R-:W-:Y:S01]  /*2aee0*/  IMAD.MOV.U32 R2, RZ, RZ, R14 ;  /* 0x000000ffff027224 */ /* 0x000fe200078e000e */
[----:B------:R-:W-:Y:S06]  /*2aef0*/  BRA `(.L_x_2119) ;  /* 0xffffffac00847947 */ /* 0x000fec000383ffff */
.L_x_1967:
[----:B-1----:R1:W2:Y:S02]  /*2af00*/  SYNCS.PHASECHK.TRANS64.TRYWAIT P0, [R5+URZ+0x2a860], R2 ;  /* 0x02a86002050075a7 */ /* 0x0022a4000800017f */
[----:B--2---:R-:W-:Y:S05]  /*2af10*/  @!P0 NANOSLEEP.SYNCS 0x989680 ;  /* 0x009896800000895d */ /* 0x004fea0003900000 */
[----:B------:R-:W2:Y:S02]  /*2af20*/  @!P0 SYNCS.PHASECHK.TRANS64 P0, [R5+URZ+0x2a860], R2 ;  /* 0x02a86002050085a7 */ /* 0x000ea4000800007f */
[----:B--2---:R-:W-:Y:S05]  /*2af30*/  @!P0 BRA `(.L_x_1967) ;  /* 0xfffffffc00f08947 */ /* 0x004fea000383ffff */
[----:B------:R-:W-:Y:S05]  /*2af40*/  BRA `(.L_x_2120) ;  /* 0xffffffac00e07947 */ /* 0x000fea000383ffff */
.L_x_1968:
[----:B------:R-:W-:Y:S01]  /*2af50*/  BSSY B1, `(.L_x_2121) ;  /* 0x0000008000017945 */ /* 0x000fe20003800000 */
[----:B------:R-:W-:Y:S01]  /*2af60*/  IMAD.MOV.U32 R13, RZ, RZ, R24 ;  /* 0x000000ffff0d7224 */ /* 0x000fe200078e0018 */
[----:B------:R-:W-:Y:S01]  /*2af70*/  MOV R15, 0xffffffff ;  /* 0xffffffff000f7802 */ /* 0x000fe20000000f00 */
[----:B------:R-:W-:Y:S02]  /*2af80*/  IMAD.MOV.U32 R12, RZ, RZ, RZ ;  /* 0x000000ffff0c7224 */ /* 0x000fe400078e00ff */
[----:B------:R-:W-:-:S07]  /*2af90*/  IMAD.MOV.U32 R11, RZ, RZ, 0x181f ;  /* 0x0000181fff0b7424 */ /* 0x000fce00078e00ff */
[----:B-1----:R-:W-:Y:S05]  /*2afa0*/  WARPSYNC.COLLECTIVE R15, `(.L_x_2122) ;  /* 0x000000000f087348 */ /* 0x002fea0003c00000 */
[----:B------:R0:W2:Y:S02]  /*2afb0*/  SHFL.IDX P6, R14, R13, R12, R11 ;  /* 0x0000000c0d0e7389 */ /* 0x0000a400000c000b */
[----:B012---:R-:W-:Y:S01]  /*2afc0*/  ENDCOLLECTIVE ;  /* 0x000000000000791b */ /* 0x007fe20003800000 */
.L_x_2122:
[----:B------:R-:W-:Y:S05]  /*2afd0*/  BSYNC B1 ;  /* 0x0000000000017941 */ /* 0x000fea0003800000 */
.L_x_2121:
        /* <DEDUP_REMOVED lines=9> */
.L_x_2123:
[----:B------:R-:W-:Y:S01]  /*2b070*/  IMAD.MOV.U32 R13, RZ, RZ, R24 ;  /* 0x000000ffff0d7224 */ /* 0x000fe200078e0018 */
[----:B------:R-:W-:Y:S01]  /*2b080*/  MOV R12, 0x1 ;  /* 0x00000001000c7802 */ /* 0x000fe20000000f00 */
[----:B------:R-:W-:-:S07]  /*2b090*/  IMAD.MOV.U32 R2, RZ, RZ, R14 ;  /* 0x000000ffff027224 */ /* 0x000fce00078e000e */
[----:B------:R-:W-:Y:S05]  /*2b0a0*/  WARPSYNC.COLLECTIVE R15, `(.L_x_2124) ;  /* 0x000000000f087348 */ /* 0x000fea0003c00000 */
[----:B------:R0:W1:Y:S02]  /*2b0b0*/  SHFL.IDX P6, R14, R13, R12, R11 ;  /* 0x0000000c0d0e7389 */ /* 0x00006400000c000b */
[----:B01----:R-:W-:Y:S01]  /*2b0c0*/  ENDCOLLECTIVE ;  /* 0x000000000000791b */ /* 0x003fe20003800000 */
.L_x_2124:
        /* <DEDUP_REMOVED lines=15> */
.L_x_2125:
[----:B------:R-:W-:Y:S01]  /*2b1c0*/  MOV R13, R24 ;  /* 0x00000018000d7202 */ /* 0x000fe20000000f00 */
[----:B------:R-:W-:Y:S02]  /*2b1d0*/  IMAD.MOV.U32 R12, RZ, RZ, 0x2 ;  /* 0x00000002ff0c7424 */ /* 0x000fe400078e00ff */
[----:B------:R-:W-:-:S07]  /*2b1e0*/  IMAD.MOV.U32 R2, RZ, RZ, R14 ;  /* 0x000000ffff027224 */ /* 0x000fce00078e000e */
[----:B------:R-:W-:Y:S05]  /*2b1f0*/  WARPSYNC.COLLECTIVE R15, `(.L_x_2126) ;  /* 0x000000000f087348 */ /* 0x000fea0003c00000 */
[----:B------:R0:W1:Y:S02]  /*2b200*/  SHFL.IDX P6, R14, R13, R12, R11 ;  /* 0x0000000c0d0e7389 */ /* 0x00006400000c000b */
[----:B01----:R-:W-:Y:S01]  /*2b210*/  ENDCOLLECTIVE ;  /* 0x000000000000791b */ /* 0x003fe20003800000 */
.L_x_2126:
        /* <DEDUP_REMOVED lines=14> */
.L_x_2127:
[----:B------:R-:W-:Y:S02]  /*2b300*/  IMAD.MOV.U32 R13, RZ, RZ, R24 ;  /* 0x000000ffff0d7224 */ /* 0x000fe400078e0018 */
[----:B------:R-:W-:Y:S02]  /*2b310*/  IMAD.MOV.U32 R12, RZ, RZ, 0x3 ;  /* 0x00000003ff0c7424 */ /* 0x000fe400078e00ff */
[----:B------:R-:W-:-:S07]  /*2b320*/  IMAD.MOV.U32 R2, RZ, RZ, R14 ;  /* 0x000000ffff027224 */ /* 0x000fce00078e000e */
[----:B------:R-:W-:Y:S05]  /*2b330*/  WARPSYNC.COLLECTIVE R15, `(.L_x_2128) ;  /* 0x000000000f087348 */ /* 0x000fea0003c00000 */
[----:B------:R0:W1:Y:S02]  /*2b340*/  SHFL.IDX P6, R14, R13, R12, R11 ;  /* 0x0000000c0d0e7389 */ /* 0x00006400000c000b */
[----:B01----:R-:W-:Y:S01]  /*2b350*/  ENDCOLLECTIVE ;  /* 0x000000000000791b */ /* 0x003fe20003800000 */
.L_x_2128:
        /* <DEDUP_REMOVED lines=14> */
.L_x_2129:
[----:B------:R-:W-:Y:S02]  /*2b440*/  IMAD.MOV.U32 R13, RZ, RZ, R24 ;  /* 0x000000ffff0d7224 */ /* 0x000fe400078e0018 */
[----:B------:R-:W-:Y:S01]  /*2b450*/  IMAD.MOV.U32 R12, RZ, RZ, 0x4 ;  /* 0x00000004ff0c7424 */ /* 0x000fe200078e00ff */
[----:B------:R-:W-:-:S07]  /*2b460*/  MOV R2, R14 ;  /* 0x0000000e00027202 */ /* 0x000fce0000000f00 */
[----:B------:R-:W-:Y:S05]  /*2b470*/  WARPSYNC.COLLECTIVE R15, `(.L_x_2130) ;  /* 0x000000000f087348 */ /* 0x000fea0003c00000 */
[----:B------:R0:W1:Y:S02]  /*2b480*/  SHFL.IDX P6, R14, R13, R12, R11 ;  /* 0x0000000c0d0e7389 */ /* 0x00006400000c000b */
[----:B01----:R-:W-:Y:S01]  /*2b490*/  ENDCOLLECTIVE ;  /* 0x000000000000791b */ /* 0x003fe20003800000 */
.L_x_2130:
        /* <DEDUP_REMOVED lines=14> */
.L_x_2131:
[----:B------:R-:W-:Y:S02]  /*2b580*/  IMAD.MOV.U32 R13, RZ, RZ, R24 ;  /* 0x000000ffff0d7224 */ /* 0x000fe400078e0018 */
[----:B------:R-:W-:Y:S02]  /*2b590*/  IMAD.MOV.U32 R12, RZ, RZ, 0x5 ;  /* 0x00000005ff0c7424 */ /* 0x000fe400078e00ff */
[----:B------:R-:W-:-:S07]  /*2b5a0*/  IMAD.MOV.U32 R2, RZ, RZ, R14 ;  /* 0x000000ffff027224 */ /* 0x000fce00078e000e */
[----:B------:R-:W-:Y:S05]  /*2b5b0*/  WARPSYNC.COLLECTIVE R15, `(.L_x_2132) ;  /* 0x000000000f087348 */ /* 0x000fea0003c00000 */
[----:B------:R0:W1:Y:S02]  /*2b5c0*/  SHFL.IDX P6, R14, R13, R12, R11 ;  /* 0x0000000c0d0e7389 */ /* 0x00006400000c000b */
[----:B01----:R-:W-:Y:S01]  /*2b5d0*/  ENDCOLLECTIVE ;  /* 0x000000000000791b */ /* 0x003fe20003800000 */
.L_x_2132:
        /* <DEDUP_REMOVED lines=13> */
.L_x_2133:
[----:B------:R-:W-:Y:S01]  /*2b6b0*/  @!PT LDS RZ, [RZ] ;  /* 0x00000000fffff984 */ /* 0x000fe20000000800 */
[----:B------:R-:W-:Y:S01]  /*2b6c0*/  @!PT LDS RZ, [RZ] ;  /* 0x00000000fffff984 */ /* 0x000fe20000000800 */
[----:B------:R-:W-:Y:S01]  /*2b6d0*/  @!PT LDS RZ, [RZ] ;  /* 0x00000000fffff984 */ /* 0x000fe20000000800 */
[----:B------:R0:W-:Y:S02]  /*2b6e0*/  LDGSTS.E.BYPASS.LTC128B.128 [R4+0x5400], desc[UR60][R2.64+0x80], !P2 ;  /* 0x0540008002047fae */ /* 0x0001e4000d101d7c */
[----:B0-----:R-:W-:Y:S01]  /*2b6f0*/  IMAD.MOV.U32 R2, RZ, RZ, R14 ;  /* 0x000000ffff027224 */ /* 0x001fe200078e000e */
[----:B------:R-:W-:Y:S06]  /*2b700*/  BRA `(.L_x_2134) ;  /* 0xffffffa800d07947 */ /* 0x000fec000383ffff */
.L_x_1976:
[----:B0-----:R0:W1:Y:S02]  /*2b710*/  SYNCS.PHASECHK.TRANS64.TRYWAIT P0, [R0+URZ+0x2a860], R3 ;  /* 0x02a86003000075a7 */ /* 0x001064000800017f */
[----:B-1----:R-:W-:Y:S05]  /*2b720*/  @!P0 NANOSLEEP.SYNCS 0x989680 ;  /* 0x009896800000895d */ /* 0x002fea0003900000 */
[----:B------:R-:W1:Y:S02]  /*2b730*/  @!P0 SYNCS.PHASECHK.TRANS64 P0, [R0+URZ+0x2a860], R3 ;  /* 0x02a86003000085a7 */ /* 0x000e64000800007f */
[----:B-1----:R-:W-:Y:S05]  /*2b740*/  @!P0 BRA `(.L_x_1976) ;  /* 0xfffffffc00f08947 */ /* 0x002fea000383ffff */
[----:B------:R-:W-:Y:S05]  /*2b750*/  BRA `(.L_x_2135) ;  /* 0xffffffac00f07947 */ /* 0x000fea000383ffff */
.L_x_1977:
        /* <DEDUP_REMOVED lines=8> */
.L_x_2137:
[----:B------:R-:W-:Y:S05]  /*2b7e0*/  BSYNC B0 ;  /* 0x0000000000007941 */ /* 0x000fea0003800000 */
.L_x_2136:
        /* <DEDUP_REMOVED lines=12> */
.L_x_2138:
[C---:B------:R-:W-:Y:S02]  /*2b8b0*/  ISETP.LT.OR P4, PT, R6.reuse, 0x1, !P0 ;  /* 0x000000010600780c */ /* 0x040fe40004781670 */
[----:B------:R-:W-:Y:S02]  /*2b8c0*/  ISETP.LT.OR P3, PT, R6, 0x1, P1 ;  /* 0x000000010600780c */ /* 0x000fe40000f61670 */
[----:B------:R-:W-:Y:S01]  /*2b8d0*/  LEA R4, R4, R23, 0x1 ;  /* 0x0000001704047211 */ /* 0x000fe200078e08ff */
[----:B------:R-:W-:Y:S02]  /*2b8e0*/  IMAD.MOV.U32 R13, RZ, RZ, R24 ;  /* 0x000000ffff0d7224 */ /* 0x000fe400078e0018 */
[----:B------:R-:W-:Y:S02]  /*2b8f0*/  IMAD.MOV.U32 R12, RZ, RZ, 0x1 ;  /* 0x00000001ff0c7424 */ /* 0x000fe400078e00ff */
[----:B------:R-:W-:-:S05]  /*2b900*/  IMAD.SHL.U32 R5, R5, 0x8, RZ ;  /* 0x0000000805057824 */ /* 0x000fca00078e00ff */
[----:B------:R-:W-:-:S05]  /*2b910*/  LOP3.LUT R5, R5, 0x38, RZ, 0xc0, !PT ;  /* 0x0000003805057812 */ /* 0x000fca00078ec0ff */
[----:B------:R-:W-:-:S05]  /*2b920*/  IMAD.SHL.U32 R5, R5, 0x2, RZ ;  /* 0x0000000205057824 */ /* 0x000fca00078e00ff */
[----:B------:R-:W-:-:S13]  /*2b930*/  IADD3 R2, P2, R14, R5, RZ ;  /* 0x000000050e027210 */ /* 0x000fda0007f5e0ff */
[----:B------:R-:W-:Y:S05]  /*2b940*/  WARPSYNC.COLLECTIVE R15, `(.L_x_2139) ;  /* 0x000000000f087348 */ /* 0x000fea0003c00000 */
[----:B------:R0:W1:Y:S02]  /*2b950*/  SHFL.IDX P6, R14, R13, R12, R11 ;  /* 0x0000000c0d0e7389 */ /* 0x00006400000c000b */
[----:B01----:R-:W-:Y:S01]  /*2b960*/  ENDCOLLECTIVE ;  /* 0x000000000000791b */ /* 0x003fe20003800000 */
.L_x_2139:
        /* <DEDUP_REMOVED lines=13> */
.L_x_2140:
[----:B------:R-:W-:Y:S02]  /*2ba40*/  IMAD.MOV.U32 R13, RZ, RZ, R24 ;  /* 0x000000ffff0d7224 */ /* 0x000fe400078e0018 */
[----:B------:R-:W-:Y:S01]  /*2ba50*/  IMAD.MOV.U32 R12, RZ, RZ, 0x2 ;  /* 0x00000002ff0c7424 */ /* 0x000fe200078e00ff */
[----:B------:R-:W-:-:S13]  /*2ba60*/  IADD3 R2, P2, R14, R5, RZ ;  /* 0x000000050e027210 */ /* 0x000fda0007f5e0ff */
[----:B------:R-:W-:Y:S05]  /*2ba70*/  WARPSYNC.COLLECTIVE R15, `(.L_x_2141) ;  /* 0x000000000f087348 */ /* 0x000fea0003c00000 */
[----:B------:R0:W1:Y:S02]  /*2ba80*/  SHFL.IDX P6, R14, R13, R12, R11 ;  /* 0x0000000c0d0e7389 */ /* 0x00006400000c000b */
[----:B01----:R-:W-:Y:S01]  /*2ba90*/  ENDCOLLECTIVE ;  /* 0x000000000000791b */ /* 0x003fe20003800000 */
.L_x_2141:
        /* <DEDUP_REMOVED lines=13> */
.L_x_2142:
[----:B------:R-:W-:Y:S02]  /*2bb70*/  IMAD.MOV.U32 R13, RZ, RZ, R24 ;  /* 0x000000ffff0d7224 */ /* 0x000fe400078e0018 */
[----:B------:R-:W-:Y:S01]  /*2bb80*/  IMAD.MOV.U32 R12, RZ, RZ, 0x3 ;  /* 0x00000003ff0c7424 */ /* 0x000fe200078e00ff */
[----:B------:R-:W-:-:S07]  /*2bb90*/  MOV R10, R14 ;  /* 0x0000000e000a7202 */ /* 0x000fce0000000f00 */
[----:B------:R-:W-:Y:S05]  /*2bba0*/  WARPSYNC.COLLECTIVE R15, `(.L_x_2143) ;  /* 0x000000000f087348 */ /* 0x000fea0003c00000 */
[----:B------:R0:W1:Y:S02]  /*2bbb0*/  SHFL.IDX P6, R14, R13, R12, R11 ;  /* 0x0000000c0d0e7389 */ /* 0x00006400000c000b */
[----:B01----:R-:W-:Y:S01]  /*2bbc0*/  ENDCOLLECTIVE ;  /* 0x000000000000791b */ /* 0x003fe20003800000 */
.L_x_2143:
        /* <DEDUP_REMOVED lines=14> */
.L_x_2144:
[----:B------:R-:W-:Y:S02]  /*2bcb0*/  IMAD.MOV.U32 R13, RZ, RZ, R24 ;  /* 0x000000ffff0d7224 */ /* 0x000fe400078e0018 */
[----:B------:R-:W-:Y:S01]  /*2bcc0*/  IMAD.MOV.U32 R12, RZ, RZ, 0x4 ;  /* 0x00000004ff0c7424 */ /* 0x000fe200078e00ff */
[----:B------:R-:W-:-:S13]  /*2bcd0*/  IADD3 R2, P2, R14, R5, RZ ;  /* 0x000000050e027210 */ /* 0x000fda0007f5e0ff */
[----:B------:R-:W-:Y:S05]  /*2bce0*/  WARPSYNC.COLLECTIVE R15, `(.L_x_2145) ;  /* 0x000000000f087348 */ /* 0x000fea0003c00000 */
[----:B------:R0:W1:Y:S02]  /*2bcf0*/  SHFL.IDX P6, R14, R13, R12, R11 ;  /* 0x0000000c0d0e7389 */ /* 0x00006400000c000b */
[----:B01----:R-:W-:Y:S01]  /*2bd00*/  ENDCOLLECTIVE ;  /* 0x000000000000791b */ /* 0x003fe20003800000 */
.L_x_2145:
        /* <DEDUP_REMOVED lines=13> */
.L_x_2146:
[----:B------:R-:W-:Y:S02]  /*2bde0*/  IMAD.MOV.U32 R13, RZ, RZ, R24 ;  /* 0x000000ffff0d7224 */ /* 0x000fe400078e0018 */
[----:B------:R-:W-:Y:S02]  /*2bdf0*/  IMAD.MOV.U32 R12, RZ, RZ, 0x5 ;  /* 0x00000005ff0c7424 */ /* 0x000fe400078e00ff */
[----:B------:R-:W-:-:S07]  /*2be00*/  IMAD.MOV.U32 R10, RZ, RZ, R14 ;  /* 0x000000ffff0a7224 */ /* 0x000fce00078e000e */
[----:B------:R-:W-:Y:S05]  /*2be10*/  WARPSYNC.COLLECTIVE R15, `(.L_x_2147) ;  /* 0x000000000f087348 */ /* 0x000fea0003c00000 */
[----:B------:R0:W1:Y:S02]  /*2be20*/  SHFL.IDX P6, R14, R13, R12, R11 ;  /* 0x0000000c0d0e7389 */ /* 0x00006400000c000b */
[----:B01----:R-:W-:Y:S01]  /*2be30*/  ENDCOLLECTIVE ;  /* 0x000000000000791b */ /* 0x003fe20003800000 */
.L_x_2147:
        /* <DEDUP_REMOVED lines=12> */
.L_x_2148:
[----:B------:R-:W-:Y:S05]  /*2bf00*/  BRA `(.L_x_2149) ;  /* 0xffffffa800ec7947 */ /* 0x000fea000383ffff */
.L_x_1982:
[----:B------:R-:W-:Y:S01]  /*2bf10*/  BSSY B0, `(.L_x_2150) ;  /* 0x0000008000007945 */ /* 0x000fe20003800000 */
[----:B------:R-:W-:Y:S01]  /*2bf20*/  IMAD.MOV.U32 R13, RZ, RZ, R16 ;  /* 0x000000ffff0d7224 */ /* 0x000fe200078e0010 */
[----:B------:R-:W-:Y:S01]  /*2bf30*/  MOV R15, 0xffffffff ;  /* 0xffffffff000f7802 */ /* 0x000fe20000000f00 */
[----:B------:R-:W-:Y:S02]  /*2bf40*/  IMAD.MOV.U32 R12, RZ, RZ, RZ ;  /* 0x000000ffff0c7224 */ /* 0x000fe400078e00ff */
[----:B------:R-:W-:-:S07]  /*2bf50*/  IMAD.MOV.U32 R11, RZ, RZ, 0x1f ;  /* 0x0000001fff0b7424 */ /* 0x000fce00078e00ff */
[----:B01----:R-:W-:Y:S05]  /*2bf60*/  WARPSYNC.COLLECTIVE R15, `(.L_x_2151) ;  /* 0x000000000f087348 */ /* 0x003fea0003c00000 */
[----:B------:R2:W3:Y:S02]  /*2bf70*/  SHFL.IDX P6, R14, R13, R12, R11 ;  /* 0x0000000c0d0e7389 */ /* 0x0004e400000c000b */
[----:B0123--:R-:W-:Y:S01]  /*2bf80*/  ENDCOLLECTIVE ;  /* 0x000000000000791b */ /* 0x00ffe20003800000 */
.L_x_2151:
[----:B------:R-:W-:Y:S05]  /*2bf90*/  BSYNC B0 ;  /* 0x0000000000007941 */ /* 0x000fea0003800000 */
.L_x_2150:
        /* <DEDUP_REMOVED lines=9> */
.L_x_2152:
        /* <DEDUP_REMOVED lines=18> */
.L_x_2153:
[----:B------:R-:W-:Y:S01]  /*2c150*/  IMAD.MOV.U32 R12, RZ, RZ, 0x2 ;  /* 0x00000002ff0c7424 */ /* 0x000fe200078e00ff */
[----:B------:R-:W-:-:S05]  /*2c160*/  SEL R6, R14, RZ, P1 ;  /* 0x000000ff0e067207 */ /* 0x000fca0000800000 */
[----:B------:R-:W-:-:S04]  /*2c170*/  IMAD.IADD R6, R5, 0x1, R6 ;  /* 0x0000000105067824 */ /* 0x000fc800078e0206 */
[----:B------:R-:W-:-:S07]  /*2c180*/  IMAD.MOV.U32 R13, RZ, RZ, R6 ;  /* 0x000000ffff0d7224 */ /* 0x000fce00078e0006 */
[----:B------:R-:W-:Y:S05]  /*2c190*/  WARPSYNC.COLLECTIVE R15, `(.L_x_2154) ;  /* 0x000000000f087348 */ /* 0x000fea0003c00000 */
[----:B------:R0:W1:Y:S02]  /*2c1a0*/  SHFL.UP P6, R14, R13, R12, R11 ;  /* 0x0400000c0d0e7389 */ /* 0x00006400000c000b */
[----:B01----:R-:W-:Y:S01]  /*2c1b0*/  ENDCOLLECTIVE ;  /* 0x000000000000791b */ /* 0x003fe20003800000 */
.L_x_2154:
[----:B------:R-:W-:Y:S01]  /*2c1c0*/  IMAD.MOV.U32 R12, RZ, RZ, 0x4 ;  /* 0x00000004ff0c7424 */ /* 0x000fe200078e00ff */
[----:B------:R-:W-:-:S04]  /*2c1d0*/  SEL R7, R14, RZ, P2 ;  /* 0x000000ff0e077207 */ /* 0x000fc80001000000 */
[----:B------:R-:W-:-:S05]  /*2c1e0*/  IADD3 R7, R6, R7, RZ ;  /* 0x0000000706077210 */ /* 0x000fca0007ffe0ff */
[----:B------:R-:W-:-:S07]  /*2c1f0*/  IMAD.MOV.U32 R13, RZ, RZ, R7 ;  /* 0x000000ffff0d7224 */ /* 0x000fce00078e0007 */
[----:B------:R-:W-:Y:S05]  /*2c200*/  WARPSYNC.COLLECTIVE R15, `(.L_x_2155) ;  /* 0x000000000f087348 */ /* 0x000fea0003c00000 */
[----:B------:R0:W1:Y:S02]  /*2c210*/  SHFL.UP P6, R14, R13, R12, R11 ;  /* 0x0400000c0d0e7389 */ /* 0x00006400000c000b */
[----:B01----:R-:W-:Y:S01]  /*2c220*/  ENDCOLLECTIVE ;  /* 0x000000000000791b */ /* 0x003fe20003800000 */
.L_x_2155:
[----:B------:R-:W-:Y:S02]  /*2c230*/  MOV R12, 0x8 ;  /* 0x00000008000c7802 */ /* 0x000fe40000000f00 */
[----:B------:R-:W-:-:S05]  /*2c240*/  SEL R2, R14, RZ, P3 ;  /* 0x000000ff0e027207 */ /* 0x000fca0001800000 */
[----:B------:R-:W-:-:S04]  /*2c250*/  IMAD.IADD R2, R7, 0x1, R2 ;  /* 0x0000000107027824 */ /* 0x000fc800078e0202 */
[----:B------:R-:W-:-:S07]  /*2c260*/  IMAD.MOV.U32 R13, RZ, RZ, R2 ;  /* 0x000000ffff0d7224 */ /* 0x000fce00078e0002 */
[----:B------:R-:W-:Y:S05]  /*2c270*/  WARPSYNC.COLLECTIVE R15, `(.L_x_2156) ;  /* 0x000000000f087348 */ /* 0x000fea0003c00000 */
[----:B------:R0:W1:Y:S02]  /*2c280*/  SHFL.UP P6, R14, R13, R12, R11 ;  /* 0x0400000c0d0e7389 */ /* 0x00006400000c000b */
[----:B01----:R-:W-:Y:S01]  /*2c290*/  ENDCOLLECTIVE ;  /* 0x000000000000791b */ /* 0x003fe20003800000 */
.L_x_2156:
[----:B------:R-:W-:Y:S01]  /*2c2a0*/  IMAD.MOV.U32 R12, RZ, RZ, 0x10 ;  /* 0x00000010ff0c7424 */ /* 0x000fe200078e00ff */
[----:B------:R-:W-:-:S05]  /*2c2b0*/  SEL R3, R14, RZ, P4 ;  /* 0x000000ff0e037207 */ /* 0x000fca0002000000 */
[----:B------:R-:W-:-:S04]  /*2c2c0*/  IMAD.IADD R3, R2, 0x1, R3 ;  /* 0x0000000102037824 */ /* 0x000fc800078e0203 */
[----:B------:R-:W-:-:S07]  /*2c2d0*/  IMAD.MOV.U32 R13, RZ, RZ, R3 ;  /* 0x000000ffff0d7224 */ /* 0x000fce00078e0003 */
[----:B------:R-:W-:Y:S05]  /*2c2e0*/  WARPSYNC.COLLECTIVE R15, `(.L_x_2157) ;  /* 0x000000000f087348 */ /* 0x000fea0003c00000 */
[----:B------:R0:W1:Y:S02]  /*2c2f0*/  SHFL.UP P6, R14, R13, R12, R11 ;  /* 0x0400000c0d0e7389 */ /* 0x00006400000c000b */
[----:B01----:R-:W-:Y:S01]  /*2c300*/  ENDCOLLECTIVE ;  /* 0x000000000000791b */ /* 0x003fe20003800000 */
.L_x_2157:
        /* <DEDUP_REMOVED lines=8> */
.L_x_2158:
[----:B------:R-:W-:Y:S05]  /*2c390*/  BRA `(.L_x_2159) ;  /* 0xffffffa800f47947 */ /* 0x000fea000383ffff */
.L_x_1987:
[----:B------:R-:W-:Y:S01]  /*2c3a0*/  BSSY B0, `(.L_x_2160) ;  /* 0x0000008000007945 */ /* 0x000fe20003800000 */
[----:B-----5:R-:W-:Y:S01]  /*2c3b0*/  IMAD.MOV.U32 R13, RZ, RZ, R5 ;  /* 0x000000ffff0d7224 */ /* 0x020fe200078e0005 */
[----:B------:R-:W-:Y:S01]  /*2c3c0*/  MOV R11, RZ ;  /* 0x000000ff000b7202 */ /* 0x000fe20000000f00 */
[----:B------:R-:W-:Y:S02]  /*2c3d0*/  IMAD.MOV.U32 R12, RZ, RZ, 0x1 ;  /* 0x00000001ff0c7424 */ /* 0x000fe400078e00ff */
[----:B------:R-:W-:-:S07]  /*2c3e0*/  IMAD.MOV.U32 R15, RZ, RZ, -0x1 ;  /* 0xffffffffff0f7424 */ /* 0x000fce00078e00ff */
[----:B01----:R-:W-:Y:S05]  /*2c3f0*/  WARPSYNC.COLLECTIVE R15, `(.L_x_2161) ;  /* 0x000000000f087348 */ /* 0x003fea0003c00000 */
[----:B------:R2:W3:Y:S02]  /*2c400*/  SHFL.UP P6, R14, R13, R12, R11 ;  /* 0x0400000c0d0e7389 */ /* 0x0004e400000c000b */
[----:B0123--:R-:W-:Y:S01]  /*2c410*/  ENDCOLLECTIVE ;  /* 0x000000000000791b */ /* 0x00ffe20003800000 */
.L_x_2161:
[----:B------:R-:W-:Y:S05]  /*2c420*/  BSYNC B0 ;  /* 0x0000000000007941 */ /* 0x000fea0003800000 */
.L_x_2160:
        /* <DEDUP_REMOVED lines=8> */
.L_x_2162:
[----:B------:R-:W-:Y:S01]  /*2c4b0*/  IMAD.MOV.U32 R12, RZ, RZ, 0x4 ;  /* 0x00000004ff0c7424 */ /* 0x000fe200078e00ff */
[----:B------:R-:W-:-:S05]  /*2c4c0*/  SEL R2, R14, RZ, P2 ;  /* 0x000000ff0e027207 */ /* 0x000fca0001000000 */
[----:B------:R-:W-:-:S04]  /*2c4d0*/  IMAD.IADD R2, R13, 0x1, R2 ;  /* 0x000000010d027824 */ /* 0x000fc800078e0202 */
[----:B------:R-:W-:-:S07]  /*2c4e0*/  IMAD.MOV.U32 R13, RZ, RZ, R2 ;  /* 0x000000ffff0d7224 */ /* 0x000fce00078e0002 */
[----:B------:R-:W-:Y:S05]  /*2c4f0*/  WARPSYNC.COLLECTIVE R15, `(.L_x_2163) ;  /* 0x000000000f087348 */ /* 0x000fea0003c00000 */
[----:B------:R0:W1:Y:S02]  /*2c500*/  SHFL.UP P6, R14, R13, R12, R11 ;  /* 0x0400000c0d0e7389 */ /* 0x00006400000c000b */
[----:B01----:R-:W-:Y:S01]  /*2c510*/  ENDCOLLECTIVE ;  /* 0x000000000000791b */ /* 0x003fe20003800000 */
.L_x_2163:
[----:B------:R-:W-:Y:S01]  /*2c520*/  IMAD.MOV.U32 R12, RZ, RZ, 0x8 ;  /* 0x00000008ff0c7424 */ /* 0x000fe200078e00ff */
[----:B------:R-:W-:-:S05]  /*2c530*/  SEL R3, R14, RZ, P3 ;  /* 0x000000ff0e037207 */ /* 0x000fca0001800000 */
[----:B------:R-:W-:-:S05]  /*2c540*/  IMAD.IADD R3, R2, 0x1, R3 ;  /* 0x0000000102037824 */ /* 0x000fca00078e0203 */
[----:B------:R-:W-:-:S07]  /*2c550*/  MOV R13, R3 ;  /* 0x00000003000d7202 */ /* 0x000fce0000000f00 */
[----:B------:R-:W-:Y:S05]  /*2c560*/  WARPSYNC.COLLECTIVE R15, `(.L_x_2164) ;  /* 0x000000000f087348 */ /* 0x000fea0003c00000 */
[----:B------:R0:W1:Y:S02]  /*2c570*/  SHFL.UP P6, R14, R13, R12, R11 ;  /* 0x0400000c0d0e7389 */ /* 0x00006400000c000b */
[----:B01----:R-:W-:Y:S01]  /*2c580*/  ENDCOLLECTIVE ;  /* 0x000000000000791b */ /* 0x003fe20003800000 */
.L_x_2164:
[----:B------:R-:W-:Y:S01]  /*2c590*/  IMAD.MOV.U32 R12, RZ, RZ, 0x10 ;  /* 0x00000010ff0c7424 */ /* 0x000fe200078e00ff */
[----:B------:R-:W-:-:S05]  /*2c5a0*/  SEL R4, R14, RZ, P4 ;  /* 0x000000ff0e047207 */ /* 0x000fca0002000000 */
[----:B------:R-:W-:-:S04]  /*2c5b0*/  IMAD.IADD R4, R3, 0x1, R4 ;  /* 0x0000000103047824 */ /* 0x000fc800078e0204 */
[----:B------:R-:W-:-:S07]  /*2c5c0*/  IMAD.MOV.U32 R13, RZ, RZ, R4 ;  /* 0x000000ffff0d7224 */ /* 0x000fce00078e0004 */
[----:B------:R-:W-:Y:S05]  /*2c5d0*/  WARPSYNC.COLLECTIVE R15, `(.L_x_2165) ;  /* 0x000000000f087348 */ /* 0x000fea0003c00000 */
[----:B------:R0:W1:Y:S02]  /*2c5e0*/  SHFL.UP P6, R14, R13, R12, R11 ;  /* 0x0400000c0d0e7389 */ /* 0x00006400000c000b */
[----:B01----:R-:W-:Y:S01]  /*2c5f0*/  ENDCOLLECTIVE ;  /* 0x000000000000791b */ /* 0x003fe20003800000 */
.L_x_2165:
        /* <DEDUP_REMOVED lines=8> */
.L_x_2166:
[----:B------:R-:W-:Y:S05]  /*2c680*/  BRA `(.L_x_2167) ;  /* 0xffffffa800d47947 */ /* 0x000fea000383ffff */
.L_x_1989:
[----:B------:R-:W-:Y:S01]  /*2c690*/  BSSY B0, `(.L_x_2168) ;  /* 0x0000006000007945 */ /* 0x000fe20003800000 */
[----:B------:R-:W-:Y:S01]  /*2c6a0*/  PLOP3.LUT P6, PT, P6, PT, PT, 0x8, 0x0 ;  /* 0x000000000000781c */ /* 0x000fe200037ce170 */
[----:B------:R-:W-:-:S12]  /*2c6b0*/  IMAD.MOV.U32 R15, RZ, RZ, -0x1 ;  /* 0xffffffffff0f7424 */ /* 0x000fd800078e00ff */
[----:B01----:R-:W-:Y:S05]  /*2c6c0*/  WARPSYNC.COLLECTIVE R15, `(.L_x_2169) ;  /* 0x000000000f087348 */ /* 0x003fea0003c00000 */
[----:B------:R-:W-:Y:S01]  /*2c6d0*/  VOTE.ANY R14, PT, P6 ;  /* 0x00000000000e7806 */ /* 0x000fe200030e0100 */
[----:B01----:R-:W-:Y:S06]  /*2c6e0*/  ENDCOLLECTIVE ;  /* 0x000000000000791b */ /* 0x003fec0003800000 */
.L_x_2169:
[----:B------:R-:W-:Y:S05]  /*2c6f0*/  BSYNC B0 ;  /* 0x0000000000007941 */ /* 0x000fea0003800000 */
.L_x_2168:
        /* <DEDUP_REMOVED lines=9> */
.L_x_2170:
[----:B------:R-:W-:Y:S01]  /*2c790*/  MOV R5, R14 ;  /* 0x0000000e00057202 */ /* 0x000fe20000000f00 */
[----:B------:R-:W-:Y:S06]  /*2c7a0*/  BRA `(.L_x_2171) ;  /* 0xffffffa800c47947 */ /* 0x000fec000383ffff */
.L_x_1991:
[----:B------:R-:W-:Y:S01]  /*2c7b0*/  BSSY B0, `(.L_x_2172) ;  /* 0x0000007000007945 */ /* 0x000fe20003800000 */
[----:B------:R-:W-:Y:S02]  /*2c7c0*/  IMAD.MOV.U32 R13, RZ, RZ, R2 ;  /* 0x000000ffff0d7224 */ /* 0x000fe400078e0002 */
[----:B------:R-:W-:Y:S02]  /*2c7d0*/  IMAD.MOV.U32 R11, RZ, RZ, 0x1f ;  /* 0x0000001fff0b7424 */ /* 0x000fe400078e00ff */
[----:B------:R-:W-:-:S07]  /*2c7e0*/  IMAD.MOV.U32 R15, RZ, RZ, -0x1 ;  /* 0xffffffffff0f7424 */ /* 0x000fce00078e00ff */
[----:B0123--:R-:W-:Y:S05]  /*2c7f0*/  WARPSYNC.COLLECTIVE R15, `(.L_x_2173) ;  /* 0x000000000f087348 */ /* 0x00ffea0003c00000 */
[----:B------:R4:W0:Y:S02]  /*2c800*/  SHFL.IDX P6, R14, R13, R12, R11 ;  /* 0x0000000c0d0e7389 */ /* 0x00082400000c000b */
[----:B01234-:R-:W-:Y:S01]  /*2c810*/  ENDCOLLECTIVE ;  /* 0x000000000000791b */ /* 0x01ffe20003800000 */
.L_x_2173:
[----:B------:R-:W-:Y:S05]  /*2c820*/  BSYNC B0 ;  /* 0x0000000000007941 */ /* 0x000fea0003800000 */
.L_x_2172:
[----:B------:R-:W-:Y:S05]  /*2c830*/  BRA `(.L_x_1990) ;  /* 0xffffffa800bc7947 */ /* 0x000fea000383ffff */
.L_x_1995:
[----:B0-----:R0:W3:Y:S02]  /*2c840*/  SYNCS.PHASECHK.TRANS64.TRYWAIT P0, [R5+URZ+0x2a820], R0 ;  /* 0x02a82000050075a7 */ /* 0x0010e4000800017f */
[----:B---3--:R-:W-:Y:S05]  /*2c850*/  @!P0 NANOSLEEP.SYNCS 0x989680 ;  /* 0x009896800000895d */ /* 0x008fea0003900000 */
[----:B------:R-:W3:Y:S02]  /*2c860*/  @!P0 SYNCS.PHASECHK.TRANS64 P0, [R5+URZ+0x2a820], R0 ;  /* 0x02a82000050085a7 */ /* 0x000ee4000800007f */
[----:B---3--:R-:W-:Y:S05]  /*2c870*/  @!P0 BRA `(.L_x_1995) ;  /* 0xfffffffc00f08947 */ /* 0x008fea000383ffff */
[----:B------:R-:W-:Y:S05]  /*2c880*/  BRA `(.L_x_2174) ;  /* 0xffffffb000347947 */ /* 0x000fea000383ffff */
.L_x_1996:
[----:B------:R-:W3:Y:S01]  /*2c890*/  S2R R2, SR_TID.X ;  /* 0x0000000000027919 */ /* 0x000ee20000002100 */
[----:B------:R-:W-:Y:S01]  /*2c8a0*/  BSSY B0, `(.L_x_2175) ;  /* 0x000000a000007945 */ /* 0x000fe20003800000 */
[----:B------:R-:W-:Y:S01]  /*2c8b0*/  MOV R12, RZ ;  /* 0x000000ff000c7202 */ /* 0x000fe20000000f00 */
[----:B------:R-:W-:Y:S02]  /*2c8c0*/  IMAD.MOV.U32 R11, RZ, RZ, 0x1f ;  /* 0x0000001fff0b7424 */ /* 0x000fe400078e00ff */
[----:B------:R-:W-:Y:S01]  /*2c8d0*/  IMAD.MOV.U32 R15, RZ, RZ, -0x1 ;  /* 0xffffffffff0f7424 */ /* 0x000fe200078e00ff */
[----:B---3--:R-:W-:-:S04]  /*2c8e0*/  SHF.R.U32.HI R2, RZ, 0x5, R2 ;  /* 0x00000005ff027819 */ /* 0x008fc80000011602 */
[----:B------:R-:W-:-:S05]  /*2c8f0*/  LOP3.LUT R2, R2, 0x3, RZ, 0xc0, !PT ;  /* 0x0000000302027812 */ /* 0x000fca00078ec0ff */
[----:B------:R-:W-:-:S07]  /*2c900*/  IMAD.MOV.U32 R13, RZ, RZ, R2 ;  /* 0x000000ffff0d7224 */ /* 0x000fce00078e0002 */
[----:B012---:R-:W-:Y:S05]  /*2c910*/  WARPSYNC.COLLECTIVE R15, `(.L_x_2176) ;  /* 0x000000000f087348 */ /* 0x007fea0003c00000 */
[----:B------:R3:W4:Y:S02]  /*2c920*/  SHFL.IDX P6, R14, R13, R12, R11 ;  /* 0x0000000c0d0e7389 */ /* 0x00072400000c000b */
[----:B01234-:R-:W-:Y:S01]  /*2c930*/  ENDCOLLECTIVE ;  /* 0x000000000000791b */ /* 0x01ffe20003800000 */
.L_x_2176:
[----:B------:R-:W-:Y:S05]  /*2c940*/  BSYNC B0 ;  /* 0x0000000000007941 */ /* 0x000fea0003800000 */
.L_x_2175:
[----:B------:R-:W-:Y:S05]  /*2c950*/  BRA `(.L_x_2177) ;  /* 0xffffffb0001c7947 */ /* 0x000fea000383ffff */
.L_x_1997:
[----:B------:R-:W-:Y:S01]  /*2c960*/  BSSY B0, `(.L_x_2178) ;  /* 0x0000006000007945 */ /* 0x000fe20003800000 */
[----:B------:R-:W-:-:S07]  /*2c970*/  IMAD.MOV.U32 R15, RZ, RZ, -0x1 ;  /* 0xffffffffff0f7424 */ /* 0x000fce00078e00ff */
[----:B012---:R-:W-:Y:S05]  /*2c980*/  WARPSYNC.COLLECTIVE R15, `(.L_x_2179) ;  /* 0x000000000f0c7348 */ /* 0x007fea0003c00000 */
[----:B------:R-:W-:Y:S02]  /*2c990*/  ELECT P6, UR62, PT ;  /* 0x00000000003e782f */ /* 0x000fe400038c0000 */
[----:B------:R-:W-:Y:S01]  /*2c9a0*/  MOV R14, UR62 ;  /* 0x0000003e000e7c02 */ /* 0x000fe20008000f00 */
[----:B012---:R-:W-:Y:S10]  /*2c9b0*/  ENDCOLLECTIVE ;  /* 0x000000000000791b */ /* 0x007ff40003800000 */
.L_x_2179:
[----:B------:R-:W-:Y:S05]  /*2c9c0*/  BSYNC B0 ;  /* 0x0000000000007941 */ /* 0x000fea0003800000 */
.L_x_2178:
[----:B------:R-:W-:Y:S05]  /*2c9d0*/  BRA `(.L_x_2180) ;  /* 0xffffffb000107947 */ /* 0x000fea000383ffff */
.L_x_1999:
[----:B0-----:R0:W3:Y:S02]  /*2c9e0*/  SYNCS.PHASECHK.TRANS64.TRYWAIT P1, [R3+URZ+0x2a840], R2 ;  /* 0x02a84002030075a7 */ /* 0x0010e4000802017f */
[----:B---3--:R-:W-:Y:S05]  /*2c9f0*/  @!P1 NANOSLEEP.SYNCS 0x989680 ;  /* 0x009896800000995d */ /* 0x008fea0003900000 */
[----:B------:R-:W3:Y:S02]  /*2ca00*/  @!P1 SYNCS.PHASECHK.TRANS64 P1, [R3+URZ+0x2a840], R2 ;  /* 0x02a84002030095a7 */ /* 0x000ee4000802007f */
[----:B---3--:R-:W-:Y:S05]  /*2ca10*/  @!P1 BRA `(.L_x_1999) ;  /* 0xfffffffc00f09947 */ /* 0x008fea000383ffff */
[----:B------:R-:W-:Y:S05]  /*2ca20*/  BRA `(.L_x_2181) ;  /* 0xffffffb000387947 */ /* 0x000fea000383ffff */
.L_x_2001:
[----:B---3--:R3:W4:Y:S02]  /*2ca30*/  SYNCS.PHASECHK.TRANS64.TRYWAIT P1, [R27+URZ+0x2a840], R0 ;  /* 0x02a840001b0075a7 */ /* 0x008724000802017f */
[----:B----4-:R-:W-:Y:S05]  /*2ca40*/  @!P1 NANOSLEEP.SYNCS 0x989680 ;  /* 0x009896800000995d */ /* 0x010fea0003900000 */
[----:B------:R-:W4:Y:S02]  /*2ca50*/  @!P1 SYNCS.PHASECHK.TRANS64 P1, [R27+URZ+0x2a840], R0 ;  /* 0x02a840001b0095a7 */ /* 0x000f24000802007f */
[----:B----4-:R-:W-:Y:S05]  /*2ca60*/  @!P1 BRA `(.L_x_2001) ;  /* 0xfffffffc00f09947 */ /* 0x010fea000383ffff */
[----:B------:R-:W-:Y:S05]  /*2ca70*/  BRA `(.L_x_2182) ;  /* 0xffffffb000447947 */ /* 0x000fea000383ffff */
.L_x_2003:
[----:B----4-:R4:W0:Y:S02]  /*2ca80*/  SYNCS.PHASECHK.TRANS64.TRYWAIT P1, [R3+URZ+0x2a860], R2 ;  /* 0x02a86002030075a7 */ /* 0x010824000802017f */
[----:B0-----:R-:W-:Y:S05]  /*2ca90*/  @!P1 NANOSLEEP.SYNCS 0x989680 ;  /* 0x009896800000995d */ /* 0x001fea0003900000 */
[----:B------:R-:W0:Y:S02]  /*2caa0*/  @!P1 SYNCS.PHASECHK.TRANS64 P1, [R3+URZ+0x2a860], R2 ;  /* 0x02a86002030095a7 */ /* 0x000e24000802007f */
[----:B0-----:R-:W-:Y:S05]  /*2cab0*/  @!P1 BRA `(.L_x_2003) ;  /* 0xfffffffc00f09947 */ /* 0x001fea000383ffff */
[----:B------:R-:W-:Y:S05]  /*2cac0*/  BRA `(.L_x_2183) ;  /* 0xffffffb000407947 */ /* 0x000fea000383ffff */
.L_x_2184:
        /* <DEDUP_REMOVED lines=11> */
.L_x_3231:


//--------------------- .text._ZN7cutlass13device_kernelIN5flash11enable_sm90INS1_16FlashAttnFwdSm90INS1_25CollectiveMainloopFwdSm90ILi2EN4cute5tupleIJNS5_1CILi1EEES8_S8_EEENS6_IJNS7_ILi128EEENS7_ILi96EEENS7_ILi192EEEEEELi128ENS_6half_tEfNS_4arch4Sm90ELb1ELb0ELb0ELb0ELb1ELb0ELb0ELb1ELb1ELb1ELb0ELb0EEENS1_21CollectiveEpilogueFwdINS6_IJSA_SA_SB_EEES9_SE_SG_Li256ELb0ELb1ELb0ELb0EEENS1_30DynamicPersistentTileSchedulerILi256ELi128ELb0ELb1ELb1EEEEEEEEEvNT_6ParamsE --------------------------
	.section	.text._ZN7cutlass13device_kernelIN5flash11enable_sm90INS1_16FlashAttnFwdSm90INS1_25CollectiveMainloopFwdSm90ILi2EN4cute5tupleIJNS5_1CILi1EEES8_S8_EEENS6_IJNS7_ILi128EEENS7_ILi96EEENS7_ILi192EEEEEELi128ENS_6half_tEfNS_4arch4Sm90ELb1ELb0ELb0ELb0ELb1ELb0ELb0ELb1ELb1ELb1ELb0ELb0EEENS1_21CollectiveEpilogueFwdINS6_IJSA_SA_SB_EEES9_SE_SG_Li256ELb0ELb1ELb0ELb0EEENS1_30DynamicPersistentTileSchedulerILi256ELi128ELb0ELb1ELb1EEEEEEEEEvNT_6ParamsE,"ax",@progbits
	.align	128
.text._ZN7cutlass13device_kernelIN5flash11enable_sm90INS1_16FlashAttnFwdSm90INS1_25CollectiveMainloopFwdSm90ILi2EN4cute5tupleIJNS5_1CILi1EEES8_S8_EEENS6_IJNS7_ILi128EEENS7_ILi96EEENS7_ILi192EEEEEELi128ENS_6half_tEfNS_4arch4Sm90ELb1ELb0ELb0ELb0ELb1ELb0ELb0ELb1ELb1ELb1ELb0ELb0EEENS1_21CollectiveEpilogueFwdINS6_IJSA_SA_SB_EEES9_SE_SG_Li256ELb0ELb1ELb0ELb0EEENS1_30DynamicPersistentTileSchedulerILi256ELi128ELb0ELb1ELb1EEEEEEEEEvNT_6ParamsE:
        .type           _ZN7cutlass13device_kernelIN5flash11enable_sm90INS1_16FlashAttnFwdSm90INS1_25CollectiveMainloopFwdSm90ILi2EN4cute5tupleIJNS5_1CILi1EEES8_S8_EEENS6_IJNS7_ILi128EEENS7_ILi96EEENS7_ILi192EEEEEELi128ENS_6half_tEfNS_4arch4Sm90ELb1ELb0ELb0ELb0ELb1ELb0ELb0ELb1ELb1ELb1ELb0ELb0EEENS1_21CollectiveEpilogueFwdINS6_IJSA_SA_SB_EEES9_SE_SG_Li256ELb0ELb1ELb0ELb0EEENS1_30DynamicPersistentTileSchedulerILi256ELi128ELb0ELb1ELb1EEEEEEEEEvNT_6ParamsE,@function
        .size           _ZN7cutlass13device_kernelIN5flash11enable_sm90INS1_16FlashAttnFwdSm90INS1_25CollectiveMainloopFwdSm90ILi2EN4cute5tupleIJNS5_1CILi1EEES8_S8_EEENS6_IJNS7_ILi128EEENS7_ILi96EEENS7_ILi192EEEEEELi128ENS_6half_tEfNS_4arch4Sm90ELb1ELb0ELb0ELb0ELb1ELb0ELb0ELb1ELb1ELb1ELb0ELb0EEENS1_21CollectiveEpilogueFwdINS6_IJSA_SA_SB_EEES9_SE_SG_Li256ELb0ELb1ELb0ELb0EEENS1_30DynamicPersistentTileSchedulerILi256ELi128ELb0ELb1ELb1EEEEEEEEEvNT_6ParamsE,(.L_x_3232 - _ZN7cutlass13device_kernelIN5flash11enable_sm90INS1_16FlashAttnFwdSm90INS1_25CollectiveMainloopFwdSm90ILi2EN4cute5tupleIJNS5_1CILi1EEES8_S8_EEENS6_IJNS7_ILi128EEENS7_ILi96EEENS7_ILi192EEEEEELi128ENS_6half_tEfNS_4arch4Sm90ELb1ELb0ELb0ELb0ELb1ELb0ELb0ELb1ELb1ELb1ELb0ELb0EEENS1_21CollectiveEpilogueFwdINS6_IJSA_SA_SB_EEES9_SE_SG_Li256ELb0ELb1ELb0ELb0EEENS1_30DynamicPersistentTileSchedulerILi256ELi128ELb0ELb1ELb1EEEEEEEEEvNT_6ParamsE)
        .other          _ZN7cutlass13device_kernelIN5flash11enable_sm90INS1_16FlashAttnFwdSm90INS1_25CollectiveMainloopFwdSm90ILi2EN4cute5tupleIJNS5_1CILi1EEES8_S8_EEENS6_IJNS7_ILi128EEENS7_ILi96EEENS7_ILi192EEEEEELi128ENS_6half_tEfNS_4arch4Sm90ELb1ELb0ELb0ELb0ELb1ELb0ELb0ELb1ELb1ELb1ELb0ELb0EEENS1_21CollectiveEpilogueFwdINS6_IJSA_SA_SB_EEES9_SE_SG_Li256ELb0ELb1ELb0ELb0EEENS1_30DynamicPersistentTileSchedulerILi256ELi128ELb0ELb1ELb1EEEEEEEEEvNT_6ParamsE,@"STO_CUDA_ENTRY STV_DEFAULT"
_ZN7cutlass13device_kernelIN5flash11enable_sm90INS1_16FlashAttnFwdSm90INS1_25CollectiveMainloopFwdSm90ILi2EN4cute5tupleIJNS5_1CILi1EEES8_S8_EEENS6_IJNS7_ILi128EEENS7_ILi96EEENS7_ILi192EEEEEELi128ENS_6half_tEfNS_4arch4Sm90ELb1ELb0ELb0ELb0ELb1ELb0ELb0ELb1ELb1ELb1ELb0ELb0EEENS1_21CollectiveEpilogueFwdINS6_IJSA_SA_SB_EEES9_SE_SG_Li256ELb0ELb1ELb0ELb0EEENS1_30DynamicPersistentTileSchedulerILi256ELi128ELb0ELb1ELb1EEEEEEEEEvNT_6ParamsE:
        /* <DEDUP_REMOVED lines=45> */
.L_x_2185:
        /* <DEDUP_REMOVED lines=22> */
.L_x_2186:
        /* <DEDUP_REMOVED lines=18> */
.L_x_2187:
        /* <DEDUP_REMOVED lines=22> */
.L_x_2188:
        /* <DEDUP_REMOVED lines=23> */
.L_x_2189:
        /* <DEDUP_REMOVED lines=10> */
.L_x_2191:
        /* <DEDUP_REMOVED lines=16> */
[----:B0-----:R-:W-:-:S05]  /*09c0*/  VIADD R173, R2, 0xffffff80 ;  /* 0xffffff8002ad7836 */ /* 0x001fca0000000000 */
[----:B------:R-:W-:-:S04]  /*09d0*/  SHF.R.S32.HI R0, RZ, 0x1f, R173 ;  /* 0x0000001fff007819 */ /* 0x000fc800000114ad */
[CC--:B------:R-:W-:Y:S02]  /*09e0*/  LEA.HI R2, R0.reuse, R173.reuse, RZ, 0x7 ;  /* 0x000000ad00027211 */ /* 0x0c0fe400078f38ff */
[-C--:B------:R-:W-:Y:S02]  /*09f0*/  LEA.HI R4, R0, R173.reuse, RZ, 0x5 ;  /* 0x000000ad00047211 */ /* 0x080fe400078f28ff */
[----:B------:R-:W-:Y:S02]  /*0a00*/  LOP3.LUT R164, R2, 0xffffff80, RZ, 0xc0, !PT ;  /* 0xffffff8002a47812 */ /* 0x000fe400078ec0ff */
[----:B------:R-:W-:Y:S01]  /*0a10*/  LEA.HI R11, R0, R173, RZ, 0x2 ;  /* 0x000000ad000b7211 */ /* 0x000fe200078f10ff */
[----:B------:R-:W-:Y:S01]  /*0a20*/  IMAD.SHL.U32 R5, R4, 0x20, RZ ;  /* 0x0000002004057824 */ /* 0x000fe200078e00ff */
[----:B------:R-:W-:Y:S01]  /*0a30*/  SHF.R.S32.HI R165, RZ, 0x7, R2 ;  /* 0x00000007ffa57819 */ /* 0x000fe20000011402 */
[----:B------:R-:W-:-:S03]  /*0a40*/  IMAD.IADD R164, R173, 0x1, -R164 ;  /* 0x00000001ada47824 */ /* 0x000fc600078e0aa4 */
[----:B------:R-:W-:Y:S02]  /*0a50*/  LOP3.LUT R5, R5, 0xfffffc00, RZ, 0xc0, !PT ;  /* 0xfffffc0005057812 */ /* 0x000fe400078ec0ff */
[----:B------:R-:W-:Y:S02]  /*0a60*/  SHF.R.S32.HI R7, RZ, 0x1f, R164 ;  /* 0x0000001fff077819 */ /* 0x000fe400000114a4 */
        /* <DEDUP_REMOVED lines=8> */
[----:B------:R-:W-:-:S03]  /*0af0*/  LOP3.LUT R10, R10, 0xfffffff8, RZ, 0xc0, !PT ;  /* 0xfffffff80a0a7812 */ /* 0x000fc600078ec0ff */
[----:B------:R-:W-:Y:S02]  /*0b00*/  IMAD.IADD R2, R165, 0x1, -R2 ;  /* 0x00000001a5027824 */ /* 0x000fe400078e0a02 */
[----:B------:R-:W-:-:S04]  /*0b10*/  IMAD.IADD R10, R9, 0x1, -R10 ;  /* 0x00000001090a7824 */ /* 0x000fc800078e0a0a */
        /* <DEDUP_REMOVED lines=8> */
[----:B------:R-:W-:Y:S01]  /*0ba0*/  LOP3.LUT R160, R0, 0xfffffff8, RZ, 0xc0, !PT ;  /* 0xfffffff800a07812 */ /* 0x000fe200078ec0ff */
[----:B------:R-:W-:Y:S01]  /*0bb0*/  IMAD.IADD R4, R173, 0x1, -R4 ;  /* 0x00000001ad047824 */ /* 0x000fe200078e0a04 */
[----:B------:R-:W-:Y:S01]  /*0bc0*/  LOP3.LUT R3, R3, 0x1ffffffe, RZ, 0xc0, !PT ;  /* 0x1ffffffe03037812 */ /* 0x000fe200078ec0ff */
[----:B------:R-:W-:Y:S01]  /*0bd0*/  ULOP3.LUT UR5, UR5, 0x1, URZ, 0xfc, !UPT ;  /* 0x0000000105057892 */ /* 0x000fe2000f8efc3f */
[----:B------:R-:W-:Y:S01]  /*0be0*/  SHF.R.S32.HI R162, RZ, 0x3, R0 ;  /* 0x00000003ffa27819 */ /* 0x000fe20000011400 */
[----:B------:R-:W-:Y:S01]  /*0bf0*/  IMAD.IADD R160, R173, 0x1, -R160 ;  /* 0x00000001ada07824 */ /* 0x000fe200078e0aa0 */
[----:B------:R-:W-:Y:S01]  /*0c00*/  LEA R4, R4, R5, 0x6 ;  /* 0x0000000504047211 */ /* 0x000fe200078e30ff */
[----:B------:R-:W-:Y:S01]  /*0c10*/  IMAD.IADD R3, R6, 0x1, -R3 ;  /* 0x0000000106037824 */ /* 0x000fe200078e0a03 */
[----:B------:R-:W-:Y:S01]  /*0c20*/  LOP3.LUT R6, R11, 0xfffffffc, RZ, 0xc0, !PT ;  /* 0xfffffffc0b067812 */ /* 0x000fe200078ec0ff */
[----:B------:R-:W-:Y:S02]  /*0c30*/  IMAD.SHL.U32 R17, R160, 0x8, RZ ;  /* 0x00000008a0117824 */ /* 0x000fe400078e00ff */
[----:B------:R-:W-:Y:S01]  /*0c40*/  IMAD.U32 R168, RZ, RZ, UR5 ;  /* 0x00000005ffa87e24 */ /* 0x000fe2000f8e00ff */
[----:B------:R-:W-:Y:S01]  /*0c50*/  LEA R167, R3, R4, 0x3 ;  /* 0x0000000403a77211 */ /* 0x000fe200078e18ff */
[----:B------:R-:W-:Y:S01]  /*0c60*/  IMAD.IADD R6, R173, 0x1, -R6 ;  /* 0x00000001ad067824 */ /* 0x000fe200078e0a06 */
[----:B------:R-:W-:-:S02]  /*0c70*/  LOP3.LUT R3, R8, 0x7ffffffc, RZ, 0xc0, !PT ;  /* 0x7ffffffc08037812 */ /* 0x000fc400078ec0ff */
[----:B------:R-:W-:Y:S02]  /*0c80*/  IADD3 R22, R17, 0x40, RZ ;  /* 0x0000004011167810 */ /* 0x000fe40007ffe0ff */
[----:B------:R-:W-:Y:S01]  /*0c90*/  LEA.HI R5, R6, R6, RZ, 0x1 ;  /* 0x0000000606057211 */ /* 0x000fe200078f08ff */
[----:B------:R-:W-:Y:S01]  /*0ca0*/  IMAD.IADD R18, R164, 0x1, -R3 ;  /* 0x00000001a4127824 */ /* 0x000fe200078e0a03 */
[----:B------:R-:W-:Y:S02]  /*0cb0*/  SHF.R.S32.HI R172, RZ, 0x1f, R17 ;  /* 0x0000001fffac7819 */ /* 0x000fe40000011411 */
[----:B------:R-:W-:Y:S02]  /*0cc0*/  LOP3.LUT R5, R5, 0x1ffffffe, RZ, 0xc0, !PT ;  /* 0x1ffffffe05057812 */ /* 0x000fe400078ec0ff */
[----:B------:R-:W-:-:S03]  /*0cd0*/  SHF.R.S32.HI R169, RZ, 0x1f, R22 ;  /* 0x0000001fffa97819 */ /* 0x000fc60000011416 */
[----:B------:R-:W-:-:S04]  /*0ce0*/  IMAD.IADD R5, R6, 0x1, -R5 ;  /* 0x0000000106057824 */ /* 0x000fc800078e0a05 */
[----:B------:R-:W-:-:S07]  /*0cf0*/  IMAD R19, R5, 0x8, R166 ;  /* 0x0000000805137824 */ /* 0x000fce00078e02a6 */
.L_x_2248:
[----:B0-2---:R-:W0:Y:S01]  /*0d00*/  LDC R3, c[0x0][0xc60] ;  /* 0x00031800ff037b82 */ /* 0x005e220000000800 */
[----:B------:R-:W-:Y:S01]  /*0d10*/  IMAD.MOV.U32 R0, RZ, RZ, R36 ;  /* 0x000000ffff007224 */ /* 0x000fe200078e0024 */
[----:B------:R-:W-:Y:S01]  /*0d20*/  ULDC UR4, c[0x0][0xc78] ;  /* 0x00031e0000047ab9 */ /* 0x000fe20000000800 */
[----:B0-----:R-:W-:-:S13]  /*0d30*/  ISETP.NE.AND P0, PT, R3, 0x1, PT ;  /* 0x000000010300780c */ /* 0x001fda0003f05270 */
[----:B-----5:R-:W0:Y:S08]  /*0d40*/  @P0 LDC R5, c[0x0][0xc64] ;  /* 0x00031900ff050b82 */ /* 0x020e300000000800 */
[----:B------:R-:W1:Y:S01]  /*0d50*/  @P0 LDC R7, c[0x0][0xc68] ;  /* 0x00031a00ff070b82 */ /* 0x000e620000000800 */
[----:B0---4-:R-:W-:-:S05]  /*0d60*/  @P0 IMAD.HI.U32 R2, R36, R5, RZ ;  /* 0x0000000524020227 */ /* 0x011fca00078e00ff */
[----:B-1----:R-:W-:-:S04]  /*0d70*/  @P0 SHF.R.U32.HI R0, RZ, R7, R2 ;  /* 0x00000007ff000219 */ /* 0x002fc80000011602 */
[----:B------:R-:W-:Y:S01]  /*0d80*/  ISETP.GE.AND P0, PT, R0, UR4, PT ;  /* 0x0000000400007c0c */ /* 0x000fe2000bf06270 */
[----:B------:R-:W-:-:S04]  /*0d90*/  IMAD.MOV R2, RZ, RZ, -R0 ;  /* 0x000000ffff027224 */ /* 0x000fc800078e0a00 */
[----:B------:R-:W-:-:S08]  /*0da0*/  IMAD R13, R3, R2, R36 ;  /* 0x00000002030d7224 */ /* 0x000fd000078e0224 */
[----:B---3--:R-:W-:Y:S05]  /*0db0*/  @!P0 BRA `(.L_x_2192) ;  /* 0x0000000000208947 */ /* 0x008fea0003800000 */
        /* <DEDUP_REMOVED lines=8> */
.L_x_2192:
[----:B------:R-:W0:Y:S01]  /*0e40*/  LDC R3, c[0x0][0xc54] ;  /* 0x00031500ff037b82 */ /* 0x000e220000000800 */
[----:B------:R-:W-:Y:S01]  /*0e50*/  IMAD.MOV.U32 R2, RZ, RZ, R13 ;  /* 0x000000ffff027224 */ /* 0x000fe200078e000d */
[----:B0-----:R-:W-:-:S13]  /*0e60*/  ISETP.NE.AND P0, PT, R3, 0x1, PT ;  /* 0x000000010300780c */ /* 0x001fda0003f05270 */
[----:B------:R-:W0:Y:S02]  /*0e70*/  @P0 LDC.64 R4, c[0x0][0xc58] ;  /* 0x00031600ff040b82 */ /* 0x000e240000000a00 */
[----:B0-----:R-:W-:-:S05]  /*0e80*/  @P0 IMAD.HI.U32 R4, R13, R4, RZ ;  /* 0x000000040d040227 */ /* 0x001fca00078e00ff */
[----:B------:R-:W-:-:S05]  /*0e90*/  @P0 SHF.R.U32.HI R2, RZ, R5, R4 ;  /* 0x00000005ff020219 */ /* 0x000fca0000011604 */
[----:B------:R-:W-:-:S07]  /*0ea0*/  IMAD R3, R2, R3, RZ ;  /* 0x0000000302037224 */ /* 0x000fce00078e02ff */
.L_x_2193:
[----:B------:R-:W0:Y:S01]  /*0eb0*/  LDC R171, c[0x0][0x448] ;  /* 0x00011200ffab7b82 */ /* 0x000e220000000800 */
[----:B------:R-:W-:Y:S01]  /*0ec0*/  LOP3.LUT R2, RZ, R2, RZ, 0x33, !PT ;  /* 0x00000002ff027212 */ /* 0x000fe200078e33ff */
[----:B------:R-:W-:Y:S01]  /*0ed0*/  ULDC UR4, c[0x0][0xc3c] ;  /* 0x00030f0000047ab9 */ /* 0x000fe20000000800 */
[----:B------:R-:W-:Y:S01]  /*0ee0*/  ULDC.64 UR6, c[0x0][0x418] ;  /* 0x0001060000067ab9 */ /* 0x000fe20000000a00 */
[----:B------:R-:W-:Y:S01]  /*0ef0*/  ULDC UR5, c[0x0][0x424] ;  /* 0x0001090000057ab9 */ /* 0x000fe20000000800 */
[----:B------:R-:W-:Y:S01]  /*0f00*/  IADD3 R2, R2, UR4, RZ ;  /* 0x0000000402027c10 */ /* 0x000fe2000fffe0ff */
[----:B------:R-:W-:Y:S01]  /*0f10*/  UISETP.NE.U32.AND UP0, UPT, UR6, URZ, UPT ;  /* 0x0000003f0600728c */ /* 0x000fe2000bf05070 */
[----:B------:R-:W-:Y:S01]  /*0f20*/  IMAD.IADD R3, R13, 0x1, -R3 ;  /* 0x000000010d037824 */ /* 0x000fe200078e0a03 */
[----:B------:R-:W1:Y:S01]  /*0f30*/  LDC R161, c[0x0][0xc48] ;  /* 0x00031200ffa17b82 */ /* 0x000e620000000800 */
[----:B------:R-:W-:Y:S01]  /*0f40*/  ULDC UR4, c[0x0][0x288] ;  /* 0x0000a20000047ab9 */ /* 0x000fe20000000800 */
[----:B------:R-:W-:Y:S01]  /*0f50*/  IMAD.SHL.U32 R16, R2, 0x80, RZ ;  /* 0x0000008002107824 */ /* 0x000fe200078e00ff */
[----:B------:R-:W-:Y:S01]  /*0f60*/  UISETP.NE.AND.EX UP0, UPT, UR7, URZ, UPT, UP0 ;  /* 0x0000003f0700728c */ /* 0x000fe2000bf05300 */
[----:B------:R-:W-:Y:S01]  /*0f70*/  CS2R R88, SRZ ;  /* 0x0000000000587805 */ /* 0x000fe2000001ff00 */
[----:B------:R-:W-:Y:S01]  /*0f80*/  UIADD3 UR4, -UR4, 0x60, URZ ;  /* 0x0000006004047890 */ /* 0x000fe2000fffe13f */
[----:B------:R-:W-:Y:S01]  /*0f90*/  VIADD R2, R16, 0x7f ;  /* 0x0000007f10027836 */ /* 0x000fe20000000000 */
[----:B------:R-:W-:Y:S01]  /*0fa0*/  USEL UR8, UR5, 0x1, UP0 ;  /* 0x0000000105087887 */ /* 0x000fe20008000000 */
[----:B------:R-:W-:Y:S01]  /*0fb0*/  CS2R R86, SRZ ;  /* 0x0000000000567805 */ /* 0x000fe2000001ff00 */
[----:B------:R-:W-:Y:S01]  /*0fc0*/  ULDC UR6, c[0x0][0x2f0] ;  /* 0x0000bc0000067ab9 */ /* 0x000fe20000000800 */
[----:B------:R-:W-:Y:S01]  /*0fd0*/  ULDC UR7, c[0x0][0xc54] ;  /* 0x0003150000077ab9 */ /* 0x000fe20000000800 */
[----:B------:R-:W-:Y:S01]  /*0fe0*/  UIMAD UR4, UR8, UR6, UR4 ;  /* 0x00000006080472a4 */ /* 0x000fe2000f8e0204 */
[----:B------:R-:W-:Y:S01]  /*0ff0*/  IMAD R6, R0, UR7, R3 ;  /* 0x0000000700067c24 */ /* 0x000fe2000f8e0203 */
[----:B------:R-:W-:Y:S01]  /*1000*/  CS2R R84, SRZ ;  /* 0x0000000000547805 */ /* 0x000fe2000001ff00 */
[----:B------:R-:W-:Y:S01]  /*1010*/  IMAD.U32 R170, RZ, RZ, UR8 ;  /* 0x00000008ffaa7e24 */ /* 0x000fe2000f8e00ff */
[----:B------:R-:W-:-:S02]  /*1020*/  CS2R R82, SRZ ;  /* 0x0000000000527805 */ /* 0x000fc4000001ff00 */
[----:B0-----:R-:W-:Y:S01]  /*1030*/  ISETP.NE.AND P1, PT, R171, 0x1, PT ;  /* 0x00000001ab00780c */ /* 0x001fe20003f25270 */
[----:B------:R-:W-:Y:S01]  /*1040*/  IMAD.MOV.U32 R23, RZ, RZ, R6 ;  /* 0x000000ffff177224 */ /* 0x000fe200078e0006 */
[----:B------:R-:W-:Y:S01]  /*1050*/  CS2R R80, SRZ ;  /* 0x0000000000507805 */ /* 0x000fe2000001ff00 */
[----:B------:R-:W-:Y:S01]  /*1060*/  IMAD.MOV.U32 R78, RZ, RZ, RZ ;  /* 0x000000ffff4e7224 */ /* 0x000fe200078e00ff */
[----:B------:R-:W-:Y:S02]  /*1070*/  CS2R R54, SRZ ;  /* 0x0000000000367805 */ /* 0x000fe4000001ff00 */
[----:B------:R-:W-:Y:S02]  /*1080*/  CS2R R76, SRZ ;  /* 0x00000000004c7805 */ /* 0x000fe4000001ff00 */
[----:B------:R-:W-:Y:S01]  /*1090*/  CS2R R74, SRZ ;  /* 0x00000000004a7805 */ /* 0x000fe2000001ff00 */
[----:B------:R-:W-:Y:S01]  /*10a0*/  IMAD.MOV.U32 R73, RZ, RZ, RZ ;  /* 0x000000ffff497224 */ /* 0x000fe200078e00ff */
[----:B-1----:R-:W-:-:S02]  /*10b0*/  ISETP.NE.AND P0, PT, R161, 0x1, PT ;  /* 0x00000001a100780c */ /* 0x002fc40003f05270 */
[----:B------:R-:W-:Y:S02]  /*10c0*/  CS2R R52, SRZ ;  /* 0x0000000000347805 */ /* 0x000fe4000001ff00 */
[----:B------:R-:W-:Y:S02]  /*10d0*/  CS2R R70, SRZ ;  /* 0x0000000000467805 */ /* 0x000fe4000001ff00 */
[----:B------:R-:W-:Y:S02]  /*10e0*/  CS2R R68, SRZ ;  /* 0x0000000000447805 */ /* 0x000fe4000001ff00 */
[----:B------:R-:W-:Y:S01]  /*10f0*/  CS2R R66, SRZ ;  /* 0x0000000000427805 */ /* 0x000fe2000001ff00 */
[----:B------:R-:W0:Y:S01]  /*1100*/  @P1 LDC R9, c[0x0][0x44c] ;  /* 0x00011300ff091b82 */ /* 0x000e220000000800 */
[----:B------:R-:W-:Y:S01]  /*1110*/  CS2R R64, SRZ ;  /* 0x0000000000407805 */ /* 0x000fe2000001ff00 */
[----:B------:R-:W-:Y:S01]  /*1120*/  IMAD.MOV.U32 R63, RZ, RZ, RZ ;  /* 0x000000ffff3f7224 */ /* 0x000fe200078e00ff */
[----:B------:R-:W-:-:S02]  /*1130*/  CS2R R50, SRZ ;  /* 0x0000000000327805 */ /* 0x000fc4000001ff00 */
[----:B------:R-:W-:Y:S01]  /*1140*/  CS2R R44, SRZ ;  /* 0x00000000002c7805 */ /* 0x000fe2000001ff00 */
[----:B------:R-:W-:Y:S01]  /*1150*/  IMAD.MOV.U32 R60, RZ, RZ, RZ ;  /* 0x000000ffff3c7224 */ /* 0x000fe200078e00ff */
[----:B------:R-:W-:Y:S02]  /*1160*/  CS2R R58, SRZ ;  /* 0x00000000003a7805 */ /* 0x000fe4000001ff00 */
[----:B------:R-:W-:Y:S01]  /*1170*/  CS2R R56, SRZ ;  /* 0x0000000000387805 */ /* 0x000fe2000001ff00 */
[----:B------:R-:W1:Y:S01]  /*1180*/  @P1 LDC R11, c[0x0][0x450] ;  /* 0x00011400ff0b1b82 */ /* 0x000e620000000800 */
[----:B------:R-:W-:Y:S02]  /*1190*/  CS2R R100, SRZ ;  /* 0x0000000000647805 */ /* 0x000fe4000001ff00 */
[----:B------:R-:W-:Y:S02]  /*11a0*/  CS2R R96, SRZ ;  /* 0x0000000000607805 */ /* 0x000fe4000001ff00 */
[----:B------:R-:W-:-:S02]  /*11b0*/  CS2R R48, SRZ ;  /* 0x0000000000307805 */ /* 0x000fc4000001ff00 */
[----:B------:R-:W-:Y:S02]  /*11c0*/  CS2R R102, SRZ ;  /* 0x0000000000667805 */ /* 0x000fe4000001ff00 */
[----:B------:R-:W-:Y:S02]  /*11d0*/  CS2R R98, SRZ ;  /* 0x0000000000627805 */ /* 0x000fe4000001ff00 */
[----:B------:R-:W-:Y:S02]  /*11e0*/  CS2R R92, SRZ ;  /* 0x00000000005c7805 */ /* 0x000fe4000001ff00 */
[----:B------:R-:W-:Y:S01]  /*11f0*/  CS2R R104, SRZ ;  /* 0x0000000000687805 */ /* 0x000fe2000001ff00 */
[----:B------:R-:W2:Y:S01]  /*1200*/  @P0 LDC R5, c[0x0][0xc4c] ;  /* 0x00031300ff050b82 */ /* 0x000ea20000000800 */
[----:B------:R-:W-:Y:S01]  /*1210*/  CS2R R90, SRZ ;  /* 0x00000000005a7805 */ /* 0x000fe2000001ff00 */
[----:B------:R-:W-:Y:S01]  /*1220*/  IMAD.MOV.U32 R106, RZ, RZ, RZ ;  /* 0x000000ffff6a7224 */ /* 0x000fe200078e00ff */
[----:B------:R-:W-:-:S02]  /*1230*/  MOV R108, RZ ;  /* 0x000000ff006c7202 */ /* 0x000fc40000000f00 */
[----:B------:R-:W-:Y:S02]  /*1240*/  CS2R R94, SRZ ;  /* 0x00000000005e7805 */ /* 0x000fe4000001ff00 */
[----:B------:R-:W-:Y:S01]  /*1250*/  CS2R R26, SRZ ;  /* 0x00000000001a7805 */ /* 0x000fe2000001ff00 */
[----:B------:R-:W-:Y:S02]  /*1260*/  IMAD.MOV.U32 R29, RZ, RZ, RZ ;  /* 0x000000ffff1d7224 */ /* 0x000fe400078e00ff */
[----:B0-----:R-:W-:Y:S01]  /*1270*/  @P1 IMAD.HI.U32 R4, R2, R9, RZ ;  /* 0x0000000902041227 */ /* 0x001fe200078e00ff */
[----:B------:R-:W0:Y:S03]  /*1280*/  @P0 LDC R7, c[0x0][0xc50] ;  /* 0x00031400ff070b82 */ /* 0x000e260000000800 */
[----:B------:R-:W-:Y:S01]  /*1290*/  IMAD.MOV.U32 R110, RZ, RZ, RZ ;  /* 0x000000ffff6e7224 */ /* 0x000fe200078e00ff */
[----:B-1----:R-:W-:-:S05]  /*12a0*/  @P1 SHF.R.U32.HI R2, RZ, R11, R4 ;  /* 0x0000000bff021219 */ /* 0x002fca0000011604 */
[----:B------:R-:W-:Y:S01]  /*12b0*/  VIADD R2, R2, UR4 ;  /* 0x0000000402027c36 */ /* 0x000fe20008000000 */
[----:B------:R-:W-:Y:S01]  /*12c0*/  UIMAD UR4, UR8, UR6, 0x5f ;  /* 0x0000005f080474a4 */ /* 0x000fe2000f8e0206 */
[----:B--2---:R-:W-:-:S03]  /*12d0*/  @P0 IMAD.HI.U32 R0, R6, R5, RZ ;  /* 0x0000000506000227 */ /* 0x004fc600078e00ff */
[----:B------:R-:W-:Y:S01]  /*12e0*/  UIMAD.WIDE UR4, UR4, 0x2aaaaaab, URZ ;  /* 0x2aaaaaab040478a5 */ /* 0x000fe2000f8e023f */
[----:B------:R-:W-:-:S03]  /*12f0*/  IMAD.HI R2, R2, 0x2aaaaaab, RZ ;  /* 0x2aaaaaab02027827 */ /* 0x000fc600078e02ff */
[----:B------:R-:W-:Y:S02]  /*1300*/  USHF.R.U32.HI UR4, URZ, 0x1f, UR5 ;  /* 0x0000001f3f047899 */ /* 0x000fe40008011605 */
[----:B------:R-:W-:Y:S02]  /*1310*/  SHF.R.U32.HI R3, RZ, 0x1f, R2 ;  /* 0x0000001fff037819 */ /* 0x000fe40000011602 */
[----:B------:R-:W-:Y:S01]  /*1320*/  ULEA.HI.SX32 UR4, UR5, UR4, 0x1c ;  /* 0x0000000405047291 */ /* 0x000fe2000f8fe23f */
[----:B0-----:R-:W-:Y:S02]  /*1330*/  @P0 SHF.R.U32.HI R23, RZ, R7, R0 ;  /* 0x00000007ff170219 */ /* 0x001fe40000011600 */
[----:B------:R-:W-:Y:S02]  /*1340*/  LEA.HI.SX32 R3, R2, R3, 0x1c ;  /* 0x0000000302037211 */ /* 0x000fe400078fe2ff */
[----:B------:R-:W-:Y:S02]  /*1350*/  IADD3 R0, -R23, RZ, RZ ;  /* 0x000000ff17007210 */ /* 0x000fe40007ffe1ff */
[----:B------:R-:W-:Y:S01]  /*1360*/  VIMNMX R72, R3, UR4, PT ;  /* 0x0000000403487c48 */ /* 0x000fe2000bfe0100 */
[----:B------:R-:W-:Y:S01]  /*1370*/  IMAD.MOV.U32 R3, RZ, RZ, RZ ;  /* 0x000000ffff037224 */ /* 0x000fe200078e00ff */
[----:B------:R-:W-:Y:S01]  /*1380*/  PLOP3.LUT P0, PT, PT, PT, PT, 0x80, 0x0 ;  /* 0x000000000000781c */ /* 0x000fe20003f0f070 */
[----:B------:R-:W-:Y:S01]  /*1390*/  IMAD R161, R161, R0, R6 ;  /* 0x00000000a1a17224 */ /* 0x000fe200078e0206 */
[----:B------:R-:W-:Y:S01]  /*13a0*/  ISETP.GE.AND P1, PT, R72, 0x1, PT ;  /* 0x000000014800780c */ /* 0x000fe20003f26270 */
[----:B------:R-:W-:Y:S01]  /*13b0*/  IMAD.MOV.U32 R0, RZ, RZ, RZ ;  /* 0x000000ffff007224 */ /* 0x000fe200078e00ff */
[----:B------:R-:W-:-:S11]  /*13c0*/  CS2R R6, SRZ ;  /* 0x0000000000067805 */ /* 0x000fd6000001ff00 */
[----:B------:R-:W-:Y:S05]  /*13d0*/  @!P1 BRA `(.L_x_2194) ;  /* 0x0000006c00e49947 */ /* 0x000fea0003800000 */
        /* <DEDUP_REMOVED lines=31> */
.L_x_2195:
[----:B------:R-:W-:Y:S02]  /*15d0*/  LEA.HI R0, R163, R163, RZ, 0x1 ;  /* 0x000000a3a3007211 */ /* 0x000fe400078f08ff */
[----:B------:R-:W-:Y:S02]  /*15e0*/  R2UR UR4, R168 ;  /* 0x00000000a80472ca */ /* 0x000fe400000e0000 */
[----:B------:R-:W-:-:S05]  /*15f0*/  LOP3.LUT R0, R0, 0xfffffffe, RZ, 0xc0, !PT ;  /* 0xfffffffe00007812 */ /* 0x000fca00078ec0ff */
[----:B------:R-:W-:-:S05]  /*1600*/  IMAD.IADD R0, R163, 0x1, -R0 ;  /* 0x00000001a3007824 */ /* 0x000fca00078e0a00 */
[----:B------:R-:W-:Y:S02]  /*1610*/  SHF.L.U32 R0, R0, 0x1f, RZ ;  /* 0x0000001f00007819 */ /* 0x000fe400000006ff */
[----:B------:R-:W-:Y:S02]  /*1620*/  MOV R2, UR4 ;  /* 0x0000000400027c02 */ /* 0x000fe40008000f00 */
[----:B------:R-:W0:Y:S02]  /*1630*/  SYNCS.PHASECHK.TRANS64.TRYWAIT P1, [UR39+0x2a800], R0 ;  /* 0x02a80000ff0075a7 */ /* 0x000e240008020167 */
[----:B------:R-:W-:Y:S01]  /*1640*/  ISETP.NE.AND P0, PT, R2, 0x3, PT ;  /* 0x000000030200780c */ /* 0x000fe20003f05270 */
[----:B0-----:R-:W-:-:S12]  /*1650*/  @!P1 BRA `(.L_x_2196) ;  /* 0x000000c8008c9947 */ /* 0x001fd80003800000 */
.L_x_2312:
[----:B------:R-:W-:Y:S05]  /*1660*/  @!P0 BRA `(.L_x_2197) ;  /* 0x0000000000048947 */ /* 0x000fea0003800000 */
[----:B------:R-:W-:Y:S01]  /*1670*/  BPT.TRAP 0x1 ;  /* 0x000000040000795c */ /* 0x000fe20000300000 */
.L_x_2197:
[----:B0-----:R-:W-:Y:S02]  /*1680*/  IMAD.U32 R0, RZ, RZ, UR38 ;  /* 0x00000026ff007e24 */ /* 0x001fe4000f8e00ff */
[----:B------:R-:W-:-:S03]  /*1690*/  IMAD.U32 R3, RZ, RZ, UR60 ;  /* 0x0000003cff037e24 */ /* 0x000fc6000f8e00ff */
[----:B------:R-:W-:Y:S02]  /*16a0*/  LEA R0, R0, UR39, 0x3 ;  /* 0x0000002700007c11 */ /* 0x000fe4000f8e18ff */
[----:B------:R-:W-:-:S04]  /*16b0*/  SHF.L.U32 R3, R3, 0x1f, RZ ;  /* 0x0000001f03037819 */ /* 0x000fc800000006ff */
[----:B------:R0:W1:Y:S01]  /*16c0*/  SYNCS.PHASECHK.TRANS64.TRYWAIT P1, [R0+URZ+0x2a830], R3 ;  /* 0x02a83003000075a7 */ /* 0x000062000802017f */
[----:B------:R-:W-:Y:S05]  /*16d0*/  @!P0 BRA `(.L_x_2198) ;  /* 0x0000000000048947 */ /* 0x000fea0003800000 */
[----:B------:R-:W-:Y:S01]  /*16e0*/  BPT.TRAP 0x1 ;  /* 0x000000040000795c */ /* 0x000fe20000300000 */
.L_x_2198:
[----:B-1----:R-:W-:Y:S05]  /*16f0*/  @P1 BRA `(.L_x_2199) ;  /* 0x0000000000081947 */ /* 0x002fea0003800000 */
[----:B------:R-:W1:Y:S02]  /*1700*/  SYNCS.PHASECHK.TRANS64.TRYWAIT P1, [R0+URZ+0x2a830], R3 ;  /* 0x02a83003000075a7 */ /* 0x000e64000802017f */
[----:B-1----:R-:W-:Y:S05]  /*1710*/  @!P1 BRA `(.L_x_2200) ;  /* 0x000000c800749947 */ /* 0x002fea0003800000 */
.L_x_2199:
        /* <DEDUP_REMOVED lines=22> */
[----:B------:R-:W-:Y:S02]  /*1880*/  UIADD3 UR8, UR5, 0x2, URZ ;  /* 0x0000000205087890 */ /* 0x000fe4000fffe03f */
[----:B------:R-:W-:Y:S01]  /*1890*/  UIADD3 UR10, UR4, 0x2, URZ ;  /* 0x00000002040a7890 */ /* 0x000fe2000fffe03f */
[----:B------:R-:W-:Y:S01]  /*18a0*/  UMOV UR9, 0x40000040 ;  /* 0x4000004000097882 */ /* 0x000fe20000000000 */
        /* <DEDUP_REMOVED lines=70> */
.L_x_2201:
[----:B------:R-:W-:Y:S01]  /*1d10*/  ISETP.NE.AND P4, PT, R171, 0x1, PT ;  /* 0x00000001ab00780c */ /* 0x000fe20003f85270 */
[----:B------:R-:W-:Y:S01]  /*1d20*/  IMAD.IADD R4, R19, 0x1, R16 ;  /* 0x0000000113047824 */ /* 0x000fe200078e0210 */
[----:B------:R-:W2:Y:S01]  /*1d30*/  LDC R5, c[0x0][0x2f0] ;  /* 0x0000bc00ff057b82 */ /* 0x000ea20000000800 */
[----:B------:R-:W-:Y:S01]  /*1d40*/  R2UR UR5, R170 ;  /* 0x00000000aa0572ca */ /* 0x000fe200000e0000 */
[----:B------:R-:W-:-:S06]  /*1d50*/  ULDC UR4, c[0x0][0x988] ;  /* 0x0002620000047ab9 */ /* 0x000fcc0000000800 */
[----:B------:R-:W3:Y:S08]  /*1d60*/  LDC R8, c[0x0][0x288] ;  /* 0x0000a200ff087b82 */ /* 0x000ef00000000800 */
[----:B01----:R-:W0:Y:S08]  /*1d70*/  @P4 LDC R3, c[0x0][0x44c] ;  /* 0x00011300ff034b82 */ /* 0x003e300000000800 */
[----:B------:R-:W1:Y:S01]  /*1d80*/  @P4 LDC R9, c[0x0][0x450] ;  /* 0x00011400ff094b82 */ /* 0x000e620000000800 */
[----:B0-----:R-:W-:-:S05]  /*1d90*/  @P4 IMAD.HI.U32 R2, R4, R3, RZ ;  /* 0x0000000304024227 */ /* 0x001fca00078e00ff */
[----:B-1----:R-:W-:Y:S01]  /*1da0*/  @P4 SHF.R.U32.HI R4, RZ, R9, R2 ;  /* 0x00000009ff044219 */ /* 0x002fe20000011602 */
[----:B------:R-:W-:-:S04]  /*1db0*/  IMAD R2, R72, -0x60, RZ ;  /* 0xffffffa048027824 */ /* 0x000fc800078e02ff */
[----:B------:R-:W3:Y:S01]  /*1dc0*/  SHFL.IDX PT, R9, R4, 0x1, 0x1c1f ;  /* 0x003c1f0004097f89 */ /* 0x000ee200000e0000 */
[----:B------:R-:W-:Y:S02]  /*1dd0*/  VIADD R3, R2, 0x61 ;  /* 0x0000006102037836 */ /* 0x000fe40000000000 */
[----:B--2---:R-:W-:Y:S01]  /*1de0*/  IMAD R2, R5, UR5, R2 ;  /* 0x0000000505027c24 */ /* 0x004fe2000f8e0202 */
[----:B------:R-:W-:Y:S01]  /*1df0*/  SHFL.IDX PT, R4, R4, RZ, 0x1c1f ;  /* 0x001c1fff04047589 */ /* 0x000fe200000e0000 */
[----:B------:R-:W-:-:S03]  /*1e00*/  IMAD R10, R18, -0x2, R3 ;  /* 0xfffffffe120a7824 */ /* 0x000fc600078e0203 */
[----:B------:R-:W-:Y:S01]  /*1e10*/  IADD3 R11, R2, 0x60, RZ ;  /* 0x00000060020b7810 */ /* 0x000fe20007ffe0ff */
[----:B------:R-:W-:-:S04]  /*1e20*/  IMAD R3, R5, UR5, R10 ;  /* 0x0000000505037c24 */ /* 0x000fc8000f8e020a */
[----:B------:R-:W-:Y:S01]  /*1e30*/  IMAD R2, R18, -0x2, R11 ;  /* 0xfffffffe12027824 */ /* 0x000fe200078e020b */
[----:B---3--:R-:W-:Y:S01]  /*1e40*/  IADD3 R9, R9, -R8, R3 ;  /* 0x8000000809097210 */ /* 0x008fe20007ffe003 */
[----:B------:R-:W-:-:S03]  /*1e50*/  IMAD.IADD R3, R3, 0x1, -R8 ;  /* 0x0000000103037824 */ /* 0x000fc600078e0a08 */
[----:B------:R-:W-:-:S04]  /*1e60*/  VIMNMX R9, R2, R9, PT ;  /* 0x0000000902097248 */ /* 0x000fc80003fe0100 */
[C---:B------:R-:W-:Y:S02]  /*1e70*/  ISETP.GT.AND P1, PT, R9.reuse, RZ, PT ;  /* 0x000000ff0900720c */ /* 0x040fe40003f24270 */
[C---:B------:R-:W-:Y:S02]  /*1e80*/  ISETP.GT.AND P2, PT, R9.reuse, 0x1, PT ;  /* 0x000000010900780c */ /* 0x040fe40003f44270 */
[----:B------:R-:W-:Y:S02]  /*1e90*/  ISETP.GT.AND P3, PT, R9, 0x8, PT ;  /* 0x000000080900780c */ /* 0x000fe40003f64270 */
[----:B------:R-:W-:Y:S02]  /*1ea0*/  FSEL R73, R26, -INF , P1 ;  /* 0xff8000001a497808 */ /* 0x000fe40000800000 */
[----:B------:R-:W-:Y:S02]  /*1eb0*/  FSEL R10, R27, -INF , P2 ;  /* 0xff8000001b0a7808 */ /* 0x000fe40001000000 */
[----:B------:R-:W-:-:S02]  /*1ec0*/  ISETP.GT.AND P1, PT, R9, 0x9, PT ;  /* 0x000000090900780c */ /* 0x000fc40003f24270 */
[----:B------:R-:W-:Y:S02]  /*1ed0*/  FSEL R75, R30, -INF , P3 ;  /* 0xff8000001e4b7808 */ /* 0x000fe40001800000 */
[----:B------:R-:W-:Y:S02]  /*1ee0*/  FMNMX.FTZ R12, R73, R10, !PT ;  /* 0x0000000a490c7209 */ /* 0x000fe40007810000 */
[----:B------:R-:W-:Y:S02]  /*1ef0*/  ISETP.GT.AND P2, PT, R9, 0x10, PT ;  /* 0x000000100900780c */ /* 0x000fe40003f44270 */
[----:B------:R-:W-:Y:S02]  /*1f00*/  FSEL R77, R31, -INF , P1 ;  /* 0xff8000001f4d7808 */ /* 0x000fe40000800000 */
[----:B------:R-:W-:Y:S02]  /*1f10*/  FMNMX.FTZ R12, R75, R12, !PT ;  /* 0x0000000c4b0c7209 */ /* 0x000fe40007810000 */
        /* <DEDUP_REMOVED lines=20> */
[----:B------:R-:W-:Y:S01]  /*2060*/  FMNMX.FTZ R12, R89, R12, !PT ;  /* 0x0000000c590c7209 */ /* 0x000fe20007810000 */
[----:B------:R-:W0:Y:S01]  /*2070*/  @P4 LDC R46, c[0x0][0x450] ;  /* 0x00011400ff2e4b82 */ /* 0x000e220000000800 */
        /* <DEDUP_REMOVED lines=36> */
[----:B------:R-:W-:Y:S02]  /*22c0*/  FSEL R71, R71, -INF , P1 ;  /* 0xff80000047477808 */ /* 0x000fe40000800000 */
[----:B------:R-:W-:-:S04]  /*22d0*/  FMNMX.FTZ R12, R107, R12, !PT ;  /* 0x0000000c6b0c7209 */ /* 0x000fc80007810000 */
[----:B------:R-:W-:-:S05]  /*22e0*/  FMNMX.FTZ R12, R71, R12, !PT ;  /* 0x0000000c470c7209 */ /* 0x000fca0007810000 */
[----:B------:R-:W1:Y:S02]  /*22f0*/  SHFL.BFLY PT, R9, R12, 0x2, 0x1f ;  /* 0x0c401f000c097f89 */ /* 0x000e6400000e0000 */
[----:B-1----:R-:W-:Y:S02]  /*2300*/  FMNMX.FTZ R13, R12, R9, !PT ;  /* 0x000000090c0d7209 */ /* 0x002fe40007810000 */
[----:B------:R-:W-:Y:S01]  /*2310*/  VIADDMNMX R9, R4, R3, R2, PT ;  /* 0x0000000304097246 */ /* 0x000fe20003800102 */
[----:B------:R-:W-:Y:S01]  /*2320*/  IMAD.U32 R2, RZ, RZ, UR4 ;  /* 0x00000004ff027e24 */ /* 0x000fe2000f8e00ff */
[----:B------:R-:W-:Y:S01]  /*2330*/  R2UR UR4, R0 ;  /* 0x00000000000472ca */ /* 0x000fe200000e0000 */
[----:B------:R-:W1:Y:S01]  /*2340*/  SHFL.BFLY PT, R14, R13, 0x1, 0x1f ;  /* 0x0c201f000d0e7f89 */ /* 0x000e6200000e0000 */
[C---:B------:R-:W-:Y:S02]  /*2350*/  ISETP.GT.AND P1, PT, R9.reuse, RZ, PT ;  /* 0x000000ff0900720c */ /* 0x040fe40003f24270 */
[----:B------:R-:W-:-:S02]  /*2360*/  ISETP.GT.AND P2, PT, R9, 0x1, PT ;  /* 0x000000010900780c */ /* 0x000fc40003f44270 */
[----:B------:R-:W-:Y:S02]  /*2370*/  ISETP.GT.AND P3, PT, R9, 0x8, PT ;  /* 0x000000080900780c */ /* 0x000fe40003f64270 */
[----:B------:R-:W-:Y:S02]  /*2380*/  FSEL R11, R24, -INF , P1 ;  /* 0xff800000180b7808 */ /* 0x000fe40000800000 */
[----:B------:R-:W-:Y:S02]  /*2390*/  FSEL R25, R25, -INF , P2 ;  /* 0xff80000019197808 */ /* 0x000fe40001000000 */
[----:B------:R-:W-:Y:S01]  /*23a0*/  ISETP.GT.AND P1, PT, R9, 0x9, PT ;  /* 0x000000090900780c */ /* 0x000fe20003f24270 */
[----:B------:R-:W-:Y:S01]  /*23b0*/  UIADD3 UR4, UR4, 0x2a840, URZ ;  /* 0x0002a84004047890 */ /* 0x000fe2000fffe03f */
[----:B------:R-:W-:Y:S02]  /*23c0*/  FMNMX.FTZ R4, R11, R25, !PT ;  /* 0x000000190b047209 */ /* 0x000fe40007810000 */
[----:B------:R-:W-:-:S02]  /*23d0*/  ISETP.GT.AND P2, PT, R9, 0x10, PT ;  /* 0x000000100900780c */ /* 0x000fc40003f44270 */
[----:B------:R-:W-:Y:S02]  /*23e0*/  FSEL R29, R29, -INF , P1 ;  /* 0xff8000001d1d7808 */ /* 0x000fe40000800000 */
[----:B------:R-:W-:Y:S02]  /*23f0*/  ISETP.GT.AND P1, PT, R9, 0x11, PT ;  /* 0x000000110900780c */ /* 0x000fe40003f24270 */
[----:B------:R-:W-:Y:S02]  /*2400*/  FSEL R15, R32, -INF , P2 ;  /* 0xff800000200f7808 */ /* 0x000fe40001000000 */
[----:B------:R-:W-:Y:S02]  /*2410*/  FSEL R33, R33, -INF , P1 ;  /* 0xff80000021217808 */ /* 0x000fe40000800000 */
[----:B-1----:R-:W-:Y:S02]  /*2420*/  FMNMX.FTZ R3, R13, R14, !PT ;  /* 0x0000000e0d037209 */ /* 0x002fe40007810000 */
[----:B------:R-:W-:-:S02]  /*2430*/  FSEL R13, R28, -INF , P3 ;  /* 0xff8000001c0d7808 */ /* 0x000fc40001800000 */
[----:B------:R-:W-:Y:S01]  /*2440*/  ISETP.GT.AND P3, PT, R9, 0x18, PT ;  /* 0x000000180900780c */ /* 0x000fe20003f64270 */
[----:B------:R-:W-:Y:S01]  /*2450*/  FMUL.FTZ R12, R3, R2 ;  /* 0x00000002030c7220 */ /* 0x000fe20000410000 */
[----:B------:R-:W-:Y:S02]  /*2460*/  FMNMX.FTZ R4, R13, R4, !PT ;  /* 0x000000040d047209 */ /* 0x000fe40007810000 */
[----:B------:R-:W-:Y:S02]  /*2470*/  FSETP.NEU.FTZ.AND P2, PT, R3, -INF , PT ;  /* 0xff8000000300780b */ /* 0x000fe40003f5d000 */
[----:B------:R-:W-:Y:S02]  /*2480*/  FMNMX.FTZ R4, R29, R4, !PT ;  /* 0x000000041d047209 */ /* 0x000fe40007810000 */
[----:B------:R-:W-:Y:S02]  /*2490*/  ISETP.GT.AND P1, PT, R9, 0x19, PT ;  /* 0x000000190900780c */ /* 0x000fe40003f24270 */
[----:B------:R-:W-:-:S02]  /*24a0*/  FMNMX.FTZ R4, R15, R4, !PT ;  /* 0x000000040f047209 */ /* 0x000fc40007810000 */
[----:B------:R-:W-:Y:S02]  /*24b0*/  FSEL R21, R36, -INF , P3 ;  /* 0xff80000024157808 */ /* 0x000fe40001800000 */
[----:B------:R-:W-:Y:S02]  /*24c0*/  FMNMX.FTZ R4, R33, R4, !PT ;  /* 0x0000000421047209 */ /* 0x000fe40007810000 */
[----:B------:R-:W-:Y:S02]  /*24d0*/  FSEL R14, R12, RZ, P2 ;  /* 0x000000ff0c0e7208 */ /* 0x000fe40001000000 */
[----:B------:R-:W-:Y:S02]  /*24e0*/  ISETP.GT.AND P2, PT, R9, 0x20, PT ;  /* 0x000000200900780c */ /* 0x000fe40003f44270 */
[----:B------:R-:W-:Y:S01]  /*24f0*/  FSEL R37, R37, -INF , P1 ;  /* 0xff80000025257808 */ /* 0x000fe20000800000 */
[--C-:B------:R-:W-:Y:S01]  /*2500*/  FFMA.FTZ R157, R73, R2, -R14.reuse ;  /* 0x00000002499d7223 */ /* 0x100fe2000001080e */
[----:B------:R-:W-:Y:S01]  /*2510*/  FMNMX.FTZ R4, R21, R4, !PT ;  /* 0x0000000415047209 */ /* 0x000fe20007810000 */
[-CC-:B------:R-:W-:Y:S01]  /*2520*/  FFMA.FTZ R10, R10, R2.reuse, -R14.reuse ;  /* 0x000000020a0a7223 */ /* 0x180fe2000001080e */
[----:B------:R-:W-:Y:S01]  /*2530*/  ISETP.GT.AND P1, PT, R9, 0x21, PT ;  /* 0x000000210900780c */ /* 0x000fe20003f24270 */
[--C-:B------:R-:W-:Y:S01]  /*2540*/  FFMA.FTZ R159, R75, R2, -R14.reuse ;  /* 0x000000024b9f7223 */ /* 0x100fe2000001080e */
[----:B------:R-:W-:Y:S01]  /*2550*/  FSEL R27, R40, -INF , P2 ;  /* 0xff800000281b7808 */ /* 0x000fe20001000000 */
[----:B------:R-:W-:Y:S01]  /*2560*/  MUFU.EX2 R157, R157 ;  /* 0x0000009d009d7308 */ /* 0x000fe20000000800 */
[----:B------:R-:W-:Y:S01]  /*2570*/  FMNMX.FTZ R4, R37, R4, !PT ;  /* 0x0000000425047209 */ /* 0x000fe20007810000 */
[-CC-:B------:R-:W-:Y:S01]  /*2580*/  FFMA.FTZ R77, R77, R2.reuse, -R14.reuse ;  /* 0x000000024d4d7223 */ /* 0x180fe2000001080e */
[----:B------:R-:W-:Y:S01]  /*2590*/  ISETP.GT.AND P2, PT, R9, 0x28, PT ;  /* 0x000000280900780c */ /* 0x000fe20003f44270 */
[-CC-:B------:R-:W-:Y:S01]  /*25a0*/  FFMA.FTZ R79, R79, R2.reuse, -R14.reuse ;  /* 0x000000024f4f7223 */ /* 0x180fe2000001080e */
[----:B------:R-:W-:Y:S01]  /*25b0*/  FSEL R41, R41, -INF , P1 ;  /* 0xff80000029297808 */ /* 0x000fe20000800000 */
[--C-:B------:R-:W-:Y:S01]  /*25c0*/  FFMA.FTZ R81, R81, R2, -R14.reuse ;  /* 0x0000000251517223 */ /* 0x100fe2000001080e */
[----:B------:R-:W-:Y:S01]  /*25d0*/  FMNMX.FTZ R4, R27, R4, !PT ;  /* 0x000000041b047209 */ /* 0x000fe20007810000 */
[----:B------:R-:W1:Y:S01]  /*25e0*/  MUFU.EX2 R10, R10 ;  /* 0x0000000a000a7308 */ /* 0x000e620000000800 */
[----:B------:R-:W-:Y:S01]  /*25f0*/  ISETP.GT.AND P1, PT, R9, 0x29, PT ;  /* 0x000000290900780c */ /* 0x000fe20003f24270 */
[----:B------:R-:W-:Y:S01]  /*2600*/  FFMA.FTZ R83, R83, R2, -R14 ;  /* 0x0000000253537223 */ /* 0x000fe2000001080e */
[----:B------:R-:W-:Y:S01]  /*2610*/  FSEL R31, R44, -INF , P2 ;  /* 0xff8000002c1f7808 */ /* 0x000fe20001000000 */
[----:B------:R-:W-:Y:S01]  /*2620*/  IMAD R44, R5, UR5, -R8 ;  /* 0x00000005052c7c24 */ /* 0x000fe2000f8e0a08 */
[----:B------:R-:W-:Y:S01]  /*2630*/  FMNMX.FTZ R4, R41, R4, !PT ;  /* 0x0000000429047209 */ /* 0x000fe20007810000 */
[-CC-:B------:R-:W-:Y:S01]  /*2640*/  FFMA.FTZ R85, R85, R2.reuse, -R14.reuse ;  /* 0x0000000255557223 */ /* 0x180fe2000001080e */
[----:B------:R-:W-:Y:S01]  /*2650*/  ISETP.GT.AND P2, PT, R9, 0x30, PT ;  /* 0x000000300900780c */ /* 0x000fe20003f44270 */
[----:B------:R-:W-:Y:S01]  /*2660*/  MUFU.EX2 R159, R159 ;  /* 0x0000009f009f7308 */ /* 0x000fe20000000800 */
[----:B------:R-:W-:Y:S01]  /*2670*/  FSEL R45, R45, -INF , P1 ;  /* 0xff8000002d2d7808 */ /* 0x000fe20000800000 */
[--C-:B------:R-:W-:Y:S01]  /*2680*/  FFMA.FTZ R87, R87, R2, -R14.reuse ;  /* 0x0000000257577223 */ /* 0x100fe2000001080e */
[----:B------:R-:W-:Y:S01]  /*2690*/  FMNMX.FTZ R4, R31, R4, !PT ;  /* 0x000000041f047209 */ /* 0x000fe20007810000 */
[-CC-:B------:R-:W-:Y:S01]  /*26a0*/  FFMA.FTZ R89, R89, R2.reuse, -R14.reuse ;  /* 0x0000000259597223 */ /* 0x180fe2000001080e */
[----:B------:R-:W-:Y:S01]  /*26b0*/  ISETP.GT.AND P1, PT, R9, 0x31, PT ;  /* 0x000000310900780c */ /* 0x000fe20003f24270 */
[----:B------:R-:W-:Y:S01]  /*26c0*/  FFMA.FTZ R91, R91, R2, -R14 ;  /* 0x000000025b5b7223 */ /* 0x000fe2000001080e */
[----:B------:R-:W-:Y:S01]  /*26d0*/  FSEL R35, R48, -INF , P2 ;  /* 0xff80000030237808 */ /* 0x000fe20001000000 */
[----:B------:R-:W-:Y:S01]  /*26e0*/  MUFU.EX2 R20, R77 ;  /* 0x0000004d00147308 */ /* 0x000fe20000000800 */
[----:B------:R-:W-:Y:S01]  /*26f0*/  FMNMX.FTZ R4, R45, R4, !PT ;  /* 0x000000042d047209 */ /* 0x000fe20007810000 */
[----:B-1----:R-:W-:Y:S01]  /*2700*/  FADD.FTZ R42, R157, R10 ;  /* 0x0000000a9d2a7221 */ /* 0x002fe20000010000 */
[----:B------:R-:W-:Y:S01]  /*2710*/  ISETP.GT.AND P2, PT, R9, 0x38, PT ;  /* 0x000000380900780c */ /* 0x000fe20003f44270 */
[-CC-:B------:R-:W-:Y:S01]  /*2720*/  FFMA.FTZ R93, R93, R2.reuse, -R14.reuse ;  /* 0x000000025d5d7223 */ /* 0x180fe2000001080e */
[----:B------:R-:W-:Y:S01]  /*2730*/  FSEL R49, R49, -INF , P1 ;  /* 0xff80000031317808 */ /* 0x000fe20000800000 */
[--C-:B------:R-:W-:Y:S01]  /*2740*/  FFMA.FTZ R95, R95, R2, -R14.reuse ;  /* 0x000000025f5f7223 */ /* 0x100fe2000001080e */
[----:B------:R-:W-:Y:S01]  /*2750*/  FMNMX.FTZ R4, R35, R4, !PT ;  /* 0x0000000423047209 */ /* 0x000fe20007810000 */
[----:B------:R-:W-:Y:S01]  /*2760*/  MUFU.EX2 R79, R79 ;  /* 0x0000004f004f7308 */ /* 0x000fe20000000800 */
[----:B------:R-:W-:Y:S01]  /*2770*/  ISETP.GT.AND P1, PT, R9, 0x39, PT ;  /* 0x000000390900780c */ /* 0x000fe20003f24270 */
[-CC-:B------:R-:W-:Y:S01]  /*2780*/  FFMA.FTZ R97, R97, R2.reuse, -R14.reuse ;  /* 0x0000000261617223 */ /* 0x180fe2000001080e */
[----:B------:R-:W-:Y:S01]  /*2790*/  FSEL R39, R52, -INF , P2 ;  /* 0xff80000034277808 */ /* 0x000fe20001000000 */
[--C-:B------:R-:W-:Y:S01]  /*27a0*/  FFMA.FTZ R99, R99, R2, -R14.reuse ;  /* 0x0000000263637223 */ /* 0x100fe2000001080e */
[----:B------:R-:W-:Y:S01]  /*27b0*/  FMNMX.FTZ R4, R49, R4, !PT ;  /* 0x0000000431047209 */ /* 0x000fe20007810000 */
[-CC-:B------:R-:W-:Y:S01]  /*27c0*/  FFMA.FTZ R55, R55, R2.reuse, -R14.reuse ;  /* 0x0000000237377223 */ /* 0x180fe2000001080e */
[----:B------:R-:W-:Y:S01]  /*27d0*/  ISETP.GT.AND P2, PT, R9, 0x40, PT ;  /* 0x000000400900780c */ /* 0x000fe20003f44270 */
[----:B------:R-:W1:Y:S01]  /*27e0*/  MUFU.EX2 R24, R81 ;  /* 0x0000005100187308 */ /* 0x000e620000000800 */
        /* <DEDUP_REMOVED lines=11> */
[----:B------:R-:W2:Y:S01]  /*28a0*/  S2UR UR5, SR_CgaCtaId ;  /* 0x00000000000579c3 */ /* 0x000ea20000008800 */
[----:B------:R-:W-:Y:S01]  /*28b0*/  FSEL R57, R57, -INF , P1 ;  /* 0xff80000039397808 */ /* 0x000fe20000800000 */
[--C-:B------:R-:W-:Y:S01]  /*28c0*/  FFMA.FTZ R105, R105, R2, -R14.reuse ;  /* 0x0000000269697223 */ /* 0x100fe2000001080e */
[----:B------:R-:W-:Y:S01]  /*28d0*/  FMNMX.FTZ R4, R43, R4, !PT ;  /* 0x000000042b047209 */ /* 0x000fe20007810000 */
[----:B------:R3:W4:Y:S01]  /*28e0*/  MUFU.EX2 R26, R85 ;  /* 0x00000055001a7308 */ /* 0x0007220000000800 */
[----:B------:R-:W-:Y:S01]  /*28f0*/  ISETP.GT.AND P1, PT, R9, 0x49, PT ;  /* 0x000000490900780c */ /* 0x000fe20003f24270 */
[-CC-:B------:R-:W-:Y:S01]  /*2900*/  FFMA.FTZ R67, R67, R2.reuse, -R14.reuse ;  /* 0x0000000243437223 */ /* 0x180fe2000001080e */
[----:B------:R-:W-:Y:S01]  /*2910*/  FSEL R47, R60, -INF , P2 ;  /* 0xff8000003c2f7808 */ /* 0x000fe20001000000 */
[--C-:B------:R-:W-:Y:S01]  /*2920*/  FFMA.FTZ R107, R107, R2, -R14.reuse ;  /* 0x000000026b6b7223 */ /* 0x100fe2000001080e */
[----:B------:R-:W-:Y:S01]  /*2930*/  FMNMX.FTZ R4, R57, R4, !PT ;  /* 0x0000000439047209 */ /* 0x000fe20007810000 */
[----:B------:R-:W-:Y:S01]  /*2940*/  FFMA.FTZ R14, R71, R2, -R14 ;  /* 0x00000002470e7223 */ /* 0x000fe2000001080e */
[----:B------:R-:W-:Y:S01]  /*2950*/  ISETP.GT.AND P2, PT, R9, 0x50, PT ;  /* 0x000000500900780c */ /* 0x000fe20003f44270 */
[----:B------:R-:W-:Y:S01]  /*2960*/  MUFU.EX2 R87, R87 ;  /* 0x0000005700577308 */ /* 0x000fe20000000800 */
[----:B------:R-:W-:-:S02]  /*2970*/  FSEL R61, R61, -INF , P1 ;  /* 0xff8000003d3d7808 */ /* 0x000fc40000800000 */
[----:B---3--:R-:W-:Y:S02]  /*2980*/  CS2R R84, SRZ ;  /* 0x0000000000547805 */ /* 0x008fe4000001ff00 */
[----:B------:R-:W-:Y:S02]  /*2990*/  FMNMX.FTZ R4, R47, R4, !PT ;  /* 0x000000042f047209 */ /* 0x000fe40007810000 */
[----:B------:R-:W-:Y:S02]  /*29a0*/  CS2R R80, SRZ ;  /* 0x0000000000507805 */ /* 0x000fe4000001ff00 */
[----:B------:R-:W-:Y:S02]  /*29b0*/  ISETP.GT.AND P1, PT, R9, 0x51, PT ;  /* 0x000000510900780c */ /* 0x000fe40003f24270 */
[----:B------:R-:W-:Y:S02]  /*29c0*/  CS2R R76, SRZ ;  /* 0x00000000004c7805 */ /* 0x000fe4000001ff00 */
[----:B------:R-:W-:Y:S01]  /*29d0*/  FSEL R51, R64, -INF , P2 ;  /* 0xff80000040337808 */ /* 0x000fe20001000000 */
[----:B------:R-:W3:Y:S01]  /*29e0*/  MUFU.EX2 R28, R89 ;  /* 0x00000059001c7308 */ /* 0x000ee20000000800 */
[----:B------:R-:W-:-:S02]  /*29f0*/  FMNMX.FTZ R4, R61, R4, !PT ;  /* 0x000000043d047209 */ /* 0x000fc40007810000 */
[----:B------:R-:W-:Y:S02]  /*2a00*/  CS2R R74, SRZ ;  /* 0x00000000004a7805 */ /* 0x000fe4000001ff00 */
[----:B------:R-:W-:Y:S01]  /*2a10*/  ISETP.GT.AND P2, PT, R9, 0x58, PT ;  /* 0x000000580900780c */ /* 0x000fe20003f44270 */
[----:B--2---:R-:W-:Y:S01]  /*2a20*/  UPRMT UR4, UR5, 0x654, UR4 ;  /* 0x0000065405047896 */ /* 0x004fe20008000004 */
[----:B------:R-:W-:Y:S02]  /*2a30*/  FSEL R65, R65, -INF , P1 ;  /* 0xff80000041417808 */ /* 0x000fe40000800000 */
[----:B------:R-:W-:Y:S02]  /*2a40*/  CS2R R70, SRZ ;  /* 0x0000000000467805 */ /* 0x000fe4000001ff00 */
[----:B------:R-:W-:Y:S01]  /*2a50*/  FMNMX.FTZ R4, R51, R4, !PT ;  /* 0x0000000433047209 */ /* 0x000fe20007810000 */
[----:B------:R-:W-:Y:S01]  /*2a60*/  MUFU.EX2 R91, R91 ;  /* 0x0000005b005b7308 */ /* 0x000fe20000000800 */
[----:B------:R-:W-:-:S02]  /*2a70*/  ISETP.GT.AND P1, PT, R9, 0x59, PT ;  /* 0x000000590900780c */ /* 0x000fc40003f24270 */
[----:B------:R-:W-:Y:S02]  /*2a80*/  FSEL R9, R68, -INF , P2 ;  /* 0xff80000044097808 */ /* 0x000fe40001000000 */
[----:B------:R-:W-:Y:S01]  /*2a90*/  FMNMX.FTZ R4, R65, R4, !PT ;  /* 0x0000000441047209 */ /* 0x000fe20007810000 */
[----:B------:R-:W-:Y:S01]  /*2aa0*/  SYNCS.ARRIVE.TRANS64.RED.A1T0 RZ, [UR4], RZ ;  /* 0x000000ffffff79a7 */ /* 0x000fe20008100404 */
[----:B------:R-:W-:Y:S01]  /*2ab0*/  FSEL R69, R69, -INF , P1 ;  /* 0xff80000045457808 */ /* 0x000fe20000800000 */
[----:B------:R-:W2:Y:S01]  /*2ac0*/  MUFU.EX2 R30, R93 ;  /* 0x0000005d001e7308 */ /* 0x000ea20000000800 */
[----:B------:R-:W-:Y:S02]  /*2ad0*/  FMNMX.FTZ R4, R9, R4, !PT ;  /* 0x0000000409047209 */ /* 0x000fe40007810000 */
[----:B------:R-:W-:Y:S01]  /*2ae0*/  F2FP.F16.F32.PACK_AB R157, R10, R157 ;  /* 0x0000009d0a9d723e */ /* 0x000fe200000000ff */
[----:B------:R-:W-:Y:S01]  /*2af0*/  VIADD R10, R72, 0xfffffffe ;  /* 0xfffffffe480a7836 */ /* 0x000fe20000000000 */
[----:B------:R-:W-:-:S02]  /*2b00*/  FMNMX.FTZ R4, R69, R4, !PT ;  /* 0x0000000445047209 */ /* 0x000fc40007810000 */
[----:B-1----:R-:W-:Y:S01]  /*2b10*/  F2FP.F16.F32.PACK_AB R153, R24, R79 ;  /* 0x0000004f1899723e */ /* 0x002fe200000000ff */
[----:B------:R-:W-:Y:S01]  /*2b20*/  MUFU.EX2 R95, R95 ;  /* 0x0000005f005f7308 */ /* 0x000fe20000000800 */
[----:B----4-:R-:W-:Y:S01]  /*2b30*/  F2FP.F16.F32.PACK_AB R155, R26, R83 ;  /* 0x000000531a9b723e */ /* 0x010fe200000000ff */
[----:B------:R-:W1:Y:S01]  /*2b40*/  SHFL.BFLY PT, R73, R4, 0x2, 0x1f ;  /* 0x0c401f0004497f89 */ /* 0x000e6200000e0000 */
[----:B---3--:R-:W-:-:S05]  /*2b50*/  F2FP.F16.F32.PACK_AB R149, R28, R87 ;  /* 0x000000571c95723e */ /* 0x008fca00000000ff */
[----:B------:R-:W3:Y:S01]  /*2b60*/  MUFU.EX2 R32, R97 ;  /* 0x0000006100207308 */ /* 0x000ee20000000800 */
[----:B--2---:R-:W-:-:S07]  /*2b70*/  F2FP.F16.F32.PACK_AB R151, R30, R91 ;  /* 0x0000005b1e97723e */ /* 0x004fce00000000ff */
[----:B------:R-:W-:Y:S08]  /*2b80*/  MUFU.EX2 R99, R99 ;  /* 0x0000006300637308 */ /* 0x000ff00000000800 */
[----:B------:R2:W4:Y:S01]  /*2b90*/  MUFU.EX2 R34, R55 ;  /* 0x0000003700227308 */ /* 0x0005220000000800 */
[----:B---3--:R-:W-:Y:S02]  /*2ba0*/  F2FP.F16.F32.PACK_AB R145, R32, R95 ;  /* 0x0000005f2091723e */ /* 0x008fe400000000ff */
[----:B-1----:R-:W-:-:S05]  /*2bb0*/  FMNMX.FTZ R73, R4, R73, !PT ;  /* 0x0000004904497209 */ /* 0x002fca0007810000 */
[----:B------:R-:W1:Y:S01]  /*2bc0*/  SHFL.BFLY PT, R4, R73, 0x1, 0x1f ;  /* 0x0c201f0049047f89 */ /* 0x000e6200000e0000 */
[----:B------:R-:W-:Y:S01]  /*2bd0*/  MUFU.EX2 R101, R101 ;  /* 0x0000006500657308 */ /* 0x000fe20000000800 */
[----:B--2---:R-:W-:-:S07]  /*2be0*/  CS2R R54, SRZ ;  /* 0x0000000000367805 */ /* 0x004fce000001ff00 */
[----:B------:R2:W3:Y:S01]  /*2bf0*/  MUFU.EX2 R36, R59 ;  /* 0x0000003b00247308 */ /* 0x0004e20000000800 */
[----:B----4-:R-:W-:-:S07]  /*2c00*/  F2FP.F16.F32.PACK_AB R147, R34, R99 ;  /* 0x000000632293723e */ /* 0x010fce00000000ff */
[----:B------:R-:W-:Y:S01]  /*2c10*/  MUFU.EX2 R103, R103 ;  /* 0x0000006700677308 */ /* 0x000fe20000000800 */
[----:B--2---:R-:W-:Y:S02]  /*2c20*/  CS2R R58, SRZ ;  /* 0x00000000003a7805 */ /* 0x004fe4000001ff00 */
[----:B-1----:R-:W-:-:S05]  /*2c30*/  FMNMX.FTZ R4, R73, R4, !PT ;  /* 0x0000000449047209 */ /* 0x002fca0007810000 */
[----:B------:R1:W-:Y:S01]  /*2c40*/  MUFU.EX2 R38, R63 ;  /* 0x0000003f00267308 */ /* 0x0003e20000000800 */
[----:B---3--:R-:W-:Y:S02]  /*2c50*/  F2FP.F16.F32.PACK_AB R141, R36, R101 ;  /* 0x00000065248d723e */ /* 0x008fe400000000ff */
[----:B------:R-:W-:Y:S02]  /*2c60*/  CS2R R72, SRZ ;  /* 0x0000000000487805 */ /* 0x000fe4000001ff00 */
[C---:B------:R-:W-:Y:S01]  /*2c70*/  FSETP.NEU.FTZ.AND P1, PT, R4.reuse, -INF , PT ;  /* 0xff8000000400780b */ /* 0x040fe20003f3d000 */
[----:B------:R-:W-:Y:S02]  /*2c80*/  FMUL.FTZ R12, R4, R2 ;  /* 0x00000002040c7220 */ /* 0x000fe40000410000 */
[----:B------:R-:W-:Y:S03]  /*2c90*/  MUFU.EX2 R105, R105 ;  /* 0x0000006900697308 */ /* 0x000fe60000000800 */
[----:B------:R-:W-:-:S02]  /*2ca0*/  FSEL R12, R12, RZ, P1 ;  /* 0x000000ff0c0c7208 */ /* 0x000fc40000800000 */
[----:B-1----:R-:W-:-:S03]  /*2cb0*/  CS2R R62, SRZ ;  /* 0x00000000003e7805 */ /* 0x002fc6000001ff00 */
        /* <DEDUP_REMOVED lines=13> */
[----:B-1----:R-:W1:Y:S01]  /*2d90*/  @P4 LDC R25, c[0x0][0x44c] ;  /* 0x00011300ff194b82 */ /* 0x002e620000000800 */
[-CC-:B------:R-:W-:Y:S01]  /*2da0*/  FFMA.FTZ R45, R45, R2.reuse, -R12.reuse ;  /* 0x000000022d2d7223 */ /* 0x180fe2000001080c */
[-CC-:B------:R-:W-:Y:S01]  /*2db0*/  FFMA.FTZ R35, R35, R2.reuse, -R12.reuse ;  /* 0x0000000223237223 */ /* 0x180fe2000001080c */
[-CC-:B------:R-:W-:Y:S01]  /*2dc0*/  FFMA.FTZ R49, R49, R2.reuse, -R12.reuse ;  /* 0x0000000231317223 */ /* 0x180fe2000001080c */
[-CC-:B------:R-:W-:Y:S01]  /*2dd0*/  FFMA.FTZ R39, R39, R2.reuse, -R12.reuse ;  /* 0x0000000227277223 */ /* 0x180fe2000001080c */
[-CC-:B------:R-:W-:Y:S01]  /*2de0*/  FFMA.FTZ R53, R53, R2.reuse, -R12.reuse ;  /* 0x0000000235357223 */ /* 0x180fe2000001080c */
[-CC-:B------:R-:W-:Y:S01]  /*2df0*/  FFMA.FTZ R43, R43, R2.reuse, -R12.reuse ;  /* 0x000000022b2b7223 */ /* 0x180fe2000001080c */
[----:B------:R-:W3:Y:S01]  /*2e00*/  MUFU.EX2 R13, R13 ;  /* 0x0000000d000d7308 */ /* 0x000ee20000000800 */
[-CC-:B------:R-:W-:Y:S01]  /*2e10*/  FFMA.FTZ R57, R57, R2.reuse, -R12.reuse ;  /* 0x0000000239397223 */ /* 0x180fe2000001080c */
[-CC-:B------:R-:W-:Y:S01]  /*2e20*/  FFMA.FTZ R47, R47, R2.reuse, -R12.reuse ;  /* 0x000000022f2f7223 */ /* 0x180fe2000001080c */
[-CC-:B------:R-:W-:Y:S01]  /*2e30*/  FFMA.FTZ R61, R61, R2.reuse, -R12.reuse ;  /* 0x000000023d3d7223 */ /* 0x180fe2000001080c */
[-CC-:B------:R-:W-:Y:S01]  /*2e40*/  FFMA.FTZ R51, R51, R2.reuse, -R12.reuse ;  /* 0x0000000233337223 */ /* 0x180fe2000001080c */
[-CC-:B------:R-:W-:Y:S01]  /*2e50*/  FFMA.FTZ R65, R65, R2.reuse, -R12.reuse ;  /* 0x0000000241417223 */ /* 0x180fe2000001080c */
[-CC-:B------:R-:W-:Y:S01]  /*2e60*/  FFMA.FTZ R9, R9, R2.reuse, -R12.reuse ;  /* 0x0000000209097223 */ /* 0x180fe2000001080c */
[----:B------:R-:W-:Y:S01]  /*2e70*/  FFMA.FTZ R12, R69, R2, -R12 ;  /* 0x00000002450c7223 */ /* 0x000fe2000001080c */
[----:B------:R4:W5:Y:S01]  /*2e80*/  MUFU.EX2 R158, R29 ;  /* 0x0000001d009e7308 */ /* 0x0009620000000800 */
[----:B--2---:R-:W-:Y:S01]  /*2e90*/  FADD.FTZ R8, R11, R156 ;  /* 0x0000009c0b087221 */ /* 0x004fe20000010000 */
[----:B------:R-:W-:-:S02]  /*2ea0*/  F2FP.F16.F32.PACK_AB R156, R156, R11 ;  /* 0x0000000b9c9c723e */ /* 0x000fc400000000ff */
[----:B------:R-:W-:Y:S02]  /*2eb0*/  CS2R R68, SRZ ;  /* 0x0000000000447805 */ /* 0x000fe4000001ff00 */
[----:B------:R-:W-:Y:S02]  /*2ec0*/  F2FP.F16.F32.PACK_AB R143, R38, R103 ;  /* 0x00000067268f723e */ /* 0x000fe400000000ff */
[----:B------:R-:W2:Y:S01]  /*2ed0*/  MUFU.EX2 R15, R15 ;  /* 0x0000000f000f7308 */ /* 0x000ea20000000800 */
[----:B-1----:R-:W-:-:S04]  /*2ee0*/  @P4 IMAD.HI.U32 R25, R16, R25, RZ ;  /* 0x0000001910194227 */ /* 0x002fc800078e00ff */
[----:B---3--:R-:W-:Y:S01]  /*2ef0*/  FADD.FTZ R5, R13, R8 ;  /* 0x000000080d057221 */ /* 0x008fe20000010000 */
[----:B----4-:R-:W-:Y:S01]  /*2f00*/  IMAD.MOV.U32 R29, RZ, RZ, R16 ;  /* 0x000000ffff1d7224 */ /* 0x010fe200078e0010 */
[----:B0-----:R-:W-:Y:S01]  /*2f10*/  @P4 SHF.R.U32.HI R29, RZ, R46, R25 ;  /* 0x0000002eff1d4219 */ /* 0x001fe20000011619 */
[----:B------:R-:W-:Y:S01]  /*2f20*/  FADD.FTZ R25, R159, R42 ;  /* 0x0000002a9f197221 */ /* 0x000fe20000010000 */
[----:B------:R-:W0:Y:S01]  /*2f30*/  MUFU.EX2 R152, R33 ;  /* 0x0000002100987308 */ /* 0x000e220000000800 */
[C---:B-----5:R-:W-:Y:S01]  /*2f40*/  FADD.FTZ R0, R158.reuse, R5 ;  /* 0x000000059e007221 */ /* 0x060fe20000010000 */
[----:B------:R-:W-:Y:S01]  /*2f50*/  F2FP.F16.F32.PACK_AB R158, R158, R13 ;  /* 0x0000000d9e9e723e */ /* 0x000fe200000000ff */
[----:B------:R-:W-:Y:S01]  /*2f60*/  FADD.FTZ R8, R20, R25 ;  /* 0x0000001914087221 */ /* 0x000fe20000010000 */
[----:B------:R-:W-:Y:S01]  /*2f70*/  IMAD.IADD R44, R44, 0x1, R29 ;  /* 0x000000012c2c7824 */ /* 0x000fe200078e021d */
[----:B------:R-:W-:Y:S02]  /*2f80*/  F2FP.F16.F32.PACK_AB R159, R20, R159 ;  /* 0x0000009f149f723e */ /* 0x000fe400000000ff */
[----:B------:R-:W-:Y:S01]  /*2f90*/  FADD.FTZ R25, R79, R8 ;  /* 0x000000084f197221 */ /* 0x000fe20000010000 */
[----:B------:R-:W1:Y:S01]  /*2fa0*/  MUFU.EX2 R21, R21 ;  /* 0x0000001500157308 */ /* 0x000e620000000800 */
[----:B--2---:R-:W-:Y:S01]  /*2fb0*/  FADD.FTZ R5, R15, R0 ;  /* 0x000000000f057221 */ /* 0x004fe20000010000 */
[----:B------:R-:W-:-:S04]  /*2fc0*/  IMAD.HI R44, R44, 0x2aaaaaab, RZ ;  /* 0x2aaaaaab2c2c7827 */ /* 0x000fc800078e02ff */
[----:B------:R-:W-:Y:S01]  /*2fd0*/  FADD.FTZ R8, R24, R25 ;  /* 0x0000001918087221 */ /* 0x000fe20000010000 */
[----:B------:R-:W-:-:S03]  /*2fe0*/  CS2R R78, SRZ ;  /* 0x00000000004e7805 */ /* 0x000fc6000001ff00 */
[----:B------:R-:W-:Y:S01]  /*2ff0*/  FADD.FTZ R25, R83, R8 ;  /* 0x0000000853197221 */ /* 0x000fe20000010000 */
[----:B------:R-:W2:Y:S01]  /*3000*/  MUFU.EX2 R154, R37 ;  /* 0x00000025009a7308 */ /* 0x000ea20000000800 */
[----:B0-----:R-:W-:Y:S01]  /*3010*/  FADD.FTZ R0, R152, R5 ;  /* 0x0000000598007221 */ /* 0x001fe20000010000 */
[----:B------:R-:W-:Y:S01]  /*3020*/  SHF.R.U32.HI R29, RZ, 0x1f, R44 ;  /* 0x0000001fff1d7819 */ /* 0x000fe2000001162c */
[----:B------:R-:W-:Y:S01]  /*3030*/  FADD.FTZ R8, R26, R25 ;  /* 0x000000191a087221 */ /* 0x000fe20000010000 */
[----:B------:R-:W-:Y:S02]  /*3040*/  F2FP.F16.F32.PACK_AB R152, R152, R15 ;  /* 0x0000000f9898723e */ /* 0x000fe400000000ff */
[----:B------:R-:W-:Y:S02]  /*3050*/  CS2R R82, SRZ ;  /* 0x0000000000527805 */ /* 0x000fe4000001ff00 */
[----:B------:R-:W-:Y:S01]  /*3060*/  LEA.HI.SX32 R29, R44, R29, 0x1c ;  /* 0x0000001d2c1d7211 */ /* 0x000fe200078fe2ff */
[----:B------:R-:W-:Y:S01]  /*3070*/  FADD.FTZ R25, R87, R8 ;  /* 0x0000000857197221 */ /* 0x000fe20000010000 */
[----:B------:R-:W0:Y:S01]  /*3080*/  MUFU.EX2 R27, R27 ;  /* 0x0000001b001b7308 */ /* 0x000e220000000800 */
[----:B-1----:R-:W-:Y:S01]  /*3090*/  FADD.FTZ R5, R21, R0 ;  /* 0x0000000015057221 */ /* 0x002fe20000010000 */
[----:B------:R-:W-:Y:S01]  /*30a0*/  VIMNMX R13, RZ, R29, !PT ;  /* 0x0000001dff0d7248 */ /* 0x000fe20007fe0100 */
[----:B------:R-:W-:Y:S01]  /*30b0*/  FADD.FTZ R8, R28, R25 ;  /* 0x000000191c087221 */ /* 0x000fe20000010000 */
[----:B------:R-:W-:-:S02]  /*30c0*/  CS2R R86, SRZ ;  /* 0x0000000000567805 */ /* 0x000fc4000001ff00 */
[----:B------:R-:W-:Y:S02]  /*30d0*/  CS2R R28, SRZ ;  /* 0x00000000001c7805 */ /* 0x000fe4000001ff00 */
[----:B------:R-:W-:Y:S01]  /*30e0*/  ISETP.GE.AND P1, PT, R10, R13, PT ;  /* 0x0000000d0a00720c */ /* 0x000fe20003f26270 */
[----:B------:R-:W-:Y:S01]  /*30f0*/  FADD.FTZ R25, R91, R8 ;  /* 0x000000085b197221 */ /* 0x000fe20000010000 */
[----:B------:R-:W1:Y:S01]  /*3100*/  MUFU.EX2 R148, R41 ;  /* 0x0000002900947308 */ /* 0x000e620000000800 */
[C---:B--2---:R-:W-:Y:S01]  /*3110*/  FADD.FTZ R0, R154.reuse, R5 ;  /* 0x000000059a007221 */ /* 0x044fe20000010000 */
[----:B------:R-:W-:Y:S01]  /*3120*/  F2FP.F16.F32.PACK_AB R154, R154, R21 ;  /* 0x000000159a9a723e */ /* 0x000fe200000000ff */
[----:B------:R-:W-:-:S04]  /*3130*/  FADD.FTZ R8, R30, R25 ;  /* 0x000000191e087221 */ /* 0x000fc80000010000 */
[----:B------:R-:W-:Y:S01]  /*3140*/  FADD.FTZ R25, R95, R8 ;  /* 0x000000085f197221 */ /* 0x000fe20000010000 */
[----:B------:R-:W2:Y:S01]  /*3150*/  MUFU.EX2 R31, R31 ;  /* 0x0000001f001f7308 */ /* 0x000ea20000000800 */
[----:B0-----:R-:W-:Y:S02]  /*3160*/  FADD.FTZ R5, R27, R0 ;  /* 0x000000001b057221 */ /* 0x001fe40000010000 */
[----:B------:R-:W-:Y:S01]  /*3170*/  FADD.FTZ R8, R32, R25 ;  /* 0x0000001920087221 */ /* 0x000fe20000010000 */
[----:B------:R-:W-:-:S03]  /*3180*/  CS2R R32, SRZ ;  /* 0x0000000000207805 */ /* 0x000fc6000001ff00 */
[----:B------:R-:W-:Y:S01]  /*3190*/  FADD.FTZ R25, R99, R8 ;  /* 0x0000000863197221 */ /* 0x000fe20000010000 */
[----:B------:R0:W3:Y:S01]  /*31a0*/  MUFU.EX2 R150, R45 ;  /* 0x0000002d00967308 */ /* 0x0000e20000000800 */
[C---:B-1----:R-:W-:Y:S01]  /*31b0*/  FADD.FTZ R0, R148.reuse, R5 ;  /* 0x0000000594007221 */ /* 0x042fe20000010000 */
[----:B------:R-:W-:Y:S01]  /*31c0*/  F2FP.F16.F32.PACK_AB R148, R148, R27 ;  /* 0x0000001b9494723e */ /* 0x000fe200000000ff */
[----:B------:R-:W-:Y:S01]  /*31d0*/  FADD.FTZ R8, R34, R25 ;  /* 0x0000001922087221 */ /* 0x000fe20000010000 */
[----:B------:R-:W-:-:S03]  /*31e0*/  CS2R R26, SRZ ;  /* 0x00000000001a7805 */ /* 0x000fc6000001ff00 */
[----:B------:R-:W-:Y:S01]  /*31f0*/  FADD.FTZ R25, R101, R8 ;  /* 0x0000000865197221 */ /* 0x000fe20000010000 */
[----:B------:R-:W1:Y:S01]  /*3200*/  MUFU.EX2 R35, R35 ;  /* 0x0000002300237308 */ /* 0x000e620000000800 */
[----:B--2---:R-:W-:Y:S01]  /*3210*/  FADD.FTZ R5, R31, R0 ;  /* 0x000000001f057221 */ /* 0x004fe20000010000 */
[----:B0-----:R-:W-:Y:S01]  /*3220*/  CS2R R44, SRZ ;  /* 0x00000000002c7805 */ /* 0x001fe2000001ff00 */
[----:B------:R-:W-:Y:S01]  /*3230*/  FADD.FTZ R8, R36, R25 ;  /* 0x0000001924087221 */ /* 0x000fe20000010000 */
[----:B------:R-:W-:Y:S02]  /*3240*/  CS2R R36, SRZ ;  /* 0x0000000000247805 */ /* 0x000fe4000001ff00 */
[----:B------:R-:W-:Y:S01]  /*3250*/  CS2R R24, SRZ ;  /* 0x0000000000187805 */ /* 0x000fe2000001ff00 */
[----:B------:R-:W-:Y:S01]  /*3260*/  FADD.FTZ R11, R103, R8 ;  /* 0x00000008670b7221 */ /* 0x000fe20000010000 */
[----:B------:R0:W2:Y:S01]  /*3270*/  MUFU.EX2 R144, R49 ;  /* 0x0000003100907308 */ /* 0x0000a20000000800 */
[C---:B---3--:R-:W-:Y:S01]  /*3280*/  FADD.FTZ R0, R150.reuse, R5 ;  /* 0x0000000596007221 */ /* 0x048fe20000010000 */
[----:B------:R-:W-:Y:S01]  /*3290*/  F2FP.F16.F32.PACK_AB R150, R150, R31 ;  /* 0x0000001f9696723e */ /* 0x000fe200000000ff */
[----:B------:R-:W-:Y:S01]  /*32a0*/  FADD.FTZ R8, R38, R11 ;  /* 0x0000000b26087221 */ /* 0x000fe20000010000 */
[----:B------:R-:W-:-:S03]  /*32b0*/  CS2R R30, SRZ ;  /* 0x00000000001e7805 */ /* 0x000fc6000001ff00 */
[----:B------:R-:W-:Y:S01]  /*32c0*/  FADD.FTZ R11, R105, R8 ;  /* 0x00000008690b7221 */ /* 0x000fe20000010000 */
[----:B------:R-:W3:Y:S01]  /*32d0*/  MUFU.EX2 R39, R39 ;  /* 0x0000002700277308 */ /* 0x000ee20000000800 */
[----:B-1----:R-:W-:Y:S01]  /*32e0*/  FADD.FTZ R5, R35, R0 ;  /* 0x0000000023057221 */ /* 0x002fe20000010000 */
[----:B0-----:R-:W-:-:S06]  /*32f0*/  CS2R R48, SRZ ;  /* 0x0000000000307805 */ /* 0x001fcc000001ff00 */
[----:B------:R0:W1:Y:S01]  /*3300*/  MUFU.EX2 R146, R53 ;  /* 0x0000003500927308 */ /* 0x0000620000000800 */
[C---:B--2---:R-:W-:Y:S01]  /*3310*/  FADD.FTZ R0, R144.reuse, R5 ;  /* 0x0000000590007221 */ /* 0x044fe20000010000 */
[----:B------:R-:W-:Y:S02]  /*3320*/  F2FP.F16.F32.PACK_AB R144, R144, R35 ;  /* 0x000000239090723e */ /* 0x000fe400000000ff */
[----:B------:R-:W-:-:S04]  /*3330*/  CS2R R34, SRZ ;  /* 0x0000000000227805 */ /* 0x000fc8000001ff00 */
[----:B------:R-:W2:Y:S01]  /*3340*/  MUFU.EX2 R43, R43 ;  /* 0x0000002b002b7308 */ /* 0x000ea20000000800 */
[----:B---3--:R-:W-:Y:S01]  /*3350*/  FADD.FTZ R5, R39, R0 ;  /* 0x0000000027057221 */ /* 0x008fe20000010000 */
[----:B0-----:R-:W-:-:S06]  /*3360*/  CS2R R52, SRZ ;  /* 0x0000000000347805 */ /* 0x001fcc000001ff00 */
[----:B------:R0:W3:Y:S01]  /*3370*/  MUFU.EX2 R140, R57 ;  /* 0x00000039008c7308 */ /* 0x0000e20000000800 */
[C---:B-1----:R-:W-:Y:S01]  /*3380*/  FADD.FTZ R0, R146.reuse, R5 ;  /* 0x0000000592007221 */ /* 0x042fe20000010000 */
[----:B------:R-:W-:Y:S02]  /*3390*/  F2FP.F16.F32.PACK_AB R146, R146, R39 ;  /* 0x000000279292723e */ /* 0x000fe400000000ff */
[----:B------:R-:W-:-:S04]  /*33a0*/  CS2R R38, SRZ ;  /* 0x0000000000267805 */ /* 0x000fc8000001ff00 */
[----:B------:R-:W1:Y:S01]  /*33b0*/  MUFU.EX2 R47, R47 ;  /* 0x0000002f002f7308 */ /* 0x000e620000000800 */
[----:B--2---:R-:W-:Y:S01]  /*33c0*/  FADD.FTZ R5, R43, R0 ;  /* 0x000000002b057221 */ /* 0x004fe20000010000 */
[----:B0-----:R-:W-:-:S06]  /*33d0*/  CS2R R56, SRZ ;  /* 0x0000000000387805 */ /* 0x001fcc000001ff00 */
[----:B------:R0:W2:Y:S01]  /*33e0*/  MUFU.EX2 R142, R61 ;  /* 0x0000003d008e7308 */ /* 0x0000a20000000800 */
[C---:B---3--:R-:W-:Y:S01]  /*33f0*/  FADD.FTZ R0, R140.reuse, R5 ;  /* 0x000000058c007221 */ /* 0x048fe20000010000 */
[----:B------:R-:W-:Y:S02]  /*3400*/  F2FP.F16.F32.PACK_AB R140, R140, R43 ;  /* 0x0000002b8c8c723e */ /* 0x000fe400000000ff */
[----:B------:R-:W-:-:S04]  /*3410*/  CS2R R42, SRZ ;  /* 0x00000000002a7805 */ /* 0x000fc8000001ff00 */
[----:B------:R-:W3:Y:S01]  /*3420*/  MUFU.EX2 R51, R51 ;  /* 0x0000003300337308 */ /* 0x000ee20000000800 */
[----:B-1----:R-:W-:Y:S01]  /*3430*/  FADD.FTZ R5, R47, R0 ;  /* 0x000000002f057221 */ /* 0x002fe20000010000 */
[----:B0-----:R-:W-:-:S06]  /*3440*/  CS2R R60, SRZ ;  /* 0x00000000003c7805 */ /* 0x001fcc000001ff00 */
[----:B------:R0:W1:Y:S01]  /*3450*/  MUFU.EX2 R136, R65 ;  /* 0x0000004100887308 */ /* 0x0000620000000800 */
[C---:B--2---:R-:W-:Y:S01]  /*3460*/  FADD.FTZ R0, R142.reuse, R5 ;  /* 0x000000058e007221 */ /* 0x044fe20000010000 */
[----:B------:R-:W-:Y:S02]  /*3470*/  F2FP.F16.F32.PACK_AB R142, R142, R47 ;  /* 0x0000002f8e8e723e */ /* 0x000fe400000000ff */
[----:B------:R-:W-:-:S04]  /*3480*/  CS2R R46, SRZ ;  /* 0x00000000002e7805 */ /* 0x000fc8000001ff00 */
[----:B------:R2:W4:Y:S01]  /*3490*/  MUFU.EX2 R40, R67 ;  /* 0x0000004300287308 */ /* 0x0005220000000800 */
[----:B---3--:R-:W-:Y:S01]  /*34a0*/  FADD.FTZ R5, R51, R0 ;  /* 0x0000000033057221 */ /* 0x008fe20000010000 */
[----:B0-----:R-:W-:-:S06]  /*34b0*/  CS2R R64, SRZ ;  /* 0x0000000000407805 */ /* 0x001fcc000001ff00 */
[----:B------:R-:W0:Y:S01]  /*34c0*/  MUFU.EX2 R9, R9 ;  /* 0x0000000900097308 */ /* 0x000e220000000800 */
[C---:B-1----:R-:W-:Y:S01]  /*34d0*/  FADD.FTZ R0, R136.reuse, R5 ;  /* 0x0000000588007221 */ /* 0x042fe20000010000 */
[----:B------:R-:W-:Y:S02]  /*34e0*/  F2FP.F16.F32.PACK_AB R136, R136, R51 ;  /* 0x000000338888723e */ /* 0x000fe400000000ff */
[----:B--2---:R-:W-:Y:S02]  /*34f0*/  CS2R R66, SRZ ;  /* 0x0000000000427805 */ /* 0x004fe4000001ff00 */
[----:B------:R-:W-:Y:S02]  /*3500*/  CS2R R50, SRZ ;  /* 0x0000000000327805 */ /* 0x000fe4000001ff00 */
[----:B------:R-:W1:Y:S01]  /*3510*/  MUFU.EX2 R107, R107 ;  /* 0x0000006b006b7308 */ /* 0x000e620000000800 */
[C---:B----4-:R-:W-:Y:S01]  /*3520*/  FADD.FTZ R8, R40.reuse, R11 ;  /* 0x0000000b28087221 */ /* 0x050fe20000010000 */
[----:B------:R-:W-:-:S02]  /*3530*/  F2FP.F16.F32.PACK_AB R137, R40, R105 ;  /* 0x000000692889723e */ /* 0x000fc400000000ff */
[----:B------:R-:W-:-:S04]  /*3540*/  CS2R R40, SRZ ;  /* 0x0000000000287805 */ /* 0x000fc8000001ff00 */
[----:B------:R-:W2:Y:S01]  /*3550*/  MUFU.EX2 R12, R12 ;  /* 0x0000000c000c7308 */ /* 0x000ea20000000800 */
[----:B0-----:R-:W-:Y:S01]  /*3560*/  FADD.FTZ R5, R9, R0 ;  /* 0x0000000009057221 */ /* 0x001fe20000010000 */
[----:B------:R-:W-:-:S06]  /*3570*/  IMAD.MOV.U32 R0, RZ, RZ, 0x3f800000 ;  /* 0x3f800000ff007424 */ /* 0x000fcc00078e00ff */
[----:B------:R-:W0:Y:S01]  /*3580*/  MUFU.EX2 R14, R14 ;  /* 0x0000000e000e7308 */ /* 0x000e220000000800 */
[----:B-1----:R-:W-:Y:S01]  /*3590*/  FADD.FTZ R11, R107, R8 ;  /* 0x000000086b0b7221 */ /* 0x002fe20000010000 */
[C---:B--2---:R-:W-:Y:S01]  /*35a0*/  FADD.FTZ R8, R12.reuse, R5 ;  /* 0x000000050c087221 */ /* 0x044fe20000010000 */
[----:B------:R-:W-:Y:S02]  /*35b0*/  F2FP.F16.F32.PACK_AB R138, R12, R9 ;  /* 0x000000090c8a723e */ /* 0x000fe400000000ff */
[----:B------:R-:W-:Y:S01]  /*35c0*/  MOV R9, 0x3f800000 ;  /* 0x3f80000000097802 */ /* 0x000fe20000000f00 */
[C---:B0-----:R-:W-:Y:S01]  /*35d0*/  FADD.FTZ R5, R14.reuse, R11 ;  /* 0x0000000b0e057221 */ /* 0x041fe20000010000 */
[----:B------:R-:W-:Y:S01]  /*35e0*/  F2FP.F16.F32.PACK_AB R139, R14, R107 ;  /* 0x0000006b0e8b723e */ /* 0x000fe200000000ff */
[----:B------:R-:W-:Y:S06]  /*35f0*/  @!P1 BRA `(.L_x_2202) ;  /* 0x0000002000e89947 */ /* 0x000fec0003800000 */
[----:B------:R-:W-:Y:S01]  /*3600*/  IMAD.MOV.U32 R12, RZ, RZ, R3 ;  /* 0x000000ffff0c7224 */ /* 0x000fe200078e0003 */
[----:B------:R-:W-:Y:S01]  /*3610*/  UMOV UR7, UR60 ;  /* 0x0000003c00077c82 */ /* 0x000fe20008000000 */
[----:B------:R-:W-:Y:S01]  /*3620*/  IMAD.MOV.U32 R11, RZ, RZ, R4 ;  /* 0x000000ffff0b7224 */ /* 0x000fe200078e0004 */
[----:B------:R-:W-:Y:S01]  /*3630*/  UMOV UR4, UR38 ;  /* 0x0000002600047c82 */ /* 0x000fe20008000000 */
[----:B------:R-:W-:Y:S01]  /*3640*/  IMAD.MOV.U32 R0, RZ, RZ, 0x3f800000 ;  /* 0x3f800000ff007424 */ /* 0x000fe200078e00ff */
[----:B------:R-:W-:Y:S01]  /*3650*/  ULDC UR58, c[0x0][0x288] ;  /* 0x0000a200003a7ab9 */ /* 0x000fe20000000800 */
[----:B------:R-:W-:-:S07]  /*3660*/  IMAD.MOV.U32 R87, RZ, RZ, RZ ;  /* 0x000000ffff577224 */ /* 0x000fce00078e00ff */
.L_x_2213:
[----:B------:R-:W-:-:S04]  /*3670*/  UISETP.NE.AND UP0, UPT, UR4, 0x1, UPT ;  /* 0x000000010400788c */ /* 0x000fc8000bf05270 */
[----:B------:R-:W-:-:S04]  /*3680*/  USEL UR60, URZ, 0x1, UP0 ;  /* 0x000000013f3c7887 */ /* 0x000fc80008000000 */
[----:B------:R-:W-:Y:S01]  /*3690*/  ULOP3.LUT UR60, UR7, UR60, URZ, 0x3c, !UPT ;  /* 0x0000003c073c7292 */ /* 0x000fe2000f8e3c3f */
[----:B------:R-:W-:Y:S11]  /*36a0*/  @!P0 BRA `(.L_x_2203) ;  /* 0x0000000000048947 */ /* 0x000ff60003800000 */
[----:B------:R-:W-:Y:S01]  /*36b0*/  BPT.TRAP 0x1 ;  /* 0x000000040000795c */ /* 0x000fe20000300000 */
.L_x_2203:
        /* <DEDUP_REMOVED lines=9> */
.L_x_2204:
[----:B-1----:R-:W-:Y:S05]  /*3750*/  @P1 BRA `(.L_x_2205) ;  /* 0x0000000000081947 */ /* 0x002fea0003800000 */
[----:B------:R-:W1:Y:S02]  /*3760*/  SYNCS.PHASECHK.TRANS64.TRYWAIT P1, [UR6+0x2a830], R2 ;  /* 0x02a83002ff0075a7 */ /* 0x000e640008020146 */
[----:B-1----:R-:W-:Y:S05]  /*3770*/  @!P1 BRA `(.L_x_2206) ;  /* 0x000000a800709947 */ /* 0x002fea0003800000 */
.L_x_2205:
        /* <DEDUP_REMOVED lines=39> */
[----:B------:R-:W-:Y:S01]  /*39f0*/  UMOV UR52, UR56 ;  /* 0x0000003800347c82 */ /* 0x000fe20008000000 */
[----:B------:R-:W-:Y:S01]  /*3a00*/  UMOV UR53, UR57 ;  /* 0x0000003900357c82 */ /* 0x000fe20008000000 */
        /* <DEDUP_REMOVED lines=90> */
.L_x_2207:
[----:B------:R-:W-:Y:S01]  /*3fb0*/  ULEA UR5, UR4, UR39, 0x3 ;  /* 0x0000002704057291 */ /* 0x000fe2000f8e183f */
[----:B------:R-:W-:-:S05]  /*3fc0*/  IMAD.U32 R0, RZ, RZ, UR7 ;  /* 0x00000007ff007e24 */ /* 0x000fca000f8e00ff */
[----:B------:R-:W-:-:S04]  /*3fd0*/  SHF.L.U32 R0, R0, 0x1f, RZ ;  /* 0x0000001f00007819 */ /* 0x000fc800000006ff */
[----:B------:R2:W3:Y:S01]  /*3fe0*/  SYNCS.PHASECHK.TRANS64.TRYWAIT P1, [UR5+0x2a850], R0 ;  /* 0x02a85000ff0075a7 */ /* 0x0004e20008020145 */
[----:B------:R-:W-:Y:S05]  /*3ff0*/  @!P0 BRA `(.L_x_2208) ;  /* 0x0000000000048947 */ /* 0x000fea0003800000 */
[----:B------:R-:W-:Y:S01]  /*4000*/  BPT.TRAP 0x1 ;  /* 0x000000040000795c */ /* 0x000fe20000300000 */
.L_x_2208:
[----:B---3--:R-:W-:Y:S05]  /*4010*/  @P1 BRA `(.L_x_2209) ;  /* 0x0000000000081947 */ /* 0x008fea0003800000 */
[----:B------:R-:W3:Y:S02]  /*4020*/  SYNCS.PHASECHK.TRANS64.TRYWAIT P1, [UR5+0x2a850], R0 ;  /* 0x02a85000ff0075a7 */ /* 0x000ee40008020145 */
[----:B---3--:R-:W-:Y:S05]  /*4030*/  @!P1 BRA `(.L_x_2210) ;  /* 0x000000a000589947 */ /* 0x008fea0003800000 */
.L_x_2209:
        /* <DEDUP_REMOVED lines=38> */
.L_x_2211:
[----:B------:R-:W-:Y:S01]  /*42a0*/  ISETP.NE.AND P1, PT, R171, 0x1, PT ;  /* 0x00000001ab00780c */ /* 0x000fe20003f25270 */
[----:B------:R-:W3:Y:S01]  /*42b0*/  LDC R4, c[0x0][0x2f0] ;  /* 0x0000bc00ff047b82 */ /* 0x000ee20000000800 */
[----:B-12---:R-:W-:Y:S01]  /*42c0*/  IADD3 R0, R19, R16, RZ ;  /* 0x0000001013007210 */ /* 0x006fe20007ffe0ff */
[----:B------:R-:W-:Y:S01]  /*42d0*/  UIADD3 UR6, UR6, 0x2a840, URZ ;  /* 0x0002a84006067890 */ /* 0x000fe2000fffe03f */
[----:B------:R-:W-:-:S09]  /*42e0*/  R2UR UR4, R170 ;  /* 0x00000000aa0472ca */ /* 0x000fd200000e0000 */
[----:B------:R-:W0:Y:S08]  /*42f0*/  @P1 LDC R3, c[0x0][0x44c] ;  /* 0x00011300ff031b82 */ /* 0x000e300000000800 */
[----:B------:R-:W1:Y:S01]  /*4300*/  @P1 LDC R9, c[0x0][0x450] ;  /* 0x00011400ff091b82 */ /* 0x000e620000000800 */
[----:B0-----:R-:W-:-:S04]  /*4310*/  @P1 IMAD.HI.U32 R2, R0, R3, RZ ;  /* 0x0000000300021227 */ /* 0x001fc800078e00ff */
[----:B------:R-:W-:Y:S01]  /*4320*/  IMAD.MOV.U32 R3, RZ, RZ, -0x60 ;  /* 0xffffffa0ff037424 */ /* 0x000fe200078e00ff */
[----:B-1----:R-:W-:-:S03]  /*4330*/  @P1 SHF.R.U32.HI R0, RZ, R9, R2 ;  /* 0x00000009ff001219 */ /* 0x002fc60000011602 */
[----:B------:R-:W-:Y:S02]  /*4340*/  IMAD R3, R10, R3, 0x1 ;  /* 0x000000010a037424 */ /* 0x000fe400078e0203 */
[----:B------:R-:W0:Y:S02]  /*4350*/  SHFL.IDX PT, R9, R0, RZ, 0x1c1f ;  /* 0x001c1fff00097589 */ /* 0x000e2400000e0000 */
[----:B------:R-:W-:Y:S02]  /*4360*/  IMAD R3, R18, -0x2, R3 ;  /* 0xfffffffe12037824 */ /* 0x000fe400078e0203 */
[----:B------:R-:W1:Y:S02]  /*4370*/  SHFL.IDX PT, R143, R0, 0x1, 0x1c1f ;  /* 0x003c1f00008f7f89 */ /* 0x000e6400000e0000 */
[----:B---3--:R-:W-:Y:S01]  /*4380*/  IMAD R4, R4, UR4, R3 ;  /* 0x0000000404047c24 */ /* 0x008fe2000f8e0203 */
[----:B------:R-:W2:Y:S04]  /*4390*/  S2UR UR4, SR_CgaCtaId ;  /* 0x00000000000479c3 */ /* 0x000ea80000008800 */
[----:B0-----:R-:W-:-:S04]  /*43a0*/  IADD3 R2, R9, -UR58, R4 ;  /* 0x8000003a09027c10 */ /* 0x001fc8000fffe004 */
[C---:B------:R-:W-:Y:S02]  /*43b0*/  ISETP.GT.AND P1, PT, R2.reuse, RZ, PT ;  /* 0x000000ff0200720c */ /* 0x040fe40003f24270 */
[----:B------:R-:W-:Y:S01]  /*43c0*/  ISETP.GT.AND P2, PT, R2, 0x1, PT ;  /* 0x000000010200780c */ /* 0x000fe20003f44270 */
[----:B--2---:R-:W-:Y:S01]  /*43d0*/  UPRMT UR6, UR4, 0x654, UR6 ;  /* 0x0000065404067896 */ /* 0x004fe20008000006 */
[----:B------:R-:W-:Y:S02]  /*43e0*/  FSEL R151, R88, -INF , P1 ;  /* 0xff80000058977808 */ /* 0x000fe40000800000 */
[----:B------:R-:W-:Y:S02]  /*43f0*/  ISETP.GT.AND P1, PT, R2, 0x8, PT ;  /* 0x000000080200780c */ /* 0x000fe40003f24270 */
[----:B------:R-:W-:Y:S02]  /*4400*/  FSEL R153, R89, -INF , P2 ;  /* 0xff80000059997808 */ /* 0x000fe40001000000 */
[----:B------:R-:W-:-:S02]  /*4410*/  FMNMX.FTZ R14, R151, R11, !PT ;  /* 0x0000000b970e7209 */ /* 0x000fc40007810000 */
[----:B------:R-:W-:Y:S01]  /*4420*/  ISETP.GT.AND P2, PT, R2, 0x9, PT ;  /* 0x000000090200780c */ /* 0x000fe20003f44270 */
[----:B------:R-:W-:Y:S01]  /*4430*/  SYNCS.ARRIVE.TRANS64.RED.A1T0 RZ, [UR6], RZ ;  /* 0x000000ffffff79a7 */ /* 0x000fe20008100406 */
        /* <DEDUP_REMOVED lines=60> */
[----:B------:R-:W-:Y:S01]  /*4800*/  FSEL R137, R132, -INF , P1 ;  /* 0xff80000084897808 */ /* 0x000fe20000800000 */
[----:B------:R-:W0:Y:S01]  /*4810*/  LDC R2, c[0x0][0x988] ;  /* 0x00026200ff027b82 */ /* 0x000e220000000800 */
[----:B------:R-:W-:Y:S02]  /*4820*/  FMNMX.FTZ R14, R129, R14, !PT ;  /* 0x0000000e810e7209 */ /* 0x000fe40007810000 */
[----:B------:R-:W-:Y:S02]  /*4830*/  FSEL R133, R133, -INF , P2 ;  /* 0xff80000085857808 */ /* 0x000fe40001000000 */
[----:B------:R-:W-:-:S04]  /*4840*/  FMNMX.FTZ R14, R137, R14, !PT ;  /* 0x0000000e890e7209 */ /* 0x000fc80007810000 */
[----:B------:R-:W-:Y:S02]  /*4850*/  FMNMX.FTZ R20, R133, R14, !PT ;  /* 0x0000000e85147209 */ /* 0x000fe40007810000 */
[----:B-1----:R-:W-:-:S03]  /*4860*/  IADD3 R14, R143, -UR58, R4 ;  /* 0x8000003a8f0e7c10 */ /* 0x002fc6000fffe004 */
[----:B------:R-:W1:Y:S01]  /*4870*/  SHFL.BFLY PT, R145, R20, 0x2, 0x1f ;  /* 0x0c401f0014917f89 */ /* 0x000e6200000e0000 */
[C---:B------:R-:W-:Y:S02]  /*4880*/  ISETP.GT.AND P1, PT, R14.reuse, RZ, PT ;  /* 0x000000ff0e00720c */ /* 0x040fe40003f24270 */
[----:B------:R-:W-:Y:S02]  /*4890*/  ISETP.GT.AND P2, PT, R14, 0x1, PT ;  /* 0x000000010e00780c */ /* 0x000fe40003f44270 */
[----:B------:R-:W-:Y:S02]  /*48a0*/  FSEL R143, R90, -INF , P1 ;  /* 0xff8000005a8f7808 */ /* 0x000fe40000800000 */
[C---:B------:R-:W-:Y:S02]  /*48b0*/  ISETP.GT.AND P3, PT, R14.reuse, 0x8, PT ;  /* 0x000000080e00780c */ /* 0x040fe40003f64270 */
[----:B------:R-:W-:Y:S02]  /*48c0*/  FMNMX.FTZ R0, R143, R12, !PT ;  /* 0x0000000c8f007209 */ /* 0x000fe40007810000 */
[----:B------:R-:W-:-:S02]  /*48d0*/  ISETP.GT.AND P4, PT, R14, 0x9, PT ;  /* 0x000000090e00780c */ /* 0x000fc40003f84270 */
[----:B------:R-:W-:Y:S02]  /*48e0*/  FSEL R147, R94, -INF , P3 ;  /* 0xff8000005e937808 */ /* 0x000fe40001800000 */
[----:B------:R-:W-:Y:S02]  /*48f0*/  FSEL R95, R95, -INF , P4 ;  /* 0xff8000005f5f7808 */ /* 0x000fe40002000000 */
[----:B------:R-:W-:-:S04]  /*4900*/  ISETP.GT.AND P3, PT, R14, 0x11, PT ;  /* 0x000000110e00780c */ /* 0x000fc80003f64270 */
[----:B------:R-:W-:Y:S02]  /*4910*/  FSEL R99, R99, -INF , P3 ;  /* 0xff80000063637808 */ /* 0x000fe40001800000 */
[----:B------:R-:W-:Y:S02]  /*4920*/  ISETP.GT.AND P3, PT, R14, 0x19, PT ;  /* 0x000000190e00780c */ /* 0x000fe40003f64270 */
[----:B-1----:R-:W-:-:S05]  /*4930*/  FMNMX.FTZ R88, R20, R145, !PT ;  /* 0x0000009114587209 */ /* 0x002fca0007810000 */
[----:B------:R-:W1:Y:S02]  /*4940*/  SHFL.BFLY PT, R145, R88, 0x1, 0x1f ;  /* 0x0c201f0058917f89 */ /* 0x000e6400000e0000 */
[----:B-1----:R-:W-:Y:S02]  /*4950*/  FMNMX.FTZ R4, R88, R145, !PT ;  /* 0x0000009158047209 */ /* 0x002fe40007810000 */
[----:B------:R-:W-:Y:S02]  /*4960*/  FSEL R145, R91, -INF , P2 ;  /* 0xff8000005b917808 */ /* 0x000fe40001000000 */
[----:B------:R-:W-:Y:S01]  /*4970*/  ISETP.GT.AND P2, PT, R14, 0x10, PT ;  /* 0x000000100e00780c */ /* 0x000fe20003f44270 */
[C---:B0-----:R-:W-:Y:S01]  /*4980*/  FMUL.FTZ R88, R4.reuse, R2 ;  /* 0x0000000204587220 */ /* 0x041fe20000410000 */
[----:B------:R-:W-:Y:S02]  /*4990*/  FMNMX.FTZ R20, R145, R0, !PT ;  /* 0x0000000091147209 */ /* 0x000fe40007810000 */
[----:B------:R-:W-:-:S02]  /*49a0*/  FSETP.NEU.FTZ.AND P1, PT, R4, -INF , PT ;  /* 0xff8000000400780b */ /* 0x000fc40003f3d000 */
[----:B------:R-:W-:Y:S02]  /*49b0*/  FMNMX.FTZ R20, R147, R20, !PT ;  /* 0x0000001493147209 */ /* 0x000fe40007810000 */
[----:B------:R-:W-:Y:S02]  /*49c0*/  FSEL R149, R98, -INF , P2 ;  /* 0xff80000062957808 */ /* 0x000fe40001000000 */
[----:B------:R-:W-:Y:S02]  /*49d0*/  FMNMX.FTZ R20, R95, R20, !PT ;  /* 0x000000145f147209 */ /* 0x000fe40007810000 */
[----:B------:R-:W-:Y:S02]  /*49e0*/  FSEL R0, R88, RZ, P1 ;  /* 0x000000ff58007208 */ /* 0x000fe40000800000 */
[----:B------:R-:W-:Y:S02]  /*49f0*/  ISETP.GT.AND P2, PT, R14, 0x18, PT ;  /* 0x000000180e00780c */ /* 0x000fe40003f44270 */
[----:B------:R-:W-:Y:S01]  /*4a00*/  FMNMX.FTZ R20, R149, R20, !PT ;  /* 0x0000001495147209 */ /* 0x000fe20007810000 */
[-CC-:B------:R-:W-:Y:S01]  /*4a10*/  FFMA.FTZ R156, R151, R2.reuse, -R0.reuse ;  /* 0x00000002979c7223 */ /* 0x180fe20000010800 */
[----:B------:R-:W-:Y:S01]  /*4a20*/  FSEL R151, R102, -INF , P2 ;  /* 0xff80000066977808 */ /* 0x000fe20001000000 */
[--C-:B------:R-:W-:Y:S01]  /*4a30*/  FFMA.FTZ R91, R153, R2, -R0.reuse ;  /* 0x00000002995b7223 */ /* 0x100fe20000010800 */
[----:B------:R-:W-:Y:S01]  /*4a40*/  FMNMX.FTZ R20, R99, R20, !PT ;  /* 0x0000001463147209 */ /* 0x000fe20007810000 */
[-CC-:B------:R-:W-:Y:S01]  /*4a50*/  FFMA.FTZ R158, R157, R2.reuse, -R0.reuse ;  /* 0x000000029d9e7223 */ /* 0x180fe20000010800 */
[C---:B------:R-:W-:Y:S01]  /*4a60*/  ISETP.GT.AND P2, PT, R14.reuse, 0x20, PT ;  /* 0x000000200e00780c */ /* 0x040fe20003f44270 */
[-CC-:B------:R-:W-:Y:S01]  /*4a70*/  FFMA.FTZ R88, R141, R2.reuse, -R0.reuse ;  /* 0x000000028d587223 */ /* 0x180fe20000010800 */
[----:B------:R-:W-:Y:S01]  /*4a80*/  FSEL R153, R103, -INF , P3 ;  /* 0xff80000067997808 */ /* 0x000fe20001800000 */
[--C-:B------:R-:W-:Y:S01]  /*4a90*/  FFMA.FTZ R103, R175, R2, -R0.reuse ;  /* 0x00000002af677223 */ /* 0x100fe20000010800 */
[----:B------:R-:W-:Y:S01]  /*4aa0*/  FMNMX.FTZ R20, R151, R20, !PT ;  /* 0x0000001497147209 */ /* 0x000fe20007810000 */
[-CC-:B------:R-:W-:Y:S01]  /*4ab0*/  FFMA.FTZ R152, R177, R2.reuse, -R0.reuse ;  /* 0x00000002b1987223 */ /* 0x180fe20000010800 */
[----:B------:R-:W-:Y:S01]  /*4ac0*/  ISETP.GT.AND P3, PT, R14, 0x21, PT ;  /* 0x000000210e00780c */ /* 0x000fe20003f64270 */
        /* <DEDUP_REMOVED lines=38> */
[----:B------:R-:W-:Y:S02]  /*4d30*/  FMNMX.FTZ R20, R115, R20, !PT ;  /* 0x0000001473147209 */ /* 0x000fe40007810000 */
[C---:B------:R-:W-:Y:S02]  /*4d40*/  ISETP.GT.AND P2, PT, R14.reuse, 0x40, PT ;  /* 0x000000400e00780c */ /* 0x040fe40003f44270 */
[----:B------:R-:W-:Y:S01]  /*4d50*/  FSEL R141, R119, -INF , P3 ;  /* 0xff800000778d7808 */ /* 0x000fe20001800000 */
[----:B------:R-:W-:Y:S01]  /*4d60*/  MUFU.EX2 R91, R91 ;  /* 0x0000005b005b7308 */ /* 0x000fe20000000800 */
[----:B------:R-:W-:Y:S02]  /*4d70*/  FMNMX.FTZ R20, R175, R20, !PT ;  /* 0x00000014af147209 */ /* 0x000fe40007810000 */
[----:B------:R-:W-:Y:S02]  /*4d80*/  ISETP.GT.AND P3, PT, R14, 0x41, PT ;  /* 0x000000410e00780c */ /* 0x000fe40003f64270 */
[----:B------:R-:W-:-:S02]  /*4d90*/  FSEL R177, R122, -INF , P2 ;  /* 0xff8000007ab17808 */ /* 0x000fc40001000000 */
[----:B------:R-:W-:Y:S01]  /*4da0*/  FMNMX.FTZ R20, R141, R20, !PT ;  /* 0x000000148d147209 */ /* 0x000fe20007810000 */
[----:B------:R-:W-:Y:S01]  /*4db0*/  MUFU.EX2 R158, R158 ;  /* 0x0000009e009e7308 */ /* 0x000fe20000000800 */
[C---:B------:R-:W-:Y:S02]  /*4dc0*/  ISETP.GT.AND P2, PT, R14.reuse, 0x48, PT ;  /* 0x000000480e00780c */ /* 0x040fe40003f44270 */
[----:B------:R-:W-:Y:S02]  /*4dd0*/  FSEL R123, R123, -INF , P3 ;  /* 0xff8000007b7b7808 */ /* 0x000fe40001800000 */
[----:B------:R-:W-:Y:S02]  /*4de0*/  FMNMX.FTZ R20, R177, R20, !PT ;  /* 0x00000014b1147209 */ /* 0x000fe40007810000 */
[----:B------:R-:W-:Y:S01]  /*4df0*/  ISETP.GT.AND P3, PT, R14, 0x49, PT ;  /* 0x000000490e00780c */ /* 0x000fe20003f64270 */
[----:B------:R0:W-:Y:S01]  /*4e00*/  MUFU.EX2 R119, R88 ;  /* 0x0000005800777308 */ /* 0x0001e20000000800 */
        /* <DEDUP_REMOVED lines=14> */
[----:B------:R-:W-:Y:S01]  /*4ef0*/  MUFU.EX2 R154, R154 ;  /* 0x0000009a009a7308 */ /* 0x000fe20000000800 */
[----:B------:R-:W-:-:S02]  /*4f00*/  FSEL R181, R134, -INF , P2 ;  /* 0xff80000086b57808 */ /* 0x000fc40001000000 */
[----:B------:R-:W-:Y:S02]  /*4f10*/  FMNMX.FTZ R20, R131, R20, !PT ;  /* 0x0000001483147209 */ /* 0x000fe40007810000 */
[----:B------:R-:W-:Y:S02]  /*4f20*/  FSEL R135, R135, -INF , P3 ;  /* 0xff80000087877808 */ /* 0x000fe40001800000 */
[----:B------:R-:W-:Y:S01]  /*4f30*/  FMNMX.FTZ R20, R181, R20, !PT ;  /* 0x00000014b5147209 */ /* 0x000fe20007810000 */
[----:B------:R-:W-:Y:S01]  /*4f40*/  MUFU.EX2 R101, R101 ;  /* 0x0000006500657308 */ /* 0x000fe20000000800 */
[----:B------:R-:W-:Y:S02]  /*4f50*/  FSEL R0, R4, RZ, P1 ;  /* 0x000000ff04007208 */ /* 0x000fe40000800000 */
[----:B------:R-:W-:-:S05]  /*4f60*/  FMNMX.FTZ R20, R135, R20, !PT ;  /* 0x0000001487147209 */ /* 0x000fca0007810000 */
[----:B------:R-:W1:Y:S01]  /*4f70*/  SHFL.BFLY PT, R3, R20, 0x2, 0x1f ;  /* 0x0c401f0014037f89 */ /* 0x000e6200000e0000 */
        /* <DEDUP_REMOVED lines=10> */
[----:B------:R-:W-:-:S03]  /*5020*/  FADD.FTZ R9, -R0, R11 ;  /* 0x0000000b00097221 */ /* 0x000fc60000010100 */
[C---:B------:R-:W-:Y:S01]  /*5030*/  FSETP.NEU.FTZ.AND P2, PT, R3.reuse, -INF , PT ;  /* 0xff8000000300780b */ /* 0x040fe20003f5d000 */
[-C--:B------:R-:W-:Y:S01]  /*5040*/  FMUL.FTZ R92, R3, R2.reuse ;  /* 0x00000002035c7220 */ /* 0x080fe20000410000 */
[----:B------:R-:W-:Y:S01]  /*5050*/  FMUL.FTZ R9, R9, R2 ;  /* 0x0000000209097220 */ /* 0x000fe20000410000 */
[----:B------:R-:W-:Y:S01]  /*5060*/  MUFU.EX2 R15, R15 ;  /* 0x0000000f000f7308 */ /* 0x000fe20000000800 */
[----:B------:R-:W-:Y:S02]  /*5070*/  FSEL R11, R3, RZ, P2 ;  /* 0x000000ff030b7208 */ /* 0x000fe40001000000 */
[----:B------:R-:W-:-:S03]  /*5080*/  FSEL R92, R92, RZ, P2 ;  /* 0x000000ff5c5c7208 */ /* 0x000fc60001000000 */
[----:B------:R-:W-:Y:S02]  /*5090*/  FADD.FTZ R11, -R11, R12 ;  /* 0x0000000c0b0b7221 */ /* 0x000fe40000010100 */
[-CC-:B------:R-:W-:Y:S01]  /*50a0*/  FFMA.FTZ R117, R143, R2.reuse, -R92.reuse ;  /* 0x000000028f757223 */ /* 0x180fe2000001085c */
[-CC-:B------:R-:W-:Y:S01]  /*50b0*/  FFMA.FTZ R14, R145, R2.reuse, -R92.reuse ;  /* 0x00000002910e7223 */ /* 0x180fe2000001085c */
[-C--:B------:R-:W-:Y:S01]  /*50c0*/  FMUL.FTZ R11, R11, R2.reuse ;  /* 0x000000020b0b7220 */ /* 0x080fe20000410000 */
[----:B------:R-:W1:Y:S01]  /*50d0*/  MUFU.EX2 R9, R9 ;  /* 0x0000000900097308 */ /* 0x000e620000000800 */
[-CC-:B------:R-:W-:Y:S01]  /*50e0*/  FFMA.FTZ R20, R147, R2.reuse, -R92.reuse ;  /* 0x0000000293147223 */ /* 0x180fe2000001085c */
[-CC-:B------:R-:W-:Y:S01]  /*50f0*/  FFMA.FTZ R95, R95, R2.reuse, -R92.reuse ;  /* 0x000000025f5f7223 */ /* 0x180fe2000001085c */
[-CC-:B0-----:R-:W-:Y:S01]  /*5100*/  FFMA.FTZ R88, R149, R2.reuse, -R92.reuse ;  /* 0x0000000295587223 */ /* 0x181fe2000001085c */
        /* <DEDUP_REMOVED lines=12> */
[----:B------:R0:W2:Y:S01]  /*51d0*/  MUFU.EX2 R0, R11 ;  /* 0x0000000b00007308 */ /* 0x0000a20000000800 */
[----:B-1----:R-:W-:Y:S01]  /*51e0*/  FFMA.FTZ R8, R9, R8, R156 ;  /* 0x0000000809087223 */ /* 0x002fe2000001009c */
[-CC-:B------:R-:W-:Y:S01]  /*51f0*/  FFMA.FTZ R177, R177, R2.reuse, -R92.reuse ;  /* 0x00000002b1b17223 */ /* 0x180fe2000001085c */
[-CC-:B------:R-:W-:Y:S01]  /*5200*/  FFMA.FTZ R123, R123, R2.reuse, -R92.reuse ;  /* 0x000000027b7b7223 */ /* 0x180fe2000001085c */
[-CC-:B------:R-:W-:Y:S01]  /*5210*/  FFMA.FTZ R139, R139, R2.reuse, -R92.reuse ;  /* 0x000000028b8b7223 */ /* 0x180fe2000001085c */
[-CC-:B------:R-:W-:Y:S01]  /*5220*/  FFMA.FTZ R127, R127, R2.reuse, -R92.reuse ;  /* 0x000000027f7f7223 */ /* 0x180fe2000001085c */
[-CC-:B------:R-:W-:Y:S01]  /*5230*/  FFMA.FTZ R179, R179, R2.reuse, -R92.reuse ;  /* 0x00000002b3b37223 */ /* 0x180fe2000001085c */
[-C--:B------:R-:W-:Y:S01]  /*5240*/  FFMA.FTZ R131, R131, R2.reuse, -R92 ;  /* 0x0000000283837223 */ /* 0x080fe2000001085c */
[----:B------:R-:W1:Y:S01]  /*5250*/  MUFU.EX2 R14, R14 ;  /* 0x0000000e000e7308 */ /* 0x000e620000000800 */
[----:B0-----:R-:W-:Y:S01]  /*5260*/  FADD.FTZ R11, R91, R8 ;  /* 0x000000085b0b7221 */ /* 0x001fe20000010000 */
[-CC-:B------:R-:W-:Y:S01]  /*5270*/  FFMA.FTZ R181, R181, R2.reuse, -R92.reuse ;  /* 0x00000002b5b57223 */ /* 0x180fe2000001085c */
[----:B------:R-:W-:-:S02]  /*5280*/  FFMA.FTZ R92, R135, R2, -R92 ;  /* 0x00000002875c7223 */ /* 0x000fc4000001085c */
[----:B------:R-:W-:-:S03]  /*5290*/  FADD.FTZ R8, R158, R11 ;  /* 0x0000000b9e087221 */ /* 0x000fc60000010000 */
[----:B------:R-:W0:Y:S01]  /*52a0*/  MUFU.EX2 R20, R20 ;  /* 0x0000001400147308 */ /* 0x000e220000000800 */
[----:B--2---:R-:W-:-:S07]  /*52b0*/  FFMA.FTZ R5, R0, R5, R117 ;  /* 0x0000000500057223 */ /* 0x004fce0000010075 */
[----:B------:R-:W2:Y:S01]  /*52c0*/  MUFU.EX2 R95, R95 ;  /* 0x0000005f005f7308 */ /* 0x000ea20000000800 */
[----:B-1----:R-:W-:-:S07]  /*52d0*/  FADD.FTZ R5, R14, R5 ;  /* 0x000000050e057221 */ /* 0x002fce0000010000 */
        /* <DEDUP_REMOVED lines=31> */
[----:B0-----:R-:W-:Y:S01]  /*54d0*/  FADD.FTZ R8, R111, R8 ;  /* 0x000000086f087221 */ /* 0x001fe20000010000 */
[----:B------:R-:W-:-:S06]  /*54e0*/  FADD.FTZ R5, R15, R12 ;  /* 0x0000000c0f057221 */ /* 0x000fcc0000010000 */
        /* <DEDUP_REMOVED lines=40> */
.L_x_2212:
[----:B------:R-:W0:Y:S01]  /*5770*/  S2UR UR4, SR_CgaCtaId ;  /* 0x00000000000479c3 */ /* 0x000e220000008800 */
[----:B------:R-:W-:Y:S01]  /*5780*/  UIADD3 UR5, UR5, 0x2a860, URZ ;  /* 0x0002a86005057890 */ /* 0x000fe2000fffe03f */
[C---:B------:R-:W-:Y:S01]  /*5790*/  ISETP.GT.AND P1, PT, R10.reuse, R13, PT ;  /* 0x0000000d0a00720c */ /* 0x040fe20003f24270 */
[----:B------:R-:W-:Y:S01]  /*57a0*/  UMOV UR7, UR60 ;  /* 0x0000003c00077c82 */ /* 0x000fe20008000000 */
[----:B------:R-:W-:Y:S01]  /*57b0*/  F2FP.F16.F32.PACK_AB R147, R141, R147 ;  /* 0x000000938d93723e */ /* 0x000fe200000000ff */
[----:B------:R-:W-:Y:S01]  /*57c0*/  VIADD R10, R10, 0xffffffff ;  /* 0xffffffff0a0a7836 */ /* 0x000fe20000000000 */
[----:B------:R-:W-:Y:S01]  /*57d0*/  F2FP.F16.F32.PACK_AB R143, R127, R139 ;  /* 0x0000008b7f8f723e */ /* 0x000fe200000000ff */
[----:B------:R-:W-:Y:S01]  /*57e0*/  IMAD.MOV.U32 R12, RZ, RZ, R3 ;  /* 0x000000ffff0c7224 */ /* 0x000fe200078e0003 */
[----:B------:R-:W-:Y:S01]  /*57f0*/  F2FP.F16.F32.PACK_AB R156, R91, R156 ;  /* 0x0000009c5b9c723e */ /* 0x000fe200000000ff */
[----:B------:R-:W-:Y:S01]  /*5800*/  IMAD.MOV.U32 R11, RZ, RZ, R4 ;  /* 0x000000ffff0b7224 */ /* 0x000fe200078e0004 */
[----:B------:R-:W-:-:S02]  /*5810*/  F2FP.F16.F32.PACK_AB R157, R14, R117 ;  /* 0x000000750e9d723e */ /* 0x000fc400000000ff */
[----:B------:R-:W-:Y:S02]  /*5820*/  F2FP.F16.F32.PACK_AB R158, R103, R158 ;  /* 0x0000009e679e723e */ /* 0x000fe400000000ff */
[----:B------:R-:W-:Y:S02]  /*5830*/  F2FP.F16.F32.PACK_AB R159, R95, R20 ;  /* 0x000000145f9f723e */ /* 0x000fe400000000ff */
[----:B------:R-:W-:Y:S02]  /*5840*/  F2FP.F16.F32.PACK_AB R152, R119, R152 ;  /* 0x000000987798723e */ /* 0x000fe400000000ff */
[----:B------:R-:W-:Y:S02]  /*5850*/  F2FP.F16.F32.PACK_AB R153, R99, R88 ;  /* 0x000000586399723e */ /* 0x000fe400000000ff */
[----:B------:R-:W-:Y:S02]  /*5860*/  F2FP.F16.F32.PACK_AB R154, R101, R154 ;  /* 0x0000009a659a723e */ /* 0x000fe400000000ff */
[----:B------:R-:W-:Y:S01]  /*5870*/  F2FP.F16.F32.PACK_AB R155, R121, R90 ;  /* 0x0000005a799b723e */ /* 0x000fe200000000ff */
[----:B0-----:R-:W-:Y:S01]  /*5880*/  UPRMT UR5, UR4, 0x654, UR5 ;  /* 0x0000065404057896 */ /* 0x001fe20008000005 */
[----:B------:R-:W-:-:S02]  /*5890*/  F2FP.F16.F32.PACK_AB R148, R21, R148 ;  /* 0x000000941594723e */ /* 0x000fc400000000ff */
[----:B------:R-:W-:Y:S01]  /*58a0*/  UMOV UR4, UR38 ;  /* 0x0000002600047c82 */ /* 0x000fe20008000000 */
[----:B------:R-:W-:Y:S02]  /*58b0*/  F2FP.F16.F32.PACK_AB R149, R94, R149 ;  /* 0x000000955e95723e */ /* 0x000fe400000000ff */
[----:B------:R-:W-:Y:S02]  /*58c0*/  F2FP.F16.F32.PACK_AB R150, R105, R150 ;  /* 0x000000966996723e */ /* 0x000fe400000000ff */
[----:B------:R-:W-:Y:S01]  /*58d0*/  F2FP.F16.F32.PACK_AB R151, R111, R151 ;  /* 0x000000976f97723e */ /* 0x000fe200000000ff */
[----:B------:R-:W-:Y:S01]  /*58e0*/  SYNCS.ARRIVE.TRANS64.RED.A1T0 RZ, [UR5], RZ ;  /* 0x000000ffffff79a7 */ /* 0x000fe20008100405 */
        /* <DEDUP_REMOVED lines=11> */
.L_x_2202:
[----:B------:R-:W-:-:S13]  /*59a0*/  ISETP.GE.AND P1, PT, R10, RZ, PT ;  /* 0x000000ff0a00720c */ /* 0x000fda0003f26270 */
[----:B------:R-:W-:Y:S05]  /*59b0*/  @!P1 BRA `(.L_x_2214) ;  /* 0x0000001c00189947 */ /* 0x000fea0003800000 */
[----:B------:R-:W-:Y:S01]  /*59c0*/  IMAD.MOV.U32 R11, RZ, RZ, R3 ;  /* 0x000000ffff0b7224 */ /* 0x000fe200078e0003 */
[----:B------:R-:W-:Y:S01]  /*59d0*/  UMOV UR6, UR60 ;  /* 0x0000003c00067c82 */ /* 0x000fe20008000000 */
[----:B------:R-:W-:Y:S01]  /*59e0*/  IMAD.MOV.U32 R13, RZ, RZ, R4 ;  /* 0x000000ffff0d7224 */ /* 0x000fe200078e0004 */
[----:B------:R-:W-:-:S06]  /*59f0*/  UMOV UR4, UR38 ;  /* 0x0000002600047c82 */ /* 0x000fcc0008000000 */
.L_x_2225:
        /* <DEDUP_REMOVED lines=8> */
.L_x_2215:
[----:B------:R-:W-:Y:S01]  /*5a80*/  ULEA UR5, UR38, UR39, 0x3 ;  /* 0x0000002726057291 */ /* 0x000fe2000f8e183f */
[----:B------:R-:W-:-:S04]  /*5a90*/  MOV R2, UR60 ;  /* 0x0000003c00027c02 */ /* 0x000fc80008000f00 */
[----:B------:R-:W-:-:S04]  /*5aa0*/  SHF.L.U32 R2, R2, 0x1f, RZ ;  /* 0x0000001f02027819 */ /* 0x000fc800000006ff */
[----:B------:R0:W1:Y:S01]  /*5ab0*/  SYNCS.PHASECHK.TRANS64.TRYWAIT P1, [UR5+0x2a830], R2 ;  /* 0x02a83002ff0075a7 */ /* 0x0000620008020145 */
[----:B------:R-:W-:Y:S05]  /*5ac0*/  @!P0 BRA `(.L_x_2216) ;  /* 0x0000000000048947 */ /* 0x000fea0003800000 */
[----:B------:R-:W-:Y:S01]  /*5ad0*/  BPT.TRAP 0x1 ;  /* 0x000000040000795c */ /* 0x000fe20000300000 */
.L_x_2216:
[----:B-1----:R-:W-:Y:S05]  /*5ae0*/  @P1 BRA `(.L_x_2217) ;  /* 0x0000000000081947 */ /* 0x002fea0003800000 */
[----:B------:R-:W1:Y:S02]  /*5af0*/  SYNCS.PHASECHK.TRANS64.TRYWAIT P1, [UR5+0x2a830], R2 ;  /* 0x02a83002ff0075a7 */ /* 0x000e640008020145 */
[----:B-1----:R-:W-:Y:S05]  /*5b00*/  @!P1 BRA `(.L_x_2218) ;  /* 0x0000008400bc9947 */ /* 0x002fea0003800000 */
.L_x_2217:
        /* <DEDUP_REMOVED lines=131> */
.L_x_2219:
[----:B------:R-:W-:Y:S01]  /*6340*/  ULEA UR5, UR4, UR39, 0x3 ;  /* 0x0000002704057291 */ /* 0x000fe2000f8e183f */
[----:B------:R-:W-:-:S05]  /*6350*/  IMAD.U32 R0, RZ, RZ, UR6 ;  /* 0x00000006ff007e24 */ /* 0x000fca000f8e00ff */
[----:B------:R-:W-:-:S04]  /*6360*/  SHF.L.U32 R0, R0, 0x1f, RZ ;  /* 0x0000001f00007819 */ /* 0x000fc800000006ff */
[----:B------:R2:W3:Y:S01]  /*6370*/  SYNCS.PHASECHK.TRANS64.TRYWAIT P1, [UR5+0x2a850], R0 ;  /* 0x02a85000ff0075a7 */ /* 0x0004e20008020145 */
[----:B------:R-:W-:Y:S05]  /*6380*/  @!P0 BRA `(.L_x_2220) ;  /* 0x0000000000048947 */ /* 0x000fea0003800000 */
[----:B------:R-:W-:Y:S01]  /*6390*/  BPT.TRAP 0x1 ;  /* 0x000000040000795c */ /* 0x000fe20000300000 */
.L_x_2220:
[----:B---3--:R-:W-:Y:S05]  /*63a0*/  @P1 BRA `(.L_x_2221) ;  /* 0x0000000000081947 */ /* 0x008fea0003800000 */
[----:B------:R-:W3:Y:S02]  /*63b0*/  SYNCS.PHASECHK.TRANS64.TRYWAIT P1, [UR5+0x2a850], R0 ;  /* 0x02a85000ff0075a7 */ /* 0x000ee40008020145 */
[----:B---3--:R-:W-:Y:S05]  /*63c0*/  @!P1 BRA `(.L_x_2222) ;  /* 0x0000007c00a49947 */ /* 0x008fea0003800000 */
.L_x_2221:
[----:B------:R-:W-:Y:S01]  /*63d0*/  UIADD3 UR6, UR39, 0x400, URZ ;  /* 0x0000040027067890 */ /* 0x000fe2000fffe03f */
[----:B------:R-:W-:Y:S01]  /*63e0*/  WARPGROUP.ARRIVE ;  /* 0x00000000000079c5 */ /* 0x000fe20000000000 */
[----:B------:R-:W-:Y:S02]  /*63f0*/  UMOV UR11, 0x40000040 ;  /* 0x40000040000b7882 */ /* 0x000fe40000000000 */
[----:B------:R-:W-:-:S04]  /*6400*/  USHF.R.U32.HI UR6, URZ, 0x4, UR6 ;  /* 0x000000043f067899 */ /* 0x000fc80008011606 */
[----:B------:R-:W-:-:S04]  /*6410*/  ULOP3.LUT UR6, UR6, 0x3fff, URZ, 0xc0, !UPT ;  /* 0x00003fff06067892 */ /* 0x000fc8000f8ec03f */
        /* <DEDUP_REMOVED lines=37> */
.L_x_2223:
[----:B-12---:R-:W-:Y:S01]  /*6670*/  FMNMX.FTZ R0, R88, R13, !PT ;  /* 0x0000000d58007209 */ /* 0x006fe20007810000 */
[----:B------:R-:W1:Y:S01]  /*6680*/  S2UR UR6, SR_CgaCtaId ;  /* 0x00000000000679c3 */ /* 0x000e620000008800 */
[----:B0-----:R-:W-:Y:S01]  /*6690*/  FMNMX.FTZ R2, R90, R11, !PT ;  /* 0x0000000b5a027209 */ /* 0x001fe20007810000 */
[----:B------:R-:W-:Y:S01]  /*66a0*/  ULEA UR4, UR7, UR39, 0x3 ;  /* 0x0000002707047291 */ /* 0x000fe2000f8e183f */
[----:B------:R-:W-:Y:S02]  /*66b0*/  FMNMX.FTZ R3, R89, R0, !PT ;  /* 0x0000000059037209 */ /* 0x000fe40007810000 */
[----:B------:R-:W-:Y:S01]  /*66c0*/  FMNMX.FTZ R9, R91, R2, !PT ;  /* 0x000000025b097209 */ /* 0x000fe20007810000 */
[----:B------:R-:W-:Y:S01]  /*66d0*/  UIADD3 UR4, UR4, 0x2a840, URZ ;  /* 0x0002a84004047890 */ /* 0x000fe2000fffe03f */
        /* <DEDUP_REMOVED lines=8> */
[----:B------:R-:W-:Y:S01]  /*6760*/  FMNMX.FTZ R0, R100, R3, !PT ;  /* 0x0000000364007209 */ /* 0x000fe20007810000 */
[----:B-1----:R-:W-:Y:S01]  /*6770*/  UPRMT UR4, UR6, 0x654, UR4 ;  /* 0x0000065406047896 */ /* 0x002fe20008000004 */
[----:B------:R-:W-:Y:S02]  /*6780*/  FMNMX.FTZ R2, R102, R9, !PT ;  /* 0x0000000966027209 */ /* 0x000fe40007810000 */
[----:B------:R-:W-:Y:S02]  /*6790*/  FMNMX.FTZ R3, R101, R0, !PT ;  /* 0x0000000065037209 */ /* 0x000fe40007810000 */
[----:B------:R-:W-:Y:S02]  /*67a0*/  FMNMX.FTZ R9, R103, R2, !PT ;  /* 0x0000000267097209 */ /* 0x000fe40007810000 */
[----:B------:R-:W-:Y:S02]  /*67b0*/  FMNMX.FTZ R0, R104, R3, !PT ;  /* 0x0000000368007209 */ /* 0x000fe40007810000 */
[----:B------:R-:W-:Y:S01]  /*67c0*/  FMNMX.FTZ R2, R106, R9, !PT ;  /* 0x000000096a027209 */ /* 0x000fe20007810000 */
[----:B------:R-:W-:Y:S01]  /*67d0*/  SYNCS.ARRIVE.TRANS64.RED.A1T0 RZ, [UR4], RZ ;  /* 0x000000ffffff79a7 */ /* 0x000fe20008100404 */
        /* <DEDUP_REMOVED lines=33> */
[----:B-1----:R-:W-:-:S03]  /*69f0*/  FMNMX.FTZ R14, R9, R2, !PT ;  /* 0x00000002090e7209 */ /* 0x002fc60007810000 */
[----:B------:R-:W0:Y:S01]  /*6a00*/  SHFL.BFLY PT, R3, R12, 0x1, 0x1f ;  /* 0x0c201f000c037f89 */ /* 0x000e2200000e0000 */
[----:B------:R-:W1:Y:S03]  /*6a10*/  LDC R2, c[0x0][0x988] ;  /* 0x00026200ff027b82 */ /* 0x000e660000000800 */
[----:B------:R-:W2:Y:S01]  /*6a20*/  SHFL.BFLY PT, R15, R14, 0x1, 0x1f ;  /* 0x0c201f000e0f7f89 */ /* 0x000ea200000e0000 */
[----:B0-----:R-:W-:Y:S02]  /*6a30*/  FMNMX.FTZ R4, R12, R3, !PT ;  /* 0x000000030c047209 */ /* 0x001fe40007810000 */
[----:B--2---:R-:W-:-:S03]  /*6a40*/  FMNMX.FTZ R3, R14, R15, !PT ;  /* 0x0000000f0e037209 */ /* 0x004fc60007810000 */
[CC--:B-1----:R-:W-:Y:S01]  /*6a50*/  FMUL.FTZ R137, R4.reuse, R2.reuse ;  /* 0x0000000204897220 */ /* 0x0c2fe20000410000 */
[----:B------:R-:W-:Y:S01]  /*6a60*/  FADD.FTZ R13, -R4, R13 ;  /* 0x0000000d040d7221 */ /* 0x000fe20000010100 */
[----:B------:R-:W-:Y:S02]  /*6a70*/  FADD.FTZ R11, -R3, R11 ;  /* 0x0000000b030b7221 */ /* 0x000fe40000010100 */
[-CC-:B------:R-:W-:Y:S01]  /*6a80*/  FFMA.FTZ R156, R88, R2.reuse, -R137.reuse ;  /* 0x00000002589c7223 */ /* 0x180fe20000010889 */
[-C--:B------:R-:W-:Y:S01]  /*6a90*/  FMUL.FTZ R13, R13, R2.reuse ;  /* 0x000000020d0d7220 */ /* 0x080fe20000410000 */
[-CC-:B------:R-:W-:Y:S01]  /*6aa0*/  FFMA.FTZ R158, R92, R2.reuse, -R137.reuse ;  /* 0x000000025c9e7223 */ /* 0x180fe20000010889 */
[-C--:B------:R-:W-:Y:S01]  /*6ab0*/  FMUL.FTZ R0, R11, R2.reuse ;  /* 0x000000020b007220 */ /* 0x080fe20000410000 */
[-CC-:B------:R-:W-:Y:S01]  /*6ac0*/  FFMA.FTZ R11, R89, R2.reuse, -R137.reuse ;  /* 0x00000002590b7223 */ /* 0x180fe20000010889 */
[-CC-:B------:R-:W-:Y:S01]  /*6ad0*/  FFMA.FTZ R89, R105, R2.reuse, -R137.reuse ;  /* 0x0000000269597223 */ /* 0x180fe20000010889 */
[-CC-:B------:R-:W-:Y:S01]  /*6ae0*/  FFMA.FTZ R105, R121, R2.reuse, -R137.reuse ;  /* 0x0000000279697223 */ /* 0x180fe20000010889 */
[-C--:B------:R-:W-:Y:S01]  /*6af0*/  FMUL.FTZ R121, R3, R2.reuse ;  /* 0x0000000203797220 */ /* 0x080fe20000410000 */
[----:B------:R-:W-:Y:S01]  /*6b00*/  MUFU.EX2 R9, R13 ;  /* 0x0000000d00097308 */ /* 0x000fe20000000800 */
[-CC-:B------:R-:W-:Y:S01]  /*6b10*/  FFMA.FTZ R93, R93, R2.reuse, -R137.reuse ;  /* 0x000000025d5d7223 */ /* 0x180fe20000010889 */
[-C--:B------:R-:W-:Y:S01]  /*6b20*/  FFMA.FTZ R152, R96, R2.reuse, -R137 ;  /* 0x0000000260987223 */ /* 0x080fe20000010889 */
[-CC-:B------:R-:W-:Y:S01]  /*6b30*/  FFMA.FTZ R157, R90, R2.reuse, -R121.reuse ;  /* 0x000000025a9d7223 */ /* 0x180fe20000010879 */
[-CC-:B------:R-:W-:Y:S01]  /*6b40*/  FFMA.FTZ R12, R91, R2.reuse, -R121.reuse ;  /* 0x000000025b0c7223 */ /* 0x180fe20000010879 */
[-CC-:B------:R-:W-:Y:S01]  /*6b50*/  FFMA.FTZ R159, R94, R2.reuse, -R121.reuse ;  /* 0x000000025e9f7223 */ /* 0x180fe20000010879 */
        /* <DEDUP_REMOVED lines=14> */
[-CC-:B------:R-:W-:Y:S01]  /*6c40*/  FFMA.FTZ R110, R110, R2.reuse, -R121.reuse ;  /* 0x000000026e6e7223 */ /* 0x180fe20000010879 */
[-C--:B------:R-:W-:Y:S01]  /*6c50*/  FFMA.FTZ R111, R111, R2.reuse, -R121 ;  /* 0x000000026f6f7223 */ /* 0x080fe20000010879 */
        /* <DEDUP_REMOVED lines=15> */
[-CC-:B------:R-:W-:Y:S01]  /*6d50*/  FFMA.FTZ R126, R126, R2.reuse, -R121.reuse ;  /* 0x000000027e7e7223 */ /* 0x180fe20000010879 */
[-C--:B------:R-:W-:Y:S01]  /*6d60*/  FFMA.FTZ R127, R127, R2.reuse, -R121 ;  /* 0x000000027f7f7223 */ /* 0x080fe20000010879 */
[-C--:B------:R-:W-:Y:S01]  /*6d70*/  FFMA.FTZ R136, R128, R2.reuse, -R137 ;  /* 0x0000000280887223 */ /* 0x080fe20000010889 */
[----:B------:R-:W2:Y:S01]  /*6d80*/  MUFU.EX2 R12, R12 ;  /* 0x0000000c000c7308 */ /* 0x000ea20000000800 */
[----:B-1----:R-:W-:Y:S01]  /*6d90*/  FFMA.FTZ R5, R0, R5, R157 ;  /* 0x0000000500057223 */ /* 0x002fe2000001009d */
[-C--:B------:R-:W-:Y:S01]  /*6da0*/  FFMA.FTZ R130, R130, R2.reuse, -R121 ;  /* 0x0000000282827223 */ /* 0x080fe20000010879 */
[-C--:B------:R-:W-:Y:S01]  /*6db0*/  FFMA.FTZ R113, R129, R2.reuse, -R137 ;  /* 0x0000000281717223 */ /* 0x080fe20000010889 */
[-C--:B------:R-:W-:Y:S01]  /*6dc0*/  FFMA.FTZ R131, R131, R2.reuse, -R121 ;  /* 0x0000000283837223 */ /* 0x080fe20000010879 */
[-CC-:B------:R-:W-:Y:S01]  /*6dd0*/  FFMA.FTZ R138, R132, R2.reuse, -R137.reuse ;  /* 0x00000002848a7223 */ /* 0x180fe20000010889 */
[-C--:B------:R-:W-:Y:S01]  /*6de0*/  FFMA.FTZ R117, R133, R2.reuse, -R137 ;  /* 0x0000000285757223 */ /* 0x080fe20000010889 */
[-CC-:B------:R-:W-:Y:S01]  /*6df0*/  FFMA.FTZ R134, R134, R2.reuse, -R121.reuse ;  /* 0x0000000286867223 */ /* 0x180fe20000010879 */
[----:B------:R-:W1:Y:S01]  /*6e00*/  MUFU.EX2 R158, R158 ;  /* 0x0000009e009e7308 */ /* 0x000e620000000800 */
[----:B0-----:R-:W-:Y:S01]  /*6e10*/  FADD.FTZ R91, R11, R8 ;  /* 0x000000080b5b7221 */ /* 0x001fe20000010000 */
[----:B------:R-:W-:-:S06]  /*6e20*/  FFMA.FTZ R121, R135, R2, -R121 ;  /* 0x0000000287797223 */ /* 0x000fcc0000010879 */
[----:B------:R-:W0:Y:S01]  /*6e30*/  MUFU.EX2 R159, R159 ;  /* 0x0000009f009f7308 */ /* 0x000e220000000800 */
[----:B--2---:R-:W-:-:S07]  /*6e40*/  FADD.FTZ R8, R12, R5 ;  /* 0x000000050c087221 */ /* 0x004fce0000010000 */
[----:B------:R2:W3:Y:S01]  /*6e50*/  MUFU.EX2 R13, R93 ;  /* 0x0000005d000d7308 */ /* 0x0004e20000000800 */
[----:B-1----:R-:W-:-:S07]  /*6e60*/  FADD.FTZ R88, R158, R91 ;  /* 0x0000005b9e587221 */ /* 0x002fce0000010000 */
[----:B------:R-:W1:Y:S01]  /*6e70*/  MUFU.EX2 R14, R14 ;  /* 0x0000000e000e7308 */ /* 0x000e620000000800 */
[----:B0-----:R-:W-:Y:S01]  /*6e80*/  FADD.FTZ R5, R159, R8 ;  /* 0x000000089f057221 */ /* 0x001fe20000010000 */
[-CC-:B--2---:R-:W-:Y:S01]  /*6e90*/  FFMA.FTZ R93, R109, R2.reuse, -R137.reuse ;  /* 0x000000026d5d7223 */ /* 0x184fe20000010889 */
[----:B------:R-:W-:-:S05]  /*6ea0*/  FFMA.FTZ R109, R125, R2, -R137 ;  /* 0x000000027d6d7223 */ /* 0x000fca0000010889 */
        /* <DEDUP_REMOVED lines=84> */
.L_x_2224:
[----:B------:R-:W0:Y:S01]  /*73f0*/  S2UR UR4, SR_CgaCtaId ;  /* 0x00000000000479c3 */ /* 0x000e220000008800 */
[----:B------:R-:W-:Y:S01]  /*7400*/  UIADD3 UR5, UR5, 0x2a860, URZ ;  /* 0x0002a86005057890 */ /* 0x000fe2000fffe03f */
[C---:B------:R-:W-:Y:S01]  /*7410*/  ISETP.GT.AND P1, PT, R10.reuse, RZ, PT ;  /* 0x000000ff0a00720c */ /* 0x040fe20003f24270 */
        /* <DEDUP_REMOVED lines=32> */
.L_x_2214:
        /* <DEDUP_REMOVED lines=67> */
.L_x_2226:
[----:B------:R-:W-:Y:S01]  /*7a50*/  ULEA UR5, UR38, UR39, 0x3 ;  /* 0x0000002726057291 */ /* 0x000fe2000f8e183f */
[----:B------:R-:W-:-:S05]  /*7a60*/  IMAD.U32 R0, RZ, RZ, UR60 ;  /* 0x0000003cff007e24 */ /* 0x000fca000f8e00ff */
[----:B------:R-:W-:-:S04]  /*7a70*/  SHF.L.U32 R0, R0, 0x1f, RZ ;  /* 0x0000001f00007819 */ /* 0x000fc800000006ff */
[----:B------:R0:W1:Y:S01]  /*7a80*/  SYNCS.PHASECHK.TRANS64.TRYWAIT P1, [UR5+0x2a850], R0 ;  /* 0x02a85000ff0075a7 */ /* 0x0000620008020145 */
[----:B------:R-:W-:Y:S05]  /*7a90*/  @!P0 BRA `(.L_x_2227) ;  /* 0x0000000000048947 */ /* 0x000fea0003800000 */
[----:B------:R-:W-:Y:S01]  /*7aa0*/  BPT.TRAP 0x1 ;  /* 0x000000040000795c */ /* 0x000fe20000300000 */
.L_x_2227:
[----:B-1----:R-:W-:Y:S05]  /*7ab0*/  @P1 BRA `(.L_x_2228) ;  /* 0x0000000000081947 */ /* 0x002fea0003800000 */
[----:B------:R-:W1:Y:S02]  /*7ac0*/  SYNCS.PHASECHK.TRANS64.TRYWAIT P1, [UR5+0x2a850], R0 ;  /* 0x02a85000ff0075a7 */ /* 0x000e640008020145 */
[----:B-1----:R-:W-:Y:S05]  /*7ad0*/  @!P1 BRA `(.L_x_2229) ;  /* 0x0000006400f89947 */ /* 0x002fea0003800000 */
.L_x_2228:
[----:B------:R-:W-:Y:S01]  /*7ae0*/  UIADD3 UR39, UR39, 0x400, URZ ;  /* 0x0000040027277890 */ /* 0x000fe2000fffe03f */
[----:B------:R-:W-:Y:S01]  /*7af0*/  WARPGROUP.ARRIVE ;  /* 0x00000000000079c5 */ /* 0x000fe20000000000 */
[----:B------:R-:W-:Y:S01]  /*7b00*/  UMOV UR7, 0x40000040 ;  /* 0x4000004000077882 */ /* 0x000fe20000000000 */
[----:B-1----:R-:W1:Y:S01]  /*7b10*/  SHFL.BFLY PT, R7, R8, 0x2, 0x1f ;  /* 0x0c401f0008077f89 */ /* 0x002e6200000e0000 */
[----:B------:R-:W-:Y:S01]  /*7b20*/  USHF.R.U32.HI UR39, URZ, 0x4, UR39 ;  /* 0x000000043f277899 */ /* 0x000fe20008011627 */
[----:B------:R-:W-:Y:S02]  /*7b30*/  IMAD.MOV.U32 R88, RZ, RZ, -0x800000 ;  /* 0xff800000ff587424 */ /* 0x000fe400078e00ff */
        /* <DEDUP_REMOVED lines=56> */
.L_x_2230:
[----:B------:R-:W0:Y:S01]  /*7ec0*/  S2UR UR6, SR_CgaCtaId ;  /* 0x00000000000679c3 */ /* 0x000e220000008800 */
[----:B------:R-:W-:Y:S01]  /*7ed0*/  UIADD3 UR4, UR5, 0x2a860, URZ ;  /* 0x0002a86005047890 */ /* 0x000fe2000fffe03f */
[----:B------:R-:W-:Y:S01]  /*7ee0*/  FMUL.FTZ R100, R51, R9 ;  /* 0x0000000933647220 */ /* 0x000fe20000410000 */
[----:B------:R-:W-:Y:S01]  /*7ef0*/  UIADD3 UR38, UR38, 0x1, URZ ;  /* 0x0000000126267890 */ /* 0x000fe2000fffe03f */
[----:B------:R-:W-:Y:S01]  /*7f00*/  FMUL.FTZ R89, R44, R5 ;  /* 0x000000052c597220 */ /* 0x000fe20000410000 */
[----:B------:R-:W-:Y:S01]  /*7f10*/  FMUL.FTZ R51, R55, R9 ;  /* 0x0000000937337220 */ /* 0x000fe20000410000 */
[-C--:B------:R-:W-:Y:S01]  /*7f20*/  FMUL.FTZ R92, R45, R5.reuse ;  /* 0x000000052d5c7220 */ /* 0x080fe20000410000 */
[----:B------:R-:W-:Y:S01]  /*7f30*/  UISETP.NE.AND UP0, UPT, UR38, 0x2, UPT ;  /* 0x000000022600788c */ /* 0x000fe2000bf05270 */
[----:B------:R-:W-:Y:S01]  /*7f40*/  FMUL.FTZ R44, R52, R5 ;  /* 0x00000005342c7220 */ /* 0x000fe20000410000 */
        /* <DEDUP_REMOVED lines=15> */
[----:B0-----:R-:W-:Y:S01]  /*8040*/  UPRMT UR4, UR6, 0x654, UR4 ;  /* 0x0000065406047896 */ /* 0x001fe20008000004 */
        /* <DEDUP_REMOVED lines=50> */
.L_x_2194:
        /* <DEDUP_REMOVED lines=10> */
[----:B------:R-:W-:Y:S01]  /*8410*/  IMAD R9, R162, 0x40, R17 ;  /* 0x00000040a2097824 */ /* 0x000fe200078e0211 */
[----:B------:R-:W-:Y:S01]  /*8420*/  SHF.R.S32.HI R62, RZ, 0x1f, R161 ;  /* 0x0000001fff3e7819 */ /* 0x000fe200000114a1 */
[----:B------:R-:W-:Y:S01]  /*8430*/  ULDC.64 UR4, c[0x0][0xb90] ;  /* 0x0002e40000047ab9 */ /* 0x000fe20000000a00 */
[----:B------:R-:W-:Y:S01]  /*8440*/  F2FP.F16.F32.PACK_AB R7, R7, R26 ;  /* 0x0000001a0707723e */ /* 0x000fe200000000ff */
[----:B------:R-:W-:Y:S01]  /*8450*/  IMAD.WIDE.U32 R12, R161, UR4, RZ ;  /* 0x00000004a10c7c25 */ /* 0x000fe2000f8e00ff */
[----:B------:R-:W-:Y:S01]  /*8460*/  F2FP.F16.F32.PACK_AB R6, R29, R6 ;  /* 0x000000061d06723e */ /* 0x000fe200000000ff */
[----:B------:R-:W-:Y:S01]  /*8470*/  ULDC UR6, c[0x0][0xa88] ;  /* 0x0002a20000067ab9 */ /* 0x000fe20000000800 */
[----:B------:R-:W-:Y:S02]  /*8480*/  SHF.R.S32.HI R112, RZ, 0x1f, R23 ;  /* 0x0000001fff707819 */ /* 0x000fe40000011417 */
[----:B------:R-:W-:-:S02]  /*8490*/  F2FP.F16.F32.PACK_AB R80, R81, R80 ;  /* 0x000000505150723e */ /* 0x000fc400000000ff */
[----:B------:R-:W-:Y:S02]  /*84a0*/  F2FP.F16.F32.PACK_AB R52, R73, R52 ;  /* 0x000000344934723e */ /* 0x000fe400000000ff */
[----:B------:R-:W-:Y:S02]  /*84b0*/  F2FP.F16.F32.PACK_AB R55, R78, R55 ;  /* 0x000000374e37723e */ /* 0x000fe400000000ff */
[----:B------:R-:W-:Y:S02]  /*84c0*/  F2FP.F16.F32.PACK_AB R81, R83, R82 ;  /* 0x000000525351723e */ /* 0x000fe400000000ff */
[----:B------:R-:W-:Y:S02]  /*84d0*/  F2FP.F16.F32.PACK_AB R82, R85, R84 ;  /* 0x000000545552723e */ /* 0x000fe400000000ff */
[----:B------:R-:W-:Y:S02]  /*84e0*/  F2FP.F16.F32.PACK_AB R83, R87, R86 ;  /* 0x000000565753723e */ /* 0x000fe400000000ff */
[----:B------:R-:W-:-:S02]  /*84f0*/  MOV R34, R37 ;  /* 0x0000002500227202 */ /* 0x000fc40000000f00 */
[----:B--2---:R-:W-:Y:S01]  /*8500*/  MOV R35, R2 ;  /* 0x0000000200237202 */ /* 0x004fe20000000f00 */
[----:B------:R-:W-:Y:S02]  /*8510*/  IMAD R2, R62, UR4, RZ ;  /* 0x000000043e027c24 */ /* 0x000fe4000f8e02ff */
[----:B------:R-:W-:-:S04]  /*8520*/  IMAD.WIDE R4, R167, 0x2, R34 ;  /* 0x00000002a7047825 */ /* 0x000fc800078e0222 */
[----:B------:R-:W-:Y:S01]  /*8530*/  IMAD.WIDE R34, R9, 0x2, R34 ;  /* 0x0000000209227825 */ /* 0x000fe200078e0222 */
[C---:B------:R-:W-:Y:S02]  /*8540*/  IADD3 R33, P2, R4.reuse, 0x4020, RZ ;  /* 0x0000402004217810 */ /* 0x040fe40007f5e0ff */
[C---:B------:R-:W-:Y:S01]  /*8550*/  IADD3 R21, P6, R4.reuse, 0x20, RZ ;  /* 0x0000002004157810 */ /* 0x040fe20007fde0ff */
[----:B------:R-:W-:Y:S01]  /*8560*/  IMAD R11, R161, UR5, R2 ;  /* 0x00000005a10b7c24 */ /* 0x000fe2000f8e0202 */
[----:B------:R-:W-:Y:S01]  /*8570*/  LOP3.LUT R10, R33, 0x380, RZ, 0xc0, !PT ;  /* 0x00000380210a7812 */ /* 0x000fe200078ec0ff */
[--C-:B------:R-:W-:Y:S01]  /*8580*/  IMAD.X R41, RZ, RZ, R5.reuse, P2 ;  /* 0x000000ffff297224 */ /* 0x100fe200010e0605 */
[----:B------:R-:W-:Y:S01]  /*8590*/  IADD3 R107, P1, R4, 0x4040, RZ ;  /* 0x00004040046b7810 */ /* 0x000fe20007f3e0ff */
[----:B------:R-:W-:Y:S01]  /*85a0*/  IMAD.X R15, RZ, RZ, R5, P6 ;  /* 0x000000ffff0f7224 */ /* 0x000fe200030e0605 */
[----:B------:R-:W-:Y:S01]  /*85b0*/  SHF.R.U64 R10, R10, 0x3, RZ ;  /* 0x000000030a0a7819 */ /* 0x000fe200000012ff */
[----:B------:R-:W-:Y:S01]  /*85c0*/  IMAD.IADD R13, R13, 0x1, R11 ;  /* 0x000000010d0d7824 */ /* 0x000fe200078e020b */
[----:B------:R-:W-:Y:S01]  /*85d0*/  IADD3 R31, P3, R4, 0x4000, RZ ;  /* 0x00004000041f7810 */ /* 0x000fe20007f7e0ff */
[----:B------:R-:W-:Y:S01]  /*85e0*/  ULDC.64 UR4, c[0x0][0xb98] ;  /* 0x0002e60000047ab9 */ /* 0x000fe20000000a00 */
[----:B------:R-:W-:Y:S01]  /*85f0*/  LOP3.LUT R40, R10, R33, RZ, 0x3c, !PT ;  /* 0x000000210a287212 */ /* 0x000fe200078e3cff */
[----:B------:R-:W-:Y:S01]  /*8600*/  IMAD.WIDE.U32 R12, R23, UR4, R12 ;  /* 0x00000004170c7c25 */ /* 0x000fe2000f8e000c */
[----:B------:R-:W-:-:S02]  /*8610*/  IADD3 R33, P6, R34, 0x1000, RZ ;  /* 0x0000100022217810 */ /* 0x000fc40007fde0ff */
[----:B------:R-:W-:Y:S01]  /*8620*/  IADD3 R79, P4, R4, 0x60, RZ ;  /* 0x00000060044f7810 */ /* 0x000fe20007f9e0ff */
[--C-:B------:R-:W-:Y:S01]  /*8630*/  IMAD.X R39, RZ, RZ, R5.reuse, P3 ;  /* 0x000000ffff277224 */ /* 0x100fe200018e0605 */
[----:B------:R-:W-:Y:S02]  /*8640*/  LOP3.LUT R32, R33, 0x380, RZ, 0xc0, !PT ;  /* 0x0000038021207812 */ /* 0x000fe400078ec0ff */
[----:B------:R-:W-:Y:S01]  /*8650*/  IADD3.X R43, RZ, R5, RZ, P1, !PT ;  /* 0x00000005ff2b7210 */ /* 0x000fe20000ffe4ff */
[----:B------:R-:W-:Y:S01]  /*8660*/  IMAD.X R11, RZ, RZ, R5, P4 ;  /* 0x000000ffff0b7224 */ /* 0x000fe200020e0605 */
[----:B------:R-:W-:Y:S02]  /*8670*/  SHF.R.U64 R32, R32, 0x3, RZ ;  /* 0x0000000320207819 */ /* 0x000fe400000012ff */
[----:B---3--:R-:W-:Y:S02]  /*8680*/  ISETP.NE.AND P1, PT, R61, 0x1, PT ;  /* 0x000000013d00780c */ /* 0x008fe40003f25270 */
[----:B------:R-:W-:-:S02]  /*8690*/  LOP3.LUT R8, R31, 0x380, RZ, 0xc0, !PT ;  /* 0x000003801f087812 */ /* 0x000fc400078ec0ff */
[----:B------:R-:W-:Y:S02]  /*86a0*/  LOP3.LUT R32, R32, R33, RZ, 0x3c, !PT ;  /* 0x0000002120207212 */ /* 0x000fe400078e3cff */
[----:B------:R-:W-:Y:S02]  /*86b0*/  SHF.R.U64 R8, R8, 0x3, RZ ;  /* 0x0000000308087819 */ /* 0x000fe400000012ff */
[----:B------:R-:W-:Y:S02]  /*86c0*/  IADD3 R33, P4, R34, 0x3000, RZ ;  /* 0x0000300022217810 */ /* 0x000fe40007f9e0ff */
[----:B------:R-:W-:Y:S02]  /*86d0*/  LOP3.LUT R38, R8, R31, RZ, 0x3c, !PT ;  /* 0x0000001f08267212 */ /* 0x000fe400078e3cff */
[----:B------:R-:W-:Y:S01]  /*86e0*/  LOP3.LUT R28, R33, 0x380, RZ, 0xc0, !PT ;  /* 0x00000380211c7812 */ /* 0x000fe200078ec0ff */
[----:B------:R-:W2:Y:S01]  /*86f0*/  @P1 LDC R109, c[0x0][0xbec] ;  /* 0x0002fb00ff6d1b82 */ /* 0x000ea20000000800 */
[----:B------:R-:W-:Y:S01]  /*8700*/  LOP3.LUT R8, R79, 0x380, RZ, 0xc0, !PT ;  /* 0x000003804f087812 */ /* 0x000fe200078ec0ff */
[----:B------:R-:W-:Y:S01]  /*8710*/  IMAD.X R29, RZ, RZ, R35, P4 ;  /* 0x000000ffff1d7224 */ /* 0x000fe200020e0623 */
[----:B------:R-:W-:-:S02]  /*8720*/  SHF.R.U64 R28, R28, 0x3, RZ ;  /* 0x000000031c1c7819 */ /* 0x000fc400000012ff */
[----:B------:R-:W-:Y:S02]  /*8730*/  IADD3 R47, P0, R4, 0x4060, RZ ;  /* 0x00004060042f7810 */ /* 0x000fe40007f1e0ff */
[----:B------:R-:W-:Y:S01]  /*8740*/  SHF.R.U64 R8, R8, 0x3, RZ ;  /* 0x0000000308087819 */ /* 0x000fe200000012ff */
[----:B------:R-:W3:Y:S01]  /*8750*/  @P1 LDC R111, c[0x0][0xbf0] ;  /* 0x0002fc00ff6f1b82 */ /* 0x000ee20000000800 */
[----:B------:R-:W-:Y:S01]  /*8760*/  LOP3.LUT R28, R28, R33, RZ, 0x3c, !PT ;  /* 0x000000211c1c7212 */ /* 0x000fe200078e3cff */
[----:B------:R-:W-:Y:S01]  /*8770*/  IMAD.X R33, RZ, RZ, R35, P6 ;  /* 0x000000ffff217224 */ /* 0x000fe200030e0623 */
[----:B------:R-:W-:Y:S02]  /*8780*/  LOP3.LUT R46, R47, 0x380, RZ, 0xc0, !PT ;  /* 0x000003802f2e7812 */ /* 0x000fe400078ec0ff */
[----:B------:R-:W-:Y:S02]  /*8790*/  LOP3.LUT R10, R8, R79, RZ, 0x3c, !PT ;  /* 0x0000004f080a7212 */ /* 0x000fe400078e3cff */
[----:B------:R-:W-:-:S02]  /*87a0*/  IADD3 R79, P6, R34, 0x7000, RZ ;  /* 0x00007000224f7810 */ /* 0x000fc40007fde0ff */
[----:B------:R-:W-:Y:S02]  /*87b0*/  SHF.R.U64 R46, R46, 0x3, RZ ;  /* 0x000000032e2e7819 */ /* 0x000fe400000012ff */
[----:B------:R-:W-:Y:S02]  /*87c0*/  LOP3.LUT R26, R79, 0x380, RZ, 0xc0, !PT ;  /* 0x000003804f1a7812 */ /* 0x000fe400078ec0ff */
[----:B------:R-:W-:Y:S01]  /*87d0*/  LOP3.LUT R46, R46, R47, RZ, 0x3c, !PT ;  /* 0x0000002f2e2e7212 */ /* 0x000fe200078e3cff */
[----:B------:R-:W-:Y:S01]  /*87e0*/  IMAD.X R47, RZ, RZ, R5, P0 ;  /* 0x000000ffff2f7224 */ /* 0x000fe200000e0605 */
[----:B------:R-:W-:Y:S02]  /*87f0*/  LOP3.LUT R14, R107, 0x380, RZ, 0xc0, !PT ;  /* 0x000003806b0e7812 */ /* 0x000fe400078ec0ff */
[----:B------:R-:W-:Y:S02]  /*8800*/  SHF.R.U64 R26, R26, 0x3, RZ ;  /* 0x000000031a1a7819 */ /* 0x000fe400000012ff */
[----:B------:R-:W-:-:S02]  /*8810*/  LOP3.LUT R9, R4, 0x380, RZ, 0xc0, !PT ;  /* 0x0000038004097812 */ /* 0x000fc400078ec0ff */
[----:B------:R-:W-:Y:S02]  /*8820*/  SHF.R.U64 R14, R14, 0x3, RZ ;  /* 0x000000030e0e7819 */ /* 0x000fe400000012ff */
[----:B------:R-:W-:Y:S02]  /*8830*/  LOP3.LUT R26, R26, R79, RZ, 0x3c, !PT ;  /* 0x0000004f1a1a7212 */ /* 0x000fe400078e3cff */
[----:B------:R-:W-:Y:S02]  /*8840*/  SHF.R.U64 R9, R9, 0x3, RZ ;  /* 0x0000000309097819 */ /* 0x000fe400000012ff */
[----:B------:R-:W-:Y:S01]  /*8850*/  MOV R79, R46 ;  /* 0x0000002e004f7202 */ /* 0x000fe20000000f00 */
[----:B------:R-:W-:Y:S01]  /*8860*/  IMAD.IADD R46, R19, 0x1, R16 ;  /* 0x00000001132e7824 */ /* 0x000fe200078e0210 */
[----:B------:R-:W-:Y:S01]  /*8870*/  BAR.SYNC.DEFER_BLOCKING 0x1, 0x100 ;  /* 0x0044000000007b1d */ /* 0x000fe20000010000 */
[----:B------:R-:W-:Y:S02]  /*8880*/  IADD3 R25, P5, R4, 0x40, RZ ;  /* 0x0000004004197810 */ /* 0x000fe40007fbe0ff */
[----:B------:R-:W-:-:S02]  /*8890*/  LOP3.LUT R2, R21, 0x380, RZ, 0xc0, !PT ;  /* 0x0000038015027812 */ /* 0x000fc400078ec0ff */
[----:B------:R-:W-:Y:S02]  /*88a0*/  LOP3.LUT R42, R14, R107, RZ, 0x3c, !PT ;  /* 0x0000006b0e2a7212 */ /* 0x000fe400078e3cff */
[----:B------:R-:W-:Y:S01]  /*88b0*/  LOP3.LUT R4, R9, R4, RZ, 0x3c, !PT ;  /* 0x0000000409047212 */ /* 0x000fe200078e3cff */
[----:B------:R-:W-:Y:S01]  /*88c0*/  IMAD.X R9, RZ, RZ, R5, P5 ;  /* 0x000000ffff097224 */ /* 0x000fe200028e0605 */
[----:B------:R-:W-:Y:S01]  /*88d0*/  MOV R107, R40 ;  /* 0x00000028006b7202 */ /* 0x000fe20000000f00 */
[----:B--2---:R-:W-:Y:S01]  /*88e0*/  @P1 IMAD.HI.U32 R40, R46, R109, RZ ;  /* 0x0000006d2e281227 */ /* 0x004fe200078e00ff */
[----:B------:R-:W-:Y:S02]  /*88f0*/  SHF.R.U64 R2, R2, 0x3, RZ ;  /* 0x0000000302027819 */ /* 0x000fe400000012ff */
[----:B------:R-:W-:Y:S02]  /*8900*/  IADD3 R31, P5, R34, 0x2000, RZ ;  /* 0x00002000221f7810 */ /* 0x000fe40007fbe0ff */
[----:B------:R-:W-:-:S02]  /*8910*/  MOV R72, R4 ;  /* 0x0000000400487202 */ /* 0x000fc40000000f00 */
[----:B------:R-:W-:Y:S02]  /*8920*/  F2FP.F16.F32.PACK_AB R4, R98, R3 ;  /* 0x000000036204723e */ /* 0x000fe400000000ff */
[----:B------:R-:W-:Y:S01]  /*8930*/  F2FP.F16.F32.PACK_AB R5, R27, R110 ;  /* 0x0000006e1b05723e */ /* 0x000fe200000000ff */
[----:B------:R-:W-:Y:S01]  /*8940*/  IMAD.X R27, RZ, RZ, R35, P6 ;  /* 0x000000ffff1b7224 */ /* 0x000fe200030e0623 */
[----:B------:R-:W-:Y:S02]  /*8950*/  MOV R41, R46 ;  /* 0x0000002e00297202 */ /* 0x000fe40000000f00 */
[----:B---3--:R-:W-:Y:S01]  /*8960*/  @P1 SHF.R.U32.HI R41, RZ, R111, R40 ;  /* 0x0000006fff291219 */ /* 0x008fe20000011628 */
[----:B------:R2:W-:Y:S01]  /*8970*/  STSM.16.M88.4 [R72], R4 ;  /* 0x0000000448007844 */ /* 0x0005e20000000200 */
[----:B------:R-:W-:Y:S02]  /*8980*/  LOP3.LUT R14, R2, R21, RZ, 0x3c, !PT ;  /* 0x00000015020e7212 */ /* 0x000fe400078e3cff */
[----:B------:R-:W-:-:S02]  /*8990*/  LOP3.LUT R2, R25, 0x380, RZ, 0xc0, !PT ;  /* 0x0000038019027812 */ /* 0x000fc400078ec0ff */
[----:B------:R-:W-:Y:S02]  /*89a0*/  LOP3.LUT R30, R31, 0x380, RZ, 0xc0, !PT ;  /* 0x000003801f1e7812 */ /* 0x000fe400078ec0ff */
[----:B------:R-:W-:Y:S02]  /*89b0*/  LOP3.LUT R3, R34, 0x380, RZ, 0xc0, !PT ;  /* 0x0000038022037812 */ /* 0x000fe400078ec0ff */
[----:B------:R-:W-:Y:S02]  /*89c0*/  SHF.R.U64 R2, R2, 0x3, RZ ;  /* 0x0000000302027819 */ /* 0x000fe400000012ff */
[----:B------:R-:W-:Y:S02]  /*89d0*/  SHF.R.U64 R30, R30, 0x3, RZ ;  /* 0x000000031e1e7819 */ /* 0x000fe400000012ff */
[----:B------:R-:W-:Y:S02]  /*89e0*/  IADD3 R21, P0, R34, 0x6000, RZ ;  /* 0x0000600022157810 */ /* 0x000fe40007f1e0ff */
[----:B------:R-:W-:Y:S01]  /*89f0*/  SHF.R.U64 R3, R3, 0x3, RZ ;  /* 0x0000000303037819 */ /* 0x000fe200000012ff */
[----:B--2---:R-:W-:Y:S01]  /*8a00*/  IMAD.MOV R6, RZ, RZ, -R41 ;  /* 0x000000ffff067224 */ /* 0x004fe200078e0a29 */
[----:B------:R-:W-:Y:S01]  /*8a10*/  MOV R110, R10 ;  /* 0x0000000a006e7202 */ /* 0x000fe20000000f00 */
[----:B------:R-:W-:Y:S01]  /*8a20*/  IMAD R4, R112, UR4, RZ ;  /* 0x0000000470047c24 */ /* 0x000fe2000f8e02ff */
[----:B------:R-:W-:Y:S01]  /*8a30*/  LOP3.LUT R8, R2, R25, RZ, 0x3c, !PT ;  /* 0x0000001902087212 */ /* 0x000fe200078e3cff */
[----:B------:R-:W-:Y:S01]  /*8a40*/  IMAD R11, R61, R6, R46 ;  /* 0x000000063d0b7224 */ /* 0x000fe200078e022e */
[----:B------:R-:W-:Y:S01]  /*8a50*/  LOP3.LUT R30, R30, R31, RZ, 0x3c, !PT ;  /* 0x0000001f1e1e7212 */ /* 0x000fe200078e3cff */
[----:B------:R-:W-:Y:S01]  /*8a60*/  IMAD R4, R23, UR5, R4 ;  /* 0x0000000517047c24 */ /* 0x000fe2000f8e0204 */
[C---:B------:R-:W-:Y:S01]  /*8a70*/  IADD3 R31, P3, R34.reuse, 0x4000, RZ ;  /* 0x00004000221f7810 */ /* 0x040fe20007f7e0ff */
[----:B------:R-:W-:Y:S01]  /*8a80*/  ULDC.64 UR4, c[0x0][0xb88] ;  /* 0x0002e20000047ab9 */ /* 0x000fe20000000a00 */
[----:B------:R-:W-:Y:S01]  /*8a90*/  IADD3 R25, P2, R34, 0x5000, RZ ;  /* 0x0000500022197810 */ /* 0x000fe20007f5e0ff */
[----:B------:R-:W-:Y:S01]  /*8aa0*/  IMAD R72, R61, UR6, RZ ;  /* 0x000000063d487c24 */ /* 0x000fe2000f8e02ff */
[----:B------:R-:W-:Y:S01]  /*8ab0*/  LOP3.LUT R34, R3, R34, RZ, 0x3c, !PT ;  /* 0x0000002203227212 */ /* 0x000fe200078e3cff */
[----:B------:R-:W-:Y:S01]  /*8ac0*/  IMAD.X R3, RZ, RZ, R35, P0 ;  /* 0x000000ffff037224 */ /* 0x000fe200000e0623 */
[----:B------:R-:W-:-:S02]  /*8ad0*/  SHF.R.S32.HI R5, RZ, 0x1f, R41 ;  /* 0x0000001fff057819 */ /* 0x000fc40000011429 */
[----:B------:R-:W-:Y:S01]  /*8ae0*/  IADD3 R12, P0, R41, R12, RZ ;  /* 0x0000000c290c7210 */ /* 0x000fe20007f1e0ff */
[----:B------:R-:W-:Y:S01]  /*8af0*/  IMAD.IADD R41, R166, 0x1, R16 ;  /* 0x00000001a6297824 */ /* 0x000fe200078e0210 */
[----:B------:R-:W-:Y:S02]  /*8b00*/  SHF.R.S32.HI R10, RZ, 0x1f, R11 ;  /* 0x0000001fff0a7819 */ /* 0x000fe4000001140b */
[----:B------:R-:W-:Y:S02]  /*8b10*/  LOP3.LUT R2, R21, 0x380, RZ, 0xc0, !PT ;  /* 0x0000038015027812 */ /* 0x000fe400078ec0ff */
[----:B------:R-:W-:Y:S01]  /*8b20*/  IADD3.X R13, R5, R13, R4, P0, !PT ;  /* 0x0000000d050d7210 */ /* 0x000fe200007fe404 */
[----:B------:R-:W-:Y:S01]  /*8b30*/  IMAD R10, R10, UR4, RZ ;  /* 0x000000040a0a7c24 */ /* 0x000fe2000f8e02ff */
[----:B------:R-:W-:Y:S02]  /*8b40*/  LOP3.LUT R24, R25, 0x380, RZ, 0xc0, !PT ;  /* 0x0000038019187812 */ /* 0x000fe400078ec0ff */
[----:B------:R-:W-:Y:S01]  /*8b50*/  MOV R15, R14 ;  /* 0x0000000e000f7202 */ /* 0x000fe20000000f00 */
[----:B------:R-:W-:Y:S01]  /*8b60*/  IMAD.WIDE.U32 R12, R11, UR4, R12 ;  /* 0x000000040b0c7c25 */ /* 0x000fe2000f8e000c */
[----:B------:R-:W-:-:S02]  /*8b70*/  F2FP.F16.F32.PACK_AB R4, R94, R95 ;  /* 0x0000005f5e04723e */ /* 0x000fc400000000ff */
[----:B------:R-:W-:Y:S02]  /*8b80*/  F2FP.F16.F32.PACK_AB R5, R108, R105 ;  /* 0x000000696c05723e */ /* 0x000fe400000000ff */
[----:B------:R-:W-:Y:S02]  /*8b90*/  F2FP.F16.F32.PACK_AB R6, R96, R93 ;  /* 0x0000005d6006723e */ /* 0x000fe400000000ff */
[----:B------:R-:W-:Y:S02]  /*8ba0*/  F2FP.F16.F32.PACK_AB R7, R106, R103 ;  /* 0x000000676a07723e */ /* 0x000fe400000000ff */
[----:B------:R-:W-:Y:S02]  /*8bb0*/  SHF.R.U64 R2, R2, 0x3, RZ ;  /* 0x0000000302027819 */ /* 0x000fe400000012ff */
[----:B------:R-:W-:Y:S01]  /*8bc0*/  MOV R109, R38 ;  /* 0x00000026006d7202 */ /* 0x000fe20000000f00 */
[----:B------:R-:W-:Y:S01]  /*8bd0*/  IMAD R39, R11, UR5, R10 ;  /* 0x000000050b277c24 */ /* 0x000fe2000f8e020a */
[----:B------:R-:W-:Y:S01]  /*8be0*/  SHF.R.U64 R24, R24, 0x3, RZ ;  /* 0x0000000318187819 */ /* 0x000fe200000012ff */
[----:B------:R2:W-:Y:S01]  /*8bf0*/  STSM.16.M88.4 [R15], R4 ;  /* 0x000000040f007844 */ /* 0x0005e20000000200 */
[----:B------:R-:W-:Y:S01]  /*8c00*/  LOP3.LUT R2, R2, R21, RZ, 0x3c, !PT ;  /* 0x0000001502027212 */ /* 0x000fe200078e3cff */
[----:B------:R-:W-:Y:S01]  /*8c10*/  ULDC.64 UR4, c[0x0][0xb50] ;  /* 0x0002d40000047ab9 */ /* 0x000fe20000000a00 */
[----:B------:R-:W-:Y:S01]  /*8c20*/  IMAD.X R21, RZ, RZ, R35, P3 ;  /* 0x000000ffff157224 */ /* 0x000fe200018e0623 */
[----:B------:R-:W-:-:S02]  /*8c30*/  MOV R14, R8 ;  /* 0x00000008000e7202 */ /* 0x000fc40000000f00 */
[----:B------:R-:W-:Y:S02]  /*8c40*/  LOP3.LUT P0, RZ, R164, 0x3, RZ, 0xc0, !PT ;  /* 0x00000003a4ff7812 */ /* 0x000fe4000780c0ff */
[----:B------:R-:W-:Y:S02]  /*8c50*/  F2FP.F16.F32.PACK_AB R8, R91, R90 ;  /* 0x0000005a5b08723e */ /* 0x000fe400000000ff */
[----:B------:R-:W-:Y:S02]  /*8c60*/  F2FP.F16.F32.PACK_AB R9, R104, R101 ;  /* 0x000000656809723e */ /* 0x000fe400000000ff */
[----:B------:R-:W-:Y:S02]  /*8c70*/  F2FP.F16.F32.PACK_AB R10, R92, R89 ;  /* 0x000000595c0a723e */ /* 0x000fe400000000ff */
[----:B------:R-:W-:Y:S01]  /*8c80*/  F2FP.F16.F32.PACK_AB R11, R102, R99 ;  /* 0x00000063660b723e */ /* 0x000fe200000000ff */
[----:B--2---:R-:W-:Y:S01]  /*8c90*/  VIADD R5, R41, 0x8 ;  /* 0x0000000829057836 */ /* 0x004fe20000000000 */
[----:B------:R-:W-:Y:S01]  /*8ca0*/  LEA R40, P3, R12, UR4, 0x2 ;  /* 0x000000040c287c11 */ /* 0x000fe2000f8610ff */
[----:B------:R-:W-:Y:S01]  /*8cb0*/  IMAD.IADD R7, R13, 0x1, R39 ;  /* 0x000000010d077824 */ /* 0x000fe200078e0227 */
[----:B------:R-:W-:Y:S01]  /*8cc0*/  LOP3.LUT R24, R24, R25, RZ, 0x3c, !PT ;  /* 0x0000001918187212 */ /* 0x000fe200078e3cff */
[----:B------:R-:W-:Y:S01]  /*8cd0*/  IMAD.X R25, RZ, RZ, R35, P2 ;  /* 0x000000ffff197224 */ /* 0x000fe200010e0623 */
[-C--:B------:R-:W-:Y:S01]  /*8ce0*/  ISETP.GE.OR P2, PT, R41, R72.reuse, P0 ;  /* 0x000000482900720c */ /* 0x080fe20000746670 */
[----:B------:R2:W-:Y:S01]  /*8cf0*/  STSM.16.M88.4 [R14], R8 ;  /* 0x000000080e007844 */ /* 0x0005e20000000200 */
[----:B------:R-:W-:-:S02]  /*8d00*/  ISETP.GE.OR P0, PT, R5, R72, P0 ;  /* 0x000000480500720c */ /* 0x000fc40000706670 */
[----:B------:R-:W-:Y:S01]  /*8d10*/  LEA.HI.X R41, R12, UR5, R7, 0x2, P3 ;  /* 0x000000050c297c11 */ /* 0x000fe200098f1407 */
[----:B------:R-:W-:Y:S01]  /*8d20*/  SHFL.IDX PT, R38, R40, RZ, 0x1c1f ;  /* 0x001c1fff28267589 */ /* 0x000fe200000e0000 */
[----:B------:R-:W-:Y:S01]  /*8d30*/  F2FP.F16.F32.PACK_AB R4, R49, R48 ;  /* 0x000000303104723e */ /* 0x000fe200000000ff */
[----:B------:R-:W-:Y:S01]  /*8d40*/  ULDC.64 UR4, c[0x0][0xae8] ;  /* 0x0002ba0000047ab9 */ /* 0x000fe20000000a00 */
[----:B------:R-:W-:Y:S01]  /*8d50*/  F2FP.F16.F32.PACK_AB R5, R100, R97 ;  /* 0x000000616405723e */ /* 0x000fe200000000ff */
[----:B------:R-:W3:Y:S01]  /*8d60*/  SHFL.IDX PT, R39, R41, RZ, 0x1c1f ;  /* 0x001c1fff29277589 */ /* 0x000ee200000e0000 */
[----:B------:R-:W-:Y:S02]  /*8d70*/  F2FP.F16.F32.PACK_AB R6, R53, R44 ;  /* 0x0000002c3506723e */ /* 0x000fe400000000ff */
[----:B------:R-:W-:Y:S01]  /*8d80*/  F2FP.F16.F32.PACK_AB R7, R51, R54 ;  /* 0x000000363307723e */ /* 0x000fe200000000ff */
[----:B------:R-:W-:Y:S01]  /*8d90*/  SHFL.IDX PT, R90, R40, 0x1, 0x1c1f ;  /* 0x003c1f00285a7f89 */ /* 0x000fe200000e0000 */
        /* <DEDUP_REMOVED lines=19> */
[----:B------:R-:W-:Y:S02]  /*8ed0*/  LOP3.LUT R20, R20, R31, RZ, 0x3c, !PT ;  /* 0x0000001f14147212 */ /* 0x000fe400078e3cff */
[----:B------:R-:W-:Y:S01]  /*8ee0*/  IADD3.X R31, RZ, R35, RZ, P5, !PT ;  /* 0x00000023ff1f7210 */ /* 0x000fe20002ffe4ff */
[----:B------:R-:W-:Y:S08]  /*8ef0*/  BAR.SYNC.DEFER_BLOCKING 0x1, 0x100 ;  /* 0x0044000000007b1d */ /* 0x000ff00000010000 */
[----:B----4-:R-:W4:Y:S01]  /*8f00*/  @P1 LDC R52, c[0x0][0xbec] ;  /* 0x0002fb00ff341b82 */ /* 0x010f220000000800 */
[----:B---3--:R3:W-:Y:S04]  /*8f10*/  @!P2 ST.E desc[UR36][R38.64], R88 ;  /* 0x000000582600a985 */ /* 0x0087e8000c101924 */
[----:B--2---:R4:W-:Y:S04]  /*8f20*/  @!P0 ST.E desc[UR36][R90.64], R0 ;  /* 0x000000005a008985 */ /* 0x0049e8000c101924 */
[----:B------:R2:W5:Y:S01]  /*8f30*/  LD.E.128 R44, desc[UR36][R32.64] ;  /* 0x00000024202c7980 */ /* 0x000562000c101d00 */
[----:B---3--:R-:W3:Y:S01]  /*8f40*/  @P1 LDC R39, c[0x0][0xbf0] ;  /* 0x0002fc00ff271b82 */ /* 0x008ee20000000800 */
[----:B------:R-:W-:-:S02]  /*8f50*/  IMAD R62, R62, UR4, RZ ;  /* 0x000000043e3e7c24 */ /* 0x000fc4000f8e02ff */
[----:B------:R0:W5:Y:S01]  /*8f60*/  LD.E.128 R40, desc[UR36][R30.64] ;  /* 0x000000241e287980 */ /* 0x000162000c101d00 */
[----:B--2---:R-:W-:-:S03]  /*8f70*/  IMAD R33, R160, 0x20, R162 ;  /* 0x00000020a0217824 */ /* 0x004fc600078e02a2 */
[----:B------:R2:W5:Y:S01]  /*8f80*/  LD.E.128 R4, desc[UR36][R28.64] ;  /* 0x000000241c047980 */ /* 0x000562000c101d00 */
[----:B------:R-:W-:-:S03]  /*8f90*/  IMAD.IADD R33, R16, 0x1, R33 ;  /* 0x0000000110217824 */ /* 0x000fc600078e0221 */
[----:B------:R1:W5:Y:S01]  /*8fa0*/  LD.E.128 R64, desc[UR36][R20.64] ;  /* 0x0000002414407980 */ /* 0x000362000c101d00 */
[----:B0-----:R-:W-:Y:S02]  /*8fb0*/  IMAD R31, R161, UR5, R62 ;  /* 0x00000005a11f7c24 */ /* 0x001fe4000f8e023e */
[----:B----4-:R-:W-:Y:S01]  /*8fc0*/  @P1 IMAD.HI.U32 R0, R33, R52, RZ ;  /* 0x0000003421001227 */ /* 0x010fe200078e00ff */
[----:B------:R0:W5:Y:S03]  /*8fd0*/  LD.E.128 R12, desc[UR36][R2.64] ;  /* 0x00000024020c7980 */ /* 0x000166000c101d00 */
[----:B--2---:R-:W-:Y:S01]  /*8fe0*/  IMAD.WIDE.U32 R28, R161, UR4, RZ ;  /* 0x00000004a11c7c25 */ /* 0x004fe2000f8e00ff */
[----:B------:R-:W-:Y:S01]  /*8ff0*/  ULDC.64 UR4, c[0x0][0xaf0] ;  /* 0x0002bc0000047ab9 */ /* 0x000fe20000000a00 */
[----:B------:R2:W5:Y:S02]  /*9000*/  LD.E.128 R56, desc[UR36][R24.64] ;  /* 0x0000002418387980 */ /* 0x000564000c101d00 */
[----:B-1----:R-:W-:-:S02]  /*9010*/  IMAD.MOV.U32 R21, RZ, RZ, R33 ;  /* 0x000000ffff157224 */ /* 0x002fc400078e0021 */
[----:B------:R-:W-:Y:S01]  /*9020*/  IMAD R20, R112, UR4, RZ ;  /* 0x0000000470147c24 */ /* 0x000fe2000f8e02ff */
[----:B---3--:R-:W-:Y:S01]  /*9030*/  @P1 SHF.R.U32.HI R21, RZ, R39, R0 ;  /* 0x00000027ff151219 */ /* 0x008fe20000011600 */
[----:B0-----:R-:W-:Y:S01]  /*9040*/  IMAD.MOV.U32 R2, RZ, RZ, R28 ;  /* 0x000000ffff027224 */ /* 0x001fe200078e001c */
[----:B------:R-:W-:Y:S01]  /*9050*/  IADD3 R3, R29, R31, RZ ;  /* 0x0000001f1d037210 */ /* 0x000fe20007ffe0ff */
[----:B------:R0:W5:Y:S01]  /*9060*/  LD.E.128 R48, desc[UR36][R34.64] ;  /* 0x0000002422307980 */ /* 0x000162000c101d00 */
[--C-:B------:R-:W-:Y:S01]  /*9070*/  SHF.R.S32.HI R0, RZ, 0x1f, R21.reuse ;  /* 0x0000001fff007819 */ /* 0x100fe20000011415 */
[C---:B--2---:R-:W-:Y:S02]  /*9080*/  IMAD R25, R23.reuse, UR5, R20 ;  /* 0x0000000517197c24 */ /* 0x044fe4000f8e0214 */
[----:B------:R-:W-:Y:S01]  /*9090*/  IMAD.MOV R20, RZ, RZ, -R21 ;  /* 0x000000ffff147224 */ /* 0x000fe200078e0a15 */
[----:B------:R0:W5:Y:S01]  /*90a0*/  LD.E.128 R8, desc[UR36][R26.64] ;  /* 0x000000241a087980 */ /* 0x000162000c101d00 */
[----:B------:R-:W-:Y:S01]  /*90b0*/  IMAD.WIDE.U32 R2, R23, UR4, R2 ;  /* 0x0000000417027c25 */ /* 0x000fe2000f8e0002 */
[----:B------:R-:W-:Y:S01]  /*90c0*/  ULDC.64 UR4, c[0x0][0xae0] ;  /* 0x0002b80000047ab9 */ /* 0x000fe20000000a00 */
[----:B------:R-:W-:Y:S01]  /*90d0*/  @!PT LDS RZ, [RZ] ;  /* 0x00000000fffff984 */ /* 0x000fe20000000800 */
[----:B------:R-:W-:Y:S01]  /*90e0*/  @!PT LDS RZ, [RZ] ;  /* 0x00000000fffff984 */ /* 0x000fe20000000800 */
[----:B------:R-:W-:Y:S01]  /*90f0*/  @!PT LDS RZ, [RZ] ;  /* 0x00000000fffff984 */ /* 0x000fe20000000800 */
[----:B------:R-:W-:Y:S01]  /*9100*/  @!PT LDS RZ, [RZ] ;  /* 0x00000000fffff984 */ /* 0x000fe20000000800 */
[----:B------:R1:W-:Y:S06]  /*9110*/  MEMBAR.ALL.CTA ;  /* 0x0000000000007992 */ /* 0x0003ec0000008000 */
[----:B-1----:R-:W1:Y:S01]  /*9120*/  FENCE.VIEW.ASYNC.S ;  /* 0x00000000000073c6 */ /* 0x002e620000000000 */
[----:B------:R-:W-:-:S02]  /*9130*/  IMAD R0, R0, UR4, RZ ;  /* 0x0000000400007c24 */ /* 0x000fc4000f8e02ff */
        /* <DEDUP_REMOVED lines=9> */
[C---:B------:R-:W-:Y:S02]  /*91d0*/  IMAD R23, R61.reuse, UR5, R0 ;  /* 0x000000053d177c24 */ /* 0x040fe4000f8e0200 */
[----:B------:R-:W-:Y:S01]  /*91e0*/  IMAD.WIDE.U32 R2, R61, UR4, R2 ;  /* 0x000000043d027c25 */ /* 0x000fe2000f8e0002 */
[CC--:B------:R-:W-:Y:S01]  /*91f0*/  ISETP.GE.AND P2, PT, R25.reuse, R72.reuse, PT ;  /* 0x000000481900720c */ /* 0x0c0fe20003f46270 */
[----:B------:R-:W-:Y:S01]  /*9200*/  ULDC.64 UR4, c[0x0][0xa80] ;  /* 0x0002a00000047ab9 */ /* 0x000fe20000000a00 */
[----:B------:R-:W-:Y:S01]  /*9210*/  IADD3 R21, R25, 0x20, RZ ;  /* 0x0000002019157810 */ /* 0x000fe20007ffe0ff */
[----:B------:R-:W-:Y:S01]  /*9220*/  IMAD.IADD R3, R3, 0x1, R23 ;  /* 0x0000000103037824 */ /* 0x000fe200078e0217 */
[C---:B------:R-:W-:Y:S01]  /*9230*/  LEA R0, P3, R2.reuse, UR4, 0x1 ;  /* 0x0000000402007c11 */ /* 0x040fe2000f8608ff */
[----:B------:R-:W-:Y:S01]  /*9240*/  VIADD R37, R37, 0x2a820 ;  /* 0x0002a82025257836 */ /* 0x000fe20000000000 */
[----:B------:R-:W-:Y:S01]  /*9250*/  ISETP.GE.AND P0, PT, R21, R72, PT ;  /* 0x000000481500720c */ /* 0x000fe20003f06270 */
[----:B------:R-:W-:Y:S01]  /*9260*/  VIADD R21, R25, 0x40 ;  /* 0x0000004019157836 */ /* 0x000fe20000000000 */
[----:B------:R-:W-:-:S02]  /*9270*/  LEA.HI.X R16, R2, UR5, R3, 0x1, P3 ;  /* 0x0000000502107c11 */ /* 0x000fc400098f0c03 */
        /* <DEDUP_REMOVED lines=16> */
.L_x_2234:
[----:B------:R-:W-:Y:S05]  /*9380*/  BSYNC B1 ;  /* 0x0000000000017941 */ /* 0x000fea0003800000 */
.L_x_2233:
[----:B--23--:R2:W3:Y:S01]  /*9390*/  SHFL.IDX PT, R21, R16, 0x1, 0x181f ;  /* 0x00381f0010157f89 */ /* 0x00c4e200000e0000 */
[----:B------:R-:W-:Y:S03]  /*93a0*/  BSSY B1, `(.L_x_2235) ;  /* 0x000000c000017945 */ /* 0x000fe60003800000 */
[----:B-1----:R2:W1:Y:S01]  /*93b0*/  SHFL.IDX PT, R20, R0, 0x1, 0x181f ;  /* 0x00381f0000147f89 */ /* 0x00246200000e0000 */
        /* <DEDUP_REMOVED lines=10> */
.L_x_2236:
[----:B------:R-:W-:Y:S05]  /*9460*/  BSYNC B1 ;  /* 0x0000000000017941 */ /* 0x000fea0003800000 */
.L_x_2235:
[----:B---34-:R3:W4:Y:S01]  /*9470*/  SHFL.IDX PT, R21, R16, 0x2, 0x181f ;  /* 0x00581f0010157f89 */ /* 0x01872200000e0000 */
        /* <DEDUP_REMOVED lines=12> */
.L_x_2238:
[----:B------:R-:W-:Y:S05]  /*9540*/  BSYNC B1 ;  /* 0x0000000000017941 */ /* 0x000fea0003800000 */
.L_x_2237:
[----:B-1----:R-:W-:Y:S01]  /*9550*/  VIADD R3, R25, 0x60 ;  /* 0x0000006019037836 */ /* 0x002fe20000000000 */
[----:B0-23--:R-:W0:Y:S04]  /*9560*/  SHFL.IDX PT, R16, R16, 0x3, 0x181f ;  /* 0x00781f0010107f89 */ /* 0x00de2800000e0000 */
[----:B------:R-:W-:Y:S01]  /*9570*/  ISETP.GE.AND P0, PT, R3, R72, PT ;  /* 0x000000480300720c */ /* 0x000fe20003f06270 */
[----:B------:R-:W1:-:S12]  /*9580*/  SHFL.IDX PT, R0, R0, 0x3, 0x181f ;  /* 0x00781f0000007f89 */ /* 0x000e5800000e0000 */
[----:B------:R-:W-:Y:S05]  /*9590*/  @P0 BRA `(.L_x_2239) ;  /* 0x00000008006c0947 */ /* 0x000fea0003800000 */
[----:B------:R-:W-:Y:S02]  /*95a0*/  ULDC UR4, c[0x0][0xac8] ;  /* 0x0002b20000047ab9 */ /* 0x000fe40000000800 */
[----:B------:R-:W-:-:S13]  /*95b0*/  ISETP.GE.AND P1, PT, R17, UR4, PT ;  /* 0x0000000411007c0c */ /* 0x000fda000bf26270 */
[----:B-1----:R-:W-:-:S04]  /*95c0*/  @!P1 LEA R2, P0, R17, R0, 0x1 ;  /* 0x0000000011029211 */ /* 0x002fc800078008ff */
[----:B0-----:R-:W-:Y:S02]  /*95d0*/  @!P1 LEA.HI.X R3, R17, R16, R172, 0x1, P0 ;  /* 0x0000001011039211 */ /* 0x001fe400000f0cac */
[----:B------:R-:W-:-:S03]  /*95e0*/  ISETP.GE.AND P0, PT, R22, UR4, PT ;  /* 0x0000000416007c0c */ /* 0x000fc6000bf06270 */
[----:B-----5:R0:W-:Y:S10]  /*95f0*/  @!P1 ST.E.128 desc[UR36][R2.64], R4 ;  /* 0x0000000402009985 */ /* 0x0201f4000c101d24 */
[----:B------:R-:W-:Y:S05]  /*9600*/  @P0 BRA `(.L_x_2239) ;  /* 0x0000000800500947 */ /* 0x000fea0003800000 */
[----:B0-----:R-:W-:-:S04]  /*9610*/  LEA R2, P0, R22, R0, 0x1 ;  /* 0x0000000016027211 */ /* 0x001fc800078008ff */
[----:B------:R-:W-:-:S05]  /*9620*/  LEA.HI.X R3, R22, R16, R169, 0x1, P0 ;  /* 0x0000001016037211 */ /* 0x000fca00000f0ca9 */
[----:B------:R0:W-:Y:S01]  /*9630*/  ST.E.128 desc[UR36][R2.64], R8 ;  /* 0x0000000802007985 */ /* 0x0001e2000c101d24 */
[----:B------:R-:W-:Y:S05]  /*9640*/  BRA `(.L_x_2239) ;  /* 0x0000000800407947 */ /* 0x000fea0003800000 */
.L_x_2232:
        /* <DEDUP_REMOVED lines=20> */
[----:B------:R-:W-:Y:S01]  /*9790*/  MOV R5, R6 ;  /* 0x0000000600057202 */ /* 0x000fe20000000f00 */
[----:B------:R-:W-:-:S04]  /*97a0*/  IMAD R4, R8, UR4, RZ ;  /* 0x0000000408047c24 */ /* 0x000fc8000f8e02ff */
[----:B------:R-:W-:-:S06]  /*97b0*/  IMAD R7, R161, UR5, R4 ;  /* 0x00000005a1077c24 */ /* 0x000fcc000f8e0204 */
        /* <DEDUP_REMOVED lines=26> */
.L_x_2241:
[----:B------:R-:W-:Y:S05]  /*9960*/  BSYNC B1 ;  /* 0x0000000000017941 */ /* 0x000fea0003800000 */
.L_x_2240:
[----:B------:R-:W-:Y:S01]  /*9970*/  ULDC.64 UR4, c[0x0][0xae8] ;  /* 0x0002ba0000047ab9 */ /* 0x000fe20000000a00 */
[----:B--2---:R-:W-:Y:S01]  /*9980*/  @P1 IMAD.HI.U32 R0, R13, R14, RZ ;  /* 0x0000000e0d001227 */ /* 0x004fe200078e00ff */
[----:B------:R-:W-:Y:S01]  /*9990*/  ULDC UR6, c[0x0][0xa88] ;  /* 0x0002a20000067ab9 */ /* 0x000fe20000000800 */
[----:B------:R-:W-:Y:S02]  /*99a0*/  BSSY B1, `(.L_x_2242) ;  /* 0x0000030000017945 */ /* 0x000fe40003800000 */
[----:B------:R-:W-:Y:S02]  /*99b0*/  IMAD R2, R8, UR4, RZ ;  /* 0x0000000408027c24 */ /* 0x000fe4000f8e02ff */
[----:B----4-:R-:W-:Y:S01]  /*99c0*/  IMAD.MOV.U32 R5, RZ, RZ, R13 ;  /* 0x000000ffff057224 */ /* 0x010fe200078e000d */
[----:B---3--:R-:W-:Y:S01]  /*99d0*/  @P1 SHF.R.U32.HI R5, RZ, R15, R0 ;  /* 0x0000000fff051219 */ /* 0x008fe20000011600 */
[C---:B------:R-:W-:Y:S02]  /*99e0*/  IMAD R7, R161.reuse, UR5, R2 ;  /* 0x00000005a1077c24 */ /* 0x040fe4000f8e0202 */
[----:B------:R-:W-:Y:S01]  /*99f0*/  IMAD.WIDE.U32 R2, R161, UR4, RZ ;  /* 0x00000004a1027c25 */ /* 0x000fe2000f8e00ff */
[----:B------:R-:W-:Y:S01]  /*9a00*/  ULDC.64 UR4, c[0x0][0xaf0] ;  /* 0x0002bc0000047ab9 */ /* 0x000fe20000000a00 */
[----:B------:R-:W-:-:S02]  /*9a10*/  SHF.R.S32.HI R0, RZ, 0x1f, R5 ;  /* 0x0000001fff007819 */ /* 0x000fc40000011405 */
[----:B------:R-:W-:Y:S02]  /*9a20*/  IMAD R4, R10, UR4, RZ ;  /* 0x000000040a047c24 */ /* 0x000fe4000f8e02ff */
[----:B------:R-:W-:Y:S02]  /*9a30*/  IMAD.IADD R3, R3, 0x1, R7 ;  /* 0x0000000103037824 */ /* 0x000fe400078e0207 */
[----:B------:R-:W-:Y:S01]  /*9a40*/  IMAD R7, R23, UR5, R4 ;  /* 0x0000000517077c24 */ /* 0x000fe2000f8e0204 */
[----:B------:R-:W-:Y:S01]  /*9a50*/  IADD3 R4, -R5, RZ, RZ ;  /* 0x000000ff05047210 */ /* 0x000fe20007ffe1ff */
[----:B------:R-:W-:Y:S01]  /*9a60*/  IMAD.WIDE.U32 R2, R23, UR4, R2 ;  /* 0x0000000417027c25 */ /* 0x000fe2000f8e0002 */
[----:B------:R-:W-:-:S03]  /*9a70*/  ULDC.64 UR4, c[0x0][0xae0] ;  /* 0x0002b80000047ab9 */ /* 0x000fc60000000a00 */
        /* <DEDUP_REMOVED lines=34> */
.L_x_2243:
[----:B------:R-:W-:Y:S05]  /*9ca0*/  BSYNC B1 ;  /* 0x0000000000017941 */ /* 0x000fea0003800000 */
.L_x_2242:
        /* <DEDUP_REMOVED lines=13> */
.L_x_2245:
[----:B------:R-:W-:Y:S05]  /*9d80*/  BSYNC B1 ;  /* 0x0000000000017941 */ /* 0x000fea0003800000 */
.L_x_2244:
        /* <DEDUP_REMOVED lines=13> */
.L_x_2247:
[----:B------:R-:W-:Y:S05]  /*9e60*/  BSYNC B1 ;  /* 0x0000000000017941 */ /* 0x000fea0003800000 */
.L_x_2246:
[----:B0-----:R-:W-:Y:S01]  /*9e70*/  IADD3 R0, R16, 0x60, RZ ;  /* 0x0000006010007810 */ /* 0x001fe20007ffe0ff */
[----:B--2-4-:R-:W0:Y:S03]  /*9e80*/  SHFL.IDX PT, R5, R5, 0x3, 0x181f ;  /* 0x00781f0005057f89 */ /* 0x014e2600000e0000 */
        /* <DEDUP_REMOVED lines=12> */
.L_x_2239:
[----:B------:R-:W-:Y:S05]  /*9f50*/  BSYNC B0 ;  /* 0x0000000000007941 */ /* 0x000fea0003800000 */
.L_x_2231:
[----:B------:R-:W-:Y:S02]  /*9f60*/  ULDC UR4, c[0x0][0xc38] ;  /* 0x00030e0000047ab9 */ /* 0x000fe40000000800 */
[----:B-1----:R-:W-:-:S13]  /*9f70*/  ISETP.GE.AND P0, PT, R36, UR4, PT ;  /* 0x0000000424007c0c */ /* 0x002fda000bf06270 */
[----:B------:R-:W-:Y:S05]  /*9f80*/  @!P0 BRA `(.L_x_2248) ;  /* 0xffffff6c005c8947 */ /* 0x000fea000383ffff */
[----:B------:R-:W-:Y:S05]  /*9f90*/  EXIT ;  /* 0x000000000000794d */ /* 0x000fea0003800000 */
.L_x_2190:
[----:B------:R-:W-:-:S08]  /*9fa0*/  NOP ;  /* 0x0000000000007918 */ /* 0x000fd00000000000 */
[----:B0-----:R-:W0:-:S00]  /*9fb0*/  USETMAXREG.DEALLOC.CTAPOOL 0x28 ;  /* 0x00000028000079c8 */ /* 0x001e0000080e0500 */
[----:B0-----:R-:W-:-:S06]  /*9fc0*/  LOP3.LUT R0, R0, 0x3, RZ, 0xc0, !PT ;  /* 0x0000000300007812 */ /* 0x001fcc00078ec0ff */
[----:B------:R-:W0:Y:S01]  /*9fd0*/  S2UR UR9, SR_CTAID.X ;  /* 0x00000000000979c3 */ /* 0x000e220000002500 */
[----:B------:R-:W-:Y:S01]  /*9fe0*/  LOP3.LUT R16, R16, 0xfffff7ff, RZ, 0xc0, !PT ;  /* 0xfffff7ff10107812 */ /* 0x000fe200078ec0ff */
[----:B------:R-:W-:Y:S01]  /*9ff0*/  STL [R1], RZ ;  /* 0x000000ff01007387 */ /* 0x000fe20000100800 */
[----:B------:R-:W-:Y:S02]  /*a000*/  IMAD.MOV.U32 R26, RZ, RZ, 0x1 ;  /* 0x00000001ff1a7424 */ /* 0x000fe400078e00ff */
[----:B------:R-:W-:Y:S01]  /*a010*/  IMAD.MOV.U32 R23, RZ, RZ, RZ ;  /* 0x000000ffff177224 */ /* 0x000fe200078e00ff */
        /* <DEDUP_REMOVED lines=23> */
[----:B------:R-:W-:Y:S01]  /*a190*/  MOV R23, RZ ;  /* 0x000000ff00177202 */ /* 0x000fe20000000f00 */
[----:B------:R-:W-:Y:S01]  /*a1a0*/  UMOV UR5, 0x400 ;  /* 0x0000040000057882 */ /* 0x000fe20000000000 */
[----:B------:R-:W-:Y:S01]  /*a1b0*/  USEL UR4, UR4, 0x1, UP0 ;  /* 0x0000000104047887 */ /* 0x000fe20008000000 */
[----:B------:R-:W-:-:S03]  /*a1c0*/  ULDC UR46, c[0x0][0xc] ;  /* 0x00000300002e7ab9 */ /* 0x000fc60000000800 */
[----:B------:R-:W-:-:S04]  /*a1d0*/  UIMAD UR38, UR4, UR38, URZ ;  /* 0x00000026042672a4 */ /* 0x000fc8000f8e023f */
[----:B------:R-:W-:Y:S02]  /*a1e0*/  UIADD3 UR4, UR38, 0x5f, URZ ;  /* 0x0000005f26047890 */ /* 0x000fe4000fffe03f */
        /* <DEDUP_REMOVED lines=30> */
[C---:B------:R-:W-:Y:S01]  /*a3d0*/  ISETP.GE.AND P0, PT, R37.reuse, UR39, PT ;  /* 0x0000002725007c0c */ /* 0x040fe2000bf06270 */
[----:B------:R-:W-:Y:S01]  /*a3e0*/  ULDC UR39, c[0x0][0x448] ;  /* 0x0001120000277ab9 */ /* 0x000fe20000000800 */
[----:B------:R-:W-:Y:S01]  /*a3f0*/  LOP3.LUT R16, R16, 0xfffffeff, RZ, 0xc0, !PT ;  /* 0xfffffeff10107812 */ /* 0x000fe200078ec0ff */
[----:B------:R-:W-:Y:S02]  /*a400*/  UIMAD UR39, UR39, UR40, URZ ;  /* 0x00000028272772a4 */ /* 0x000fe4000f8e023f */
[----:B------:R-:W-:Y:S01]  /*a410*/  UIADD3 UR40, UR38, 0x60, -UR40 ;  /* 0x0000006026287890 */ /* 0x000fe2000fffe828 */
        /* <DEDUP_REMOVED lines=9> */
.L_x_2298:
        /* <DEDUP_REMOVED lines=22> */
.L_x_2250:
[----:B------:R-:W-:Y:S01]  /*a610*/  ULDC UR8, c[0x0][0xc54] ;  /* 0x0003150000087ab9 */ /* 0x000fe20000000800 */
[----:B------:R-:W-:Y:S01]  /*a620*/  UMOV UR6, UR7 ;  /* 0x0000000700067c82 */ /* 0x000fe20008000000 */
[----:B------:R-:W-:-:S11]  /*a630*/  UISETP.NE.AND UP0, UPT, UR8, 0x1, UPT ;  /* 0x000000010800788c */ /* 0x000fd6000bf05270 */
[----:B------:R-:W-:Y:S02]  /*a640*/  @UP0 ULDC.64 UR10, c[0x0][0xc58] ;  /* 0x00031600000a0ab9 */ /* 0x000fe40000000a00 */
[----:B------:R-:W-:-:S04]  /*a650*/  UIMAD.WIDE.U32 UR4, UR7, UR10, URZ ;  /* 0x0000000a070472a5 */ /* 0x000fc8000f8e003f */
[----:B------:R-:W-:-:S04]  /*a660*/  @UP0 USHF.R.U32.HI UR6, URZ, UR11, UR5 ;  /* 0x0000000b3f060299 */ /* 0x000fc80008011605 */
[----:B------:R-:W-:-:S12]  /*a670*/  UIMAD UR4, UR6, UR8, URZ ;  /* 0x00000008060472a4 */ /* 0x000fd8000f8e023f */
.L_x_2251:
        /* <DEDUP_REMOVED lines=25> */
[----:B------:R-:W-:Y:S01]  /*a810*/  UP2UR UR48, UPR, URZ, 0x4 ;  /* 0x000000043f307883 */ /* 0x000fe20008000000 */
[----:B------:R-:W-:Y:S01]  /*a820*/  BSSY B7, `(.L_x_2252) ;  /* 0x0000331000077945 */ /* 0x000fe20003800000 */
[----:B------:R-:W-:-:S04]  /*a830*/  USHF.L.U32 UR6, UR44, 0x7, URZ ;  /* 0x000000072c067899 */ /* 0x000fc8000800063f */
[----:B------:R-:W-:Y:S01]  /*a840*/  UIADD3 UR6, UR6, 0x7f, URZ ;  /* 0x0000007f06067890 */ /* 0x000fe2000fffe03f */
[----:B------:R-:W-:Y:S01]  /*a850*/  @UP2 ULDC UR4, c[0x0][0x44c] ;  /* 0x0001130000042ab9 */ /* 0x000fe20000000800 */
[----:B------:R-:W-:Y:S02]  /*a860*/  @UP2 ULDC UR7, c[0x0][0x450] ;  /* 0x0001140000072ab9 */ /* 0x000fe40000000800 */
[----:B------:R-:W-:-:S04]  /*a870*/  UIMAD.WIDE.U32 UR4, UR6, UR4, URZ ;  /* 0x00000004060472a5 */ /* 0x000fc8000f8e003f */
[----:B------:R-:W-:-:S04]  /*a880*/  @UP2 USHF.R.U32.HI UR6, URZ, UR7, UR5 ;  /* 0x000000073f062299 */ /* 0x000fc80008011605 */
[----:B------:R-:W-:-:S04]  /*a890*/  UIADD3 UR4, UR40, UR6, URZ ;  /* 0x0000000628047290 */ /* 0x000fc8000fffe03f */
[----:B------:R-:W-:-:S04]  /*a8a0*/  UIMAD.WIDE UR4, UR4, 0x2aaaaaab, URZ ;  /* 0x2aaaaaab040478a5 */ /* 0x000fc8000f8e023f */
[----:B------:R-:W-:-:S04]  /*a8b0*/  USHF.R.U32.HI UR4, URZ, 0x1f, UR5 ;  /* 0x0000001f3f047899 */ /* 0x000fc80008011605 */
[----:B------:R-:W-:-:S04]  /*a8c0*/  ULEA.HI.SX32 UR4, UR5, UR4, 0x1c ;  /* 0x0000000405047291 */ /* 0x000fc8000f8fe23f */
[----:B------:R-:W-:-:S04]  /*a8d0*/  UISETP.LT.AND UP0, UPT, UR41, UR4, UPT ;  /* 0x000000042900728c */ /* 0x000fc8000bf01270 */
[----:B------:R-:W-:-:S06]  /*a8e0*/  USEL UR45, UR41, UR4, UP0 ;  /* 0x00000004292d7287 */ /* 0x000fcc0008000000 */
[----:B------:R-:W-:-:S13]  /*a8f0*/  ISETP.LT.AND P0, PT, RZ, UR45, PT ;  /* 0x0000002dff007c0c */ /* 0x000fda000bf01270 */
[----:B0-----:R-:W-:Y:S05]  /*a900*/  @P0 BRA `(.L_x_2253) ;  /* 0x0000000000440947 */ /* 0x001fea0003800000 */
        /* <DEDUP_REMOVED lines=17> */
.L_x_2253:
        /* <DEDUP_REMOVED lines=8> */
[----:B------:R-:W-:Y:S01]  /*aaa0*/  IMAD.U32 R5, RZ, RZ, UR5 ;  /* 0x00000005ff057e24 */ /* 0x000fe2000f8e00ff */
[----:B------:R-:W-:Y:S01]  /*aab0*/  ULDC.64 UR4, c[0x4][0x8] ;  /* 0x0100020000047ab9 */ /* 0x000fe20000000a00 */
[----:B------:R-:W0:Y:S01]  /*aac0*/  LDC.64 R2, c[0x4][R2] ;  /* 0x0100000002027b82 */ /* 0x000e220000000a00 */
        /* <DEDUP_REMOVED lines=8> */
[----:B0----5:R-:W-:Y:S05]  /*ab50*/  CALL.ABS.NOINC R2 ;  /* 0x0000000002007343 */ /* 0x021fea0003c00000 */
.L_x_2256:
[----:B------:R-:W-:Y:S05]  /*ab60*/  BSYNC B6 ;  /* 0x0000000000067941 */ /* 0x000fea0003800000 */
.L_x_2255:
        /* <DEDUP_REMOVED lines=20> */
.L_x_2259:
[----:B------:R0:W1:Y:S01]  /*acb0*/  LDC.64 R2, c[0x4][R18] ;  /* 0x0100000012027b82 */ /* 0x0000620000000a00 */
[----:B------:R-:W-:Y:S01]  /*acc0*/  ULDC.64 UR4, c[0x4][0x90] ;  /* 0x0100240000047ab9 */ /* 0x000fe20000000a00 */
[----:B------:R-:W-:Y:S01]  /*acd0*/  ULDC.64 UR6, c[0x4][0x98] ;  /* 0x0100260000067ab9 */ /* 0x000fe20000000a00 */
[----:B------:R-:W-:Y:S01]  /*ace0*/  IMAD.U32 R4, RZ, RZ, UR4 ;  /* 0x00000004ff047e24 */ /* 0x000fe2000f8e00ff */
[----:B------:R-:W-:Y:S01]  /*acf0*/  MOV R6, UR6 ;  /* 0x0000000600067c02 */ /* 0x000fe20008000f00 */
[----:B------:R-:W-:Y:S01]  /*ad00*/  IMAD.U32 R5, RZ, RZ, UR5 ;  /* 0x00000005ff057e24 */ /* 0x000fe2000f8e00ff */
[----:B------:R-:W-:Y:S01]  /*ad10*/  ULDC.64 UR4, c[0x4][0x18] ;  /* 0x0100060000047ab9 */ /* 0x000fe20000000a00 */
[----:B------:R-:W-:Y:S02]  /*ad20*/  IMAD.U32 R7, RZ, RZ, UR7 ;  /* 0x00000007ff077e24 */ /* 0x000fe4000f8e00ff */
[----:B------:R-:W-:Y:S02]  /*ad30*/  IMAD.U32 R10, RZ, RZ, UR4 ;  /* 0x00000004ff0a7e24 */ /* 0x000fe4000f8e00ff */
[----:B------:R-:W-:-:S02]  /*ad40*/  IMAD.U32 R11, RZ, RZ, UR5 ;  /* 0x00000005ff0b7e24 */ /* 0x000fc4000f8e00ff */
[----:B------:R-:W-:Y:S02]  /*ad50*/  IMAD.MOV.U32 R8, RZ, RZ, 0x70 ;  /* 0x00000070ff087424 */ /* 0x000fe400078e00ff */
[----:B------:R-:W-:Y:S02]  /*ad60*/  IMAD.MOV.U32 R12, RZ, RZ, 0x1 ;  /* 0x00000001ff0c7424 */ /* 0x000fe400078e00ff */
[----:B0-----:R-:W-:-:S07]  /*ad70*/  IMAD.MOV.U32 R13, RZ, RZ, RZ ;  /* 0x000000ffff0d7224 */ /* 0x001fce00078e00ff */
[----:B------:R-:W-:-:S07]  /*ad80*/  LEPC R20, `(.L_x_2258) ;  /* 0x000000001014794e */ /* 0x000fce0000000000 */
[----:B-1----:R-:W-:Y:S05]  /*ad90*/  CALL.ABS.NOINC R2 ;  /* 0x0000000002007343 */ /* 0x002fea0003c00000 */
.L_x_2258:
[----:B------:R-:W-:Y:S05]  /*ada0*/  BSYNC B6 ;  /* 0x0000000000067941 */ /* 0x000fea0003800000 */
.L_x_2257:
[----:B------:R-:W-:Y:S01]  /*adb0*/  ULDC.64 UR4, c[0x0][0x9f8] ;  /* 0x00027e0000047ab9 */ /* 0x000fe20000000a00 */
[----:B------:R-:W-:Y:S01]  /*adc0*/  MOV R29, UR43 ;  /* 0x0000002b001d7c02 */ /* 0x000fe20008000f00 */
        /* <DEDUP_REMOVED lines=13> */
.L_x_2314:
        /* <DEDUP_REMOVED lines=15> */
[----:B------:R-:W-:Y:S02]  /*af90*/  ISETP.GT.U32.OR P0, PT, R8, 0x5f, P0 ;  /* 0x0000005f0800780c */ /* 0x000fe40000704470 */
[----:B------:R-:W-:Y:S02]  /*afa0*/  MOV R9, R0 ;  /* 0x0000000000097202 */ /* 0x000fe40000000f00 */
        /* <DEDUP_REMOVED lines=16> */
[----:B------:R-:W-:Y:S02]  /*b0b0*/  LOP3.LUT R16, R16, 0xffffffbf, RZ, 0xc0, !PT ;  /* 0xffffffbf10107812 */ /* 0x000fe400078ec0ff */
[----:B------:R-:W-:Y:S01]  /*b0c0*/  MOV R24, UR4 ;  /* 0x0000000400187c02 */ /* 0x000fe20008000f00 */
        /* <DEDUP_REMOVED lines=10> */
.L_x_2261:
        /* <DEDUP_REMOVED lines=21> */
[----:B------:R-:W-:-:S04]  /*b2c0*/  SHF.L.U32 R3, R26, 0x1f, RZ ;  /* 0x0000001f1a037819 */ /* 0x000fc800000006ff */
[----:B------:R-:W-:-:S06]  /*b2d0*/  LEA.HI.X R19, R2, UR5, R19, 0x1, P0 ;  /* 0x0000000502137c11 */ /* 0x000fcc00080f0c13 */
[----:B------:R-:W0:Y:S02]  /*b2e0*/  SYNCS.PHASECHK.TRANS64.TRYWAIT P0, [R0+URZ+0x2a840], R3 ;  /* 0x02a84003000075a7 */ /* 0x000e24000800017f */
[----:B0-----:R-:W-:Y:S05]  /*b2f0*/  @!P0 BRA `(.L_x_2263) ;  /* 0x0000003000348947 */ /* 0x001fea0003800000 */
.L_x_2315:
[----:B------:R-:W-:Y:S05]  /*b300*/  BSYNC B0 ;  /* 0x0000000000007941 */ /* 0x000fea0003800000 */
.L_x_2262:
        /* <DEDUP_REMOVED lines=21> */
[----:B------:R-:W-:Y:S01]  /*b460*/  UMOV UR4, 0xffffffff ;  /* 0xffffffff00047882 */ /* 0x000fe20000000000 */
[----:B------:R-:W-:Y:S01]  /*b470*/  IADD3 R3, R3, R5, RZ ;  /* 0x0000000503037210 */ /* 0x000fe20007ffe0ff */
        /* <DEDUP_REMOVED lines=17> */
[----:B0-----:R-:W-:Y:S02]  /*b590*/  @P0 LEA R14, P1, R37, R14, 0x1 ;  /* 0x0000000e250e0211 */ /* 0x001fe400078208ff */
[----:B------:R-:W-:-:S03]  /*b5a0*/  @P0 LEA R25, R5, R17, 0x1 ;  /* 0x0000001105190211 */ /* 0x000fc600078e08ff */
        /* <DEDUP_REMOVED lines=21> */
[----:B------:R-:W-:-:S03]  /*b700*/  @P0 IMAD R25, R5, 0x2, R17 ;  /* 0x0000000205190824 */ /* 0x000fc600078e0211 */
[----:B------:R-:W-:Y:S01]  /*b710*/  @P0 IADD3.X R9, RZ, R8, RZ, P1, !PT ;  /* 0x00000008ff090210 */ /* 0x000fe20000ffe4ff */
[----:B-1----:R-:W-:Y:S01]  /*b720*/  @P0 IMAD.MOV.U32 R2, RZ, RZ, R14 ;  /* 0x000000ffff020224 */ /* 0x002fe200078e000e */
[----:B------:R-:W-:Y:S03]  /*b730*/  SHFL.IDX PT, R8, R6, 0x4, 0x181f ;  /* 0x00981f0006087f89 */ /* 0x000fe600000e0000 */
[----:B------:R-:W-:Y:S01]  /*b740*/  @P0 IMAD.MOV.U32 R3, RZ, RZ, R9 ;  /* 0x000000ffff030224 */ /* 0x000fe200078e0009 */
        /* <DEDUP_REMOVED lines=9> */
[----:B------:R0:W1:Y:S02]  /*b7e0*/  SHFL.IDX PT, R8, R6, 0x5, 0x181f ;  /* 0x00b81f0006087f89 */ /* 0x00006400000e0000 */
[----:B------:R-:W-:Y:S02]  /*b7f0*/  @P0 MOV R3, R9 ;  /* 0x0000000900030202 */ /* 0x000fe40000000f00 */
[----:B------:R0:W2:Y:S04]  /*b800*/  SHFL.IDX PT, R14, R4, 0x5, 0x181f ;  /* 0x00b81f00040e7f89 */ /* 0x0000a800000e0000 */
[----:B------:R0:W-:Y:S04]  /*b810*/  @P0 LDGSTS.E.BYPASS.LTC128B.128 [R21+0x1a400], desc[UR36][R2.64], !P4 ;  /* 0x1a40000002150fae */ /* 0x0001e8000e101d64 */
[----:B------:R0:W-:Y:S04]  /*b820*/  @P0 LDGSTS.E.BYPASS.LTC128B.128 [R21+0x1d400], desc[UR36][R2.64+0x80], !P3 ;  /* 0x1d40008002150fae */ /* 0x0001e8000d901d64 */
[----:B------:R0:W-:Y:S02]  /*b830*/  @P0 LDGSTS.E.BYPASS.LTC128B.128 [R21+0x20400], desc[UR36][R2.64+0x100], !P2 ;  /* 0x2040010002150fae */ /* 0x0001e4000d101d64 */
.L_x_2329:
        /* <DEDUP_REMOVED lines=12> */
.L_x_2265:
        /* <DEDUP_REMOVED lines=10> */
.L_x_2266:
        /* <DEDUP_REMOVED lines=11> */
[----:B------:R-:W-:Y:S01]  /*ba50*/  IMAD.U32 R4, RZ, RZ, UR6 ;  /* 0x00000006ff047e24 */ /* 0x000fe2000f8e00ff */
[----:B------:R-:W-:Y:S01]  /*ba60*/  MOV R7, UR9 ;  /* 0x0000000900077c02 */ /* 0x000fe20008000f00 */
[----:B------:R-:W0:Y:S01]  /*ba70*/  LDC.64 R2, c[0x4][R2] ;  /* 0x0100000002027b82 */ /* 0x000e220000000a00 */
[----:B------:R-:W-:Y:S02]  /*ba80*/  IMAD.U32 R5, RZ, RZ, UR7 ;  /* 0x00000007ff057e24 */ /* 0x000fe4000f8e00ff */
[----:B------:R-:W-:Y:S02]  /*ba90*/  IMAD.U32 R6, RZ, RZ, UR8 ;  /* 0x00000008ff067e24 */ /* 0x000fe4000f8e00ff */
[----:B------:R-:W-:-:S02]  /*baa0*/  IMAD.U32 R10, RZ, RZ, UR4 ;  /* 0x00000004ff0a7e24 */ /* 0x000fc4000f8e00ff */
[----:B------:R-:W-:Y:S02]  /*bab0*/  IMAD.U32 R11, RZ, RZ, UR5 ;  /* 0x00000005ff0b7e24 */ /* 0x000fe4000f8e00ff */
[----:B------:R-:W-:Y:S02]  /*bac0*/  IMAD.MOV.U32 R8, RZ, RZ, 0x70 ;  /* 0x00000070ff087424 */ /* 0x000fe400078e00ff */
[----:B------:R-:W-:Y:S02]  /*bad0*/  IMAD.MOV.U32 R12, RZ, RZ, 0x1 ;  /* 0x00000001ff0c7424 */ /* 0x000fe400078e00ff */
[----:B------:R-:W-:-:S07]  /*bae0*/  IMAD.MOV.U32 R13, RZ, RZ, RZ ;  /* 0x000000ffff0d7224 */ /* 0x000fce00078e00ff */
[----:B------:R-:W-:-:S07]  /*baf0*/  LEPC R20, `(.L_x_2268) ;  /* 0x000000001014794e */ /* 0x000fce0000000000 */
[----:B0-----:R-:W-:Y:S05]  /*bb00*/  CALL.ABS.NOINC R2 ;  /* 0x0000000002007343 */ /* 0x001fea0003c00000 */
.L_x_2268:
[----:B------:R-:W-:Y:S05]  /*bb10*/  BSYNC B6 ;  /* 0x0000000000067941 */ /* 0x000fea0003800000 */
.L_x_2267:
[----:B0-----:R-:W0:Y:S01]  /*bb20*/  S2R R2, SR_TID.X ;  /* 0x0000000000027919 */ /* 0x001e220000002100 */
[----:B------:R-:W-:Y:S01]  /*bb30*/  UISETP.NE.AND UP0, UPT, UR48, URZ, UPT ;  /* 0x0000003f3000728c */ /* 0x000fe2000bf05270 */
[----:B------:R-:W-:Y:S01]  /*bb40*/  MOV R0, UR44 ;  /* 0x0000002c00007c02 */ /* 0x000fe20008000f00 */
[----:B------:R-:W-:Y:S01]  /*bb50*/  ULDC.64 UR8, c[0x0][0x2d8] ;  /* 0x0000b60000087ab9 */ /* 0x000fe20000000a00 */
[----:B------:R-:W-:Y:S02]  /*bb60*/  R2UR UR6, R28 ;  /* 0x000000001c0672ca */ /* 0x000fe400000e0000 */
[----:B------:R-:W-:Y:S02]  /*bb70*/  R2UR UR7, R22 ;  /* 0x00000000160772ca */ /* 0x000fe400000e0000 */
[----:B------:R-:W-:Y:S02]  /*bb80*/  PLOP3.LUT P0, PT, PT, PT, UP0, 0x80, 0x0 ;  /* 0x000000000000781c */ /* 0x000fe40003f0f008 */
[----:B------:R-:W-:-:S02]  /*bb90*/  LOP3.LUT P3, RZ, R16, 0x400, RZ, 0xc0, !PT ;  /* 0x0000040010ff7812 */ /* 0x000fc4000786c0ff */
[----:B------:R-:W-:Y:S01]  /*bba0*/  @UP0 ULDC UR4, c[0x0][0x44c] ;  /* 0x0001130000040ab9 */ /* 0x000fe20000000800 */
[C---:B------:R-:W-:Y:S02]  /*bbb0*/  LOP3.LUT P4, RZ, R16.reuse, 0x200, RZ, 0xc0, !PT ;  /* 0x0000020010ff7812 */ /* 0x040fe4000788c0ff */
[----:B------:R-:W-:Y:S02]  /*bbc0*/  LOP3.LUT P5, RZ, R16, 0x100, RZ, 0xc0, !PT ;  /* 0x0000010010ff7812 */ /* 0x000fe400078ac0ff */
[----:B------:R-:W-:-:S04]  /*bbd0*/  UIMAD UR6, UR6, UR8, URZ ;  /* 0x00000008060672a4 */ /* 0x000fc8000f8e023f */
[----:B------:R-:W-:Y:S02]  /*bbe0*/  UIMAD UR7, UR7, UR9, UR6 ;  /* 0x00000009070772a4 */ /* 0x000fe4000f8e0206 */
[----:B------:R-:W-:Y:S01]  /*bbf0*/  USHF.R.S32.HI UR6, URZ, 0x1f, UR43 ;  /* 0x0000001f3f067899 */ /* 0x000fe2000801142b */
[----:B0-----:R-:W-:-:S05]  /*bc00*/  IMAD.SHL.U32 R2, R2, 0x10, RZ ;  /* 0x0000001002027824 */ /* 0x001fca00078e00ff */
[----:B------:R-:W-:-:S05]  /*bc10*/  LOP3.LUT R2, R36, 0x70, R2, 0xf8, !PT ;  /* 0x0000007024027812 */ /* 0x000fca00078ef802 */
[----:B------:R-:W-:-:S04]  /*bc20*/  IMAD R0, R0, 0x80, R2 ;  /* 0x0000008000007824 */ /* 0x000fc800078e0202 */
        /* <DEDUP_REMOVED lines=35> */
[----:B------:R-:W-:-:S03]  /*be60*/  MOV R3, UR44 ;  /* 0x0000002c00037c02 */ /* 0x000fc60008000f00 */
[----:B------:R-:W1:Y:S02]  /*be70*/  SHFL.IDX PT, R2, R5, RZ, 0x181f ;  /* 0x00181fff05027589 */ /* 0x000e6400000e0000 */
[----:B------:R-:W-:Y:S02]  /*be80*/  IMAD R4, R3, 0x80, R36 ;  /* 0x0000008003047824 */ /* 0x000fe400078e0224 */
[----:B------:R-:W-:Y:S02]  /*be90*/  SHFL.IDX PT, R6, R5, 0x1, 0x181f ;  /* 0x00381f0005067f89 */ /* 0x000fe400000e0000 */
[C---:B------:R-:W-:Y:S01]  /*bea0*/  VIADD R7, R4.reuse, 0x10 ;  /* 0x0000001004077836 */ /* 0x040fe20000000000 */
[----:B------:R-:W-:-:S13]  /*beb0*/  ISETP.GE.AND P0, PT, R4, UR39, PT ;  /* 0x0000002704007c0c */ /* 0x000fda000bf06270 */
        /* <DEDUP_REMOVED lines=11> */
[----:B------:R-:W-:Y:S02]  /*bf70*/  SHFL.IDX PT, R6, R5, 0x2, 0x181f ;  /* 0x00581f0005067f89 */ /* 0x000fe400000e0000 */
[----:B------:R-:W-:Y:S01]  /*bf80*/  @!P0 MOV R3, R7 ;  /* 0x0000000700038202 */ /* 0x000fe20000000f00 */
        /* <DEDUP_REMOVED lines=17> */
[----:B0-----:R-:W-:-:S04]  /*c0a0*/  @!P0 LEA R14, P1, R37, R14, 0x1 ;  /* 0x0000000e250e8211 */ /* 0x001fc800078208ff */
[----:B-1----:R-:W-:Y:S01]  /*c0b0*/  @!P0 MOV R2, R14 ;  /* 0x0000000e00028202 */ /* 0x002fe20000000f00 */
[----:B------:R-:W-:Y:S01]  /*c0c0*/  @!P0 IMAD.X R7, RZ, RZ, R6, P1 ;  /* 0x000000ffff078224 */ /* 0x000fe200008e0606 */
[----:B------:R-:W0:Y:S03]  /*c0d0*/  SHFL.IDX PT, R14, R0, 0x4, 0x181f ;  /* 0x00981f00000e7f89 */ /* 0x000e2600000e0000 */
[----:B------:R-:W-:Y:S01]  /*c0e0*/  @!P0 IMAD.MOV.U32 R3, RZ, RZ, R7 ;  /* 0x000000ffff038224 */ /* 0x000fe200078e0007 */
[----:B------:R-:W1:Y:S01]  /*c0f0*/  SHFL.IDX PT, R6, R5, 0x4, 0x181f ;  /* 0x00981f0005067f89 */ /* 0x000e6200000e0000 */
[----:B------:R-:W-:-:S03]  /*c100*/  VIADD R7, R4, 0x40 ;  /* 0x0000004004077836 */ /* 0x000fc60000000000 */
[----:B------:R-:W-:Y:S04]  /*c110*/  @!P0 LDGSTS.E.BYPASS.LTC128B.128 [R31+0xdc00], desc[UR36][R2.64], !P3 ;  /* 0x0dc00000021f8fae */ /* 0x000fe8000d901d64 */
[----:B------:R-:W-:Y:S04]  /*c120*/  @!P0 LDGSTS.E.BYPASS.LTC128B.128 [R31+0x11c00], desc[UR36][R2.64+0x80], !P4 ;  /* 0x11c00080021f8fae */ /* 0x000fe8000e101d64 */
[----:B------:R2:W-:Y:S01]  /*c130*/  @!P0 LDGSTS.E.BYPASS.LTC128B.128 [R31+0x15c00], desc[UR36][R2.64+0x100], !P5 ;  /* 0x15c00100021f8fae */ /* 0x0005e2000e901d64 */
[----:B------:R-:W-:-:S13]  /*c140*/  ISETP.GE.AND P0, PT, R7, UR39, PT ;  /* 0x0000002707007c0c */ /* 0x000fda000bf06270 */
[----:B0-----:R-:W-:-:S05]  /*c150*/  @!P0 LEA R14, P1, R37, R14, 0x1 ;  /* 0x0000000e250e8211 */ /* 0x001fca00078208ff */
[----:B-1----:R-:W-:Y:S02]  /*c160*/  @!P0 IMAD.X R7, RZ, RZ, R6, P1 ;  /* 0x000000ffff078224 */ /* 0x002fe400008e0606 */
[----:B--2---:R-:W-:Y:S01]  /*c170*/  @!P0 IMAD.MOV.U32 R2, RZ, RZ, R14 ;  /* 0x000000ffff028224 */ /* 0x004fe200078e000e */
        /* <DEDUP_REMOVED lines=9> */
[----:B------:R-:W-:Y:S01]  /*c210*/  @!P0 IADD3.X R7, RZ, R6, RZ, P1, !PT ;  /* 0x00000006ff078210 */ /* 0x000fe20000ffe4ff */
[----:B-1----:R-:W-:Y:S01]  /*c220*/  @!P0 IMAD.MOV.U32 R2, RZ, RZ, R14 ;  /* 0x000000ffff028224 */ /* 0x002fe200078e000e */
[----:B------:R-:W-:Y:S03]  /*c230*/  SHFL.IDX PT, R6, R5, 0x6, 0x181f ;  /* 0x00d81f0005067f89 */ /* 0x000fe600000e0000 */
[----:B------:R-:W-:Y:S01]  /*c240*/  @!P0 IMAD.MOV.U32 R3, RZ, RZ, R7 ;  /* 0x000000ffff038224 */ /* 0x000fe200078e0007 */
[----:B------:R-:W0:Y:S01]  /*c250*/  SHFL.IDX PT, R14, R0, 0x6, 0x181f ;  /* 0x00d81f00000e7f89 */ /* 0x000e2200000e0000 */
[----:B------:R-:W-:-:S03]  /*c260*/  VIADD R7, R4, 0x60 ;  /* 0x0000006004077836 */ /* 0x000fc60000000000 */
        /* <DEDUP_REMOVED lines=13> */
.L_x_2346:
[----:B------:R-:W-:-:S04]  /*c340*/  IADD3 R4, R4, 0x70, RZ ;  /* 0x0000007004047810 */ /* 0x000fc80007ffe0ff */
        /* <DEDUP_REMOVED lines=11> */
.L_x_2270:
        /* <DEDUP_REMOVED lines=18> */
.L_x_2347:
[----:B------:R-:W-:Y:S05]  /*c520*/  BSYNC B0 ;  /* 0x0000000000007941 */ /* 0x000fea0003800000 */
.L_x_2271:
[----:B------:R-:W-:-:S06]  /*c530*/  UISETP.GE.AND UP0, UPT, UR45, 0x2, UPT ;  /* 0x000000022d00788c */ /* 0x000fcc000bf06270 */
[----:B------:R-:W-:-:S13]  /*c540*/  PLOP3.LUT P0, PT, PT, PT, UP0, 0x40, 0x0 ;  /* 0x000000000000781c */ /* 0x000fda0003f0e808 */
[----:B------:R-:W-:Y:S05]  /*c550*/  @P0 BRA `(.L_x_2273) ;  /* 0x0000000c00cc0947 */ /* 0x000fea0003800000 */
[----:B------:R-:W-:Y:S01]  /*c560*/  UIADD3 UR4, UR45, -0x2, URZ ;  /* 0xfffffffe2d047890 */ /* 0x000fe2000fffe03f */
[----:B------:R-:W-:Y:S01]  /*c570*/  BSSY B0, `(.L_x_2273) ;  /* 0x00000f1000007945 */ /* 0x000fe20003800000 */
[----:B------:R-:W-:Y:S02]  /*c580*/  IMAD.MOV.U32 R20, RZ, RZ, R26 ;  /* 0x000000ffff147224 */ /* 0x000fe400078e001a */
[----:B------:R-:W-:Y:S02]  /*c590*/  IMAD.MOV.U32 R9, RZ, RZ, R23 ;  /* 0x000000ffff097224 */ /* 0x000fe400078e0017 */
[----:B------:R-:W-:Y:S01]  /*c5a0*/  IMAD.MOV.U32 R27, RZ, RZ, R24 ;  /* 0x000000ffff1b7224 */ /* 0x000fe200078e0018 */
[----:B------:R-:W-:-:S07]  /*c5b0*/  MOV R8, UR4 ;  /* 0x0000000400087c02 */ /* 0x000fce0008000f00 */
.L_x_2286:
[----:B------:R-:W1:Y:S01]  /*c5c0*/  LDC R3, c[0x0][0x430] ;  /* 0x00010c00ff037b82 */ /* 0x000e620000000800 */
[----:B0-----:R-:W0:Y:S01]  /*c5d0*/  S2R R0, SR_TID.X ;  /* 0x0000000000007919 */ /* 0x001e220000002100 */
[----:B------:R-:W-:Y:S01]  /*c5e0*/  IMAD R10, R8, 0x60, R32 ;  /* 0x00000060080a7824 */ /* 0x000fe200078e0220 */
[----:B------:R-:W-:Y:S01]  /*c5f0*/  LOP3.LUT P1, RZ, R16, 0x40, RZ, 0xc0, !PT ;  /* 0x0000004010ff7812 */ /* 0x000fe2000782c0ff */
[----:B------:R-:W-:Y:S01]  /*c600*/  VIADD R23, R9, 0x1 ;  /* 0x0000000109177836 */ /* 0x000fe20000000000 */
[----:B-1----:R-:W-:Y:S01]  /*c610*/  ISETP.NE.AND P0, PT, R3, 0x1, PT ;  /* 0x000000010300780c */ /* 0x002fe20003f05270 */
[----:B0-----:R-:W-:-:S12]  /*c620*/  IMAD.SHL.U32 R0, R0, 0x10, RZ ;  /* 0x0000001000007824 */ /* 0x001fd800078e00ff */
        /* <DEDUP_REMOVED lines=17> */
[----:B------:R-:W-:Y:S02]  /*c740*/  @!P2 LEA.HI.X R5, R2, R5, R0, 0x2, P0 ;  /* 0x000000050205a211 */ /* 0x000fe400000f1400 */
[----:B------:R-:W-:Y:S01]  /*c750*/  MOV R0, RZ ;  /* 0x000000ff00007202 */ /* 0x000fe20000000f00 */
[----:B------:R-:W-:Y:S01]  /*c760*/  IMAD.MOV R7, RZ, RZ, -R11 ;  /* 0x000000ffff077224 */ /* 0x000fe200078e0a0b */
[C---:B------:R-:W-:Y:S01]  /*c770*/  ISETP.NE.AND P0, PT, R23.reuse, 0x2, PT ;  /* 0x000000021700780c */ /* 0x040fe20003f05270 */
        /* <DEDUP_REMOVED lines=10> */
.L_x_2274:
[----:B------:R-:W-:Y:S01]  /*c820*/  IMAD R6, R23, 0x8, R17 ;  /* 0x0000000817067824 */ /* 0x000fe200078e0211 */
[----:B------:R-:W-:Y:S01]  /*c830*/  SHF.L.U32 R3, R26, 0x1f, RZ ;  /* 0x0000001f1a037819 */ /* 0x000fe200000006ff */
[----:B------:R-:W-:Y:S03]  /*c840*/  BSSY B1, `(.L_x_2275) ;  /* 0x0000003000017945 */ /* 0x000fe60003800000 */
[----:B------:R-:W0:Y:S02]  /*c850*/  SYNCS.PHASECHK.TRANS64.TRYWAIT P0, [R6+URZ+0x2a840], R3 ;  /* 0x02a84003060075a7 */ /* 0x000e24000800017f */
[----:B0-----:R-:W-:Y:S05]  /*c860*/  @!P0 BRA `(.L_x_2276) ;  /* 0x0000002c00948947 */ /* 0x001fea0003800000 */
.L_x_2348:
[----:B------:R-:W-:Y:S05]  /*c870*/  BSYNC B1 ;  /* 0x0000000000017941 */ /* 0x000fea0003800000 */
.L_x_2275:
        /* <DEDUP_REMOVED lines=27> */
[----:B------:R-:W-:Y:S01]  /*ca30*/  SHF.L.U32 R5, R37, 0x1, RZ ;  /* 0x0000000125057819 */ /* 0x000fe200000006ff */
[----:B------:R-:W-:Y:S02]  /*ca40*/  IMAD R8, R8, 0x2, R17 ;  /* 0x0000000208087824 */ /* 0x000fe400078e0211 */
        /* <DEDUP_REMOVED lines=36> */
.L_x_2362:
        /* <DEDUP_REMOVED lines=10> */
.L_x_2278:
        /* <DEDUP_REMOVED lines=10> */
.L_x_2279:
[----:B------:R1:W-:Y:S01]  /*cdd0*/  SYNCS.ARRIVE.TRANS64.A1T0 RZ, [R6+URZ+0x2a830], RZ ;  /* 0x02a830ff06ff79a7 */ /* 0x0003e2000810003f */
[----:B------:R-:W-:Y:S05]  /*cde0*/  @!P2 BRA `(.L_x_2280) ;  /* 0x000000000004a947 */ /* 0x000fea0003800000 */
[----:B------:R-:W-:Y:S01]  /*cdf0*/  BPT.TRAP 0x1 ;  /* 0x000000040000795c */ /* 0x000fe20000300000 */
.L_x_2280:
[----:B0-----:R-:W-:Y:S01]  /*ce00*/  SHF.L.U32 R3, R20, 0x1f, RZ ;  /* 0x0000001f14037819 */ /* 0x001fe200000006ff */
[----:B-1----:R-:W-:Y:S01]  /*ce10*/  IMAD R6, R9, 0x8, R17 ;  /* 0x0000000809067824 */ /* 0x002fe200078e0211 */
[----:B------:R-:W-:Y:S03]  /*ce20*/  BSSY B1, `(.L_x_2281) ;  /* 0x0000003000017945 */ /* 0x000fe60003800000 */
[----:B------:R-:W0:Y:S02]  /*ce30*/  SYNCS.PHASECHK.TRANS64.TRYWAIT P0, [R6+URZ+0x2a860], R3 ;  /* 0x02a86003060075a7 */ /* 0x000e24000800017f */
[----:B0-----:R-:W-:Y:S05]  /*ce40*/  @!P0 BRA `(.L_x_2282) ;  /* 0x0000002c00e88947 */ /* 0x001fea0003800000 */
.L_x_2363:
[----:B------:R-:W-:Y:S05]  /*ce50*/  BSYNC B1 ;  /* 0x0000000000017941 */ /* 0x000fea0003800000 */
.L_x_2281:
[----:B------:R-:W-:Y:S01]  /*ce60*/  IMAD.MOV.U32 R2, RZ, RZ, -0x60 ;  /* 0xffffffa0ff027424 */ /* 0x000fe200078e00ff */
[----:B------:R-:W-:Y:S01]  /*ce70*/  UMOV UR4, 0xffffffff ;  /* 0xffffffff00047882 */ /* 0x000fe20000000000 */
[C---:B------:R-:W-:Y:S01]  /*ce80*/  LOP3.LUT P2, RZ, R16.reuse, 0x2, RZ, 0xc0, !PT ;  /* 0x0000000210ff7812 */ /* 0x040fe2000784c0ff */
        /* <DEDUP_REMOVED lines=17> */
[----:B------:R-:W0:Y:S01]  /*cfa0*/  SHFL.IDX PT, R14, R18, 0x2, 0x181f ;  /* 0x00581f00120e7f89 */ /* 0x000e2200000e0000 */
[----:B-1----:R-:W-:Y:S02]  /*cfb0*/  IADD3.X R3, RZ, R3, RZ, P0, !PT ;  /* 0x00000003ff037210 */ /* 0x002fe400007fe4ff */
        /* <DEDUP_REMOVED lines=22> */
[----:B------:R-:W0:Y:S04]  /*d120*/  SHFL.IDX PT, R19, R19, 0x5, 0x181f ;  /* 0x00b81f0013137f89 */ /* 0x000e2800000e0000 */
[----:B------:R2:W3:Y:S01]  /*d130*/  SHFL.IDX PT, R14, R18, 0x5, 0x181f ;  /* 0x00b81f00120e7f89 */ /* 0x0004e200000e0000 */
[----:B-1----:R-:W-:Y:S01]  /*d140*/  IMAD.X R3, RZ, RZ, R3, P0 ;  /* 0x000000ffff037224 */ /* 0x002fe200000e0603 */
[----:B------:R-:W-:-:S13]  /*d150*/  ISETP.LT.OR P0, PT, R8, 0x41, P2 ;  /* 0x000000410800780c */ /* 0x000fda0001701670 */
[----:B------:R2:W-:Y:S01]  /*d160*/  LDGSTS.E.BYPASS.LTC128B.128 [R7+0x2400], desc[UR36][R2.64], !P0 ;  /* 0x0240000002077fae */ /* 0x0005e2000c101d64 */
[----:B------:R-:W-:-:S13]  /*d170*/  ISETP.LT.OR P0, PT, R8, 0x41, P1 ;  /* 0x000000410800780c */ /* 0x000fda0000f01670 */
[----:B0--3--:R2:W-:Y:S02]  /*d180*/  LDGSTS.E.BYPASS.LTC128B.128 [R7+0x5400], desc[UR36][R2.64+0x80], !P0 ;  /* 0x0540008002077fae */ /* 0x0095e4000c101d64 */
.L_x_2377:
[----:B0-2---:R-:W-:Y:S01]  /*d190*/  IADD3 R2, P0, R14, R5, RZ ;  /* 0x000000050e027210 */ /* 0x005fe20007f1e0ff */
        /* <DEDUP_REMOVED lines=18> */
[----:B------:R-:W-:-:S05]  /*d2c0*/  IMAD R25, R0, UR5, R25 ;  /* 0x0000000500197c24 */ /* 0x000fca000f8e0219 */
[----:B------:R-:W-:-:S07]  /*d2d0*/  IADD3 R25, R3, R25, RZ ;  /* 0x0000001903197210 */ /* 0x000fce0007ffe0ff */
.L_x_2284:
        /* <DEDUP_REMOVED lines=10> */
.L_x_2285:
        /* <DEDUP_REMOVED lines=13> */
[----:B------:R-:W-:Y:S02]  /*d450*/  LEA.HI.X R19, R2, UR5, R19, 0x1, P0 ;  /* 0x0000000502137c11 */ /* 0x000fe400080f0c13 */
[----:B------:R-:W-:-:S13]  /*d460*/  ISETP.GT.AND P0, PT, R24, RZ, PT ;  /* 0x000000ff1800720c */ /* 0x000fda0003f04270 */
[----:B-1----:R-:W-:Y:S05]  /*d470*/  @P0 BRA `(.L_x_2286) ;  /* 0xfffffff000500947 */ /* 0x002fea000383ffff */
[----:B------:R-:W-:Y:S05]  /*d480*/  BSYNC B0 ;  /* 0x0000000000007941 */ /* 0x000fea0003800000 */
.L_x_2273:
        /* <DEDUP_REMOVED lines=16> */
[----:B0-----:R-:W-:-:S07]  /*d590*/  IADD3 R34, R0, UR46, R7 ;  /* 0x0000002e00227c10 */ /* 0x001fce000fffe007 */
.L_x_2288:
[----:B------:R-:W-:Y:S05]  /*d5a0*/  BSYNC B0 ;  /* 0x0000000000007941 */ /* 0x000fea0003800000 */
.L_x_2287:
[----:B------:R-:W-:-:S13]  /*d5b0*/  LOP3.LUT P0, RZ, R16, 0x40, RZ, 0xc0, !PT ;  /* 0x0000004010ff7812 */ /* 0x000fda000780c0ff */
[----:B------:R-:W-:Y:S05]  /*d5c0*/  @!P0 BRA `(.L_x_2289) ;  /* 0x0000000000048947 */ /* 0x000fea0003800000 */
[----:B------:R-:W-:Y:S01]  /*d5d0*/  BPT.TRAP 0x1 ;  /* 0x000000040000795c */ /* 0x000fe20000300000 */
.L_x_2289:
[----:B------:R-:W-:Y:S01]  /*d5e0*/  IMAD R4, R23, 0x8, R17 ;  /* 0x0000000817047824 */ /* 0x000fe200078e0211 */
[----:B------:R-:W-:Y:S01]  /*d5f0*/  SHF.L.U32 R3, R26, 0x1f, RZ ;  /* 0x0000001f1a037819 */ /* 0x000fe200000006ff */
[----:B------:R-:W-:Y:S01]  /*d600*/  IMAD.MOV.U32 R5, RZ, RZ, -0x60 ;  /* 0xffffffa0ff057424 */ /* 0x000fe200078e00ff */
[----:B------:R-:W-:Y:S02]  /*d610*/  BSSY B0, `(.L_x_2290) ;  /* 0x0000004000007945 */ /* 0x000fe40003800000 */
[----:B------:R-:W0:Y:S01]  /*d620*/  SYNCS.PHASECHK.TRANS64.TRYWAIT P0, [R4+URZ+0x2a860], R3 ;  /* 0x02a86003040075a7 */ /* 0x000e22000800017f */
[----:B------:R-:W-:Y:S01]  /*d630*/  IMAD R5, R24, R5, UR38 ;  /* 0x0000002618057e24 */ /* 0x000fe2000f8e0205 */
[----:B0-----:R-:W-:Y:S06]  /*d640*/  @!P0 BRA `(.L_x_2291) ;  /* 0x0000002c00d08947 */ /* 0x001fec0003800000 */
.L_x_2378:
[----:B------:R-:W-:Y:S05]  /*d650*/  BSYNC B0 ;  /* 0x0000000000007941 */ /* 0x000fea0003800000 */
.L_x_2290:
[----:B------:R-:W-:Y:S01]  /*d660*/  UMOV UR4, 0xffffffff ;  /* 0xffffffff00047882 */ /* 0x000fe20000000000 */
[C---:B------:R-:W-:Y:S01]  /*d670*/  LOP3.LUT P3, RZ, R16.reuse, 0x2, RZ, 0xc0, !PT ;  /* 0x0000000210ff7812 */ /* 0x040fe2000786c0ff */
[----:B------:R-:W-:Y:S01]  /*d680*/  IMAD R8, R23, 0x3000, R30 ;  /* 0x0000300017087824 */ /* 0x000fe200078e021e */
[----:B------:R-:W-:Y:S01]  /*d690*/  LOP3.LUT P1, RZ, R16, 0x1, RZ, 0xc0, !PT ;  /* 0x0000000110ff7812 */ /* 0x000fe2000782c0ff */
[----:B------:R-:W-:Y:S01]  /*d6a0*/  IMAD.IADD R5, R5, 0x1, -R36 ;  /* 0x0000000105057824 */ /* 0x000fe200078e0a24 */
[----:B------:R-:W-:Y:S11]  /*d6b0*/  BRA.DIV UR4, `(.L_x_2292) ;  /* 0x0000002e04c87947 */ /* 0x000ff6000b800000 */
[----:B------:R-:W1:Y:S01]  /*d6c0*/  SHFL.IDX PT, R14, R18, RZ, 0x181f ;  /* 0x00181fff120e7589 */ /* 0x000e6200000e0000 */
[----:B------:R-:W-:-:S03]  /*d6d0*/  IMAD.SHL.U32 R6, R37, 0x2, RZ ;  /* 0x0000000225067824 */ /* 0x000fc600078e00ff */
[----:B------:R-:W0:Y:S04]  /*d6e0*/  SHFL.IDX PT, R0, R19, RZ, 0x181f ;  /* 0x00181fff13007589 */ /* 0x000e2800000e0000 */
[----:B------:R-:W-:Y:S01]  /*d6f0*/  SHFL.IDX PT, R7, R19, 0x1, 0x181f ;  /* 0x00381f0013077f89 */ /* 0x000fe200000e0000 */
[----:B-1----:R-:W-:-:S03]  /*d700*/  IADD3 R2, P0, R14, R6, RZ ;  /* 0x000000060e027210 */ /* 0x002fc60007f1e0ff */
[----:B------:R-:W1:Y:S02]  /*d710*/  SHFL.IDX PT, R14, R18, 0x1, 0x181f ;  /* 0x00381f00120e7f89 */ /* 0x000e6400000e0000 */
[----:B0-----:R-:W-:Y:S01]  /*d720*/  IMAD.X R3, RZ, RZ, R0, P0 ;  /* 0x000000ffff037224 */ /* 0x001fe200000e0600 */
[----:B------:R-:W-:Y:S02]  /*d730*/  ISETP.LT.OR P0, PT, R5, 0x1, P3 ;  /* 0x000000010500780c */ /* 0x000fe40001f01670 */
[----:B------:R-:W-:-:S11]  /*d740*/  LEA R0, R8, R17, 0x1 ;  /* 0x0000001108007211 */ /* 0x000fd600078e08ff */
[----:B------:R-:W-:Y:S01]  /*d750*/  LDGSTS.E.BYPASS.LTC128B.128 [R0+0x400], desc[UR36][R2.64], !P0 ;  /* 0x0040000002007fae */ /* 0x000fe2000c101d64 */
[----:B------:R-:W-:-:S13]  /*d760*/  ISETP.LT.OR P0, PT, R5, 0x1, P1 ;  /* 0x000000010500780c */ /* 0x000fda0000f01670 */
[----:B------:R1:W-:Y:S02]  /*d770*/  LDGSTS.E.BYPASS.LTC128B.128 [R0+0x3400], desc[UR36][R2.64+0x80], !P0 ;  /* 0x0340008002007fae */ /* 0x0003e4000c101d64 */
[----:B-1----:R-:W-:Y:S02]  /*d780*/  IADD3 R2, P0, R14, R6, RZ ;  /* 0x000000060e027210 */ /* 0x002fe40007f1e0ff */
[----:B------:R-:W0:Y:S03]  /*d790*/  SHFL.IDX PT, R14, R18, 0x2, 0x181f ;  /* 0x00581f00120e7f89 */ /* 0x000e2600000e0000 */
[----:B------:R-:W-:Y:S01]  /*d7a0*/  IMAD.X R3, RZ, RZ, R7, P0 ;  /* 0x000000ffff037224 */ /* 0x000fe200000e0607 */
[----:B------:R-:W-:Y:S01]  /*d7b0*/  ISETP.LT.OR P0, PT, R5, 0x11, P3 ;  /* 0x000000110500780c */ /* 0x000fe20001f01670 */
[----:B------:R-:W1:-:S12]  /*d7c0*/  SHFL.IDX PT, R7, R19, 0x2, 0x181f ;  /* 0x00581f0013077f89 */ /* 0x000e5800000e0000 */
[----:B------:R-:W-:Y:S01]  /*d7d0*/  LDGSTS.E.BYPASS.LTC128B.128 [R0+0xc00], desc[UR36][R2.64], !P0 ;  /* 0x00c0000002007fae */ /* 0x000fe2000c101d64 */
[----:B------:R-:W-:-:S13]  /*d7e0*/  ISETP.LT.OR P0, PT, R5, 0x11, P1 ;  /* 0x000000110500780c */ /* 0x000fda0000f01670 */
[----:B------:R0:W-:Y:S02]  /*d7f0*/  LDGSTS.E.BYPASS.LTC128B.128 [R0+0x3c00], desc[UR36][R2.64+0x80], !P0 ;  /* 0x03c0008002007fae */ /* 0x0001e4000c101d64 */
[----:B0-----:R-:W-:Y:S02]  /*d800*/  IADD3 R2, P0, R14, R6, RZ ;  /* 0x000000060e027210 */ /* 0x001fe40007f1e0ff */
[----:B------:R-:W0:Y:S03]  /*d810*/  SHFL.IDX PT, R14, R18, 0x3, 0x181f ;  /* 0x00781f00120e7f89 */ /* 0x000e2600000e0000 */
[----:B-1----:R-:W-:Y:S01]  /*d820*/  IMAD.X R3, RZ, RZ, R7, P0 ;  /* 0x000000ffff037224 */ /* 0x002fe200000e0607 */
        /* <DEDUP_REMOVED lines=14> */
[----:B------:R0:W2:Y:S03]  /*d910*/  SHFL.IDX PT, R14, R18, 0x5, 0x181f ;  /* 0x00b81f00120e7f89 */ /* 0x0000a600000e0000 */
[----:B-1----:R-:W-:Y:S01]  /*d920*/  IMAD.X R3, RZ, RZ, R7, P0 ;  /* 0x000000ffff037224 */ /* 0x002fe200000e0607 */
[----:B------:R-:W-:Y:S01]  /*d930*/  ISETP.LT.OR P0, PT, R5, 0x41, P3 ;  /* 0x000000410500780c */ /* 0x000fe20001f01670 */
[----:B------:R0:W1:-:S12]  /*d940*/  SHFL.IDX PT, R7, R19, 0x5, 0x181f ;  /* 0x00b81f0013077f89 */ /* 0x00005800000e0000 */
[----:B------:R0:W-:Y:S01]  /*d950*/  LDGSTS.E.BYPASS.LTC128B.128 [R0+0x2400], desc[UR36][R2.64], !P0 ;  /* 0x0240000002007fae */ /* 0x0001e2000c101d64 */
[----:B------:R-:W-:-:S13]  /*d960*/  ISETP.LT.OR P0, PT, R5, 0x41, P1 ;  /* 0x000000410500780c */ /* 0x000fda0000f01670 */
[----:B-12---:R0:W-:Y:S02]  /*d970*/  LDGSTS.E.BYPASS.LTC128B.128 [R0+0x5400], desc[UR36][R2.64+0x80], !P0 ;  /* 0x0540008002007fae */ /* 0x0061e4000c101d64 */
.L_x_2392:
        /* <DEDUP_REMOVED lines=11> */
.L_x_2293:
        /* <DEDUP_REMOVED lines=10> */
.L_x_2294:
[----:B------:R1:W-:Y:S01]  /*dad0*/  SYNCS.ARRIVE.TRANS64.A1T0 RZ, [R4+URZ+0x2a850], RZ ;  /* 0x02a850ff04ff79a7 */ /* 0x0003e2000810003f */
[----:B------:R-:W-:-:S04]  /*dae0*/  IADD3 R23, R23, 0x1, RZ ;  /* 0x0000000117177810 */ /* 0x000fc80007ffe0ff */
[----:B------:R-:W-:-:S04]  /*daf0*/  ISETP.NE.AND P0, PT, R23, 0x2, PT ;  /* 0x000000021700780c */ /* 0x000fc80003f05270 */
[----:B0-----:R-:W-:Y:S02]  /*db00*/  SEL R3, RZ, 0x1, P0 ;  /* 0x00000001ff037807 */ /* 0x001fe40000000000 */
[----:B------:R-:W-:Y:S02]  /*db10*/  SEL R23, R23, RZ, P0 ;  /* 0x000000ff17177207 */ /* 0x000fe40000000000 */
[----:B-1----:R-:W-:-:S07]  /*db20*/  LOP3.LUT R26, R26, R3, RZ, 0x3c, !PT ;  /* 0x000000031a1a7212 */ /* 0x002fce00078e3cff */
.L_x_2254:
[----:B------:R-:W-:Y:S05]  /*db30*/  BSYNC B7 ;  /* 0x0000000000077941 */ /* 0x000fea0003800000 */
.L_x_2252:
        /* <DEDUP_REMOVED lines=11> */
.L_x_2295:
[----:B------:R-:W-:-:S03]  /*dbf0*/  UMOV UR4, 0xffffffff ;  /* 0xffffffff00047882 */ /* 0x000fc60000000000 */
[----:B------:R-:W-:Y:S05]  /*dc00*/  BRA.DIV UR4, `(.L_x_2297) ;  /* 0x00000032047c7947 */ /* 0x000fea000b800000 */
[----:B------:R0:W1:Y:S02]  /*dc10*/  SHFL.IDX PT, R14, R34, RZ, 0x1f ;  /* 0x00001fff220e7589 */ /* 0x00006400000e0000 */
.L_x_2395:
        /* <DEDUP_REMOVED lines=8> */
.L_x_2296:
[----:B------:R-:W-:Y:S02]  /*dca0*/  ULDC UR4, c[0x0][0xc38] ;  /* 0x00030e0000047ab9 */ /* 0x000fe40000000800 */
[----:B-1----:R-:W-:-:S13]  /*dcb0*/  ISETP.GE.AND P0, PT, R34, UR4, PT ;  /* 0x0000000422007c0c */ /* 0x002fda000bf06270 */
[----:B------:R-:W-:Y:S05]  /*dcc0*/  @!P0 BRA `(.L_x_2298) ;  /* 0xffffffc400f88947 */ /* 0x000fea000383ffff */
.L_x_2249:
        /* <DEDUP_REMOVED lines=12> */
.L_x_2396:
[----:B------:R-:W-:Y:S05]  /*dd90*/  BSYNC B0 ;  /* 0x0000000000007941 */ /* 0x000fea0003800000 */
.L_x_2299:
[----:B------:R-:W-:-:S03]  /*dda0*/  UMOV UR4, 0xffffffff ;  /* 0xffffffff00047882 */ /* 0x000fc60000000000 */
[----:B------:R-:W-:Y:S05]  /*ddb0*/  BRA.DIV UR4, `(.L_x_2301) ;  /* 0x00000032044c7947 */ /* 0x000fea000b800000 */
[----:B-1----:R-:W1:Y:S02]  /*ddc0*/  S2R R0, SR_TID.X ;  /* 0x0000000000007919 */ /* 0x002e640000002100 */
[----:B-1----:R-:W-:-:S04]  /*ddd0*/  SHF.R.U32.HI R0, RZ, 0x5, R0 ;  /* 0x00000005ff007819 */ /* 0x002fc80000011600 */
[----:B------:R-:W-:-:S05]  /*dde0*/  LOP3.LUT R0, R0, 0x3, RZ, 0xc0, !PT ;  /* 0x0000000300007812 */ /* 0x000fca00078ec0ff */
[----:B------:R1:W2:Y:S02]  /*ddf0*/  SHFL.IDX PT, R14, R0, RZ, 0x1f ;  /* 0x00001fff000e7589 */ /* 0x0002a400000e0000 */
.L_x_2399:
[----:B--2---:R-:W-:Y:S01]  /*de00*/  ISETP.NE.AND P0, PT, R14, RZ, PT ;  /* 0x000000ff0e00720c */ /* 0x004fe20003f05270 */
[----:B------:R-:W-:-:S12]  /*de10*/  BSSY B0, `(.L_x_2302) ;  /* 0x0000026000007945 */ /* 0x000fd80003800000 */
[----:B------:R-:W-:Y:S05]  /*de20*/  @P0 BRA `(.L_x_2303) ;  /* 0x0000000000900947 */ /* 0x000fea0003800000 */
[----:B------:R-:W-:-:S03]  /*de30*/  UMOV UR4, 0xffffffff ;  /* 0xffffffff00047882 */ /* 0x000fc60000000000 */
[----:B------:R-:W-:Y:S05]  /*de40*/  BRA.DIV UR4, `(.L_x_2304) ;  /* 0x00000032045c7947 */ /* 0x000fea000b800000 */
[----:B------:R-:W-:-:S13]  /*de50*/  ELECT P6, URZ, PT ;  /* 0x00000000003f782f */ /* 0x000fda00038c0000 */
.L_x_2402:
        /* <DEDUP_REMOVED lines=8> */
.L_x_2305:
[C---:B------:R-:W-:Y:S01]  /*dee0*/  LEA R5, R23.reuse, R4, 0x3 ;  /* 0x0000000417057211 */ /* 0x040fe200078e18ff */
[----:B------:R-:W-:Y:S01]  /*def0*/  VIADD R23, R23, 0x1 ;  /* 0x0000000117177836 */ /* 0x000fe20000000000 */
[----:B------:R-:W-:-:S04]  /*df00*/  SHF.L.U32 R0, R26, 0x1f, RZ ;  /* 0x0000001f1a007819 */ /* 0x000fc800000006ff */
[----:B------:R-:W1:Y:S01]  /*df10*/  SYNCS.PHASECHK.TRANS64.TRYWAIT P1, [R5+URZ+0x2a840], R0 ;  /* 0x02a84000050075a7 */ /* 0x000e62000802017f */
[----:B------:R-:W-:-:S04]  /*df20*/  ISETP.NE.AND P2, PT, R23, 0x2, PT ;  /* 0x000000021700780c */ /* 0x000fc80003f45270 */
[----:B------:R-:W-:Y:S01]  /*df30*/  SEL R3, RZ, 0x1, P2 ;  /* 0x00000001ff037807 */ /* 0x000fe20001000000 */
[----:B-1----:R-:W-:Y:S08]  /*df40*/  @!P1 BRA `(.L_x_2306) ;  /* 0x00000030003c9947 */ /* 0x002ff00003800000 */
.L_x_2403:
[----:B------:R-:W-:Y:S02]  /*df50*/  SEL R23, R23, RZ, P2 ;  /* 0x000000ff17177207 */ /* 0x000fe40001000000 */
[----:B------:R-:W-:Y:S01]  /*df60*/  LOP3.LUT R2, R26, R3, RZ, 0x3c, !PT ;  /* 0x000000031a027212 */ /* 0x000fe200078e3cff */
[----:B------:R-:W-:Y:S06]  /*df70*/  @!P0 BRA `(.L_x_2307) ;  /* 0x0000000000048947 */ /* 0x000fec0003800000 */
[----:B------:R-:W-:Y:S01]  /*df80*/  BPT.TRAP 0x1 ;  /* 0x000000040000795c */ /* 0x000fe20000300000 */
.L_x_2307:
[----:B------:R-:W-:Y:S01]  /*df90*/  IMAD R23, R23, 0x8, R4 ;  /* 0x0000000817177824 */ /* 0x000fe200078e0204 */
[----:B------:R-:W-:-:S04]  /*dfa0*/  SHF.L.U32 R2, R2, 0x1f, RZ ;  /* 0x0000001f02027819 */ /* 0x000fc800000006ff */
[----:B------:R-:W2:Y:S02]  /*dfb0*/  SYNCS.PHASECHK.TRANS64.TRYWAIT P1, [R23+URZ+0x2a840], R2 ;  /* 0x02a84002170075a7 */ /* 0x000ea4000802017f */
[----:B--2---:R-:W-:Y:S05]  /*dfc0*/  @!P1 BRA `(.L_x_2308) ;  /* 0x0000003000309947 */ /* 0x004fea0003800000 */
.L_x_2404:
[----:B------:R-:W-:Y:S05]  /*dfd0*/  @!P0 BRA `(.L_x_2309) ;  /* 0x0000000000048947 */ /* 0x000fea0003800000 */
[----:B------:R-:W-:Y:S01]  /*dfe0*/  BPT.TRAP 0x1 ;  /* 0x000000040000795c */ /* 0x000fe20000300000 */
.L_x_2309:
[----:B------:R-:W3:Y:S02]  /*dff0*/  SYNCS.PHASECHK.TRANS64.TRYWAIT P1, [R5+URZ+0x2a860], R0 ;  /* 0x02a86000050075a7 */ /* 0x000ee4000802017f */
[----:B---3--:R-:W-:Y:S05]  /*e000*/  @!P1 BRA `(.L_x_2310) ;  /* 0x0000003000349947 */ /* 0x008fea0003800000 */
.L_x_2405:
[----:B------:R-:W-:Y:S05]  /*e010*/  @!P0 BRA `(.L_x_2311) ;  /* 0x0000000000048947 */ /* 0x000fea0003800000 */
[----:B------:R-:W-:Y:S01]  /*e020*/  BPT.TRAP 0x1 ;  /* 0x000000040000795c */ /* 0x000fe20000300000 */
.L_x_2311:
[----:B----4-:R4:W0:Y:S02]  /*e030*/  SYNCS.PHASECHK.TRANS64.TRYWAIT P0, [R23+URZ+0x2a860], R2 ;  /* 0x02a86002170075a7 */ /* 0x010824000800017f */
[----:B0-----:R-:W-:Y:S05]  /*e040*/  @!P0 NANOSLEEP.SYNCS 0x989680 ;  /* 0x009896800000895d */ /* 0x001fea0003900000 */
[----:B------:R-:W0:Y:S02]  /*e050*/  @!P0 SYNCS.PHASECHK.TRANS64 P0, [R23+URZ+0x2a860], R2 ;  /* 0x02a86002170085a7 */ /* 0x000e24000800007f */
[----:B0-----:R-:W-:Y:S05]  /*e060*/  @!P0 BRA `(.L_x_2311) ;  /* 0xfffffffc00f08947 */ /* 0x001fea000383ffff */
.L_x_2303:
[----:B------:R-:W-:Y:S05]  /*e070*/  BSYNC B0 ;  /* 0x0000000000007941 */ /* 0x000fea0003800000 */
.L_x_2302:
[----:B------:R-:W-:Y:S05]  /*e080*/  EXIT ;  /* 0x000000000000794d */ /* 0x000fea0003800000 */
.L_x_2196:
[----:B0-----:R-:W-:-:S04]  /*e090*/  IMAD.U32 R3, RZ, RZ, UR39 ;  /* 0x00000027ff037e24 */ /* 0x001fc8000f8e00ff */
[----:B------:R0:W1:Y:S03]  /*e0a0*/  SYNCS.PHASECHK.TRANS64.TRYWAIT P1, [R3+URZ+0x2a800], R0 ;  /* 0x02a80000030075a7 */ /* 0x000066000802017f */
[----:B-1----:R-:W-:Y:S05]  /*e0b0*/  @!P1 NANOSLEEP.SYNCS 0x989680 ;  /* 0x009896800000995d */ /* 0x002fea0003900000 */
[----:B------:R-:W1:Y:S02]  /*e0c0*/  @!P1 SYNCS.PHASECHK.TRANS64 P1, [R3+URZ+0x2a800], R0 ;  /* 0x02a80000030095a7 */ /* 0x000e64000802007f */
[----:B-1----:R-:W-:Y:S05]  /*e0d0*/  @!P1 BRA `(.L_x_2196) ;  /* 0xfffffffc00ec9947 */ /* 0x002fea000383ffff */
[----:B------:R-:W-:Y:S05]  /*e0e0*/  BRA `(.L_x_2312) ;  /* 0xffffff34005c7947 */ /* 0x000fea000383ffff */
.L_x_2200:
[----:B-1----:R1:W2:Y:S02]  /*e0f0*/  SYNCS.PHASECHK.TRANS64.TRYWAIT P1, [R0+URZ+0x2a830], R3 ;  /* 0x02a83003000075a7 */ /* 0x0022a4000802017f */
[----:B--2---:R-:W-:Y:S05]  /*e100*/  @!P1 NANOSLEEP.SYNCS 0x989680 ;  /* 0x009896800000995d */ /* 0x004fea0003900000 */
[----:B------:R-:W2:Y:S02]  /*e110*/  @!P1 SYNCS.PHASECHK.TRANS64 P1, [R0+URZ+0x2a830], R3 ;  /* 0x02a83003000095a7 */ /* 0x000ea4000802007f */
[----:B--2---:R-:W-:Y:S05]  /*e120*/  @!P1 BRA `(.L_x_2200) ;  /* 0xfffffffc00f09947 */ /* 0x004fea000383ffff */
[----:B------:R-:W-:Y:S05]  /*e130*/  BRA `(.L_x_2199) ;  /* 0xffffff3400787947 */ /* 0x000fea000383ffff */
.L_x_2206:
[----:B-1----:R-:W-:-:S04]  /*e140*/  IMAD.U32 R3, RZ, RZ, UR6 ;  /* 0x00000006ff037e24 */ /* 0x002fc8000f8e00ff */
[----:B------:R1:W2:Y:S03]  /*e150*/  SYNCS.PHASECHK.TRANS64.TRYWAIT P1, [R3+URZ+0x2a830], R2 ;  /* 0x02a83002030075a7 */ /* 0x0002a6000802017f */
[----:B--2---:R-:W-:Y:S05]  /*e160*/  @!P1 NANOSLEEP.SYNCS 0x989680 ;  /* 0x009896800000995d */ /* 0x004fea0003900000 */
[----:B------:R-:W2:Y:S02]  /*e170*/  @!P1 SYNCS.PHASECHK.TRANS64 P1, [R3+URZ+0x2a830], R2 ;  /* 0x02a83002030095a7 */ /* 0x000ea4000802007f */
[----:B--2---:R-:W-:Y:S05]  /*e180*/  @!P1 BRA `(.L_x_2206) ;  /* 0xfffffffc00ec9947 */ /* 0x004fea000383ffff */
[----:B------:R-:W-:Y:S05]  /*e190*/  BRA `(.L_x_2205) ;  /* 0xffffff5400787947 */ /* 0x000fea000383ffff */
.L_x_2210:
[----:B-1----:R-:W-:-:S04]  /*e1a0*/  IMAD.U32 R3, RZ, RZ, UR5 ;  /* 0x00000005ff037e24 */ /* 0x002fc8000f8e00ff */
[----:B------:R1:W3:Y:S03]  /*e1b0*/  SYNCS.PHASECHK.TRANS64.TRYWAIT P1, [R3+URZ+0x2a850], R0 ;  /* 0x02a85000030075a7 */ /* 0x0002e6000802017f */
[----:B---3--:R-:W-:Y:S05]  /*e1c0*/  @!P1 NANOSLEEP.SYNCS 0x989680 ;  /* 0x009896800000995d */ /* 0x008fea0003900000 */
[----:B------:R-:W3:Y:S02]  /*e1d0*/  @!P1 SYNCS.PHASECHK.TRANS64 P1, [R3+URZ+0x2a850], R0 ;  /* 0x02a85000030095a7 */ /* 0x000ee4000802007f */
[----:B---3--:R-:W-:Y:S05]  /*e1e0*/  @!P1 BRA `(.L_x_2210) ;  /* 0xfffffffc00ec9947 */ /* 0x008fea000383ffff */
[----:B------:R-:W-:Y:S05]  /*e1f0*/  BRA `(.L_x_2209) ;  /* 0xffffff5c00907947 */ /* 0x000fea000383ffff */
.L_x_2218:
[----:B-1----:R-:W-:-:S04]  /*e200*/  MOV R3, UR5 ;  /* 0x0000000500037c02 */ /* 0x002fc80008000f00 */
[----:B------:R1:W2:Y:S03]  /*e210*/  SYNCS.PHASECHK.TRANS64.TRYWAIT P1, [R3+URZ+0x2a830], R2 ;  /* 0x02a83002030075a7 */ /* 0x0002a6000802017f */
[----:B--2---:R-:W-:Y:S05]  /*e220*/  @!P1 NANOSLEEP.SYNCS 0x989680 ;  /* 0x009896800000995d */ /* 0x004fea0003900000 */
[----:B------:R-:W2:Y:S02]  /*e230*/  @!P1 SYNCS.PHASECHK.TRANS64 P1, [R3+URZ+0x2a830], R2 ;  /* 0x02a83002030095a7 */ /* 0x000ea4000802007f */
[----:B--2---:R-:W-:Y:S05]  /*e240*/  @!P1 BRA `(.L_x_2218) ;  /* 0xfffffffc00ec9947 */ /* 0x004fea000383ffff */
[----:B------:R-:W-:Y:S05]  /*e250*/  BRA `(.L_x_2217) ;  /* 0xffffff78002c7947 */ /* 0x000fea000383ffff */
.L_x_2222:
[----:B-1----:R-:W-:-:S04]  /*e260*/  IMAD.U32 R3, RZ, RZ, UR5 ;  /* 0x00000005ff037e24 */ /* 0x002fc8000f8e00ff */
[----:B------:R1:W3:Y:S03]  /*e270*/  SYNCS.PHASECHK.TRANS64.TRYWAIT P1, [R3+URZ+0x2a850], R0 ;  /* 0x02a85000030075a7 */ /* 0x0002e6000802017f */
[----:B---3--:R-:W-:Y:S05]  /*e280*/  @!P1 NANOSLEEP.SYNCS 0x989680 ;  /* 0x009896800000995d */ /* 0x008fea0003900000 */
[----:B------:R-:W3:Y:S02]  /*e290*/  @!P1 SYNCS.PHASECHK.TRANS64 P1, [R3+URZ+0x2a850], R0 ;  /* 0x02a85000030095a7 */ /* 0x000ee4000802007f */
[----:B---3--:R-:W-:Y:S05]  /*e2a0*/  @!P1 BRA `(.L_x_2222) ;  /* 0xfffffffc00ec9947 */ /* 0x008fea000383ffff */
[----:B------:R-:W-:Y:S05]  /*e2b0*/  BRA `(.L_x_2221) ;  /* 0xffffff8000447947 */ /* 0x000fea000383ffff */
.L_x_2229:
[----:B-1----:R-:W-:-:S04]  /*e2c0*/  IMAD.U32 R7, RZ, RZ, UR5 ;  /* 0x00000005ff077e24 */ /* 0x002fc8000f8e00ff */
[----:B------:R1:W2:Y:S03]  /*e2d0*/  SYNCS.PHASECHK.TRANS64.TRYWAIT P1, [R7+URZ+0x2a850], R0 ;  /* 0x02a85000070075a7 */ /* 0x0002a6000802017f */
[----:B--2---:R-:W-:Y:S05]  /*e2e0*/  @!P1 NANOSLEEP.SYNCS 0x989680 ;  /* 0x009896800000995d */ /* 0x004fea0003900000 */
[----:B------:R-:W2:Y:S02]  /*e2f0*/  @!P1 SYNCS.PHASECHK.TRANS64 P1, [R7+URZ+0x2a850], R0 ;  /* 0x02a85000070095a7 */ /* 0x000ea4000802007f */
[----:B--2---:R-:W-:Y:S05]  /*e300*/  @!P1 BRA `(.L_x_2229) ;  /* 0xfffffffc00ec9947 */ /* 0x004fea000383ffff */
[----:B------:R-:W-:Y:S05]  /*e310*/  BRA `(.L_x_2228) ;  /* 0xffffff9400f07947 */ /* 0x000fea000383ffff */
.L_x_2260:
[----:B------:R-:W2:Y:S01]  /*e320*/  S2R R18, SR_TID.X ;  /* 0x0000000000127919 */ /* 0x000ea20000002100 */
[----:B------:R-:W-:Y:S01]  /*e330*/  IMAD.MOV.U32 R12, RZ, RZ, RZ ;  /* 0x000000ffff0c7224 */ /* 0x000fe200078e00ff */
[----:B------:R-:W-:Y:S01]  /*e340*/  MOV R15, 0xffffffff ;  /* 0xffffffff000f7802 */ /* 0x000fe20000000f00 */
[----:B------:R-:W-:Y:S01]  /*e350*/  IMAD.MOV.U32 R11, RZ, RZ, 0x1f ;  /* 0x0000001fff0b7424 */ /* 0x000fe200078e00ff */
[----:B--2---:R-:W-:-:S04]  /*e360*/  SHF.R.U32.HI R18, RZ, 0x5, R18 ;  /* 0x00000005ff127819 */ /* 0x004fc80000011612 */
[----:B------:R-:W-:-:S05]  /*e370*/  LOP3.LUT R18, R18, 0x3, RZ, 0xc0, !PT ;  /* 0x0000000312127812 */ /* 0x000fca00078ec0ff */
[----:B------:R-:W-:-:S07]  /*e380*/  IMAD.MOV.U32 R13, RZ, RZ, R18 ;  /* 0x000000ffff0d7224 */ /* 0x000fce00078e0012 */
[----:B01---5:R-:W-:Y:S05]  /*e390*/  WARPSYNC.COLLECTIVE R15, `(.L_x_2313) ;  /* 0x000000000f087348 */ /* 0x023fea0003c00000 */
[----:B------:R2:W3:Y:S02]  /*e3a0*/  SHFL.IDX P6, R14, R13, R12, R11 ;  /* 0x0000000c0d0e7389 */ /* 0x0004e400000c000b */
[----:B0123-5:R-:W-:Y:S01]  /*e3b0*/  ENDCOLLECTIVE ;  /* 0x000000000000791b */ /* 0x02ffe20003800000 */
.L_x_2313:
[----:B------:R-:W-:Y:S05]  /*e3c0*/  BRA `(.L_x_2314) ;  /* 0xffffffc800b47947 */ /* 0x000fea000383ffff */
.L_x_2263:
[----:B0-----:R0:W1:Y:S02]  /*e3d0*/  SYNCS.PHASECHK.TRANS64.TRYWAIT P0, [R0+URZ+0x2a840], R3 ;  /* 0x02a84003000075a7 */ /* 0x001064000800017f */
[----:B-1----:R-:W-:Y:S05]  /*e3e0*/  @!P0 NANOSLEEP.SYNCS 0x989680 ;  /* 0x009896800000895d */ /* 0x002fea0003900000 */
[----:B------:R-:W1:Y:S02]  /*e3f0*/  @!P0 SYNCS.PHASECHK.TRANS64 P0, [R0+URZ+0x2a840], R3 ;  /* 0x02a84003000085a7 */ /* 0x000e64000800007f */
[----:B-1----:R-:W-:Y:S05]  /*e400*/  @!P0 BRA `(.L_x_2263) ;  /* 0xfffffffc00f08947 */ /* 0x002fea000383ffff */
[----:B------:R-:W-:Y:S05]  /*e410*/  BRA `(.L_x_2315) ;  /* 0xffffffcc00b87947 */ /* 0x000fea000383ffff */
.L_x_2264:
        /* <DEDUP_REMOVED lines=8> */
.L_x_2317:
[----:B------:R-:W-:Y:S05]  /*e4a0*/  BSYNC B0 ;  /* 0x0000000000007941 */ /* 0x000fea0003800000 */
.L_x_2316:
[----:B------:R-:W-:Y:S01]  /*e4b0*/  MOV R13, R4 ;  /* 0x00000004000d7202 */ /* 0x000fe20000000f00 */
        /* <DEDUP_REMOVED lines=8> */
.L_x_2318:
[----:B------:R-:W-:Y:S02]  /*e540*/  IMAD.MOV.U32 R13, RZ, RZ, R6 ;  /* 0x000000ffff0d7224 */ /* 0x000fe400078e0006 */
[----:B------:R-:W-:Y:S01]  /*e550*/  IMAD.MOV.U32 R12, RZ, RZ, 0x1 ;  /* 0x00000001ff0c7424 */ /* 0x000fe200078e00ff */
[----:B------:R-:W-:-:S05]  /*e560*/  @P0 LEA R14, P1, R37, R14, 0x1 ;  /* 0x0000000e250e0211 */ /* 0x000fca00078208ff */
[----:B------:R-:W-:Y:S01]  /*e570*/  @P0 IMAD.X R3, RZ, RZ, R2, P1 ;  /* 0x000000ffff030224 */ /* 0x000fe200008e0602 */
[----:B------:R-:W-:-:S07]  /*e580*/  @P0 MOV R2, R14 ;  /* 0x0000000e00020202 */ /* 0x000fce0000000f00 */
[----:B------:R-:W-:Y:S05]  /*e590*/  WARPSYNC.COLLECTIVE R15, `(.L_x_2319) ;  /* 0x000000000f087348 */ /* 0x000fea0003c00000 */
[----:B------:R0:W1:Y:S02]  /*e5a0*/  SHFL.IDX P6, R14, R13, R12, R11 ;  /* 0x0000000c0d0e7389 */ /* 0x00006400000c000b */
[----:B01----:R-:W-:Y:S01]  /*e5b0*/  ENDCOLLECTIVE ;  /* 0x000000000000791b */ /* 0x003fe20003800000 */
.L_x_2319:
        /* <DEDUP_REMOVED lines=12> */
.L_x_2320:
[----:B------:R-:W-:Y:S01]  /*e680*/  @P0 LEA R25, R5, R17, 0x1 ;  /* 0x0000001105190211 */ /* 0x000fe200078e08ff */
[----:B------:R-:W-:Y:S02]  /*e690*/  IMAD.MOV.U32 R13, RZ, RZ, R6 ;  /* 0x000000ffff0d7224 */ /* 0x000fe400078e0006 */
[----:B------:R-:W-:Y:S01]  /*e6a0*/  IMAD.MOV.U32 R12, RZ, RZ, 0x2 ;  /* 0x00000002ff0c7424 */ /* 0x000fe200078e00ff */
[----:B------:R-:W-:-:S05]  /*e6b0*/  @P0 LEA R14, P1, R37, R14, 0x1 ;  /* 0x0000000e250e0211 */ /* 0x000fca00078208ff */
[----:B------:R-:W-:-:S08]  /*e6c0*/  @P0 IMAD.MOV.U32 R2, RZ, RZ, R14 ;  /* 0x000000ffff020224 */ /* 0x000fd000078e000e */
[----:B------:R-:W-:Y:S05]  /*e6d0*/  WARPSYNC.COLLECTIVE R15, `(.L_x_2321) ;  /* 0x000000000f087348 */ /* 0x000fea0003c00000 */
[----:B------:R0:W1:Y:S02]  /*e6e0*/  SHFL.IDX P6, R14, R13, R12, R11 ;  /* 0x0000000c0d0e7389 */ /* 0x00006400000c000b */
[----:B01----:R-:W-:Y:S01]  /*e6f0*/  ENDCOLLECTIVE ;  /* 0x000000000000791b */ /* 0x003fe20003800000 */
.L_x_2321:
[----:B------:R-:W-:-:S04]  /*e700*/  @P0 IMAD.X R21, RZ, RZ, R8, P1 ;  /* 0x000000ffff150224 */ /* 0x000fc800008e0608 */
[----:B------:R-:W-:-:S05]  /*e710*/  @P0 IMAD.MOV.U32 R3, RZ, RZ, R21 ;  /* 0x000000ffff030224 */ /* 0x000fca00078e0015 */
        /* <DEDUP_REMOVED lines=12> */
.L_x_2322:
[----:B------:R-:W-:Y:S02]  /*e7e0*/  @P0 IMAD R21, R5, 0x2, R17 ;  /* 0x0000000205150824 */ /* 0x000fe400078e0211 */
[----:B------:R-:W-:Y:S01]  /*e7f0*/  IMAD.MOV.U32 R13, RZ, RZ, R6 ;  /* 0x000000ffff0d7224 */ /* 0x000fe200078e0006 */
[----:B------:R-:W-:Y:S02]  /*e800*/  MOV R12, 0x3 ;  /* 0x00000003000c7802 */ /* 0x000fe40000000f00 */
[----:B------:R-:W-:-:S05]  /*e810*/  @P0 LEA R14, P1, R37, R14, 0x1 ;  /* 0x0000000e250e0211 */ /* 0x000fca00078208ff */
[----:B------:R-:W-:-:S08]  /*e820*/  @P0 IMAD.MOV.U32 R2, RZ, RZ, R14 ;  /* 0x000000ffff020224 */ /* 0x000fd000078e000e */
[----:B------:R-:W-:Y:S05]  /*e830*/  WARPSYNC.COLLECTIVE R15, `(.L_x_2323) ;  /* 0x000000000f087348 */ /* 0x000fea0003c00000 */
[----:B------:R0:W1:Y:S02]  /*e840*/  SHFL.IDX P6, R14, R13, R12, R11 ;  /* 0x0000000c0d0e7389 */ /* 0x00006400000c000b */
[----:B01----:R-:W-:Y:S01]  /*e850*/  ENDCOLLECTIVE ;  /* 0x000000000000791b */ /* 0x003fe20003800000 */
.L_x_2323:
        /* <DEDUP_REMOVED lines=14> */
.L_x_2324:
        /* <DEDUP_REMOVED lines=8> */
.L_x_2325:
[----:B------:R-:W-:-:S05]  /*e9c0*/  @P0 IMAD.X R9, RZ, RZ, R8, P1 ;  /* 0x000000ffff090224 */ /* 0x000fca00008e0608 */
[----:B------:R-:W-:-:S05]  /*e9d0*/  @P0 MOV R3, R9 ;  /* 0x0000000900030202 */ /* 0x000fca0000000f00 */
        /* <DEDUP_REMOVED lines=12> */
.L_x_2326:
        /* <DEDUP_REMOVED lines=8> */
.L_x_2327:
        /* <DEDUP_REMOVED lines=9> */
[----:B------:R-:W-:-:S07]  /*ebb0*/  IMAD.MOV.U32 R8, RZ, RZ, R14 ;  /* 0x000000ffff087224 */ /* 0x000fce00078e000e */
[----:B0-----:R-:W-:Y:S05]  /*ebc0*/  WARPSYNC.COLLECTIVE R15, `(.L_x_2328) ;  /* 0x000000000f087348 */ /* 0x001fea0003c00000 */
[----:B------:R1:W2:Y:S02]  /*ebd0*/  SHFL.IDX P6, R14, R13, R12, R11 ;  /* 0x0000000c0d0e7389 */ /* 0x0002a400000c000b */
[----:B012---:R-:W-:Y:S01]  /*ebe0*/  ENDCOLLECTIVE ;  /* 0x000000000000791b */ /* 0x007fe20003800000 */
.L_x_2328:
[----:B------:R-:W-:Y:S05]  /*ebf0*/  BRA `(.L_x_2329) ;  /* 0xffffffcc00107947 */ /* 0x000fea000383ffff */
.L_x_2269:
[----:B------:R-:W-:Y:S02]  /*ec00*/  IMAD.MOV.U32 R13, RZ, RZ, R5 ;  /* 0x000000ffff0d7224 */ /* 0x000fe400078e0005 */
[----:B------:R-:W-:Y:S02]  /*ec10*/  IMAD.MOV.U32 R12, RZ, RZ, RZ ;  /* 0x000000ffff0c7224 */ /* 0x000fe400078e00ff */
[----:B------:R-:W-:Y:S02]  /*ec20*/  IMAD.MOV.U32 R11, RZ, RZ, 0x181f ;  /* 0x0000181fff0b7424 */ /* 0x000fe400078e00ff */
[----:B------:R-:W-:Y:S02]  /*ec30*/  IMAD.MOV.U32 R15, RZ, RZ, -0x1 ;  /* 0xffffffffff0f7424 */ /* 0x000fe400078e00ff */
[----:B------:R-:W-:-:S07]  /*ec40*/  IMAD.U32 R3, RZ, RZ, UR44 ;  /* 0x0000002cff037e24 */ /* 0x000fce000f8e00ff */
[----:B------:R-:W-:Y:S05]  /*ec50*/  WARPSYNC.COLLECTIVE R15, `(.L_x_2330) ;  /* 0x000000000f087348 */ /* 0x000fea0003c00000 */
[----:B------:R0:W1:Y:S02]  /*ec60*/  SHFL.IDX P6, R14, R13, R12, R11 ;  /* 0x0000000c0d0e7389 */ /* 0x00006400000c000b */
[----:B01----:R-:W-:Y:S01]  /*ec70*/  ENDCOLLECTIVE ;  /* 0x000000000000791b */ /* 0x003fe20003800000 */
.L_x_2330:
[----:B------:R-:W-:-:S04]  /*ec80*/  IMAD R4, R3, 0x80, R36 ;  /* 0x0000008003047824 */ /* 0x000fc800078e0224 */
[C---:B------:R-:W-:Y:S01]  /*ec90*/  VIADD R6, R4.reuse, 0x10 ;  /* 0x0000001004067836 */ /* 0x040fe20000000000 */
[----:B------:R-:W-:Y:S02]  /*eca0*/  ISETP.GE.AND P0, PT, R4, UR39, PT ;  /* 0x0000002704007c0c */ /* 0x000fe4000bf06270 */
[----:B------:R-:W-:Y:S01]  /*ecb0*/  MOV R13, R0 ;  /* 0x00000000000d7202 */ /* 0x000fe20000000f00 */
[----:B------:R-:W-:-:S10]  /*ecc0*/  IMAD.MOV.U32 R2, RZ, RZ, R14 ;  /* 0x000000ffff027224 */ /* 0x000fd400078e000e */
[----:B------:R-:W-:Y:S05]  /*ecd0*/  WARPSYNC.COLLECTIVE R15, `(.L_x_2331) ;  /* 0x000000000f087348 */ /* 0x000fea0003c00000 */
[----:B------:R0:W1:Y:S02]  /*ece0*/  SHFL.IDX P6, R14, R13, R12, R11 ;  /* 0x0000000c0d0e7389 */ /* 0x00006400000c000b */
[----:B01----:R-:W-:Y:S01]  /*ecf0*/  ENDCOLLECTIVE ;  /* 0x000000000000791b */ /* 0x003fe20003800000 */
.L_x_2331:
[----:B------:R-:W-:Y:S01]  /*ed00*/  MOV R13, R5 ;  /* 0x00000005000d7202 */ /* 0x000fe20000000f00 */
[----:B------:R-:W-:Y:S01]  /*ed10*/  IMAD.MOV.U32 R12, RZ, RZ, 0x1 ;  /* 0x00000001ff0c7424 */ /* 0x000fe200078e00ff */
[----:B------:R-:W-:-:S05]  /*ed20*/  @!P0 LEA R14, P1, R37, R14, 0x1 ;  /* 0x0000000e250e8211 */ /* 0x000fca00078208ff */
[----:B------:R-:W-:Y:S02]  /*ed30*/  @!P0 IMAD.X R3, RZ, RZ, R2, P1 ;  /* 0x000000ffff038224 */ /* 0x000fe400008e0602 */
[----:B------:R-:W-:-:S07]  /*ed40*/  @!P0 IMAD.MOV.U32 R2, RZ, RZ, R14 ;  /* 0x000000ffff028224 */ /* 0x000fce00078e000e */
[----:B------:R-:W-:Y:S05]  /*ed50*/  WARPSYNC.COLLECTIVE R15, `(.L_x_2332) ;  /* 0x000000000f087348 */ /* 0x000fea0003c00000 */
[----:B------:R0:W1:Y:S02]  /*ed60*/  SHFL.IDX P6, R14, R13, R12, R11 ;  /* 0x0000000c0d0e7389 */ /* 0x00006400000c000b */
[----:B01----:R-:W-:Y:S01]  /*ed70*/  ENDCOLLECTIVE ;  /* 0x000000000000791b */ /* 0x003fe20003800000 */
.L_x_2332:
        /* <DEDUP_REMOVED lines=12> */
.L_x_2333:
[----:B------:R-:W-:Y:S02]  /*ee40*/  IMAD.MOV.U32 R13, RZ, RZ, R5 ;  /* 0x000000ffff0d7224 */ /* 0x000fe400078e0005 */
[----:B------:R-:W-:Y:S01]  /*ee50*/  IMAD.MOV.U32 R12, RZ, RZ, 0x2 ;  /* 0x00000002ff0c7424 */ /* 0x000fe200078e00ff */
[----:B------:R-:W-:-:S05]  /*ee60*/  @!P0 LEA R14, P1, R37, R14, 0x1 ;  /* 0x0000000e250e8211 */ /* 0x000fca00078208ff */
[----:B------:R-:W-:-:S08]  /*ee70*/  @!P0 IMAD.MOV.U32 R2, RZ, RZ, R14 ;  /* 0x000000ffff028224 */ /* 0x000fd000078e000e */
[----:B------:R-:W-:Y:S05]  /*ee80*/  WARPSYNC.COLLECTIVE R15, `(.L_x_2334) ;  /* 0x000000000f087348 */ /* 0x000fea0003c00000 */
[----:B------:R0:W1:Y:S02]  /*ee90*/  SHFL.IDX P6, R14, R13, R12, R11 ;  /* 0x0000000c0d0e7389 */ /* 0x00006400000c000b */
[----:B01----:R-:W-:Y:S01]  /*eea0*/  ENDCOLLECTIVE ;  /* 0x000000000000791b */ /* 0x003fe20003800000 */
.L_x_2334:
        /* <DEDUP_REMOVED lines=15> */
.L_x_2335:
[----:B------:R-:W-:Y:S02]  /*efa0*/  IMAD.MOV.U32 R13, RZ, RZ, R5 ;  /* 0x000000ffff0d7224 */ /* 0x000fe400078e0005 */
[----:B------:R-:W-:Y:S01]  /*efb0*/  IMAD.MOV.U32 R12, RZ, RZ, 0x3 ;  /* 0x00000003ff0c7424 */ /* 0x000fe200078e00ff */
[----:B------:R-:W-:-:S04]  /*efc0*/  @!P0 LEA R14, P1, R37, R14, 0x1 ;  /* 0x0000000e250e8211 */ /* 0x000fc800078208ff */
[----:B------:R-:W-:Y:S01]  /*efd0*/  @!P0 IADD3.X R7, RZ, R6, RZ, P1, !PT ;  /* 0x00000006ff078210 */ /* 0x000fe20000ffe4ff */
[----:B------:R-:W-:-:S08]  /*efe0*/  @!P0 IMAD.MOV.U32 R2, RZ, RZ, R14 ;  /* 0x000000ffff028224 */ /* 0x000fd000078e000e */
[----:B------:R-:W-:Y:S05]  /*eff0*/  WARPSYNC.COLLECTIVE R15, `(.L_x_2336) ;  /* 0x000000000f087348 */ /* 0x000fea0003c00000 */
[----:B------:R0:W1:Y:S02]  /*f000*/  SHFL.IDX P6, R14, R13, R12, R11 ;  /* 0x0000000c0d0e7389 */ /* 0x00006400000c000b */
[----:B01----:R-:W-:Y:S01]  /*f010*/  ENDCOLLECTIVE ;  /* 0x000000000000791b */ /* 0x003fe20003800000 */
.L_x_2336:
[----:B------:R-:W-:Y:S02]  /*f020*/  VIADD R6, R4, 0x30 ;  /* 0x0000003004067836 */ /* 0x000fe40000000000 */
[----:B------:R-:W-:-:S05]  /*f030*/  @!P0 IMAD.MOV.U32 R3, RZ, RZ, R7 ;  /* 0x000000ffff038224 */ /* 0x000fca00078e0007 */
[----:B------:R-:W-:Y:S01]  /*f040*/  @!PT LDS RZ, [RZ] ;  /* 0x00000000fffff984 */ /* 0x000fe20000000800 */
[----:B------:R-:W-:Y:S01]  /*f050*/  @!PT LDS RZ, [RZ] ;  /* 0x00000000fffff984 */ /* 0x000fe20000000800 */
[----:B------:R-:W-:Y:S01]  /*f060*/  @!PT LDS RZ, [RZ] ;  /* 0x00000000fffff984 */ /* 0x000fe20000000800 */
[----:B------:R0:W-:Y:S04]  /*f070*/  @!P0 LDGSTS.E.BYPASS.LTC128B.128 [R31+0xd400], desc[UR36][R2.64], !P3 ;  /* 0x0d400000021f8fae */ /* 0x0001e8000d901d64 */
[----:B------:R0:W-:Y:S01]  /*f080*/  @!P0 LDGSTS.E.BYPASS.LTC128B.128 [R31+0x11400], desc[UR36][R2.64+0x80], !P4 ;  /* 0x11400080021f8fae */ /* 0x0001e2000e101d64 */
[----:B------:R-:W-:-:S03]  /*f090*/  IMAD.MOV.U32 R13, RZ, RZ, R0 ;  /* 0x000000ffff0d7224 */ /* 0x000fc600078e0000 */
[----:B------:R0:W-:Y:S01]  /*f0a0*/  @!P0 LDGSTS.E.BYPASS.LTC128B.128 [R31+0x15400], desc[UR36][R2.64+0x100], !P5 ;  /* 0x15400100021f8fae */ /* 0x0001e2000e901d64 */
[----:B------:R-:W-:Y:S02]  /*f0b0*/  ISETP.GE.AND P0, PT, R6, UR39, PT ;  /* 0x0000002706007c0c */ /* 0x000fe4000bf06270 */
[----:B------:R-:W-:-:S11]  /*f0c0*/  MOV R6, R14 ;  /* 0x0000000e00067202 */ /* 0x000fd60000000f00 */
[----:B0-----:R-:W-:Y:S05]  /*f0d0*/  WARPSYNC.COLLECTIVE R15, `(.L_x_2337) ;  /* 0x000000000f087348 */ /* 0x001fea0003c00000 */
[----:B------:R1:W2:Y:S02]  /*f0e0*/  SHFL.IDX P6, R14, R13, R12, R11 ;  /* 0x0000000c0d0e7389 */ /* 0x0002a400000c000b */
[----:B012---:R-:W-:Y:S01]  /*f0f0*/  ENDCOLLECTIVE ;  /* 0x000000000000791b */ /* 0x007fe20003800000 */
.L_x_2337:
[----:B------:R-:W-:Y:S01]  /*f100*/  MOV R13, R5 ;  /* 0x00000005000d7202 */ /* 0x000fe20000000f00 */
[----:B------:R-:W-:Y:S01]  /*f110*/  IMAD.MOV.U32 R12, RZ, RZ, 0x4 ;  /* 0x00000004ff0c7424 */ /* 0x000fe200078e00ff */
[----:B------:R-:W-:-:S05]  /*f120*/  @!P0 LEA R14, P1, R37, R14, 0x1 ;  /* 0x0000000e250e8211 */ /* 0x000fca00078208ff */
[----:B------:R-:W-:-:S08]  /*f130*/  @!P0 IMAD.MOV.U32 R2, RZ, RZ, R14 ;  /* 0x000000ffff028224 */ /* 0x000fd000078e000e */
[----:B------:R-:W-:Y:S05]  /*f140*/  WARPSYNC.COLLECTIVE R15, `(.L_x_2338) ;  /* 0x000000000f087348 */ /* 0x000fea0003c00000 */
[----:B------:R0:W1:Y:S02]  /*f150*/  SHFL.IDX P6, R14, R13, R12, R11 ;  /* 0x0000000c0d0e7389 */ /* 0x00006400000c000b */
[----:B01----:R-:W-:Y:S01]  /*f160*/  ENDCOLLECTIVE ;  /* 0x000000000000791b */ /* 0x003fe20003800000 */
.L_x_2338:
        /* <DEDUP_REMOVED lines=15> */
.L_x_2339:
[----:B------:R-:W-:Y:S02]  /*f260*/  IMAD.MOV.U32 R13, RZ, RZ, R5 ;  /* 0x000000ffff0d7224 */ /* 0x000fe400078e0005 */
[----:B------:R-:W-:Y:S01]  /*f270*/  IMAD.MOV.U32 R12, RZ, RZ, 0x5 ;  /* 0x00000005ff0c7424 */ /* 0x000fe200078e00ff */
[----:B------:R-:W-:-:S05]  /*f280*/  @!P0 LEA R14, P1, R37, R14, 0x1 ;  /* 0x0000000e250e8211 */ /* 0x000fca00078208ff */
[----:B------:R-:W-:-:S08]  /*f290*/  @!P0 IMAD.MOV.U32 R2, RZ, RZ, R14 ;  /* 0x000000ffff028224 */ /* 0x000fd000078e000e */
[----:B------:R-:W-:Y:S05]  /*f2a0*/  WARPSYNC.COLLECTIVE R15, `(.L_x_2340) ;  /* 0x000000000f087348 */ /* 0x000fea0003c00000 */
[----:B------:R0:W1:Y:S02]  /*f2b0*/  SHFL.IDX P6, R14, R13, R12, R11 ;  /* 0x0000000c0d0e7389 */ /* 0x00006400000c000b */
[----:B01----:R-:W-:Y:S01]  /*f2c0*/  ENDCOLLECTIVE ;  /* 0x000000000000791b */ /* 0x003fe20003800000 */
.L_x_2340:
        /* <DEDUP_REMOVED lines=15> */
.L_x_2341:
        /* <DEDUP_REMOVED lines=8> */
.L_x_2342:
        /* <DEDUP_REMOVED lines=14> */
.L_x_2343:
[----:B------:R-:W-:Y:S01]  /*f520*/  IMAD.MOV.U32 R13, RZ, RZ, R5 ;  /* 0x000000ffff0d7224 */ /* 0x000fe200078e0005 */
[----:B------:R-:W-:Y:S02]  /*f530*/  MOV R12, 0x7 ;  /* 0x00000007000c7802 */ /* 0x000fe40000000f00 */
[----:B------:R-:W-:-:S05]  /*f540*/  @!P0 LEA R14, P1, R37, R14, 0x1 ;  /* 0x0000000e250e8211 */ /* 0x000fca00078208ff */
[----:B------:R-:W-:-:S08]  /*f550*/  @!P0 IMAD.MOV.U32 R2, RZ, RZ, R14 ;  /* 0x000000ffff028224 */ /* 0x000fd000078e000e */
[----:B------:R-:W-:Y:S05]  /*f560*/  WARPSYNC.COLLECTIVE R15, `(.L_x_2344) ;  /* 0x000000000f087348 */ /* 0x000fea0003c00000 */
[----:B------:R0:W1:Y:S02]  /*f570*/  SHFL.IDX P6, R14, R13, R12, R11 ;  /* 0x0000000c0d0e7389 */ /* 0x00006400000c000b */
[----:B01----:R-:W-:Y:S01]  /*f580*/  ENDCOLLECTIVE ;  /* 0x000000000000791b */ /* 0x003fe20003800000 */
.L_x_2344:
        /* <DEDUP_REMOVED lines=13> */
.L_x_2345:
[----:B------:R-:W-:Y:S05]  /*f660*/  BRA `(.L_x_2346) ;  /* 0xffffffcc00347947 */ /* 0x000fea000383ffff */
.L_x_2272:
[----:B0-----:R0:W1:Y:S02]  /*f670*/  SYNCS.PHASECHK.TRANS64.TRYWAIT P0, [R17+URZ+0x2a820], R0 ;  /* 0x02a82000110075a7 */ /* 0x001064000800017f */
[----:B-1----:R-:W-:Y:S05]  /*f680*/  @!P0 NANOSLEEP.SYNCS 0x989680 ;  /* 0x009896800000895d */ /* 0x002fea0003900000 */
[----:B------:R-:W1:Y:S02]  /*f690*/  @!P0 SYNCS.PHASECHK.TRANS64 P0, [R17+URZ+0x2a820], R0 ;  /* 0x02a82000110085a7 */ /* 0x000e64000800007f */
[----:B-1----:R-:W-:Y:S05]  /*f6a0*/  @!P0 BRA `(.L_x_2272) ;  /* 0xfffffffc00f08947 */ /* 0x002fea000383ffff */
[----:B------:R-:W-:Y:S05]  /*f6b0*/  BRA `(.L_x_2347) ;  /* 0xffffffcc00987947 */ /* 0x000fea000383ffff */
.L_x_2276:
[----:B0-----:R0:W1:Y:S02]  /*f6c0*/  SYNCS.PHASECHK.TRANS64.TRYWAIT P0, [R6+URZ+0x2a840], R3 ;  /* 0x02a84003060075a7 */ /* 0x001064000800017f */
[----:B-1----:R-:W-:Y:S05]  /*f6d0*/  @!P0 NANOSLEEP.SYNCS 0x989680 ;  /* 0x009896800000895d */ /* 0x002fea0003900000 */
[----:B------:R-:W1:Y:S02]  /*f6e0*/  @!P0 SYNCS.PHASECHK.TRANS64 P0, [R6+URZ+0x2a840], R3 ;  /* 0x02a84003060085a7 */ /* 0x000e64000800007f */
[----:B-1----:R-:W-:Y:S05]  /*f6f0*/  @!P0 BRA `(.L_x_2276) ;  /* 0xfffffffc00f08947 */ /* 0x002fea000383ffff */
[----:B------:R-:W-:Y:S05]  /*f700*/  BRA `(.L_x_2348) ;  /* 0xffffffd000587947 */ /* 0x000fea000383ffff */
.L_x_2277:
        /* <DEDUP_REMOVED lines=8> */
.L_x_2350:
[----:B------:R-:W-:Y:S05]  /*f790*/  BSYNC B1 ;  /* 0x0000000000017941 */ /* 0x000fea0003800000 */
.L_x_2349:
[----:B------:R-:W-:Y:S01]  /*f7a0*/  IMAD.MOV.U32 R13, RZ, RZ, R7 ;  /* 0x000000ffff0d7224 */ /* 0x000fe200078e0007 */
[----:B------:R-:W-:Y:S01]  /*f7b0*/  SHF.L.U32 R5, R37, 0x1, RZ ;  /* 0x0000000125057819 */ /* 0x000fe200000006ff */
        /* <DEDUP_REMOVED lines=8> */
.L_x_2351:
[----:B------:R-:W-:Y:S02]  /*f840*/  IMAD.MOV.U32 R13, RZ, RZ, R10 ;  /* 0x000000ffff0d7224 */ /* 0x000fe400078e000a */
[----:B------:R-:W-:Y:S01]  /*f850*/  IMAD.MOV.U32 R12, RZ, RZ, 0x1 ;  /* 0x00000001ff0c7424 */ /* 0x000fe200078e00ff */
[----:B------:R-:W-:-:S13]  /*f860*/  IADD3 R2, P0, R14, R5, RZ ;  /* 0x000000050e027210 */ /* 0x000fda0007f1e0ff */
[----:B------:R-:W-:Y:S05]  /*f870*/  WARPSYNC.COLLECTIVE R15, `(.L_x_2352) ;  /* 0x000000000f087348 */ /* 0x000fea0003c00000 */
[----:B------:R0:W1:Y:S02]  /*f880*/  SHFL.IDX P6, R14, R13, R12, R11 ;  /* 0x0000000c0d0e7389 */ /* 0x00006400000c000b */
[----:B01----:R-:W-:Y:S01]  /*f890*/  ENDCOLLECTIVE ;  /* 0x000000000000791b */ /* 0x003fe20003800000 */
.L_x_2352:
[----:B------:R-:W-:-:S05]  /*f8a0*/  IMAD.X R3, RZ, RZ, R3, P0 ;  /* 0x000000ffff037224 */ /* 0x000fca00000e0603 */
        /* <DEDUP_REMOVED lines=11> */
.L_x_2353:
[----:B------:R-:W-:Y:S02]  /*f960*/  IMAD.MOV.U32 R13, RZ, RZ, R10 ;  /* 0x000000ffff0d7224 */ /* 0x000fe400078e000a */
[----:B------:R-:W-:Y:S01]  /*f970*/  IMAD.MOV.U32 R12, RZ, RZ, 0x2 ;  /* 0x00000002ff0c7424 */ /* 0x000fe200078e00ff */
[----:B------:R-:W-:-:S13]  /*f980*/  IADD3 R2, P0, R14, R5, RZ ;  /* 0x000000050e027210 */ /* 0x000fda0007f1e0ff */
[----:B------:R-:W-:Y:S05]  /*f990*/  WARPSYNC.COLLECTIVE R15, `(.L_x_2354) ;  /* 0x000000000f087348 */ /* 0x000fea0003c00000 */
[----:B------:R0:W1:Y:S02]  /*f9a0*/  SHFL.IDX P6, R14, R13, R12, R11 ;  /* 0x0000000c0d0e7389 */ /* 0x00006400000c000b */
[----:B01----:R-:W-:Y:S01]  /*f9b0*/  ENDCOLLECTIVE ;  /* 0x000000000000791b */ /* 0x003fe20003800000 */
.L_x_2354:
        /* <DEDUP_REMOVED lines=12> */
.L_x_2355:
[----:B------:R-:W-:Y:S02]  /*fa80*/  IMAD.MOV.U32 R13, RZ, RZ, R10 ;  /* 0x000000ffff0d7224 */ /* 0x000fe400078e000a */
[----:B------:R-:W-:Y:S01]  /*fa90*/  IMAD.MOV.U32 R12, RZ, RZ, 0x3 ;  /* 0x00000003ff0c7424 */ /* 0x000fe200078e00ff */
[----:B------:R-:W-:-:S13]  /*faa0*/  IADD3 R2, P0, R14, R5, RZ ;  /* 0x000000050e027210 */ /* 0x000fda0007f1e0ff */
[----:B------:R-:W-:Y:S05]  /*fab0*/  WARPSYNC.COLLECTIVE R15, `(.L_x_2356) ;  /* 0x000000000f087348 */ /* 0x000fea0003c00000 */
[----:B------:R0:W1:Y:S02]  /*fac0*/  SHFL.IDX P6, R14, R13, R12, R11 ;  /* 0x0000000c0d0e7389 */ /* 0x00006400000c000b */
[----:B01----:R-:W-:Y:S01]  /*fad0*/  ENDCOLLECTIVE ;  /* 0x000000000000791b */ /* 0x003fe20003800000 */
.L_x_2356:
[----:B------:R-:W-:-:S05]  /*fae0*/  IADD3.X R3, RZ, R35, RZ, P0, !PT ;  /* 0x00000023ff037210 */ /* 0x000fca00007fe4ff */
        /* <DEDUP_REMOVED lines=11> */
.L_x_2357:
[----:B------:R-:W-:Y:S01]  /*fba0*/  MOV R13, R10 ;  /* 0x0000000a000d7202 */ /* 0x000fe20000000f00 */
[----:B------:R-:W-:Y:S01]  /*fbb0*/  IMAD.MOV.U32 R12, RZ, RZ, 0x4 ;  /* 0x00000004ff0c7424 */ /* 0x000fe200078e00ff */
[----:B------:R-:W-:-:S13]  /*fbc0*/  IADD3 R2, P0, R14, R5, RZ ;  /* 0x000000050e027210 */ /* 0x000fda0007f1e0ff */
[----:B------:R-:W-:Y:S05]  /*fbd0*/  WARPSYNC.COLLECTIVE R15, `(.L_x_2358) ;  /* 0x000000000f087348 */ /* 0x000fea0003c00000 */
[----:B------:R0:W1:Y:S02]  /*fbe0*/  SHFL.IDX P6, R14, R13, R12, R11 ;  /* 0x0000000c0d0e7389 */ /* 0x00006400000c000b */
[----:B01----:R-:W-:Y:S01]  /*fbf0*/  ENDCOLLECTIVE ;  /* 0x000000000000791b */ /* 0x003fe20003800000 */
.L_x_2358:
        /* <DEDUP_REMOVED lines=12> */
.L_x_2359:
[----:B------:R-:W-:Y:S01]  /*fcc0*/  IMAD.MOV.U32 R13, RZ, RZ, R10 ;  /* 0x000000ffff0d7224 */ /* 0x000fe200078e000a */
[----:B------:R-:W-:Y:S02]  /*fcd0*/  MOV R12, 0x5 ;  /* 0x00000005000c7802 */ /* 0x000fe40000000f00 */
[----:B------:R-:W-:-:S13]  /*fce0*/  IADD3 R2, P0, R14, R5, RZ ;  /* 0x000000050e027210 */ /* 0x000fda0007f1e0ff */
[----:B------:R-:W-:Y:S05]  /*fcf0*/  WARPSYNC.COLLECTIVE R15, `(.L_x_2360) ;  /* 0x000000000f087348 */ /* 0x000fea0003c00000 */
[----:B------:R0:W1:Y:S02]  /*fd00*/  SHFL.IDX P6, R14, R13, R12, R11 ;  /* 0x0000000c0d0e7389 */ /* 0x00006400000c000b */
[----:B01----:R-:W-:Y:S01]  /*fd10*/  ENDCOLLECTIVE ;  /* 0x000000000000791b */ /* 0x003fe20003800000 */
.L_x_2360:
        /* <DEDUP_REMOVED lines=12> */
.L_x_2361:
[----:B------:R-:W-:Y:S05]  /*fde0*/  BRA `(.L_x_2362) ;  /* 0xffffffcc00a87947 */ /* 0x000fea000383ffff */
.L_x_2282:
[----:B0-----:R0:W1:Y:S02]  /*fdf0*/  SYNCS.PHASECHK.TRANS64.TRYWAIT P0, [R6+URZ+0x2a860], R3 ;  /* 0x02a86003060075a7 */ /* 0x001064000800017f */
[----:B-1----:R-:W-:Y:S05]  /*fe00*/  @!P0 NANOSLEEP.SYNCS 0x989680 ;  /* 0x009896800000895d */ /* 0x002fea0003900000 */
[----:B------:R-:W1:Y:S02]  /*fe10*/  @!P0 SYNCS.PHASECHK.TRANS64 P0, [R6+URZ+0x2a860], R3 ;  /* 0x02a86003060085a7 */ /* 0x000e64000800007f */
[----:B-1----:R-:W-:Y:S05]  /*fe20*/  @!P0 BRA `(.L_x_2282) ;  /* 0xfffffffc00f08947 */ /* 0x002fea000383ffff */
[----:B------:R-:W-:Y:S05]  /*fe30*/  BRA `(.L_x_2363) ;  /* 0xffffffd000047947 */ /* 0x000fea000383ffff */
.L_x_2283:
        /* <DEDUP_REMOVED lines=8> */
.L_x_2365:
[----:B------:R-:W-:Y:S05]  /*fec0*/  BSYNC B1 ;  /* 0x0000000000017941 */ /* 0x000fea0003800000 */
.L_x_2364:
        /* <DEDUP_REMOVED lines=9> */
.L_x_2366:
[----:B------:R-:W-:Y:S02]  /*ff60*/  IMAD.MOV.U32 R13, RZ, RZ, R19 ;  /* 0x000000ffff0d7224 */ /* 0x000fe400078e0013 */
[----:B------:R-:W-:Y:S01]  /*ff70*/  IMAD.MOV.U32 R12, RZ, RZ, 0x1 ;  /* 0x00000001ff0c7424 */ /* 0x000fe200078e00ff */
[----:B------:R-:W-:-:S13]  /*ff80*/  IADD3 R2, P0, R14, R5, RZ ;  /* 0x000000050e027210 */ /* 0x000fda0007f1e0ff */
[----:B------:R-:W-:Y:S05]  /*ff90*/  WARPSYNC.COLLECTIVE R15, `(.L_x_2367) ;  /* 0x000000000f087348 */ /* 0x000fea0003c00000 */
[----:B------:R0:W1:Y:S02]  /*ffa0*/  SHFL.IDX P6, R14, R13, R12, R11 ;  /* 0x0000000c0d0e7389 */ /* 0x00006400000c000b */
[----:B01----:R-:W-:Y:S01]  /*ffb0*/  ENDCOLLECTIVE ;  /* 0x000000000000791b */ /* 0x003fe20003800000 */
.L_x_2367:
[----:B------:R-:W-:Y:S02]  /*ffc0*/  IADD3.X R3, RZ, R3, RZ, P0, !PT ;  /* 0x00000003ff037210 */ /* 0x000fe400007fe4ff */
        /* <DEDUP_REMOVED lines=12> */
.L_x_2368:
[----:B------:R-:W-:Y:S02]  /*10090*/  IMAD.MOV.U32 R13, RZ, RZ, R19 ;  /* 0x000000ffff0d7224 */ /* 0x000fe400078e0013 */
[----:B------:R-:W-:Y:S01]  /*100a0*/  IMAD.MOV.U32 R12, RZ, RZ, 0x2 ;  /* 0x00000002ff0c7424 */ /* 0x000fe200078e00ff */
[----:B------:R-:W-:-:S13]  /*100b0*/  IADD3 R2, P0, R14, R5, RZ ;  /* 0x000000050e027210 */ /* 0x000fda0007f1e0ff */
[----:B------:R-:W-:Y:S05]  /*100c0*/  WARPSYNC.COLLECTIVE R15, `(.L_x_2369) ;  /* 0x000000000f087348 */ /* 0x000fea0003c00000 */
[----:B------:R0:W1:Y:S02]  /*100d0*/  SHFL.IDX P6, R14, R13, R12, R11 ;  /* 0x0000000c0d0e7389 */ /* 0x00006400000c000b */
[----:B01----:R-:W-:Y:S01]  /*100e0*/  ENDCOLLECTIVE ;  /* 0x000000000000791b */ /* 0x003fe20003800000 */
.L_x_2369:
        /* <DEDUP_REMOVED lines=13> */
.L_x_2370:
[----:B------:R-:W-:Y:S01]  /*101c0*/  MOV R13, R19 ;  /* 0x00000013000d7202 */ /* 0x000fe20000000f00 */
[----:B------:R-:W-:Y:S01]  /*101d0*/  IMAD.MOV.U32 R12, RZ, RZ, 0x3 ;  /* 0x00000003ff0c7424 */ /* 0x000fe200078e00ff */
[----:B------:R-:W-:-:S13]  /*101e0*/  IADD3 R2, P0, R14, R5, RZ ;  /* 0x000000050e027210 */ /* 0x000fda0007f1e0ff */
[----:B------:R-:W-:Y:S05]  /*101f0*/  WARPSYNC.COLLECTIVE R15, `(.L_x_2371) ;  /* 0x000000000f087348 */ /* 0x000fea0003c00000 */
[----:B------:R0:W1:Y:S02]  /*10200*/  SHFL.IDX P6, R14, R13, R12, R11 ;  /* 0x0000000c0d0e7389 */ /* 0x00006400000c000b */
[----:B01----:R-:W-:Y:S01]  /*10210*/  ENDCOLLECTIVE ;  /* 0x000000000000791b */ /* 0x003fe20003800000 */
.L_x_2371:
        /* <DEDUP_REMOVED lines=13> */
.L_x_2372:
[----:B------:R-:W-:Y:S01]  /*102f0*/  IMAD.MOV.U32 R13, RZ, RZ, R19 ;  /* 0x000000ffff0d7224 */ /* 0x000fe200078e0013 */
[----:B------:R-:W-:Y:S02]  /*10300*/  MOV R12, 0x4 ;  /* 0x00000004000c7802 */ /* 0x000fe40000000f00 */
[----:B------:R-:W-:-:S13]  /*10310*/  IADD3 R2, P0, R14, R5, RZ ;  /* 0x000000050e027210 */ /* 0x000fda0007f1e0ff */
[----:B------:R-:W-:Y:S05]  /*10320*/  WARPSYNC.COLLECTIVE R15, `(.L_x_2373) ;  /* 0x000000000f087348 */ /* 0x000fea0003c00000 */
[----:B------:R0:W1:Y:S02]  /*10330*/  SHFL.IDX P6, R14, R13, R12, R11 ;  /* 0x0000000c0d0e7389 */ /* 0x00006400000c000b */
[----:B01----:R-:W-:Y:S01]  /*10340*/  ENDCOLLECTIVE ;  /* 0x000000000000791b */ /* 0x003fe20003800000 */
.L_x_2373:
        /* <DEDUP_REMOVED lines=13> */
.L_x_2374:
[----:B------:R-:W-:Y:S02]  /*10420*/  IMAD.MOV.U32 R13, RZ, RZ, R19 ;  /* 0x000000ffff0d7224 */ /* 0x000fe400078e0013 */
[----:B------:R-:W-:Y:S01]  /*10430*/  IMAD.MOV.U32 R12, RZ, RZ, 0x5 ;  /* 0x00000005ff0c7424 */ /* 0x000fe200078e00ff */
[----:B------:R-:W-:-:S13]  /*10440*/  IADD3 R2, P0, R14, R5, RZ ;  /* 0x000000050e027210 */ /* 0x000fda0007f1e0ff */
[----:B------:R-:W-:Y:S05]  /*10450*/  WARPSYNC.COLLECTIVE R15, `(.L_x_2375) ;  /* 0x000000000f087348 */ /* 0x000fea0003c00000 */
[----:B------:R0:W1:Y:S02]  /*10460*/  SHFL.IDX P6, R14, R13, R12, R11 ;  /* 0x0000000c0d0e7389 */ /* 0x00006400000c000b */
[----:B01----:R-:W-:Y:S01]  /*10470*/  ENDCOLLECTIVE ;  /* 0x000000000000791b */ /* 0x003fe20003800000 */
.L_x_2375:
        /* <DEDUP_REMOVED lines=12> */
.L_x_2376:
[----:B------:R-:W-:Y:S01]  /*10540*/  @!PT LDS RZ, [RZ] ;  /* 0x00000000fffff984 */ /* 0x000fe20000000800 */
[----:B------:R-:W-:Y:S01]  /*10550*/  @!PT LDS RZ, [RZ] ;  /* 0x00000000fffff984 */ /* 0x000fe20000000800 */
[----:B------:R-:W-:Y:S01]  /*10560*/  @!PT LDS RZ, [RZ] ;  /* 0x00000000fffff984 */ /* 0x000fe20000000800 */
[----:B------:R0:W-:Y:S01]  /*10570*/  LDGSTS.E.BYPASS.LTC128B.128 [R7+0x5400], desc[UR36][R2.64+0x80], !P0 ;  /* 0x0540008002077fae */ /* 0x0001e2000c101d64 */
[----:B------:R-:W-:Y:S05]  /*10580*/  BRA `(.L_x_2377) ;  /* 0xffffffcc00007947 */ /* 0x000fea000383ffff */
.L_x_2291:
[----:B0-----:R0:W1:Y:S02]  /*10590*/  SYNCS.PHASECHK.TRANS64.TRYWAIT P0, [R4+URZ+0x2a860], R3 ;  /* 0x02a86003040075a7 */ /* 0x001064000800017f */
[----:B-1----:R-:W-:Y:S05]  /*105a0*/  @!P0 NANOSLEEP.SYNCS 0x989680 ;  /* 0x009896800000895d */ /* 0x002fea0003900000 */
[----:B------:R-:W1:Y:S02]  /*105b0*/  @!P0 SYNCS.PHASECHK.TRANS64 P0, [R4+URZ+0x2a860], R3 ;  /* 0x02a86003040085a7 */ /* 0x000e64000800007f */
[----:B-1----:R-:W-:Y:S05]  /*105c0*/  @!P0 BRA `(.L_x_2291) ;  /* 0xfffffffc00f08947 */ /* 0x002fea000383ffff */
[----:B------:R-:W-:Y:S05]  /*105d0*/  BRA `(.L_x_2378) ;  /* 0xffffffd0001c7947 */ /* 0x000fea000383ffff */
.L_x_2292:
        /* <DEDUP_REMOVED lines=8> */
.L_x_2380:
[----:B------:R-:W-:Y:S05]  /*10660*/  BSYNC B0 ;  /* 0x0000000000007941 */ /* 0x000fea0003800000 */
.L_x_2379:
[----:B------:R-:W-:Y:S01]  /*10670*/  IMAD.MOV.U32 R13, RZ, RZ, R18 ;  /* 0x000000ffff0d7224 */ /* 0x000fe200078e0012 */
[----:B------:R-:W-:Y:S01]  /*10680*/  MOV R0, R14 ;  /* 0x0000000e00007202 */ /* 0x000fe20000000f00 */
[----:B------:R-:W-:Y:S02]  /*10690*/  IMAD.MOV.U32 R12, RZ, RZ, RZ ;  /* 0x000000ffff0c7224 */ /* 0x000fe400078e00ff */
[----:B------:R-:W-:Y:S02]  /*106a0*/  IMAD.MOV.U32 R11, RZ, RZ, 0x181f ;  /* 0x0000181fff0b7424 */ /* 0x000fe400078e00ff */
[----:B------:R-:W-:Y:S02]  /*106b0*/  IMAD.MOV.U32 R15, RZ, RZ, -0x1 ;  /* 0xffffffffff0f7424 */ /* 0x000fe400078e00ff */
[----:B------:R-:W-:-:S07]  /*106c0*/  IMAD.SHL.U32 R6, R37, 0x2, RZ ;  /* 0x0000000225067824 */ /* 0x000fce00078e00ff */
[----:B------:R-:W-:Y:S05]  /*106d0*/  WARPSYNC.COLLECTIVE R15, `(.L_x_2381) ;  /* 0x000000000f087348 */ /* 0x000fea0003c00000 */
[----:B------:R0:W1:Y:S02]  /*106e0*/  SHFL.IDX P6, R14, R13, R12, R11 ;  /* 0x0000000c0d0e7389 */ /* 0x00006400000c000b */
[----:B01----:R-:W-:Y:S01]  /*106f0*/  ENDCOLLECTIVE ;  /* 0x000000000000791b */ /* 0x003fe20003800000 */
.L_x_2381:
[----:B------:R-:W-:Y:S02]  /*10700*/  IMAD.MOV.U32 R13, RZ, RZ, R19 ;  /* 0x000000ffff0d7224 */ /* 0x000fe400078e0013 */
[----:B------:R-:W-:Y:S01]  /*10710*/  IMAD.MOV.U32 R12, RZ, RZ, 0x1 ;  /* 0x00000001ff0c7424 */ /* 0x000fe200078e00ff */
[----:B------:R-:W-:-:S13]  /*10720*/  IADD3 R2, P0, R14, R6, RZ ;  /* 0x000000060e027210 */ /* 0x000fda0007f1e0ff */
[----:B------:R-:W-:Y:S05]  /*10730*/  WARPSYNC.COLLECTIVE R15, `(.L_x_2382) ;  /* 0x000000000f087348 */ /* 0x000fea0003c00000 */
[----:B------:R0:W1:Y:S02]  /*10740*/  SHFL.IDX P6, R14, R13, R12, R11 ;  /* 0x0000000c0d0e7389 */ /* 0x00006400000c000b */
[----:B01----:R-:W-:Y:S01]  /*10750*/  ENDCOLLECTIVE ;  /* 0x000000000000791b */ /* 0x003fe20003800000 */
.L_x_2382:
[----:B------:R-:W-:Y:S01]  /*10760*/  IADD3.X R3, RZ, R0, RZ, P0, !PT ;  /* 0x00000000ff037210 */ /* 0x000fe200007fe4ff */
[----:B------:R-:W-:Y:S01]  /*10770*/  IMAD R0, R8, 0x2, R17 ;  /* 0x0000000208007824 */ /* 0x000fe200078e0211 */
        /* <DEDUP_REMOVED lines=11> */
.L_x_2383:
        /* <DEDUP_REMOVED lines=10> */
.L_x_2384:
[----:B------:R-:W-:Y:S02]  /*108d0*/  IADD3.X R3, RZ, R7, RZ, P0, !PT ;  /* 0x00000007ff037210 */ /* 0x000fe400007fe4ff */
        /* <DEDUP_REMOVED lines=11> */
.L_x_2385:
        /* <DEDUP_REMOVED lines=10> */
.L_x_2386:
        /* <DEDUP_REMOVED lines=12> */
.L_x_2387:
        /* <DEDUP_REMOVED lines=10> */
.L_x_2388:
        /* <DEDUP_REMOVED lines=12> */
.L_x_2389:
        /* <DEDUP_REMOVED lines=10> */
.L_x_2390:
        /* <DEDUP_REMOVED lines=12> */
.L_x_2391:
[----:B------:R-:W-:Y:S01]  /*10db0*/  @!PT LDS RZ, [RZ] ;  /* 0x00000000fffff984 */ /* 0x000fe20000000800 */
[----:B------:R-:W-:Y:S01]  /*10dc0*/  @!PT LDS RZ, [RZ] ;  /* 0x00000000fffff984 */ /* 0x000fe20000000800 */
[----:B------:R-:W-:Y:S01]  /*10dd0*/  @!PT LDS RZ, [RZ] ;  /* 0x00000000fffff984 */ /* 0x000fe20000000800 */
[----:B------:R1:W-:Y:S01]  /*10de0*/  LDGSTS.E.BYPASS.LTC128B.128 [R0+0x5400], desc[UR36][R2.64+0x80], !P0 ;  /* 0x0540008002007fae */ /* 0x0003e2000c101d64 */
[----:B------:R-:W-:Y:S05]  /*10df0*/  BRA `(.L_x_2392) ;  /* 0xffffffc800e07947 */ /* 0x000fea000383ffff */
.L_x_2297:
        /* <DEDUP_REMOVED lines=8> */
.L_x_2394:
[----:B------:R-:W-:Y:S05]  /*10e80*/  BSYNC B0 ;  /* 0x0000000000007941 */ /* 0x000fea0003800000 */
.L_x_2393:
[----:B------:R-:W-:Y:S05]  /*10e90*/  BRA `(.L_x_2395) ;  /* 0xffffffcc00607947 */ /* 0x000fea000383ffff */
.L_x_2300:
[----:B-1----:R1:W2:Y:S02]  /*10ea0*/  SYNCS.PHASECHK.TRANS64.TRYWAIT P0, [R4+URZ+0x2a820], R0 ;  /* 0x02a82000040075a7 */ /* 0x0022a4000800017f */
[----:B--2---:R-:W-:Y:S05]  /*10eb0*/  @!P0 NANOSLEEP.SYNCS 0x989680 ;  /* 0x009896800000895d */ /* 0x004fea0003900000 */
[----:B------:R-:W2:Y:S02]  /*10ec0*/  @!P0 SYNCS.PHASECHK.TRANS64 P0, [R4+URZ+0x2a820], R0 ;  /* 0x02a82000040085a7 */ /* 0x000ea4000800007f */
[----:B--2---:R-:W-:Y:S05]  /*10ed0*/  @!P0 BRA `(.L_x_2300) ;  /* 0xfffffffc00f08947 */ /* 0x004fea000383ffff */
[----:B------:R-:W-:Y:S05]  /*10ee0*/  BRA `(.L_x_2396) ;  /* 0xffffffcc00a87947 */ /* 0x000fea000383ffff */
.L_x_2301:
[----:B------:R-:W2:Y:S01]  /*10ef0*/  S2R R2, SR_TID.X ;  /* 0x0000000000027919 */ /* 0x000ea20000002100 */
[----:B------:R-:W-:Y:S01]  /*10f00*/  BSSY B0, `(.L_x_2397) ;  /* 0x000000a000007945 */ /* 0x000fe20003800000 */
[----:B------:R-:W-:Y:S02]  /*10f10*/  IMAD.MOV.U32 R12, RZ, RZ, RZ ;  /* 0x000000ffff0c7224 */ /* 0x000fe400078e00ff */
[----:B------:R-:W-:Y:S02]  /*10f20*/  IMAD.MOV.U32 R11, RZ, RZ, 0x1f ;  /* 0x0000001fff0b7424 */ /* 0x000fe400078e00ff */
[----:B------:R-:W-:Y:S01]  /*10f30*/  IMAD.MOV.U32 R15, RZ, RZ, -0x1 ;  /* 0xffffffffff0f7424 */ /* 0x000fe200078e00ff */
[----:B--2---:R-:W-:-:S04]  /*10f40*/  SHF.R.U32.HI R2, RZ, 0x5, R2 ;  /* 0x00000005ff027819 */ /* 0x004fc80000011602 */
[----:B------:R-:W-:-:S04]  /*10f50*/  LOP3.LUT R2, R2, 0x3, RZ, 0xc0, !PT ;  /* 0x0000000302027812 */ /* 0x000fc800078ec0ff */
[----:B------:R-:W-:-:S07]  /*10f60*/  MOV R13, R2 ;  /* 0x00000002000d7202 */ /* 0x000fce0000000f00 */
[----:B01---5:R-:W-:Y:S05]  /*10f70*/  WARPSYNC.COLLECTIVE R15, `(.L_x_2398) ;  /* 0x000000000f087348 */ /* 0x023fea0003c00000 */
[----:B------:R2:W3:Y:S02]  /*10f80*/  SHFL.IDX P6, R14, R13, R12, R11 ;  /* 0x0000000c0d0e7389 */ /* 0x0004e400000c000b */
[----:B0123-5:R-:W-:Y:S01]  /*10f90*/  ENDCOLLECTIVE ;  /* 0x000000000000791b */ /* 0x02ffe20003800000 */
.L_x_2398:
[----:B------:R-:W-:Y:S05]  /*10fa0*/  BSYNC B0 ;  /* 0x0000000000007941 */ /* 0x000fea0003800000 */
.L_x_2397:
[----:B------:R-:W-:Y:S05]  /*10fb0*/  BRA `(.L_x_2399) ;  /* 0xffffffcc00907947 */ /* 0x000fea000383ffff */
.L_x_2304:
[----:B------:R-:W-:Y:S01]  /*10fc0*/  BSSY B1, `(.L_x_2400) ;  /* 0x0000006000017945 */ /* 0x000fe20003800000 */
[----:B------:R-:W-:-:S07]  /*10fd0*/  IMAD.MOV.U32 R15, RZ, RZ, -0x1 ;  /* 0xffffffffff0f7424 */ /* 0x000fce00078e00ff */
[----:B01---5:R-:W-:Y:S05]  /*10fe0*/  WARPSYNC.COLLECTIVE R15, `(.L_x_2401) ;  /* 0x000000000f0c7348 */ /* 0x023fea0003c00000 */
[----:B------:R-:W-:Y:S02]  /*10ff0*/  ELECT P6, UR62, PT ;  /* 0x00000000003e782f */ /* 0x000fe400038c0000 */
[----:B------:R-:W-:Y:S01]  /*11000*/  MOV R14, UR62 ;  /* 0x0000003e000e7c02 */ /* 0x000fe20008000f00 */
[----:B01---5:R-:W-:Y:S10]  /*11010*/  ENDCOLLECTIVE ;  /* 0x000000000000791b */ /* 0x023ff40003800000 */
.L_x_2401:
[----:B------:R-:W-:Y:S05]  /*11020*/  BSYNC B1 ;  /* 0x0000000000017941 */ /* 0x000fea0003800000 */
.L_x_2400:
[----:B------:R-:W-:Y:S05]  /*11030*/  BRA `(.L_x_2402) ;  /* 0xffffffcc00887947 */ /* 0x000fea000383ffff */
.L_x_2306:
[----:B-1----:R1:W2:Y:S02]  /*11040*/  SYNCS.PHASECHK.TRANS64.TRYWAIT P1, [R5+URZ+0x2a840], R0 ;  /* 0x02a84000050075a7 */ /* 0x0022a4000802017f */
[----:B--2---:R-:W-:Y:S05]  /*11050*/  @!P1 NANOSLEEP.SYNCS 0x989680 ;  /* 0x009896800000995d */ /* 0x004fea0003900000 */
[----:B------:R-:W2:Y:S02]  /*11060*/  @!P1 SYNCS.PHASECHK.TRANS64 P1, [R5+URZ+0x2a840], R0 ;  /* 0x02a84000050095a7 */ /* 0x000ea4000802007f */
[----:B--2---:R-:W-:Y:S05]  /*11070*/  @!P1 BRA `(.L_x_2306) ;  /* 0xfffffffc00f09947 */ /* 0x004fea000383ffff */
[----:B------:R-:W-:Y:S05]  /*11080*/  BRA `(.L_x_2403) ;  /* 0xffffffcc00b07947 */ /* 0x000fea000383ffff */
.L_x_2308:
[----:B--2---:R2:W3:Y:S02]  /*11090*/  SYNCS.PHASECHK.TRANS64.TRYWAIT P1, [R23+URZ+0x2a840], R2 ;  /* 0x02a84002170075a7 */ /* 0x0044e4000802017f */
[----:B---3--:R-:W-:Y:S05]  /*110a0*/  @!P1 NANOSLEEP.SYNCS 0x989680 ;  /* 0x009896800000995d */ /* 0x008fea0003900000 */
[----:B------:R-:W3:Y:S02]  /*110b0*/  @!P1 SYNCS.PHASECHK.TRANS64 P1, [R23+URZ+0x2a840], R2 ;  /* 0x02a84002170095a7 */ /* 0x000ee4000802007f */
[----:B---3--:R-:W-:Y:S05]  /*110c0*/  @!P1 BRA `(.L_x_2308) ;  /* 0xfffffffc00f09947 */ /* 0x008fea000383ffff */
[----:B------:R-:W-:Y:S05]  /*110d0*/  BRA `(.L_x_2404) ;  /* 0xffffffcc00bc7947 */ /* 0x000fea000383ffff */
.L_x_2310:
[----:B---3--:R3:W4:Y:S02]  /*110e0*/  SYNCS.PHASECHK.TRANS64.TRYWAIT P1, [R5+URZ+0x2a860], R0 ;  /* 0x02a86000050075a7 */ /* 0x008724000802017f */
[----:B----4-:R-:W-:Y:S05]  /*110f0*/  @!P1 NANOSLEEP.SYNCS 0x989680 ;  /* 0x009896800000995d */ /* 0x010fea0003900000 */
[----:B------:R-:W4:Y:S02]  /*11100*/  @!P1 SYNCS.PHASECHK.TRANS64 P1, [R5+URZ+0x2a860], R0 ;  /* 0x02a86000050095a7 */ /* 0x000f24000802007f */
[----:B----4-:R-:W-:Y:S05]  /*11110*/  @!P1 BRA `(.L_x_2310) ;  /* 0xfffffffc00f09947 */ /* 0x010fea000383ffff */
[----:B------:R-:W-:Y:S05]  /*11120*/  BRA `(.L_x_2405) ;  /* 0xffffffcc00b87947 */ /* 0x000fea000383ffff */
.L_x_2406:
        /* <DEDUP_REMOVED lines=13> */
.L_x_3232:


//--------------------- .text._ZN7cutlass13device_kernelIN5flash11enable_sm90INS1_16FlashAttnFwdSm90INS1_25CollectiveMainloopFwdSm90ILi2EN4cute5tupleIJNS5_1CILi1EEES8_S8_EEENS6_IJNS7_ILi128EEENS7_ILi96EEENS7_ILi192EEEEEELi128ENS_6half_tEfNS_4arch4Sm90ELb1ELb0ELb0ELb1ELb1ELb0ELb0ELb1ELb1ELb1ELb0ELb0EEENS1_21CollectiveEpilogueFwdINS6_IJSA_SA_SB_EEES9_SE_SG_Li256ELb1ELb1ELb0ELb0EEENS1_36VarlenDynamicPersistentTileSchedulerILi128ELi96ELi256ELi128ELb0ELb1ELb1ELb1ELb1ELb1EEEEEEEEEvNT_6ParamsE --------------------------
	.section	.text._ZN7cutlass13device_kernelIN5flash11enable_sm90INS1_16FlashAttnFwdSm90INS1_25CollectiveMainloopFwdSm90ILi2EN4cute5tupleIJNS5_1CILi1EEES8_S8_EEENS6_IJNS7_ILi128EEENS7_ILi96EEENS7_ILi192EEEEEELi128ENS_6half_tEfNS_4arch4Sm90ELb1ELb0ELb0ELb1ELb1ELb0ELb0ELb1ELb1ELb1ELb0ELb0EEENS1_21CollectiveEpilogueFwdINS6_IJSA_SA_SB_EEES9_SE_SG_Li256ELb1ELb1ELb0ELb0EEENS1_36VarlenDynamicPersistentTileSchedulerILi128ELi96ELi256ELi128ELb0ELb1ELb1ELb1ELb1ELb1EEEEEEEEEvNT_6ParamsE,"ax",@progbits
	.align	128
.text._ZN7cutlass13device_kernelIN5flash11enable_sm90INS1_16FlashAttnFwdSm90INS1_25CollectiveMainloopFwdSm90ILi2EN4cute5tupleIJNS5_1CILi1EEES8_S8_EEENS6_IJNS7_ILi128EEENS7_ILi96EEENS7_ILi192EEEEEELi128ENS_6half_tEfNS_4arch4Sm90ELb1ELb0ELb0ELb1ELb1ELb0ELb0ELb1ELb1ELb1ELb0ELb0EEENS1_21CollectiveEpilogueFwdINS6_IJSA_SA_SB_EEES9_SE_SG_Li256ELb1ELb1ELb0ELb0EEENS1_36VarlenDynamicPersistentTileSchedulerILi128ELi96ELi256ELi128ELb0ELb1ELb1ELb1ELb1ELb1EEEEEEEEEvNT_6ParamsE:
        .type           _ZN7cutlass13device_kernelIN5flash11enable_sm90INS1_16FlashAttnFwdSm90INS1_25CollectiveMainloopFwdSm90ILi2EN4cute5tupleIJNS5_1CILi1EEES8_S8_EEENS6_IJNS7_ILi128EEENS7_ILi96EEENS7_ILi192EEEEEELi128ENS_6half_tEfNS_4arch4Sm90ELb1ELb0ELb0ELb1ELb1ELb0ELb0ELb1ELb1ELb1ELb0ELb0EEENS1_21CollectiveEpilogueFwdINS6_IJSA_SA_SB_EEES9_SE_SG_Li256ELb1ELb1ELb0ELb0EEENS1_36VarlenDynamicPersistentTileSchedulerILi128ELi96ELi256ELi128ELb0ELb1ELb1ELb1ELb1ELb1EEEEEEEEEvNT_6ParamsE,@function
        .size           _ZN7cutlass13device_kernelIN5flash11enable_sm90INS1_16FlashAttnFwdSm90INS1_25CollectiveMainloopFwdSm90ILi2EN4cute5tupleIJNS5_1CILi1EEES8_S8_EEENS6_IJNS7_ILi128EEENS7_ILi96EEENS7_ILi192EEEEEELi128ENS_6half_tEfNS_4arch4Sm90ELb1ELb0ELb0ELb1ELb1ELb0ELb0ELb1ELb1ELb1ELb0ELb0EEENS1_21CollectiveEpilogueFwdINS6_IJSA_SA_SB_EEES9_SE_SG_Li256ELb1ELb1ELb0ELb0EEENS1_36VarlenDynamicPersistentTileSchedulerILi128ELi96ELi256ELi128ELb0ELb1ELb1ELb1ELb1ELb1EEEEEEEEEvNT_6ParamsE,(.L_x_3233 - _ZN7cutlass13device_kernelIN5flash11enable_sm90INS1_16FlashAttnFwdSm90INS1_25CollectiveMainloopFwdSm90ILi2EN4cute5tupleIJNS5_1CILi1EEES8_S8_EEENS6_IJNS7_ILi128EEENS7_ILi96EEENS7_ILi192EEEEEELi128ENS_6half_tEfNS_4arch4Sm90ELb1ELb0ELb0ELb1ELb1ELb0ELb0ELb1ELb1ELb1ELb0ELb0EEENS1_21CollectiveEpilogueFwdINS6_IJSA_SA_SB_EEES9_SE_SG_Li256ELb1ELb1ELb0ELb0EEENS1_36VarlenDynamicPersistentTileSchedulerILi128ELi96ELi256ELi128ELb0ELb1ELb1ELb1ELb1ELb1EEEEEEEEEvNT_6ParamsE)
        .other          _ZN7cutlass13device_kernelIN5flash11enable_sm90INS1_16FlashAttnFwdSm90INS1_25CollectiveMainloopFwdSm90ILi2EN4cute5tupleIJNS5_1CILi1EEES8_S8_EEENS6_IJNS7_ILi128EEENS7_ILi96EEENS7_ILi192EEEEEELi128ENS_6half_tEfNS_4arch4Sm90ELb1ELb0ELb0ELb1ELb1ELb0ELb0ELb1ELb1ELb1ELb0ELb0EEENS1_21CollectiveEpilogueFwdINS6_IJSA_SA_SB_EEES9_SE_SG_Li256ELb1ELb1ELb0ELb0EEENS1_36VarlenDynamicPersistentTileSchedulerILi128ELi96ELi256ELi128ELb0ELb1ELb1ELb1ELb1ELb1EEEEEEEEEvNT_6ParamsE,@"STO_CUDA_ENTRY STV_DEFAULT"
_ZN7cutlass13device_kernelIN5flash11enable_sm90INS1_16FlashAttnFwdSm90INS1_25CollectiveMainloopFwdSm90ILi2EN4cute5tupleIJNS5_1CILi1EEES8_S8_EEENS6_IJNS7_ILi128EEENS7_ILi96EEENS7_ILi192EEEEEELi128ENS_6half_tEfNS_4arch4Sm90ELb1ELb0ELb0ELb1ELb1ELb0ELb0ELb1ELb1ELb1ELb0ELb0EEENS1_21CollectiveEpilogueFwdINS6_IJSA_SA_SB_EEES9_SE_SG_Li256ELb1ELb1ELb0ELb0EEENS1_36VarlenDynamicPersistentTileSchedulerILi128ELi96ELi256ELi128ELb0ELb1ELb1ELb1ELb1ELb1EEEEEEEEEvNT_6ParamsE:
        /* <DEDUP_REMOVED lines=45> */
.L_x_2407:
        /* <DEDUP_REMOVED lines=22> */
.L_x_2408:
        /* <DEDUP_REMOVED lines=18> */
.L_x_2409:
        /* <DEDUP_REMOVED lines=22> */
.L_x_2410:
        /* <DEDUP_REMOVED lines=23> */
.L_x_2411:
        /* <DEDUP_REMOVED lines=10> */
.L_x_2413:
        /* <DEDUP_REMOVED lines=15> */
[----:B------:R-:W-:Y:S01]  /*09b0*/  MOV R164, RZ ;  /* 0x000000ff00a47202 */ /* 0x000fe20000000f00 */
[----:B------:R-:W-:Y:S01]  /*09c0*/  UMOV UR60, URZ ;  /* 0x0000003f003c7c82 */ /* 0x000fe20008000000 */
[----:B------:R-:W-:Y:S01]  /*09d0*/  UMOV UR38, URZ ;  /* 0x0000003f00267c82 */ /* 0x000fe20008000000 */
[----:B------:R-:W0:Y:S02]  /*09e0*/  S2R R0, SR_TID.X ;  /* 0x0000000000007919 */ /* 0x000e240000002100 */
[----:B0-----:R-:W-:-:S05]  /*09f0*/  VIADD R175, R0, 0xffffff80 ;  /* 0xffffff8000af7836 */ /* 0x001fca0000000000 */
[----:B------:R-:W-:-:S04]  /*0a00*/  SHF.R.S32.HI R0, RZ, 0x1f, R175 ;  /* 0x0000001fff007819 */ /* 0x000fc800000114af */
[CC--:B------:R-:W-:Y:S02]  /*0a10*/  LEA.HI R3, R0.reuse, R175.reuse, RZ, 0x7 ;  /* 0x000000af00037211 */ /* 0x0c0fe400078f38ff */
[CC--:B------:R-:W-:Y:S02]  /*0a20*/  LEA.HI R4, R0.reuse, R175.reuse, RZ, 0x5 ;  /* 0x000000af00047211 */ /* 0x0c0fe400078f28ff */
[----:B------:R-:W-:Y:S02]  /*0a30*/  LEA.HI R10, R0, R175, RZ, 0x2 ;  /* 0x000000af000a7211 */ /* 0x000fe400078f10ff */
[----:B------:R-:W-:Y:S01]  /*0a40*/  SHF.R.S32.HI R166, RZ, 0x7, R3 ;  /* 0x00000007ffa67819 */ /* 0x000fe20000011403 */
[----:B------:R-:W-:Y:S01]  /*0a50*/  IMAD.SHL.U32 R6, R4, 0x20, RZ ;  /* 0x0000002004067824 */ /* 0x000fe200078e00ff */
[----:B------:R-:W-:-:S04]  /*0a60*/  LOP3.LUT R10, R10, 0xfffffffc, RZ, 0xc0, !PT ;  /* 0xfffffffc0a0a7812 */ /* 0x000fc800078ec0ff */
[----:B------:R-:W-:Y:S02]  /*0a70*/  LOP3.LUT R7, R6, 0xfffffc00, RZ, 0xc0, !PT ;  /* 0xfffffc0006077812 */ /* 0x000fe400078ec0ff */
[----:B------:R-:W-:Y:S02]  /*0a80*/  IADD3 R10, R175, -R10, RZ ;  /* 0x8000000aaf0a7210 */ /* 0x000fe40007ffe0ff */
[----:B--2---:R-:W-:Y:S02]  /*0a90*/  R2UR UR4, R2 ;  /* 0x00000000020472ca */ /* 0x004fe400000e0000 */
[C---:B------:R-:W-:Y:S02]  /*0aa0*/  LOP3.LUT R2, R3.reuse, 0xffffff80, RZ, 0xc0, !PT ;  /* 0xffffff8003027812 */ /* 0x040fe400078ec0ff */
[----:B------:R-:W-:-:S03]  /*0ab0*/  LEA.HI R3, R3, R166, RZ, 0x1 ;  /* 0x000000a603037211 */ /* 0x000fc600078f08ff */
[----:B------:R-:W-:Y:S01]  /*0ac0*/  IMAD.IADD R165, R175, 0x1, -R2 ;  /* 0x00000001afa57824 */ /* 0x000fe200078e0a02 */
[CC--:B------:R-:W-:Y:S02]  /*0ad0*/  LEA.HI R2, R0.reuse, R175.reuse, RZ, 0x4 ;  /* 0x000000af00027211 */ /* 0x0c0fe400078f20ff */
[----:B------:R-:W-:Y:S02]  /*0ae0*/  LEA.HI R0, R0, R175, RZ, 0x3 ;  /* 0x000000af00007211 */ /* 0x000fe400078f18ff */
[----:B------:R-:W-:Y:S01]  /*0af0*/  SHF.R.S32.HI R8, RZ, 0x1f, R165 ;  /* 0x0000001fff087819 */ /* 0x000fe200000114a5 */
[----:B------:R-:W-:Y:S01]  /*0b00*/  ULOP3.LUT UR4, UR4, 0x1, URZ, 0xfc, !UPT ;  /* 0x0000000104047892 */ /* 0x000fe2000f8efc3f */
[----:B------:R-:W-:Y:S02]  /*0b10*/  SHF.R.S32.HI R5, RZ, 0x4, R2 ;  /* 0x00000004ff057819 */ /* 0x000fe40000011402 */
[----:B------:R-:W-:Y:S02]  /*0b20*/  LEA.HI R9, R8, R165, RZ, 0x2 ;  /* 0x000000a508097211 */ /* 0x000fe400078f10ff */
[----:B------:R-:W-:Y:S01]  /*0b30*/  LOP3.LUT R4, R2, 0x3fffff0, RZ, 0xc0, !PT ;  /* 0x03fffff002047812 */ /* 0x000fe200078ec0ff */
[----:B------:R-:W-:Y:S01]  /*0b40*/  IMAD.U32 R169, RZ, RZ, UR4 ;  /* 0x00000004ffa97e24 */ /* 0x000fe2000f8e00ff */
[----:B------:R-:W-:-:S02]  /*0b50*/  SHF.R.S32.HI R6, RZ, 0x2, R9 ;  /* 0x00000002ff067819 */ /* 0x000fc40000011409 */
[----:B------:R-:W-:Y:S01]  /*0b60*/  SHF.R.S32.HI R11, RZ, 0x1f, R9 ;  /* 0x0000001fff0b7819 */ /* 0x000fe20000011409 */
[----:B------:R-:W-:Y:S01]  /*0b70*/  IMAD.IADD R4, R175, 0x1, -R4 ;  /* 0x00000001af047824 */ /* 0x000fe200078e0a04 */
[----:B------:R-:W-:Y:S02]  /*0b80*/  LEA.HI R2, R2, R5, RZ, 0x1 ;  /* 0x0000000502027211 */ /* 0x000fe400078f08ff */
[----:B------:R-:W-:Y:S01]  /*0b90*/  LEA.HI R11, R11, R6, RZ, 0x3 ;  /* 0x000000060b0b7211 */ /* 0x000fe200078f18ff */
[----:B------:R-:W-:Y:S01]  /*0ba0*/  IMAD R7, R4, 0x40, R7 ;  /* 0x0000004004077824 */ /* 0x000fe200078e0207 */
[----:B------:R-:W-:Y:S02]  /*0bb0*/  LOP3.LUT R160, R0, 0xfffffff8, RZ, 0xc0, !PT ;  /* 0xfffffff800a07812 */ /* 0x000fe400078ec0ff */
[----:B------:R-:W-:Y:S02]  /*0bc0*/  LOP3.LUT R11, R11, 0xfffffff8, RZ, 0xc0, !PT ;  /* 0xfffffff80b0b7812 */ /* 0x000fe400078ec0ff */
[----:B------:R-:W-:Y:S01]  /*0bd0*/  LEA.HI R8, R8, R165, RZ, 0x5 ;  /* 0x000000a508087211 */ /* 0x000fe200078f28ff */
[----:B------:R-:W-:Y:S01]  /*0be0*/  IMAD.IADD R160, R175, 0x1, -R160 ;  /* 0x00000001afa07824 */ /* 0x000fe200078e0aa0 */
[----:B------:R-:W-:Y:S01]  /*0bf0*/  LOP3.LUT R2, R2, 0x1ffffffe, RZ, 0xc0, !PT ;  /* 0x1ffffffe02027812 */ /* 0x000fe200078ec0ff */
[----:B------:R-:W-:Y:S01]  /*0c00*/  IMAD.IADD R11, R6, 0x1, -R11 ;  /* 0x00000001060b7824 */ /* 0x000fe200078e0a0b */
[----:B------:R-:W-:Y:S01]  /*0c10*/  SHF.R.S32.HI R8, RZ, 0x5, R8 ;  /* 0x00000005ff087819 */ /* 0x000fe20000011408 */
[----:B------:R-:W-:Y:S01]  /*0c20*/  IMAD.SHL.U32 R17, R160, 0x8, RZ ;  /* 0x00000008a0117824 */ /* 0x000fe200078e00ff */
[----:B------:R-:W-:Y:S01]  /*0c30*/  LEA.HI R4, R10, R10, RZ, 0x1 ;  /* 0x0000000a0a047211 */ /* 0x000fe200078f08ff */
[----:B------:R-:W-:Y:S01]  /*0c40*/  IMAD.IADD R2, R5, 0x1, -R2 ;  /* 0x0000000105027824 */ /* 0x000fe200078e0a02 */
[----:B------:R-:W-:Y:S01]  /*0c50*/  LOP3.LUT R3, R3, 0x3fffffe, RZ, 0xc0, !PT ;  /* 0x03fffffe03037812 */ /* 0x000fe200078ec0ff */
[----:B------:R-:W-:Y:S01]  /*0c60*/  IMAD R8, R8, 0x10, R11 ;  /* 0x0000001008087824 */ /* 0x000fe200078e020b */
[----:B------:R-:W-:Y:S01]  /*0c70*/  LOP3.LUT R5, R4, 0x1ffffffe, RZ, 0xc0, !PT ;  /* 0x1ffffffe04057812 */ /* 0x000fe200078ec0ff */
[----:B------:R-:W-:Y:S01]  /*0c80*/  VIADD R23, R17, 0x40 ;  /* 0x0000004011177836 */ /* 0x000fe20000000000 */
[----:B------:R-:W-:Y:S01]  /*0c90*/  LOP3.LUT R18, R9, 0x7ffffffc, RZ, 0xc0, !PT ;  /* 0x7ffffffc09127812 */ /* 0x000fe200078ec0ff */
[----:B------:R-:W-:Y:S01]  /*0ca0*/  IMAD.IADD R3, R166, 0x1, -R3 ;  /* 0x00000001a6037824 */ /* 0x000fe200078e0a03 */
[----:B------:R-:W-:Y:S01]  /*0cb0*/  SHF.R.S32.HI R163, RZ, 0x3, R0 ;  /* 0x00000003ffa37819 */ /* 0x000fe20000011400 */
[----:B------:R-:W-:Y:S01]  /*0cc0*/  IMAD.IADD R10, R10, 0x1, -R5 ;  /* 0x000000010a0a7824 */ /* 0x000fe200078e0a05 */
[----:B------:R-:W-:Y:S01]  /*0cd0*/  SHF.R.S32.HI R174, RZ, 0x1f, R17 ;  /* 0x0000001fffae7819 */ /* 0x000fe20000011411 */
[----:B------:R-:W-:Y:S01]  /*0ce0*/  IMAD R167, R3, 0x40, R8 ;  /* 0x0000004003a77824 */ /* 0x000fe200078e0208 */
[----:B------:R-:W-:Y:S01]  /*0cf0*/  SHF.R.S32.HI R173, RZ, 0x1f, R23 ;  /* 0x0000001fffad7819 */ /* 0x000fe20000011417 */
[----:B------:R-:W-:-:S02]  /*0d00*/  IMAD R168, R2, 0x8, R7 ;  /* 0x0000000802a87824 */ /* 0x000fc400078e0207 */
[----:B------:R-:W-:Y:S02]  /*0d10*/  IMAD.IADD R18, R165, 0x1, -R18 ;  /* 0x00000001a5127824 */ /* 0x000fe400078e0a12 */
[----:B------:R-:W-:-:S07]  /*0d20*/  IMAD R19, R10, 0x8, R167 ;  /* 0x000000080a137824 */ /* 0x000fce00078e02a7 */
.L_x_2473:
[----:B0---4-:R-:W0:Y:S01]  /*0d30*/  LDC.64 R2, c[0x0][0xc88] ;  /* 0x00032200ff027b82 */ /* 0x011e220000000a00 */
[----:B------:R-:W-:Y:S01]  /*0d40*/  ULDC.64 UR4, c[0x0][0xa28] ;  /* 0x00028a0000047ab9 */ /* 0x000fe20000000a00 */
[----:B------:R-:W-:Y:S01]  /*0d50*/  ULDC.64 UR6, c[0x0][0xa18] ;  /* 0x0002860000067ab9 */ /* 0x000fe20000000a00 */
[----:B------:R-:W-:Y:S01]  /*0d60*/  IMAD.MOV.U32 R7, RZ, RZ, RZ ;  /* 0x000000ffff077224 */ /* 0x000fe200078e00ff */
[----:B------:R-:W-:Y:S01]  /*0d70*/  ULDC.64 UR8, c[0x0][0xa20] ;  /* 0x0002880000087ab9 */ /* 0x000fe20000000a00 */
[----:B0-----:R-:W-:-:S05]  /*0d80*/  IMAD.WIDE R2, R47, 0x4, R2 ;  /* 0x000000042f027825 */ /* 0x001fca00078e0202 */
[----:B--2---:R-:W2:Y:S01]  /*0d90*/  LDG.E R22, desc[UR36][R2.64] ;  /* 0x0000002402167981 */ /* 0x004ea2000c1e1900 */
[----:B------:R-:W-:Y:S02]  /*0da0*/  ISETP.NE.U32.AND P0, PT, RZ, UR4, PT ;  /* 0x00000004ff007c0c */ /* 0x000fe4000bf05070 */
[----:B------:R-:W-:Y:S02]  /*0db0*/  ISETP.NE.U32.AND P1, PT, RZ, UR6, PT ;  /* 0x00000006ff007c0c */ /* 0x000fe4000bf25070 */
[----:B------:R-:W-:Y:S02]  /*0dc0*/  ISETP.NE.AND.EX P0, PT, RZ, UR5, PT, P0 ;  /* 0x00000005ff007c0c */ /* 0x000fe4000bf05300 */
[----:B------:R-:W-:Y:S02]  /*0dd0*/  ISETP.NE.AND.EX P1, PT, RZ, UR7, PT, P1 ;  /* 0x00000007ff007c0c */ /* 0x000fe4000bf25310 */
[----:B--2---:R-:W-:-:S09]  /*0de0*/  SHF.R.S32.HI R162, RZ, 0x1f, R22 ;  /* 0x0000001fffa27819 */ /* 0x004fd20000011416 */
[----:B---3--:R-:W-:-:S04]  /*0df0*/  @P0 LEA R4, P2, R22, UR4, 0x2 ;  /* 0x0000000416040c11 */ /* 0x008fc8000f8410ff */
[C---:B------:R-:W-:Y:S01]  /*0e00*/  @P0 LEA.HI.X R5, R22.reuse, UR5, R162, 0x2, P2 ;  /* 0x0000000516050c11 */ /* 0x040fe200090f14a2 */
[----:B------:R-:W-:Y:S01]  /*0e10*/  ULDC.64 UR4, c[0x0][0x418] ;  /* 0x0001060000047ab9 */ /* 0x000fe20000000a00 */
[----:B------:R-:W-:-:S03]  /*0e20*/  @P1 LEA R2, P2, R22, UR6, 0x2 ;  /* 0x0000000616021c11 */ /* 0x000fc6000f8410ff */
[----:B------:R0:W5:Y:S01]  /*0e30*/  @P0 LDG.E R7, desc[UR36][R4.64] ;  /* 0x0000002404070981 */ /* 0x000162000c1e1900 */
[----:B------:R-:W-:-:S05]  /*0e40*/  @P1 LEA.HI.X R3, R22, UR7, R162, 0x2, P2 ;  /* 0x0000000716031c11 */ /* 0x000fca00090f14a2 */
[----:B------:R0:W5:Y:S01]  /*0e50*/  @P1 LDG.E R171, desc[UR36][R2.64] ;  /* 0x0000002402ab1981 */ /* 0x000162000c1e1900 */
[----:B------:R-:W-:Y:S01]  /*0e60*/  UISETP.NE.U32.AND UP0, UPT, UR4, URZ, UPT ;  /* 0x0000003f0400728c */ /* 0x000fe2000bf05070 */
[----:B------:R-:W-:Y:S02]  /*0e70*/  ISETP.NE.U32.AND P2, PT, RZ, UR8, PT ;  /* 0x00000008ff007c0c */ /* 0x000fe4000bf45070 */
[----:B------:R-:W-:Y:S01]  /*0e80*/  ULDC UR4, c[0x0][0x424] ;  /* 0x0001090000047ab9 */ /* 0x000fe20000000800 */
[----:B------:R-:W-:Y:S01]  /*0e90*/  UISETP.NE.AND.EX UP0, UPT, UR5, URZ, UPT, UP0 ;  /* 0x0000003f0500728c */ /* 0x000fe2000bf05300 */
[----:B------:R-:W-:Y:S02]  /*0ea0*/  ISETP.NE.AND.EX P2, PT, RZ, UR9, PT, P2 ;  /* 0x00000009ff007c0c */ /* 0x000fe4000bf45320 */
[----:B------:R-:W-:Y:S01]  /*0eb0*/  ULDC UR5, c[0x0][0x2f0] ;  /* 0x0000bc0000057ab9 */ /* 0x000fe20000000800 */
[----:B------:R-:W-:-:S04]  /*0ec0*/  USEL UR4, UR4, 0x1, UP0 ;  /* 0x0000000104047887 */ /* 0x000fc80008000000 */
[----:B------:R-:W-:Y:S01]  /*0ed0*/  UIMAD UR4, UR4, UR5, URZ ;  /* 0x00000005040472a4 */ /* 0x000fe2000f8e023f */
[----:B0-----:R-:W-:Y:S11]  /*0ee0*/  @P1 BRA `(.L_x_2414) ;  /* 0x0000000000281947 */ /* 0x001ff60003800000 */
        /* <DEDUP_REMOVED lines=10> */
.L_x_2414:
[----:B------:R-:W-:Y:S02]  /*0f90*/  IMAD.U32 R170, RZ, RZ, UR4 ;  /* 0x00000004ffaa7e24 */ /* 0x000fe4000f8e00ff */
[----:B------:R-:W-:Y:S01]  /*0fa0*/  IMAD.MOV.U32 R161, RZ, RZ, R46 ;  /* 0x000000ffffa17224 */ /* 0x000fe200078e002e */
[----:B------:R-:W-:Y:S06]  /*0fb0*/  @!P2 BRA `(.L_x_2415) ;  /* 0x000000000010a947 */ /* 0x000fec0003800000 */
[----:B------:R-:W-:-:S04]  /*0fc0*/  LEA R2, P0, R22, UR8, 0x2 ;  /* 0x0000000816027c11 */ /* 0x000fc8000f8010ff */
[----:B------:R-:W-:-:S05]  /*0fd0*/  LEA.HI.X R3, R22, UR9, R162, 0x2, P0 ;  /* 0x0000000916037c11 */ /* 0x000fca00080f14a2 */
[----:B------:R1:W5:Y:S01]  /*0fe0*/  LDG.E R170, desc[UR36][R2.64] ;  /* 0x0000002402aa7981 */ /* 0x000362000c1e1900 */
[----:B------:R-:W-:Y:S05]  /*0ff0*/  BRA `(.L_x_2416) ;  /* 0x0000000000247947 */ /* 0x000fea0003800000 */
.L_x_2415:
        /* <DEDUP_REMOVED lines=8> */
[----:B--2---:R-:W-:-:S07]  /*1080*/  IADD3 R170, -R170, R5, RZ ;  /* 0x00000005aaaa7210 */ /* 0x004fce0007ffe1ff */
.L_x_2416:
[----:B------:R-:W2:Y:S01]  /*1090*/  LDC R172, c[0x0][0x448] ;  /* 0x00011200ffac7b82 */ /* 0x000ea20000000800 */
[----:B------:R-:W-:Y:S01]  /*10a0*/  IMAD.SHL.U32 R16, R45, 0x80, RZ ;  /* 0x000000802d107824 */ /* 0x000fe200078e00ff */
[----:B------:R-:W-:Y:S01]  /*10b0*/  CS2R R86, SRZ ;  /* 0x0000000000567805 */ /* 0x000fe2000001ff00 */
[----:B-----5:R-:W-:Y:S01]  /*10c0*/  IMAD.IADD R170, R170, 0x1, -R7 ;  /* 0x00000001aaaa7824 */ /* 0x020fe200078e0a07 */
[----:B------:R-:W-:Y:S01]  /*10d0*/  CS2R R84, SRZ ;  /* 0x0000000000547805 */ /* 0x000fe2000001ff00 */
[----:B------:R-:W-:Y:S01]  /*10e0*/  VIADD R0, R16, 0x7f ;  /* 0x0000007f10007836 */ /* 0x000fe20000000000 */
[----:B------:R-:W-:Y:S01]  /*10f0*/  CS2R R82, SRZ ;  /* 0x0000000000527805 */ /* 0x000fe2000001ff00 */
[----:B------:R-:W-:Y:S01]  /*1100*/  IMAD.MOV.U32 R20, RZ, RZ, RZ ;  /* 0x000000ffff147224 */ /* 0x000fe200078e00ff */
[----:B------:R-:W-:Y:S02]  /*1110*/  CS2R R80, SRZ ;  /* 0x0000000000507805 */ /* 0x000fe4000001ff00 */
[----:B------:R-:W-:-:S02]  /*1120*/  CS2R R78, SRZ ;  /* 0x00000000004e7805 */ /* 0x000fc4000001ff00 */
[----:B------:R-:W-:Y:S02]  /*1130*/  CS2R R76, SRZ ;  /* 0x00000000004c7805 */ /* 0x000fe4000001ff00 */
[----:B------:R-:W-:Y:S02]  /*1140*/  CS2R R74, SRZ ;  /* 0x00000000004a7805 */ /* 0x000fe4000001ff00 */
[----:B------:R-:W-:Y:S02]  /*1150*/  CS2R R32, SRZ ;  /* 0x0000000000207805 */ /* 0x000fe4000001ff00 */
        /* <DEDUP_REMOVED lines=11> */
[----:B--2---:R-:W-:Y:S02]  /*1210*/  ISETP.NE.AND P0, PT, R172, 0x1, PT ;  /* 0x00000001ac00780c */ /* 0x004fe40003f05270 */
        /* <DEDUP_REMOVED lines=11> */
[----:B------:R-:W-:Y:S01]  /*12d0*/  MOV R8, RZ ;  /* 0x000000ff00087202 */ /* 0x000fe20000000f00 */
[----:B-1----:R-:W1:Y:S01]  /*12e0*/  @P0 LDC R3, c[0x0][0x44c] ;  /* 0x00011300ff030b82 */ /* 0x002e620000000800 */
[----:B------:R-:W-:Y:S02]  /*12f0*/  IMAD.MOV.U32 R95, RZ, RZ, RZ ;  /* 0x000000ffff5f7224 */ /* 0x000fe400078e00ff */
[----:B------:R-:W-:Y:S02]  /*1300*/  IMAD.MOV.U32 R10, RZ, RZ, RZ ;  /* 0x000000ffff0a7224 */ /* 0x000fe400078e00ff */
[----:B------:R-:W-:Y:S02]  /*1310*/  IMAD.MOV.U32 R97, RZ, RZ, RZ ;  /* 0x000000ffff617224 */ /* 0x000fe400078e00ff */
[----:B------:R-:W-:Y:S01]  /*1320*/  IMAD.MOV.U32 R99, RZ, RZ, RZ ;  /* 0x000000ffff637224 */ /* 0x000fe200078e00ff */
[----:B------:R-:W2:Y:S01]  /*1330*/  @P0 LDC R5, c[0x0][0x450] ;  /* 0x00011400ff050b82 */ /* 0x000ea20000000800 */
[----:B-1----:R-:W-:Y:S01]  /*1340*/  @P0 IMAD.HI.U32 R2, R0, R3, RZ ;  /* 0x0000000300020227 */ /* 0x002fe200078e00ff */
[----:B0-----:R-:W-:-:S04]  /*1350*/  IADD3 R3, R170, 0x60, -R171 ;  /* 0x00000060aa037810 */ /* 0x001fc80007ffe8ab */
[----:B--2---:R-:W-:Y:S01]  /*1360*/  @P0 SHF.R.U32.HI R0, RZ, R5, R2 ;  /* 0x00000005ff000219 */ /* 0x004fe20000011602 */
[----:B------:R-:W-:Y:S01]  /*1370*/  VIADD R2, R170, 0x5f ;  /* 0x0000005faa027836 */ /* 0x000fe20000000000 */
[----:B------:R-:W-:-:S03]  /*1380*/  PLOP3.LUT P0, PT, PT, PT, PT, 0x80, 0x0 ;  /* 0x000000000000781c */ /* 0x000fc60003f0f070 */
[----:B------:R-:W-:Y:S02]  /*1390*/  IMAD.IADD R0, R3, 0x1, R0 ;  /* 0x0000000103007824 */ /* 0x000fe400078e0200 */
[----:B------:R-:W-:-:S04]  /*13a0*/  IMAD.HI R2, R2, 0x2aaaaaab, RZ ;  /* 0x2aaaaaab02027827 */ /* 0x000fc800078e02ff */
[----:B------:R-:W-:Y:S01]  /*13b0*/  IMAD.HI R0, R0, 0x2aaaaaab, RZ ;  /* 0x2aaaaaab00007827 */ /* 0x000fe200078e02ff */
[----:B------:R-:W-:-:S04]  /*13c0*/  SHF.R.U32.HI R3, RZ, 0x1f, R2 ;  /* 0x0000001fff037819 */ /* 0x000fc80000011602 */
[----:B------:R-:W-:Y:S02]  /*13d0*/  SHF.R.U32.HI R5, RZ, 0x1f, R0 ;  /* 0x0000001fff057819 */ /* 0x000fe40000011600 */
[----:B------:R-:W-:Y:S02]  /*13e0*/  LEA.HI.SX32 R3, R2, R3, 0x1c ;  /* 0x0000000302037211 */ /* 0x000fe400078fe2ff */
[----:B------:R-:W-:Y:S01]  /*13f0*/  LEA.HI.SX32 R2, R0, R5, 0x1c ;  /* 0x0000000500027211 */ /* 0x000fe200078fe2ff */
[----:B------:R-:W-:-:S03]  /*1400*/  IMAD.MOV.U32 R0, RZ, RZ, RZ ;  /* 0x000000ffff007224 */ /* 0x000fc600078e00ff */
[----:B------:R-:W-:-:S04]  /*1410*/  VIMNMX R73, R3, R2, PT ;  /* 0x0000000203497248 */ /* 0x000fc80003fe0100 */
[----:B------:R-:W-:-:S13]  /*1420*/  ISETP.GE.AND P1, PT, R73, 0x1, PT ;  /* 0x000000014900780c */ /* 0x000fda0003f26270 */
        /* <DEDUP_REMOVED lines=32> */
.L_x_2418:
[----:B------:R-:W-:Y:S02]  /*1630*/  LEA.HI R0, R164, R164, RZ, 0x1 ;  /* 0x000000a4a4007211 */ /* 0x000fe400078f08ff */
[----:B------:R-:W-:Y:S02]  /*1640*/  R2UR UR4, R169 ;  /* 0x00000000a90472ca */ /* 0x000fe400000e0000 */
[----:B------:R-:W-:-:S05]  /*1650*/  LOP3.LUT R3, R0, 0xfffffffe, RZ, 0xc0, !PT ;  /* 0xfffffffe00037812 */ /* 0x000fca00078ec0ff */
[----:B------:R-:W-:-:S05]  /*1660*/  IMAD.IADD R0, R164, 0x1, -R3 ;  /* 0x00000001a4007824 */ /* 0x000fca00078e0a03 */
[----:B------:R-:W-:Y:S01]  /*1670*/  SHF.L.U32 R0, R0, 0x1f, RZ ;  /* 0x0000001f00007819 */ /* 0x000fe200000006ff */
[----:B------:R-:W-:-:S03]  /*1680*/  IMAD.U32 R2, RZ, RZ, UR4 ;  /* 0x00000004ff027e24 */ /* 0x000fc6000f8e00ff */
[----:B------:R-:W0:Y:S02]  /*1690*/  SYNCS.PHASECHK.TRANS64.TRYWAIT P1, [UR39+0x2a800], R0 ;  /* 0x02a80000ff0075a7 */ /* 0x000e240008020167 */
[----:B------:R-:W-:Y:S01]  /*16a0*/  ISETP.NE.AND P0, PT, R2, 0x3, PT ;  /* 0x000000030200780c */ /* 0x000fe20003f05270 */
[----:B0-----:R-:W-:-:S12]  /*16b0*/  @!P1 BRA `(.L_x_2419) ;  /* 0x000000e400509947 */ /* 0x001fd80003800000 */
.L_x_2560:
[----:B------:R-:W-:Y:S05]  /*16c0*/  @!P0 BRA `(.L_x_2420) ;  /* 0x0000000000048947 */ /* 0x000fea0003800000 */
[----:B------:R-:W-:Y:S01]  /*16d0*/  BPT.TRAP 0x1 ;  /* 0x000000040000795c */ /* 0x000fe20000300000 */
.L_x_2420:
[----:B0-----:R-:W-:Y:S02]  /*16e0*/  IMAD.U32 R0, RZ, RZ, UR38 ;  /* 0x00000026ff007e24 */ /* 0x001fe4000f8e00ff */
[----:B------:R-:W-:-:S03]  /*16f0*/  IMAD.U32 R3, RZ, RZ, UR60 ;  /* 0x0000003cff037e24 */ /* 0x000fc6000f8e00ff */
[----:B------:R-:W-:Y:S02]  /*1700*/  LEA R0, R0, UR39, 0x3 ;  /* 0x0000002700007c11 */ /* 0x000fe4000f8e18ff */
[----:B------:R-:W-:-:S04]  /*1710*/  SHF.L.U32 R3, R3, 0x1f, RZ ;  /* 0x0000001f03037819 */ /* 0x000fc800000006ff */
[----:B------:R0:W1:Y:S01]  /*1720*/  SYNCS.PHASECHK.TRANS64.TRYWAIT P1, [R0+URZ+0x2a830], R3 ;  /* 0x02a83003000075a7 */ /* 0x000062000802017f */
[----:B------:R-:W-:Y:S05]  /*1730*/  @!P0 BRA `(.L_x_2421) ;  /* 0x0000000000048947 */ /* 0x000fea0003800000 */
[----:B------:R-:W-:Y:S01]  /*1740*/  BPT.TRAP 0x1 ;  /* 0x000000040000795c */ /* 0x000fe20000300000 */
.L_x_2421:
[----:B-1----:R-:W-:Y:S05]  /*1750*/  @P1 BRA `(.L_x_2422) ;  /* 0x0000000000081947 */ /* 0x002fea0003800000 */
[----:B------:R-:W1:Y:S02]  /*1760*/  SYNCS.PHASECHK.TRANS64.TRYWAIT P1, [R0+URZ+0x2a830], R3 ;  /* 0x02a83003000075a7 */ /* 0x000e64000802017f */
[----:B-1----:R-:W-:Y:S05]  /*1770*/  @!P1 BRA `(.L_x_2423) ;  /* 0x000000e400389947 */ /* 0x002fea0003800000 */
.L_x_2422:
        /* <DEDUP_REMOVED lines=11> */
[----:B------:R-:W-:Y:S01]  /*1830*/  MOV R6, UR8 ;  /* 0x0000000800067c02 */ /* 0x000fe20008000f00 */
        /* <DEDUP_REMOVED lines=83> */
.L_x_2424:
[----:B------:R-:W-:Y:S01]  /*1d70*/  ISETP.NE.AND P4, PT, R172, 0x1, PT ;  /* 0x00000001ac00780c */ /* 0x000fe20003f85270 */
[----:B------:R-:W-:Y:S01]  /*1d80*/  IMAD.IADD R2, R19, 0x1, R16 ;  /* 0x0000000113027824 */ /* 0x000fe200078e0210 */
[----:B------:R-:W-:Y:S01]  /*1d90*/  ULDC UR4, c[0x0][0x988] ;  /* 0x0002620000047ab9 */ /* 0x000fe20000000800 */
[----:B------:R-:W2:Y:S10]  /*1da0*/  S2UR UR5, SR_CgaCtaId ;  /* 0x00000000000579c3 */ /* 0x000eb40000008800 */
[----:B01----:R-:W0:Y:S08]  /*1db0*/  @P4 LDC R3, c[0x0][0x44c] ;  /* 0x00011300ff034b82 */ /* 0x003e300000000800 */
[----:B------:R-:W1:Y:S01]  /*1dc0*/  @P4 LDC R4, c[0x0][0x450] ;  /* 0x00011400ff044b82 */ /* 0x000e620000000800 */
[----:B0-----:R-:W-:-:S05]  /*1dd0*/  @P4 IMAD.HI.U32 R3, R2, R3, RZ ;  /* 0x0000000302034227 */ /* 0x001fca00078e00ff */
[----:B-1----:R-:W-:Y:S01]  /*1de0*/  @P4 SHF.R.U32.HI R2, RZ, R4, R3 ;  /* 0x00000004ff024219 */ /* 0x002fe20000011603 */
[----:B------:R-:W-:Y:S02]  /*1df0*/  IMAD.MOV.U32 R4, RZ, RZ, -0x60 ;  /* 0xffffffa0ff047424 */ /* 0x000fe400078e00ff */
[C---:B------:R-:W-:Y:S02]  /*1e00*/  IMAD R3, R73.reuse, -0x60, R170 ;  /* 0xffffffa049037824 */ /* 0x040fe400078e02aa */
[----:B------:R-:W0:Y:S01]  /*1e10*/  SHFL.IDX PT, R8, R2, 0x1, 0x1c1f ;  /* 0x003c1f0002087f89 */ /* 0x000e2200000e0000 */
[----:B------:R-:W-:Y:S02]  /*1e20*/  IMAD R5, R73, R4, 0x61 ;  /* 0x0000006149057424 */ /* 0x000fe400078e0204 */
[----:B------:R-:W-:Y:S01]  /*1e30*/  VIADD R3, R3, 0x60 ;  /* 0x0000006003037836 */ /* 0x000fe20000000000 */
[----:B------:R-:W1:Y:S01]  /*1e40*/  SHFL.IDX PT, R2, R2, RZ, 0x1c1f ;  /* 0x001c1fff02027589 */ /* 0x000e6200000e0000 */
[----:B------:R-:W-:-:S02]  /*1e50*/  IMAD R5, R18, -0x2, R5 ;  /* 0xfffffffe12057824 */ /* 0x000fc400078e0205 */
[----:B------:R-:W-:-:S03]  /*1e60*/  IMAD R3, R18, -0x2, R3 ;  /* 0xfffffffe12037824 */ /* 0x000fc600078e0203 */
[----:B------:R-:W-:-:S04]  /*1e70*/  IADD3 R4, -R171, R5, R170 ;  /* 0x00000005ab047210 */ /* 0x000fc80007ffe1aa */
[----:B0-----:R-:W-:-:S04]  /*1e80*/  VIADDMNMX R8, R8, R4, R3, PT ;  /* 0x0000000408087246 */ /* 0x001fc80003800103 */
        /* <DEDUP_REMOVED lines=8> */
[C---:B------:R-:W-:Y:S02]  /*1f10*/  ISETP.GT.AND P2, PT, R8.reuse, 0x10, PT ;  /* 0x000000100800780c */ /* 0x040fe40003f44270 */
[----:B------:R-:W-:Y:S02]  /*1f20*/  FSEL R31, R31, -INF , P1 ;  /* 0xff8000001f1f7808 */ /* 0x000fe40000800000 */
[----:B------:R-:W-:Y:S02]  /*1f30*/  FMNMX.FTZ R10, R75, R10, !PT ;  /* 0x0000000a4b0a7209 */ /* 0x000fe40007810000 */
        /* <DEDUP_REMOVED lines=57> */
[----:B------:R-:W-:Y:S02]  /*22d0*/  FSEL R71, R71, -INF , P1 ;  /* 0xff80000047477808 */ /* 0x000fe40000800000 */
[----:B------:R-:W-:Y:S02]  /*22e0*/  FMNMX.FTZ R10, R103, R10, !PT ;  /* 0x0000000a670a7209 */ /* 0x000fe40007810000 */
[----:B-1----:R-:W-:Y:S01]  /*22f0*/  VIADDMNMX R4, R2, R4, R3, PT ;  /* 0x0000000402047246 */ /* 0x002fe20003800103 */
[----:B------:R-:W-:Y:S01]  /*2300*/  IMAD.U32 R2, RZ, RZ, UR4 ;  /* 0x00000004ff027e24 */ /* 0x000fe2000f8e00ff */
[----:B------:R-:W-:-:S02]  /*2310*/  FMNMX.FTZ R10, R71, R10, !PT ;  /* 0x0000000a470a7209 */ /* 0x000fc40007810000 */
[C---:B------:R-:W-:Y:S02]  /*2320*/  ISETP.GT.AND P1, PT, R4.reuse, RZ, PT ;  /* 0x000000ff0400720c */ /* 0x040fe40003f24270 */
[C---:B------:R-:W-:Y:S01]  /*2330*/  ISETP.GT.AND P2, PT, R4.reuse, 0x1, PT ;  /* 0x000000010400780c */ /* 0x040fe20003f44270 */
[----:B------:R-:W0:Y:S01]  /*2340*/  SHFL.BFLY PT, R5, R10, 0x2, 0x1f ;  /* 0x0c401f000a057f89 */ /* 0x000e2200000e0000 */
[----:B------:R-:W-:Y:S02]  /*2350*/  ISETP.GT.AND P3, PT, R4, 0x8, PT ;  /* 0x000000080400780c */ /* 0x000fe40003f64270 */
[----:B------:R-:W-:Y:S02]  /*2360*/  FSEL R25, R25, -INF , P2 ;  /* 0xff80000019197808 */ /* 0x000fe40001000000 */
[----:B------:R-:W-:Y:S02]  /*2370*/  FSEL R9, R28, -INF , P3 ;  /* 0xff8000001c097808 */ /* 0x000fe40001800000 */
[----:B------:R-:W-:-:S02]  /*2380*/  ISETP.GT.AND P2, PT, R4, 0x10, PT ;  /* 0x000000100400780c */ /* 0x000fc40003f44270 */
[----:B------:R-:W-:Y:S02]  /*2390*/  ISETP.GT.AND P3, PT, R4, 0x18, PT ;  /* 0x000000180400780c */ /* 0x000fe40003f64270 */
[----:B------:R-:W-:Y:S02]  /*23a0*/  FSEL R11, R32, -INF , P2 ;  /* 0xff800000200b7808 */ /* 0x000fe40001000000 */
[----:B------:R-:W-:Y:S02]  /*23b0*/  FSEL R13, R36, -INF , P3 ;  /* 0xff800000240d7808 */ /* 0x000fe40001800000 */
[----:B------:R-:W-:Y:S02]  /*23c0*/  R2UR UR4, R0 ;  /* 0x00000000000472ca */ /* 0x000fe400000e0000 */
[----:B0-----:R-:W-:-:S11]  /*23d0*/  FMNMX.FTZ R8, R10, R5, !PT ;  /* 0x000000050a087209 */ /* 0x001fd60007810000 */
[----:B------:R-:W-:Y:S01]  /*23e0*/  UIADD3 UR4, UR4, 0x2a840, URZ ;  /* 0x0002a84004047890 */ /* 0x000fe2000fffe03f */
[----:B------:R-:W0:Y:S03]  /*23f0*/  SHFL.BFLY PT, R5, R8, 0x1, 0x1f ;  /* 0x0c201f0008057f89 */ /* 0x000e2600000e0000 */
[----:B--2---:R-:W-:-:S09]  /*2400*/  UPRMT UR4, UR5, 0x654, UR4 ;  /* 0x0000065405047896 */ /* 0x004fd20008000004 */
[----:B------:R-:W-:Y:S01]  /*2410*/  SYNCS.ARRIVE.TRANS64.RED.A1T0 RZ, [UR4], RZ ;  /* 0x000000ffffff79a7 */ /* 0x000fe20008100404 */
[----:B0-----:R-:W-:Y:S02]  /*2420*/  FMNMX.FTZ R3, R8, R5, !PT ;  /* 0x0000000508037209 */ /* 0x001fe40007810000 */
[----:B------:R-:W-:Y:S02]  /*2430*/  FSEL R5, R24, -INF , P1 ;  /* 0xff80000018057808 */ /* 0x000fe40000800000 */
[----:B------:R-:W-:Y:S01]  /*2440*/  ISETP.GT.AND P1, PT, R4, 0x9, PT ;  /* 0x000000090400780c */ /* 0x000fe20003f24270 */
[----:B------:R-:W-:Y:S01]  /*2450*/  FMUL.FTZ R10, R3, R2 ;  /* 0x00000002030a7220 */ /* 0x000fe20000410000 */
[----:B------:R-:W-:Y:S02]  /*2460*/  FMNMX.FTZ R8, R5, R25, !PT ;  /* 0x0000001905087209 */ /* 0x000fe40007810000 */
[----:B------:R-:W-:Y:S02]  /*2470*/  FSEL R29, R29, -INF , P1 ;  /* 0xff8000001d1d7808 */ /* 0x000fe40000800000 */
[----:B------:R-:W-:-:S02]  /*2480*/  FMNMX.FTZ R8, R9, R8, !PT ;  /* 0x0000000809087209 */ /* 0x000fc40007810000 */
[C---:B------:R-:W-:Y:S02]  /*2490*/  ISETP.GT.AND P1, PT, R4.reuse, 0x11, PT ;  /* 0x000000110400780c */ /* 0x040fe40003f24270 */
[----:B------:R-:W-:Y:S02]  /*24a0*/  FMNMX.FTZ R8, R29, R8, !PT ;  /* 0x000000081d087209 */ /* 0x000fe40007810000 */
[----:B------:R-:W-:Y:S02]  /*24b0*/  FSEL R33, R33, -INF , P1 ;  /* 0xff80000021217808 */ /* 0x000fe40000800000 */
[----:B------:R-:W-:Y:S02]  /*24c0*/  FMNMX.FTZ R8, R11, R8, !PT ;  /* 0x000000080b087209 */ /* 0x000fe40007810000 */
[----:B------:R-:W-:Y:S02]  /*24d0*/  FSETP.NEU.FTZ.AND P2, PT, R3, -INF , PT ;  /* 0xff8000000300780b */ /* 0x000fe40003f5d000 */
[----:B------:R-:W-:-:S02]  /*24e0*/  ISETP.GT.AND P1, PT, R4, 0x19, PT ;  /* 0x000000190400780c */ /* 0x000fc40003f24270 */
[----:B------:R-:W-:Y:S02]  /*24f0*/  FMNMX.FTZ R8, R33, R8, !PT ;  /* 0x0000000821087209 */ /* 0x000fe40007810000 */
[----:B------:R-:W-:Y:S02]  /*2500*/  FSEL R10, R10, RZ, P2 ;  /* 0x000000ff0a0a7208 */ /* 0x000fe40001000000 */
[C---:B------:R-:W-:Y:S02]  /*2510*/  ISETP.GT.AND P2, PT, R4.reuse, 0x20, PT ;  /* 0x000000200400780c */ /* 0x040fe40003f44270 */
        /* <DEDUP_REMOVED lines=9> */
[----:B------:R-:W0:Y:S01]  /*25b0*/  @P4 LDC R40, c[0x0][0x450] ;  /* 0x00011400ff284b82 */ /* 0x000e220000000800 */
[C---:B------:R-:W-:Y:S01]  /*25c0*/  ISETP.GT.AND P2, PT, R4.reuse, 0x28, PT ;  /* 0x000000280400780c */ /* 0x040fe20003f44270 */
[----:B------:R-:W-:Y:S01]  /*25d0*/  MUFU.EX2 R159, R75 ;  /* 0x0000004b009f7308 */ /* 0x000fe20000000800 */
        /* <DEDUP_REMOVED lines=10> */
[C---:B------:R-:W-:Y:S01]  /*2680*/  ISETP.GT.AND P2, PT, R4.reuse, 0x30, PT ;  /* 0x000000300400780c */ /* 0x040fe20003f44270 */
        /* <DEDUP_REMOVED lines=28> */
[----:B------:R1:W2:Y:S01]  /*2850*/  MUFU.EX2 R20, R79 ;  /* 0x0000004f00147308 */ /* 0x0002a20000000800 */
        /* <DEDUP_REMOVED lines=11> */
[----:B------:R-:W-:Y:S01]  /*2910*/  FFMA.FTZ R10, R71, R2, -R10 ;  /* 0x00000002470a7223 */ /* 0x000fe2000001080a */
[----:B------:R-:W-:-:S02]  /*2920*/  ISETP.GT.AND P1, PT, R4, 0x49, PT ;  /* 0x000000490400780c */ /* 0x000fc40003f24270 */
[----:B-1----:R-:W-:Y:S02]  /*2930*/  CS2R R78, SRZ ;  /* 0x00000000004e7805 */ /* 0x002fe4000001ff00 */
[----:B------:R-:W-:Y:S01]  /*2940*/  FSEL R39, R60, -INF , P2 ;  /* 0xff8000003c277808 */ /* 0x000fe20001000000 */
[----:B------:R1:W3:Y:S01]  /*2950*/  MUFU.EX2 R24, R83 ;  /* 0x0000005300187308 */ /* 0x0002e20000000800 */
[----:B------:R-:W-:Y:S02]  /*2960*/  FMNMX.FTZ R8, R57, R8, !PT ;  /* 0x0000000839087209 */ /* 0x000fe40007810000 */
[----:B------:R-:W-:Y:S02]  /*2970*/  CS2R R70, SRZ ;  /* 0x0000000000467805 */ /* 0x000fe4000001ff00 */
[----:B------:R-:W-:Y:S02]  /*2980*/  ISETP.GT.AND P2, PT, R4, 0x50, PT ;  /* 0x000000500400780c */ /* 0x000fe40003f44270 */
[----:B------:R-:W-:-:S02]  /*2990*/  FSEL R61, R61, -INF , P1 ;  /* 0xff8000003d3d7808 */ /* 0x000fc40000800000 */
[----:B------:R-:W-:Y:S01]  /*29a0*/  FMNMX.FTZ R8, R39, R8, !PT ;  /* 0x0000000827087209 */ /* 0x000fe20007810000 */
[----:B------:R-:W-:Y:S01]  /*29b0*/  MUFU.EX2 R85, R85 ;  /* 0x0000005500557308 */ /* 0x000fe20000000800 */
[----:B------:R-:W-:Y:S02]  /*29c0*/  ISETP.GT.AND P1, PT, R4, 0x51, PT ;  /* 0x000000510400780c */ /* 0x000fe40003f24270 */
[----:B-1----:R-:W-:Y:S02]  /*29d0*/  CS2R R82, SRZ ;  /* 0x0000000000527805 */ /* 0x002fe4000001ff00 */
[----:B------:R-:W-:Y:S02]  /*29e0*/  FSEL R43, R64, -INF , P2 ;  /* 0xff800000402b7808 */ /* 0x000fe40001000000 */
[----:B------:R-:W-:Y:S02]  /*29f0*/  FMNMX.FTZ R8, R61, R8, !PT ;  /* 0x000000083d087209 */ /* 0x000fe40007810000 */
[----:B------:R-:W-:Y:S01]  /*2a00*/  ISETP.GT.AND P2, PT, R4, 0x58, PT ;  /* 0x000000580400780c */ /* 0x000fe20003f44270 */
[----:B------:R1:W4:Y:S01]  /*2a10*/  MUFU.EX2 R26, R87 ;  /* 0x00000057001a7308 */ /* 0x0003220000000800 */
[----:B------:R-:W-:-:S02]  /*2a20*/  FSEL R65, R65, -INF , P1 ;  /* 0xff80000041417808 */ /* 0x000fc40000800000 */
[----:B------:R-:W-:Y:S02]  /*2a30*/  FMNMX.FTZ R8, R43, R8, !PT ;  /* 0x000000082b087209 */ /* 0x000fe40007810000 */
[----:B------:R-:W-:Y:S02]  /*2a40*/  ISETP.GT.AND P1, PT, R4, 0x59, PT ;  /* 0x000000590400780c */ /* 0x000fe40003f24270 */
[----:B------:R-:W-:Y:S01]  /*2a50*/  FSEL R47, R68, -INF , P2 ;  /* 0xff800000442f7808 */ /* 0x000fe20001000000 */
[----:B------:R-:W-:Y:S01]  /*2a60*/  MUFU.EX2 R89, R89 ;  /* 0x0000005900597308 */ /* 0x000fe20000000800 */
[----:B------:R-:W-:Y:S02]  /*2a70*/  FMNMX.FTZ R8, R65, R8, !PT ;  /* 0x0000000841087209 */ /* 0x000fe40007810000 */
[----:B-1----:R-:W-:Y:S02]  /*2a80*/  CS2R R86, SRZ ;  /* 0x0000000000567805 */ /* 0x002fe4000001ff00 */
[----:B------:R-:W-:-:S02]  /*2a90*/  FSEL R69, R69, -INF , P1 ;  /* 0xff80000045457808 */ /* 0x000fc40000800000 */
[----:B------:R-:W-:Y:S02]  /*2aa0*/  FMNMX.FTZ R8, R47, R8, !PT ;  /* 0x000000082f087209 */ /* 0x000fe40007810000 */
[----:B--2---:R-:W-:Y:S01]  /*2ab0*/  F2FP.F16.F32.PACK_AB R153, R20, R77 ;  /* 0x0000004d1499723e */ /* 0x004fe200000000ff */
[----:B------:R-:W1:Y:S01]  /*2ac0*/  MUFU.EX2 R28, R91 ;  /* 0x0000005b001c7308 */ /* 0x000e620000000800 */
[----:B------:R-:W-:Y:S02]  /*2ad0*/  FMNMX.FTZ R8, R69, R8, !PT ;  /* 0x0000000845087209 */ /* 0x000fe40007810000 */
[----:B---3--:R-:W-:Y:S02]  /*2ae0*/  F2FP.F16.F32.PACK_AB R155, R24, R81 ;  /* 0x00000051189b723e */ /* 0x008fe400000000ff */
[----:B----4-:R-:W-:Y:S01]  /*2af0*/  F2FP.F16.F32.PACK_AB R149, R26, R85 ;  /* 0x000000551a95723e */ /* 0x010fe200000000ff */
[----:B------:R-:W2:Y:S02]  /*2b00*/  SHFL.BFLY PT, R75, R8, 0x2, 0x1f ;  /* 0x0c401f00084b7f89 */ /* 0x000ea400000e0000 */
[----:B------:R-:W-:Y:S08]  /*2b10*/  MUFU.EX2 R93, R93 ;  /* 0x0000005d005d7308 */ /* 0x000ff00000000800 */
[----:B------:R3:W4:Y:S01]  /*2b20*/  MUFU.EX2 R30, R51 ;  /* 0x00000033001e7308 */ /* 0x0007220000000800 */
[----:B-1----:R-:W-:-:S07]  /*2b30*/  F2FP.F16.F32.PACK_AB R151, R28, R89 ;  /* 0x000000591c97723e */ /* 0x002fce00000000ff */
[----:B------:R-:W-:Y:S01]  /*2b40*/  MUFU.EX2 R95, R95 ;  /* 0x0000005f005f7308 */ /* 0x000fe20000000800 */
[----:B---3--:R-:W-:Y:S02]  /*2b50*/  CS2R R50, SRZ ;  /* 0x0000000000327805 */ /* 0x008fe4000001ff00 */
[----:B--2---:R-:W-:-:S05]  /*2b60*/  FMNMX.FTZ R75, R8, R75, !PT ;  /* 0x0000004b084b7209 */ /* 0x004fca0007810000 */
[----:B------:R1:W2:Y:S01]  /*2b70*/  MUFU.EX2 R32, R55 ;  /* 0x0000003700207308 */ /* 0x0002a20000000800 */
[----:B----4-:R-:W-:Y:S01]  /*2b80*/  F2FP.F16.F32.PACK_AB R145, R30, R93 ;  /* 0x0000005d1e91723e */ /* 0x010fe200000000ff */
[----:B------:R-:W3:Y:S06]  /*2b90*/  SHFL.BFLY PT, R4, R75, 0x1, 0x1f ;  /* 0x0c201f004b047f89 */ /* 0x000eec00000e0000 */
[----:B------:R-:W-:Y:S01]  /*2ba0*/  MUFU.EX2 R97, R97 ;  /* 0x0000006100617308 */ /* 0x000fe20000000800 */
[----:B-1----:R-:W-:-:S07]  /*2bb0*/  CS2R R54, SRZ ;  /* 0x0000000000367805 */ /* 0x002fce000001ff00 */
[----:B------:R1:W4:Y:S01]  /*2bc0*/  MUFU.EX2 R34, R59 ;  /* 0x0000003b00227308 */ /* 0x0003220000000800 */
[----:B--2---:R-:W-:-:S07]  /*2bd0*/  F2FP.F16.F32.PACK_AB R147, R32, R95 ;  /* 0x0000005f2093723e */ /* 0x004fce00000000ff */
[----:B------:R-:W-:Y:S01]  /*2be0*/  MUFU.EX2 R99, R99 ;  /* 0x0000006300637308 */ /* 0x000fe20000000800 */
[----:B-1----:R-:W-:Y:S02]  /*2bf0*/  CS2R R58, SRZ ;  /* 0x00000000003a7805 */ /* 0x002fe4000001ff00 */
[----:B---3--:R-:W-:Y:S02]  /*2c00*/  FMNMX.FTZ R4, R75, R4, !PT ;  /* 0x000000044b047209 */ /* 0x008fe40007810000 */
[----:B------:R-:W-:Y:S02]  /*2c10*/  CS2R R74, SRZ ;  /* 0x00000000004a7805 */ /* 0x000fe4000001ff00 */
[C---:B------:R-:W-:Y:S01]  /*2c20*/  FSETP.NEU.FTZ.AND P1, PT, R4.reuse, -INF , PT ;  /* 0xff8000000400780b */ /* 0x040fe20003f3d000 */
[----:B------:R-:W-:Y:S01]  /*2c30*/  FMUL.FTZ R8, R4, R2 ;  /* 0x0000000204087220 */ /* 0x000fe20000410000 */
[----:B------:R-:W1:Y:S01]  /*2c40*/  MUFU.EX2 R36, R63 ;  /* 0x0000003f00247308 */ /* 0x000e620000000800 */
[----:B----4-:R-:W-:-:S03]  /*2c50*/  F2FP.F16.F32.PACK_AB R141, R34, R97 ;  /* 0x00000061228d723e */ /* 0x010fc600000000ff */
[----:B------:R-:W-:-:S04]  /*2c60*/  FSEL R8, R8, RZ, P1 ;  /* 0x000000ff08087208 */ /* 0x000fc80000800000 */
        /* <DEDUP_REMOVED lines=17> */
[----:B--2---:R-:W2:Y:S01]  /*2d80*/  @P4 LDC R29, c[0x0][0x44c] ;  /* 0x00011300ff1d4b82 */ /* 0x004ea20000000800 */
[-CC-:B------:R-:W-:Y:S01]  /*2d90*/  FFMA.FTZ R31, R31, R2.reuse, -R8.reuse ;  /* 0x000000021f1f7223 */ /* 0x180fe20000010808 */
[-CC-:B------:R-:W-:Y:S01]  /*2da0*/  FFMA.FTZ R53, R53, R2.reuse, -R8.reuse ;  /* 0x0000000235357223 */ /* 0x180fe20000010808 */
[-CC-:B------:R-:W-:Y:S01]  /*2db0*/  FFMA.FTZ R35, R35, R2.reuse, -R8.reuse ;  /* 0x0000000223237223 */ /* 0x180fe20000010808 */
[-CC-:B------:R-:W-:Y:S01]  /*2dc0*/  FFMA.FTZ R57, R57, R2.reuse, -R8.reuse ;  /* 0x0000000239397223 */ /* 0x180fe20000010808 */
[-CC-:B------:R-:W-:Y:S01]  /*2dd0*/  FFMA.FTZ R39, R39, R2.reuse, -R8.reuse ;  /* 0x0000000227277223 */ /* 0x180fe20000010808 */
[-CC-:B------:R-:W-:Y:S01]  /*2de0*/  FFMA.FTZ R61, R61, R2.reuse, -R8.reuse ;  /* 0x000000023d3d7223 */ /* 0x180fe20000010808 */
[----:B------:R3:W4:Y:S01]  /*2df0*/  MUFU.EX2 R156, R25 ;  /* 0x00000019009c7308 */ /* 0x0007220000000800 */
[-CC-:B------:R-:W-:Y:S01]  /*2e00*/  FFMA.FTZ R43, R43, R2.reuse, -R8.reuse ;  /* 0x000000022b2b7223 */ /* 0x180fe20000010808 */
[-CC-:B------:R-:W-:Y:S01]  /*2e10*/  FFMA.FTZ R65, R65, R2.reuse, -R8.reuse ;  /* 0x0000000241417223 */ /* 0x180fe20000010808 */
[-CC-:B------:R-:W-:Y:S01]  /*2e20*/  FFMA.FTZ R47, R47, R2.reuse, -R8.reuse ;  /* 0x000000022f2f7223 */ /* 0x180fe20000010808 */
[----:B------:R-:W-:Y:S01]  /*2e30*/  FFMA.FTZ R8, R69, R2, -R8 ;  /* 0x0000000245087223 */ /* 0x000fe20000010808 */
[----:B-1----:R-:W-:-:S02]  /*2e40*/  F2FP.F16.F32.PACK_AB R143, R36, R99 ;  /* 0x00000063248f723e */ /* 0x002fc400000000ff */
[----:B------:R-:W-:Y:S02]  /*2e50*/  CS2R R68, SRZ ;  /* 0x0000000000447805 */ /* 0x000fe4000001ff00 */
[----:B------:R-:W-:Y:S01]  /*2e60*/  CS2R R62, SRZ ;  /* 0x00000000003e7805 */ /* 0x000fe2000001ff00 */
[----:B------:R-:W1:Y:S01]  /*2e70*/  MUFU.EX2 R9, R9 ;  /* 0x0000000900097308 */ /* 0x000e620000000800 */
[----:B---3--:R-:W-:-:S07]  /*2e80*/  IMAD.MOV.U32 R25, RZ, RZ, R16 ;  /* 0x000000ffff197224 */ /* 0x008fce00078e0010 */
[----:B------:R-:W3:Y:S01]  /*2e90*/  MUFU.EX2 R11, R11 ;  /* 0x0000000b000b7308 */ /* 0x000ee20000000800 */
[----:B--2---:R-:W-:-:S04]  /*2ea0*/  @P4 IMAD.HI.U32 R29, R16, R29, RZ ;  /* 0x0000001d101d4227 */ /* 0x004fc800078e00ff */
[----:B----4-:R-:W-:Y:S01]  /*2eb0*/  FADD.FTZ R0, R5, R156 ;  /* 0x0000009c05007221 */ /* 0x010fe20000010000 */
[----:B------:R-:W-:Y:S02]  /*2ec0*/  F2FP.F16.F32.PACK_AB R156, R156, R5 ;  /* 0x000000059c9c723e */ /* 0x000fe400000000ff */
[----:B0-----:R-:W-:Y:S01]  /*2ed0*/  @P4 SHF.R.U32.HI R25, RZ, R40, R29 ;  /* 0x00000028ff194219 */ /* 0x001fe2000001161d */
[----:B------:R-:W-:Y:S01]  /*2ee0*/  FADD.FTZ R40, R157, R12 ;  /* 0x0000000c9d287221 */ /* 0x000fe20000010000 */
[----:B------:R0:W2:Y:S01]  /*2ef0*/  MUFU.EX2 R152, R33 ;  /* 0x0000002100987308 */ /* 0x0000a20000000800 */
[----:B------:R-:W-:Y:S02]  /*2f00*/  F2FP.F16.F32.PACK_AB R157, R12, R157 ;  /* 0x0000009d0c9d723e */ /* 0x000fe400000000ff */
[----:B------:R-:W-:Y:S01]  /*2f10*/  IADD3 R25, R25, R170, -R171 ;  /* 0x000000aa19197210 */ /* 0x000fe20007ffe8ab */
[----:B------:R-:W-:Y:S01]  /*2f20*/  FADD.FTZ R29, R159, R40 ;  /* 0x000000289f1d7221 */ /* 0x000fe20000010000 */
[----:B------:R-:W-:-:S03]  /*2f30*/  F2FP.F16.F32.PACK_AB R159, R14, R159 ;  /* 0x0000009f0e9f723e */ /* 0x000fc600000000ff */
[----:B------:R-:W4:Y:S01]  /*2f40*/  MUFU.EX2 R13, R13 ;  /* 0x0000000d000d7308 */ /* 0x000f220000000800 */
[----:B0-----:R-:W-:-:S04]  /*2f50*/  IMAD.HI R33, R25, 0x2aaaaaab, RZ ;  /* 0x2aaaaaab19217827 */ /* 0x001fc800078e02ff */
[----:B-1----:R-:W-:Y:S01]  /*2f60*/  FADD.FTZ R25, R9, R0 ;  /* 0x0000000009197221 */ /* 0x002fe20000010000 */
[----:B------:R-:W-:-:S03]  /*2f70*/  FADD.FTZ R40, R14, R29 ;  /* 0x0000001d0e287221 */ /* 0x000fc60000010000 */
[C---:B------:R-:W-:Y:S01]  /*2f80*/  FADD.FTZ R0, R158.reuse, R25 ;  /* 0x000000199e007221 */ /* 0x040fe20000010000 */
[----:B------:R-:W-:Y:S01]  /*2f90*/  FADD.FTZ R29, R77, R40 ;  /* 0x000000284d1d7221 */ /* 0x000fe20000010000 */
[----:B------:R-:W0:Y:S01]  /*2fa0*/  MUFU.EX2 R154, R37 ;  /* 0x00000025009a7308 */ /* 0x000e220000000800 */
[----:B------:R-:W-:Y:S01]  /*2fb0*/  F2FP.F16.F32.PACK_AB R158, R158, R9 ;  /* 0x000000099e9e723e */ /* 0x000fe200000000ff */
[----:B---3--:R-:W-:Y:S01]  /*2fc0*/  FADD.FTZ R25, R11, R0 ;  /* 0x000000000b197221 */ /* 0x008fe20000010000 */
[----:B------:R-:W-:Y:S01]  /*2fd0*/  FADD.FTZ R40, R20, R29 ;  /* 0x0000001d14287221 */ /* 0x000fe20000010000 */
[----:B------:R-:W-:Y:S02]  /*2fe0*/  SHF.R.U32.HI R42, RZ, 0x1f, R33 ;  /* 0x0000001fff2a7819 */ /* 0x000fe40000011621 */
[----:B------:R-:W-:Y:S01]  /*2ff0*/  CS2R R76, SRZ ;  /* 0x00000000004c7805 */ /* 0x000fe2000001ff00 */
[----:B--2---:R-:W-:Y:S01]  /*3000*/  FADD.FTZ R0, R152, R25 ;  /* 0x0000001998007221 */ /* 0x004fe20000010000 */
[----:B------:R-:W-:Y:S01]  /*3010*/  FADD.FTZ R29, R81, R40 ;  /* 0x00000028511d7221 */ /* 0x000fe20000010000 */
[----:B------:R-:W1:Y:S01]  /*3020*/  MUFU.EX2 R15, R15 ;  /* 0x0000000f000f7308 */ /* 0x000e620000000800 */
[----:B------:R-:W-:Y:S01]  /*3030*/  LEA.HI.SX32 R88, R33, R42, 0x1c ;  /* 0x0000002a21587211 */ /* 0x000fe200078fe2ff */
[----:B----4-:R-:W-:Y:S01]  /*3040*/  FADD.FTZ R25, R13, R0 ;  /* 0x000000000d197221 */ /* 0x010fe20000010000 */
[----:B------:R-:W-:Y:S01]  /*3050*/  FADD.FTZ R40, R24, R29 ;  /* 0x0000001d18287221 */ /* 0x000fe20000010000 */
[----:B------:R-:W-:-:S02]  /*3060*/  F2FP.F16.F32.PACK_AB R152, R152, R11 ;  /* 0x0000000b9898723e */ /* 0x000fc400000000ff */
[----:B------:R-:W-:Y:S01]  /*3070*/  CS2R R80, SRZ ;  /* 0x0000000000507805 */ /* 0x000fe2000001ff00 */
[----:B------:R-:W-:Y:S01]  /*3080*/  FADD.FTZ R29, R85, R40 ;  /* 0x00000028551d7221 */ /* 0x000fe20000010000 */
[----:B------:R2:W3:Y:S01]  /*3090*/  MUFU.EX2 R148, R41 ;  /* 0x0000002900947308 */ /* 0x0004e20000000800 */
[C---:B0-----:R-:W-:Y:S01]  /*30a0*/  FADD.FTZ R0, R154.reuse, R25 ;  /* 0x000000199a007221 */ /* 0x041fe20000010000 */
[----:B------:R-:W-:Y:S01]  /*30b0*/  F2FP.F16.F32.PACK_AB R154, R154, R13 ;  /* 0x0000000d9a9a723e */ /* 0x000fe200000000ff */
[----:B------:R-:W-:Y:S01]  /*30c0*/  FADD.FTZ R40, R26, R29 ;  /* 0x0000001d1a287221 */ /* 0x000fe20000010000 */
[----:B------:R-:W-:Y:S02]  /*30d0*/  VIMNMX R13, RZ, R88, !PT ;  /* 0x00000058ff0d7248 */ /* 0x000fe40007fe0100 */
[----:B------:R-:W-:Y:S01]  /*30e0*/  CS2R R84, SRZ ;  /* 0x0000000000547805 */ /* 0x000fe2000001ff00 */
[----:B------:R-:W-:Y:S01]  /*30f0*/  FADD.FTZ R29, R89, R40 ;  /* 0x00000028591d7221 */ /* 0x000fe20000010000 */
[----:B------:R-:W0:Y:S01]  /*3100*/  MUFU.EX2 R21, R21 ;  /* 0x0000001500157308 */ /* 0x000e220000000800 */
[----:B-1----:R-:W-:Y:S01]  /*3110*/  FADD.FTZ R25, R15, R0 ;  /* 0x000000000f197221 */ /* 0x002fe20000010000 */
[----:B--2---:R-:W-:Y:S01]  /*3120*/  CS2R R40, SRZ ;  /* 0x0000000000287805 */ /* 0x004fe2000001ff00 */
[----:B------:R-:W-:-:S04]  /*3130*/  FADD.FTZ R12, R28, R29 ;  /* 0x0000001d1c0c7221 */ /* 0x000fc80000010000 */
        /* <DEDUP_REMOVED lines=8> */
[----:B0-----:R-:W-:Y:S01]  /*31c0*/  FADD.FTZ R25, R21, R0 ;  /* 0x0000000015197221 */ /* 0x001fe20000010000 */
[----:B-1----:R-:W-:Y:S01]  /*31d0*/  CS2R R44, SRZ ;  /* 0x00000000002c7805 */ /* 0x002fe2000001ff00 */
[----:B------:R-:W-:Y:S01]  /*31e0*/  FADD.FTZ R12, R32, R5 ;  /* 0x00000005200c7221 */ /* 0x000fe20000010000 */
[----:B------:R-:W-:-:S03]  /*31f0*/  CS2R R32, SRZ ;  /* 0x0000000000207805 */ /* 0x000fc6000001ff00 */
[----:B------:R-:W-:Y:S01]  /*3200*/  FADD.FTZ R9, R97, R12 ;  /* 0x0000000c61097221 */ /* 0x000fe20000010000 */
[----:B------:R0:W1:Y:S01]  /*3210*/  MUFU.EX2 R144, R49 ;  /* 0x0000003100907308 */ /* 0x0000620000000800 */
[C---:B--2---:R-:W-:Y:S01]  /*3220*/  FADD.FTZ R0, R150.reuse, R25 ;  /* 0x0000001996007221 */ /* 0x044fe20000010000 */
[----:B------:R-:W-:Y:S01]  /*3230*/  F2FP.F16.F32.PACK_AB R150, R150, R21 ;  /* 0x000000159696723e */ /* 0x000fe200000000ff */
[----:B------:R-:W-:-:S04]  /*3240*/  FADD.FTZ R12, R34, R9 ;  /* 0x00000009220c7221 */ /* 0x000fc80000010000 */
[----:B------:R-:W-:Y:S01]  /*3250*/  FADD.FTZ R9, R99, R12 ;  /* 0x0000000c63097221 */ /* 0x000fe20000010000 */
[----:B------:R-:W2:Y:S01]  /*3260*/  MUFU.EX2 R31, R31 ;  /* 0x0000001f001f7308 */ /* 0x000ea20000000800 */
[----:B---3--:R-:W-:Y:S01]  /*3270*/  FADD.FTZ R25, R27, R0 ;  /* 0x000000001b197221 */ /* 0x008fe20000010000 */
[----:B0-----:R-:W-:Y:S01]  /*3280*/  CS2R R48, SRZ ;  /* 0x0000000000307805 */ /* 0x001fe2000001ff00 */
[----:B------:R-:W-:Y:S01]  /*3290*/  FADD.FTZ R12, R36, R9 ;  /* 0x00000009240c7221 */ /* 0x000fe20000010000 */
[----:B------:R-:W-:-:S03]  /*32a0*/  CS2R R36, SRZ ;  /* 0x0000000000247805 */ /* 0x000fc6000001ff00 */
[----:B------:R-:W-:Y:S01]  /*32b0*/  FADD.FTZ R9, R101, R12 ;  /* 0x0000000c65097221 */ /* 0x000fe20000010000 */
        /* <DEDUP_REMOVED lines=10> */
[----:B------:R-:W-:Y:S02]  /*3360*/  CS2R R30, SRZ ;  /* 0x00000000001e7805 */ /* 0x000fe4000001ff00 */
[----:B------:R-:W-:Y:S02]  /*3370*/  CS2R R24, SRZ ;  /* 0x0000000000187805 */ /* 0x000fe4000001ff00 */
        /* <DEDUP_REMOVED lines=12> */
[----:B------:R-:W-:-:S06]  /*3440*/  F2FP.F16.F32.PACK_AB R142, R142, R39 ;  /* 0x000000278e8e723e */ /* 0x000fcc00000000ff */
[----:B------:R1:W4:Y:S01]  /*3450*/  MUFU.EX2 R38, R67 ;  /* 0x0000004300267308 */ /* 0x0003220000000800 */
[----:B--2---:R-:W-:Y:S01]  /*3460*/  FADD.FTZ R5, R43, R0 ;  /* 0x000000002b057221 */ /* 0x004fe20000010000 */
[----:B0-----:R-:W-:-:S06]  /*3470*/  CS2R R64, SRZ ;  /* 0x0000000000407805 */ /* 0x001fcc000001ff00 */
[----:B------:R-:W0:Y:S01]  /*3480*/  MUFU.EX2 R47, R47 ;  /* 0x0000002f002f7308 */ /* 0x000e220000000800 */
[C---:B---3--:R-:W-:Y:S01]  /*3490*/  FADD.FTZ R0, R136.reuse, R5 ;  /* 0x0000000588007221 */ /* 0x048fe20000010000 */
[----:B------:R-:W-:Y:S02]  /*34a0*/  F2FP.F16.F32.PACK_AB R136, R136, R43 ;  /* 0x0000002b8888723e */ /* 0x000fe400000000ff */
[----:B-1----:R-:W-:Y:S02]  /*34b0*/  CS2R R66, SRZ ;  /* 0x0000000000427805 */ /* 0x002fe4000001ff00 */
[----:B------:R-:W-:Y:S02]  /*34c0*/  CS2R R42, SRZ ;  /* 0x00000000002a7805 */ /* 0x000fe4000001ff00 */
[----:B------:R-:W1:Y:S01]  /*34d0*/  MUFU.EX2 R103, R103 ;  /* 0x0000006700677308 */ /* 0x000e620000000800 */
[----:B----4-:R-:W-:-:S07]  /*34e0*/  F2FP.F16.F32.PACK_AB R137, R38, R101 ;  /* 0x000000652689723e */ /* 0x010fce00000000ff */
[----:B------:R2:W3:Y:S01]  /*34f0*/  MUFU.EX2 R138, R8 ;  /* 0x00000008008a7308 */ /* 0x0004e20000000800 */
[----:B0-----:R-:W-:Y:S01]  /*3500*/  FADD.FTZ R5, R47, R0 ;  /* 0x000000002f057221 */ /* 0x001fe20000010000 */
[----:B------:R-:W-:-:S06]  /*3510*/  IMAD.MOV.U32 R0, RZ, RZ, 0x3f800000 ;  /* 0x3f800000ff007424 */ /* 0x000fcc00078e00ff */
[----:B------:R-:W0:Y:S01]  /*3520*/  MUFU.EX2 R10, R10 ;  /* 0x0000000a000a7308 */ /* 0x000e220000000800 */
[----:B--2---:R-:W-:Y:S01]  /*3530*/  FADD.FTZ R8, R38, R9 ;  /* 0x0000000926087221 */ /* 0x004fe20000010000 */
[----:B------:R-:W-:-:S03]  /*3540*/  CS2R R38, SRZ ;  /* 0x0000000000267805 */ /* 0x000fc6000001ff00 */
[----:B-1----:R-:W-:Y:S01]  /*3550*/  FADD.FTZ R9, R103, R8 ;  /* 0x0000000867097221 */ /* 0x002fe20000010000 */
[C---:B---3--:R-:W-:Y:S01]  /*3560*/  FADD.FTZ R8, R138.reuse, R5 ;  /* 0x000000058a087221 */ /* 0x048fe20000010000 */
[----:B------:R-:W-:Y:S02]  /*3570*/  F2FP.F16.F32.PACK_AB R138, R138, R47 ;  /* 0x0000002f8a8a723e */ /* 0x000fe400000000ff */
[----:B------:R-:W-:Y:S01]  /*3580*/  CS2R R46, SRZ ;  /* 0x00000000002e7805 */ /* 0x000fe2000001ff00 */
[C---:B0-----:R-:W-:Y:S01]  /*3590*/  FADD.FTZ R5, R10.reuse, R9 ;  /* 0x000000090a057221 */ /* 0x041fe20000010000 */
[----:B------:R-:W-:Y:S01]  /*35a0*/  F2FP.F16.F32.PACK_AB R139, R10, R103 ;  /* 0x000000670a8b723e */ /* 0x000fe200000000ff */
[----:B------:R-:W-:Y:S01]  /*35b0*/  VIADD R10, R73, 0xfffffffe ;  /* 0xfffffffe490a7836 */ /* 0x000fe20000000000 */
[----:B------:R-:W-:Y:S02]  /*35c0*/  MOV R9, 0x3f800000 ;  /* 0x3f80000000097802 */ /* 0x000fe40000000f00 */
[----:B------:R-:W-:-:S02]  /*35d0*/  CS2R R72, SRZ ;  /* 0x0000000000487805 */ /* 0x000fc4000001ff00 */
[----:B------:R-:W-:-:S13]  /*35e0*/  ISETP.GE.AND P1, PT, R10, R13, PT ;  /* 0x0000000d0a00720c */ /* 0x000fda0003f26270 */
[----:B------:R-:W-:Y:S05]  /*35f0*/  @!P1 BRA `(.L_x_2425) ;  /* 0x0000002000dc9947 */ /* 0x000fea0003800000 */
[----:B------:R-:W-:Y:S01]  /*3600*/  IMAD.MOV.U32 R12, RZ, RZ, R3 ;  /* 0x000000ffff0c7224 */ /* 0x000fe200078e0003 */
[----:B------:R-:W-:Y:S01]  /*3610*/  UMOV UR7, UR60 ;  /* 0x0000003c00077c82 */ /* 0x000fe20008000000 */
[----:B------:R-:W-:Y:S01]  /*3620*/  IMAD.MOV.U32 R11, RZ, RZ, R4 ;  /* 0x000000ffff0b7224 */ /* 0x000fe200078e0004 */
[----:B------:R-:W-:Y:S01]  /*3630*/  UMOV UR4, UR38 ;  /* 0x0000002600047c82 */ /* 0x000fe20008000000 */
[----:B------:R-:W-:Y:S02]  /*3640*/  IMAD.MOV.U32 R0, RZ, RZ, 0x3f800000 ;  /* 0x3f800000ff007424 */ /* 0x000fe400078e00ff */
[----:B------:R-:W-:-:S07]  /*3650*/  IMAD.MOV.U32 R87, RZ, RZ, RZ ;  /* 0x000000ffff577224 */ /* 0x000fce00078e00ff */
.L_x_2436:
[----:B------:R-:W-:-:S04]  /*3660*/  UISETP.NE.AND UP0, UPT, UR4, 0x1, UPT ;  /* 0x000000010400788c */ /* 0x000fc8000bf05270 */
[----:B------:R-:W-:-:S04]  /*3670*/  USEL UR60, URZ, 0x1, UP0 ;  /* 0x000000013f3c7887 */ /* 0x000fc80008000000 */
[----:B------:R-:W-:Y:S01]  /*3680*/  ULOP3.LUT UR60, UR7, UR60, URZ, 0x3c, !UPT ;  /* 0x0000003c073c7292 */ /* 0x000fe2000f8e3c3f */
[----:B------:R-:W-:Y:S11]  /*3690*/  @!P0 BRA `(.L_x_2426) ;  /* 0x0000000000048947 */ /* 0x000ff60003800000 */
[----:B------:R-:W-:Y:S01]  /*36a0*/  BPT.TRAP 0x1 ;  /* 0x000000040000795c */ /* 0x000fe20000300000 */
.L_x_2426:
        /* <DEDUP_REMOVED lines=9> */
.L_x_2427:
[----:B-1----:R-:W-:Y:S05]  /*3740*/  @P1 BRA `(.L_x_2428) ;  /* 0x0000000000081947 */ /* 0x002fea0003800000 */
[----:B------:R-:W1:Y:S02]  /*3750*/  SYNCS.PHASECHK.TRANS64.TRYWAIT P1, [UR6+0x2a830], R2 ;  /* 0x02a83002ff0075a7 */ /* 0x000e640008020146 */
[----:B-1----:R-:W-:Y:S05]  /*3760*/  @!P1 BRA `(.L_x_2429) ;  /* 0x000000c400509947 */ /* 0x002fea0003800000 */
.L_x_2428:
        /* <DEDUP_REMOVED lines=131> */
.L_x_2430:
[----:B------:R-:W-:Y:S01]  /*3fa0*/  ULEA UR5, UR4, UR39, 0x3 ;  /* 0x0000002704057291 */ /* 0x000fe2000f8e183f */
[----:B------:R-:W-:-:S05]  /*3fb0*/  IMAD.U32 R0, RZ, RZ, UR7 ;  /* 0x00000007ff007e24 */ /* 0x000fca000f8e00ff */
[----:B------:R-:W-:-:S04]  /*3fc0*/  SHF.L.U32 R0, R0, 0x1f, RZ ;  /* 0x0000001f00007819 */ /* 0x000fc800000006ff */
[----:B------:R2:W3:Y:S01]  /*3fd0*/  SYNCS.PHASECHK.TRANS64.TRYWAIT P1, [UR5+0x2a850], R0 ;  /* 0x02a85000ff0075a7 */ /* 0x0004e20008020145 */
[----:B------:R-:W-:Y:S05]  /*3fe0*/  @!P0 BRA `(.L_x_2431) ;  /* 0x0000000000048947 */ /* 0x000fea0003800000 */
[----:B------:R-:W-:Y:S01]  /*3ff0*/  BPT.TRAP 0x1 ;  /* 0x000000040000795c */ /* 0x000fe20000300000 */
.L_x_2431:
[----:B---3--:R-:W-:Y:S05]  /*4000*/  @P1 BRA `(.L_x_2432) ;  /* 0x0000000000081947 */ /* 0x008fea0003800000 */
[----:B------:R-:W3:Y:S02]  /*4010*/  SYNCS.PHASECHK.TRANS64.TRYWAIT P1, [UR5+0x2a850], R0 ;  /* 0x02a85000ff0075a7 */ /* 0x000ee40008020145 */
[----:B---3--:R-:W-:Y:S05]  /*4020*/  @!P1 BRA `(.L_x_2433) ;  /* 0x000000bc00389947 */ /* 0x008fea0003800000 */
.L_x_2432:
        /* <DEDUP_REMOVED lines=38> */
.L_x_2434:
[----:B------:R-:W-:Y:S01]  /*4290*/  ISETP.NE.AND P1, PT, R172, 0x1, PT ;  /* 0x00000001ac00780c */ /* 0x000fe20003f25270 */
[----:B-12---:R-:W-:Y:S01]  /*42a0*/  IMAD.IADD R0, R19, 0x1, R16 ;  /* 0x0000000113007824 */ /* 0x006fe200078e0210 */
[----:B------:R-:W1:Y:S01]  /*42b0*/  S2UR UR4, SR_CgaCtaId ;  /* 0x00000000000479c3 */ /* 0x000e620000008800 */
[----:B------:R-:W-:-:S10]  /*42c0*/  UIADD3 UR6, UR6, 0x2a840, URZ ;  /* 0x0002a84006067890 */ /* 0x000fd4000fffe03f */
[----:B------:R-:W0:Y:S08]  /*42d0*/  @P1 LDC R3, c[0x0][0x44c] ;  /* 0x00011300ff031b82 */ /* 0x000e300000000800 */
[----:B------:R-:W2:Y:S01]  /*42e0*/  @P1 LDC R9, c[0x0][0x450] ;  /* 0x00011400ff091b82 */ /* 0x000ea20000000800 */
[----:B-1----:R-:W-:-:S09]  /*42f0*/  UPRMT UR6, UR4, 0x654, UR6 ;  /* 0x0000065404067896 */ /* 0x002fd20008000006 */
[----:B------:R-:W-:Y:S01]  /*4300*/  SYNCS.ARRIVE.TRANS64.RED.A1T0 RZ, [UR6], RZ ;  /* 0x000000ffffff79a7 */ /* 0x000fe20008100406 */
[----:B0-----:R-:W-:-:S04]  /*4310*/  @P1 IMAD.HI.U32 R2, R0, R3, RZ ;  /* 0x0000000300021227 */ /* 0x001fc800078e00ff */
[----:B------:R-:W-:Y:S01]  /*4320*/  IMAD.MOV.U32 R3, RZ, RZ, -0x60 ;  /* 0xffffffa0ff037424 */ /* 0x000fe200078e00ff */
[----:B--2---:R-:W-:-:S03]  /*4330*/  @P1 SHF.R.U32.HI R0, RZ, R9, R2 ;  /* 0x00000009ff001219 */ /* 0x004fc60000011602 */
[----:B------:R-:W-:Y:S02]  /*4340*/  IMAD R3, R10, R3, 0x1 ;  /* 0x000000010a037424 */ /* 0x000fe400078e0203 */
[----:B------:R-:W0:Y:S02]  /*4350*/  SHFL.IDX PT, R9, R0, RZ, 0x1c1f ;  /* 0x001c1fff00097589 */ /* 0x000e2400000e0000 */
[----:B------:R-:W-:Y:S02]  /*4360*/  IMAD R3, R18, -0x2, R3 ;  /* 0xfffffffe12037824 */ /* 0x000fe400078e0203 */
[----:B------:R-:W1:Y:S03]  /*4370*/  SHFL.IDX PT, R143, R0, 0x1, 0x1c1f ;  /* 0x003c1f00008f7f89 */ /* 0x000e6600000e0000 */
[----:B------:R-:W-:-:S04]  /*4380*/  IADD3 R4, -R171, R3, R170 ;  /* 0x00000003ab047210 */ /* 0x000fc80007ffe1aa */
[----:B0-----:R-:W-:-:S04]  /*4390*/  IADD3 R2, R4, R9, RZ ;  /* 0x0000000904027210 */ /* 0x001fc80007ffe0ff */
[C---:B------:R-:W-:Y:S02]  /*43a0*/  ISETP.GT.AND P1, PT, R2.reuse, RZ, PT ;  /* 0x000000ff0200720c */ /* 0x040fe40003f24270 */
[----:B------:R-:W-:Y:S02]  /*43b0*/  ISETP.GT.AND P2, PT, R2, 0x1, PT ;  /* 0x000000010200780c */ /* 0x000fe40003f44270 */
[----:B------:R-:W-:Y:S02]  /*43c0*/  FSEL R151, R88, -INF , P1 ;  /* 0xff80000058977808 */ /* 0x000fe40000800000 */
        /* <DEDUP_REMOVED lines=69> */
[----:B------:R-:W-:Y:S01]  /*4820*/  FMNMX.FTZ R20, R133, R14, !PT ;  /* 0x0000000e85147209 */ /* 0x000fe20007810000 */
[----:B-1----:R-:W-:-:S04]  /*4830*/  IMAD.IADD R14, R4, 0x1, R143 ;  /* 0x00000001040e7824 */ /* 0x002fc800078e028f */
        /* <DEDUP_REMOVED lines=240> */
.L_x_2435:
        /* <DEDUP_REMOVED lines=35> */
.L_x_2425:
[----:B------:R-:W-:-:S13]  /*5970*/  ISETP.GE.AND P1, PT, R10, RZ, PT ;  /* 0x000000ff0a00720c */ /* 0x000fda0003f26270 */
[----:B------:R-:W-:Y:S05]  /*5980*/  @!P1 BRA `(.L_x_2437) ;  /* 0x0000001c00189947 */ /* 0x000fea0003800000 */
[----:B------:R-:W-:Y:S01]  /*5990*/  IMAD.MOV.U32 R11, RZ, RZ, R3 ;  /* 0x000000ffff0b7224 */ /* 0x000fe200078e0003 */
[----:B------:R-:W-:Y:S01]  /*59a0*/  UMOV UR6, UR60 ;  /* 0x0000003c00067c82 */ /* 0x000fe20008000000 */
[----:B------:R-:W-:Y:S01]  /*59b0*/  IMAD.MOV.U32 R13, RZ, RZ, R4 ;  /* 0x000000ffff0d7224 */ /* 0x000fe200078e0004 */
[----:B------:R-:W-:-:S06]  /*59c0*/  UMOV UR4, UR38 ;  /* 0x0000002600047c82 */ /* 0x000fcc0008000000 */
.L_x_2448:
        /* <DEDUP_REMOVED lines=8> */
.L_x_2438:
[----:B------:R-:W-:Y:S01]  /*5a50*/  ULEA UR5, UR38, UR39, 0x3 ;  /* 0x0000002726057291 */ /* 0x000fe2000f8e183f */
[----:B------:R-:W-:-:S05]  /*5a60*/  IMAD.U32 R2, RZ, RZ, UR60 ;  /* 0x0000003cff027e24 */ /* 0x000fca000f8e00ff */
[----:B------:R-:W-:-:S04]  /*5a70*/  SHF.L.U32 R2, R2, 0x1f, RZ ;  /* 0x0000001f02027819 */ /* 0x000fc800000006ff */
[----:B------:R0:W1:Y:S01]  /*5a80*/  SYNCS.PHASECHK.TRANS64.TRYWAIT P1, [UR5+0x2a830], R2 ;  /* 0x02a83002ff0075a7 */ /* 0x0000620008020145 */
[----:B------:R-:W-:Y:S05]  /*5a90*/  @!P0 BRA `(.L_x_2439) ;  /* 0x0000000000048947 */ /* 0x000fea0003800000 */
[----:B------:R-:W-:Y:S01]  /*5aa0*/  BPT.TRAP 0x1 ;  /* 0x000000040000795c */ /* 0x000fe20000300000 */
.L_x_2439:
[----:B-1----:R-:W-:Y:S05]  /*5ab0*/  @P1 BRA `(.L_x_2440) ;  /* 0x0000000000081947 */ /* 0x002fea0003800000 */
[----:B------:R-:W1:Y:S02]  /*5ac0*/  SYNCS.PHASECHK.TRANS64.TRYWAIT P1, [UR5+0x2a830], R2 ;  /* 0x02a83002ff0075a7 */ /* 0x000e640008020145 */
[----:B-1----:R-:W-:Y:S05]  /*5ad0*/  @!P1 BRA `(.L_x_2441) ;  /* 0x000000a000a49947 */ /* 0x002fea0003800000 */
.L_x_2440:
        /* <DEDUP_REMOVED lines=131> */
.L_x_2442:
[----:B------:R-:W-:Y:S01]  /*6310*/  ULEA UR5, UR4, UR39, 0x3 ;  /* 0x0000002704057291 */ /* 0x000fe2000f8e183f */
[----:B------:R-:W-:-:S05]  /*6320*/  IMAD.U32 R0, RZ, RZ, UR6 ;  /* 0x00000006ff007e24 */ /* 0x000fca000f8e00ff */
[----:B------:R-:W-:-:S04]  /*6330*/  SHF.L.U32 R0, R0, 0x1f, RZ ;  /* 0x0000001f00007819 */ /* 0x000fc800000006ff */
[----:B------:R2:W3:Y:S01]  /*6340*/  SYNCS.PHASECHK.TRANS64.TRYWAIT P1, [UR5+0x2a850], R0 ;  /* 0x02a85000ff0075a7 */ /* 0x0004e20008020145 */
[----:B------:R-:W-:Y:S05]  /*6350*/  @!P0 BRA `(.L_x_2443) ;  /* 0x0000000000048947 */ /* 0x000fea0003800000 */
[----:B------:R-:W-:Y:S01]  /*6360*/  BPT.TRAP 0x1 ;  /* 0x000000040000795c */ /* 0x000fe20000300000 */
.L_x_2443:
[----:B---3--:R-:W-:Y:S05]  /*6370*/  @P1 BRA `(.L_x_2444) ;  /* 0x0000000000081947 */ /* 0x008fea0003800000 */
[----:B------:R-:W3:Y:S02]  /*6380*/  SYNCS.PHASECHK.TRANS64.TRYWAIT P1, [UR5+0x2a850], R0 ;  /* 0x02a85000ff0075a7 */ /* 0x000ee40008020145 */
[----:B---3--:R-:W-:Y:S05]  /*6390*/  @!P1 BRA `(.L_x_2445) ;  /* 0x00000098008c9947 */ /* 0x008fea0003800000 */
.L_x_2444:
        /* <DEDUP_REMOVED lines=42> */
.L_x_2446:
        /* <DEDUP_REMOVED lines=216> */
.L_x_2447:
[----:B------:R-:W0:Y:S01]  /*73c0*/  S2UR UR4, SR_CgaCtaId ;  /* 0x00000000000479c3 */ /* 0x000e220000008800 */
[----:B------:R-:W-:Y:S01]  /*73d0*/  UIADD3 UR5, UR5, 0x2a860, URZ ;  /* 0x0002a86005057890 */ /* 0x000fe2000fffe03f */
[----:B------:R-:W-:Y:S01]  /*73e0*/  ISETP.GT.AND P1, PT, R10, RZ, PT ;  /* 0x000000ff0a00720c */ /* 0x000fe20003f24270 */
[----:B------:R-:W-:Y:S01]  /*73f0*/  UMOV UR6, UR60 ;  /* 0x0000003c00067c82 */ /* 0x000fe20008000000 */
[----:B------:R-:W-:Y:S01]  /*7400*/  F2FP.F16.F32.PACK_AB R156, R11, R156 ;  /* 0x0000009c0b9c723e */ /* 0x000fe200000000ff */
[----:B------:R-:W-:Y:S01]  /*7410*/  IMAD.MOV.U32 R11, RZ, RZ, R3 ;  /* 0x000000ffff0b7224 */ /* 0x000fe200078e0003 */
[----:B------:R-:W-:Y:S01]  /*7420*/  F2FP.F16.F32.PACK_AB R158, R13, R158 ;  /* 0x0000009e0d9e723e */ /* 0x000fe200000000ff */
[----:B------:R-:W-:Y:S01]  /*7430*/  IMAD.MOV.U32 R13, RZ, RZ, R4 ;  /* 0x000000ffff0d7224 */ /* 0x000fe200078e0004 */
        /* <DEDUP_REMOVED lines=24> */
[----:B------:R-:W-:Y:S02]  /*75c0*/  IADD3 R10, R10, -0x1, RZ ;  /* 0xffffffff0a0a7810 */ /* 0x000fe40007ffe0ff */
[----:B------:R-:W-:Y:S01]  /*75d0*/  F2FP.F16.F32.PACK_AB R139, R90, R139 ;  /* 0x0000008b5a8b723e */ /* 0x000fe200000000ff */
[----:B------:R-:W-:Y:S06]  /*75e0*/  @P1 BRA `(.L_x_2448) ;  /* 0xffffffe000f81947 */ /* 0x000fec000383ffff */
.L_x_2437:
        /* <DEDUP_REMOVED lines=67> */
.L_x_2449:
[----:B------:R-:W-:Y:S01]  /*7a20*/  ULEA UR5, UR38, UR39, 0x3 ;  /* 0x0000002726057291 */ /* 0x000fe2000f8e183f */
[----:B------:R-:W-:-:S05]  /*7a30*/  IMAD.U32 R0, RZ, RZ, UR60 ;  /* 0x0000003cff007e24 */ /* 0x000fca000f8e00ff */
[----:B------:R-:W-:-:S04]  /*7a40*/  SHF.L.U32 R0, R0, 0x1f, RZ ;  /* 0x0000001f00007819 */ /* 0x000fc800000006ff */
[----:B------:R0:W1:Y:S01]  /*7a50*/  SYNCS.PHASECHK.TRANS64.TRYWAIT P1, [UR5+0x2a850], R0 ;  /* 0x02a85000ff0075a7 */ /* 0x0000620008020145 */
[----:B------:R-:W-:Y:S05]  /*7a60*/  @!P0 BRA `(.L_x_2450) ;  /* 0x0000000000048947 */ /* 0x000fea0003800000 */
[----:B------:R-:W-:Y:S01]  /*7a70*/  BPT.TRAP 0x1 ;  /* 0x000000040000795c */ /* 0x000fe20000300000 */
.L_x_2450:
[----:B-1----:R-:W-:Y:S05]  /*7a80*/  @P1 BRA `(.L_x_2451) ;  /* 0x0000000000081947 */ /* 0x002fea0003800000 */
[----:B------:R-:W1:Y:S02]  /*7a90*/  SYNCS.PHASECHK.TRANS64.TRYWAIT P1, [UR5+0x2a850], R0 ;  /* 0x02a85000ff0075a7 */ /* 0x000e640008020145 */
[----:B-1----:R-:W-:Y:S05]  /*7aa0*/  @!P1 BRA `(.L_x_2452) ;  /* 0x0000008000e09947 */ /* 0x002fea0003800000 */
.L_x_2451:
        /* <DEDUP_REMOVED lines=23> */
[----:B------:R-:W-:Y:S02]  /*7c20*/  IMAD.MOV.U32 R9, RZ, RZ, RZ ;  /* 0x000000ffff097224 */ /* 0x000fe400078e00ff */
        /* <DEDUP_REMOVED lines=38> */
.L_x_2453:
[----:B------:R-:W0:Y:S01]  /*7e90*/  S2UR UR6, SR_CgaCtaId ;  /* 0x00000000000679c3 */ /* 0x000e220000008800 */
[----:B------:R-:W-:Y:S01]  /*7ea0*/  UIADD3 UR4, UR5, 0x2a860, URZ ;  /* 0x0002a86005047890 */ /* 0x000fe2000fffe03f */
[----:B------:R-:W-:Y:S01]  /*7eb0*/  FMUL.FTZ R91, R34, R9 ;  /* 0x00000009225b7220 */ /* 0x000fe20000410000 */
[----:B------:R-:W-:Y:S01]  /*7ec0*/  UIADD3 UR38, UR38, 0x1, URZ ;  /* 0x0000000126267890 */ /* 0x000fe2000fffe03f */
[-C--:B------:R-:W-:Y:S01]  /*7ed0*/  FMUL.FTZ R93, R32, R5.reuse ;  /* 0x00000005205d7220 */ /* 0x080fe20000410000 */
[-C--:B------:R-:W-:Y:S01]  /*7ee0*/  FMUL.FTZ R90, R33, R5.reuse ;  /* 0x00000005215a7220 */ /* 0x080fe20000410000 */
        /* <DEDUP_REMOVED lines=69> */
.L_x_2417:
        /* <DEDUP_REMOVED lines=24> */
[----:B------:R-:W-:Y:S02]  /*84c0*/  SHF.R.U64 R9, R9, 0x3, RZ ;  /* 0x0000000309097819 */ /* 0x000fe400000012ff */
[C---:B------:R-:W-:Y:S02]  /*84d0*/  IADD3 R73, P5, R4.reuse, 0x40, RZ ;  /* 0x0000004004497810 */ /* 0x040fe40007fbe0ff */
[C---:B------:R-:W-:Y:S02]  /*84e0*/  IADD3 R101, P4, R4.reuse, 0x60, RZ ;  /* 0x0000006004657810 */ /* 0x040fe40007f9e0ff */
[C---:B------:R-:W-:Y:S01]  /*84f0*/  IADD3 R103, P3, R4.reuse, 0x4000, RZ ;  /* 0x0000400004677810 */ /* 0x040fe20007f7e0ff */
[--C-:B------:R-:W-:Y:S01]  /*8500*/  IMAD.X R25, RZ, RZ, R5.reuse, P5 ;  /* 0x000000ffff197224 */ /* 0x100fe200028e0605 */
[C---:B------:R-:W-:Y:S01]  /*8510*/  IADD3 R105, P2, R4.reuse, 0x4020, RZ ;  /* 0x0000402004697810 */ /* 0x040fe20007f5e0ff */
[--C-:B------:R-:W-:Y:S01]  /*8520*/  IMAD.X R13, RZ, RZ, R5.reuse, P4 ;  /* 0x000000ffff0d7224 */ /* 0x100fe200020e0605 */
[C---:B------:R-:W-:Y:S01]  /*8530*/  IADD3 R107, P1, R4.reuse, 0x4040, RZ ;  /* 0x00004040046b7810 */ /* 0x040fe20007f3e0ff */
[--C-:B------:R-:W-:Y:S01]  /*8540*/  IMAD.X R15, RZ, RZ, R5.reuse, P3 ;  /* 0x000000ffff0f7224 */ /* 0x100fe200018e0605 */
[----:B------:R-:W-:Y:S01]  /*8550*/  BAR.SYNC.DEFER_BLOCKING 0x1, 0x100 ;  /* 0x0044000000007b1d */ /* 0x000fe20000010000 */
[----:B------:R-:W-:Y:S01]  /*8560*/  IADD3 R109, P0, R4, 0x4060, RZ ;  /* 0x00004060046d7810 */ /* 0x000fe20007f1e0ff */
[--C-:B------:R-:W-:Y:S01]  /*8570*/  IMAD.X R11, RZ, RZ, R5.reuse, P2 ;  /* 0x000000ffff0b7224 */ /* 0x100fe200010e0605 */
[----:B------:R-:W-:Y:S01]  /*8580*/  LOP3.LUT R4, R9, R4, RZ, 0x3c, !PT ;  /* 0x0000000409047212 */ /* 0x000fe200078e3cff */
[--C-:B------:R-:W-:Y:S01]  /*8590*/  IMAD.X R9, RZ, RZ, R5.reuse, P1 ;  /* 0x000000ffff097224 */ /* 0x100fe200008e0605 */
[----:B------:R-:W-:Y:S01]  /*85a0*/  LOP3.LUT R12, R71, 0x380, RZ, 0xc0, !PT ;  /* 0x00000380470c7812 */ /* 0x000fe200078ec0ff */
[----:B------:R-:W-:Y:S01]  /*85b0*/  IMAD.X R29, RZ, RZ, R5, P0 ;  /* 0x000000ffff1d7224 */ /* 0x000fe200000e0605 */
[----:B------:R-:W-:-:S02]  /*85c0*/  LOP3.LUT R28, R101, 0x380, RZ, 0xc0, !PT ;  /* 0x00000380651c7812 */ /* 0x000fc400078ec0ff */
[-C--:B------:R-:W-:Y:S02]  /*85d0*/  IADD3.X R27, RZ, R5.reuse, RZ, P6, !PT ;  /* 0x00000005ff1b7210 */ /* 0x080fe400037fe4ff */
[----:B------:R-:W-:Y:S02]  /*85e0*/  MOV R96, R4 ;  /* 0x0000000400607202 */ /* 0x000fe40000000f00 */
[----:B------:R-:W-:Y:S02]  /*85f0*/  LOP3.LUT R14, R73, 0x380, RZ, 0xc0, !PT ;  /* 0x00000380490e7812 */ /* 0x000fe400078ec0ff */
[----:B------:R-:W-:Y:S02]  /*8600*/  F2FP.F16.F32.PACK_AB R5, R10, R97 ;  /* 0x000000610a05723e */ /* 0x000fe400000000ff */
[----:B-1----:R-:W-:Y:S02]  /*8610*/  LOP3.LUT R44, R103, 0x380, RZ, 0xc0, !PT ;  /* 0x00000380672c7812 */ /* 0x002fe400078ec0ff */
[----:B------:R-:W-:-:S02]  /*8620*/  SHF.R.U64 R12, R12, 0x3, RZ ;  /* 0x000000030c0c7819 */ /* 0x000fc400000012ff */
[----:B------:R-:W-:Y:S02]  /*8630*/  LOP3.LUT R10, R105, 0x380, RZ, 0xc0, !PT ;  /* 0x00000380690a7812 */ /* 0x000fe400078ec0ff */
[----:B------:R-:W-:Y:S02]  /*8640*/  SHF.R.U64 R28, R28, 0x3, RZ ;  /* 0x000000031c1c7819 */ /* 0x000fe400000012ff */
[----:B------:R-:W-:Y:S02]  /*8650*/  SHF.R.U64 R14, R14, 0x3, RZ ;  /* 0x000000030e0e7819 */ /* 0x000fe400000012ff */
[----:B------:R-:W-:Y:S02]  /*8660*/  SHF.R.U64 R44, R44, 0x3, RZ ;  /* 0x000000032c2c7819 */ /* 0x000fe400000012ff */
[----:B------:R-:W-:Y:S02]  /*8670*/  LOP3.LUT R26, R12, R71, RZ, 0x3c, !PT ;  /* 0x000000470c1a7212 */ /* 0x000fe400078e3cff */
[----:B------:R-:W-:-:S02]  /*8680*/  SHF.R.U64 R10, R10, 0x3, RZ ;  /* 0x000000030a0a7819 */ /* 0x000fc400000012ff */
[----:B------:R-:W-:Y:S02]  /*8690*/  LOP3.LUT R12, R28, R101, RZ, 0x3c, !PT ;  /* 0x000000651c0c7212 */ /* 0x000fe400078e3cff */
[----:B------:R-:W-:Y:S02]  /*86a0*/  LOP3.LUT R28, R107, 0x380, RZ, 0xc0, !PT ;  /* 0x000003806b1c7812 */ /* 0x000fe400078ec0ff */
[----:B------:R-:W-:Y:S02]  /*86b0*/  LOP3.LUT R24, R14, R73, RZ, 0x3c, !PT ;  /* 0x000000490e187212 */ /* 0x000fe400078e3cff */
[----:B------:R-:W-:Y:S02]  /*86c0*/  LOP3.LUT R14, R44, R103, RZ, 0x3c, !PT ;  /* 0x000000672c0e7212 */ /* 0x000fe400078e3cff */
[----:B------:R-:W-:Y:S02]  /*86d0*/  LOP3.LUT R10, R10, R105, RZ, 0x3c, !PT ;  /* 0x000000690a0a7212 */ /* 0x000fe400078e3cff */
[----:B------:R-:W-:-:S02]  /*86e0*/  LOP3.LUT R44, R109, 0x380, RZ, 0xc0, !PT ;  /* 0x000003806d2c7812 */ /* 0x000fc400078ec0ff */
[----:B------:R-:W-:Y:S02]  /*86f0*/  SHF.R.U64 R28, R28, 0x3, RZ ;  /* 0x000000031c1c7819 */ /* 0x000fe400000012ff */
[----:B------:R-:W-:Y:S02]  /*8700*/  MOV R71, R10 ;  /* 0x0000000a00477202 */ /* 0x000fe40000000f00 */
[----:B------:R-:W-:Y:S02]  /*8710*/  SHF.R.U64 R44, R44, 0x3, RZ ;  /* 0x000000032c2c7819 */ /* 0x000fe400000012ff */
[----:B------:R-:W-:Y:S02]  /*8720*/  F2FP.F16.F32.PACK_AB R11, R39, R38 ;  /* 0x00000026270b723e */ /* 0x000fe400000000ff */
[----:B------:R-:W-:Y:S01]  /*8730*/  F2FP.F16.F32.PACK_AB R4, R92, R99 ;  /* 0x000000635c04723e */ /* 0x000fe200000000ff */
[----:B------:R-:W1:Y:S01]  /*8740*/  LDC.64 R38, c[0x0][0xc00] ;  /* 0x00030000ff267b82 */ /* 0x000e620000000a00 */
[----:B------:R-:W-:-:S02]  /*8750*/  LOP3.LUT R8, R28, R107, RZ, 0x3c, !PT ;  /* 0x0000006b1c087212 */ /* 0x000fc400078e3cff */
[----:B------:R-:W-:Y:S01]  /*8760*/  LOP3.LUT R28, R44, R109, RZ, 0x3c, !PT ;  /* 0x0000006d2c1c7212 */ /* 0x000fe200078e3cff */
[----:B------:R2:W-:Y:S01]  /*8770*/  STSM.16.M88.4 [R96], R4 ;  /* 0x0000000460007844 */ /* 0x0005e20000000200 */
[----:B------:R-:W-:Y:S02]  /*8780*/  MOV R44, R8 ;  /* 0x00000008002c7202 */ /* 0x000fe40000000f00 */
[----:B------:R-:W-:Y:S02]  /*8790*/  MOV R94, R26 ;  /* 0x0000001a005e7202 */ /* 0x000fe40000000f00 */
[----:B------:R-:W-:Y:S02]  /*87a0*/  F2FP.F16.F32.PACK_AB R8, R90, R93 ;  /* 0x0000005d5a08723e */ /* 0x000fe400000000ff */
[----:B------:R-:W-:Y:S02]  /*87b0*/  F2FP.F16.F32.PACK_AB R9, R34, R91 ;  /* 0x0000005b2209723e */ /* 0x000fe400000000ff */
[----:B------:R-:W-:-:S02]  /*87c0*/  F2FP.F16.F32.PACK_AB R10, R88, R89 ;  /* 0x00000059580a723e */ /* 0x000fc400000000ff */
[----:B------:R-:W-:Y:S02]  /*87d0*/  MOV R92, R24 ;  /* 0x00000018005c7202 */ /* 0x000fe40000000f00 */
[----:B------:R-:W-:Y:S01]  /*87e0*/  MOV R73, R12 ;  /* 0x0000000c00497202 */ /* 0x000fe20000000f00 */
[----:B------:R-:W-:Y:S01]  /*87f0*/  STSM.16.M88.4 [R94], R8 ;  /* 0x000000085e007844 */ /* 0x000fe20000000200 */
[----:B------:R-:W-:Y:S02]  /*8800*/  MOV R72, R14 ;  /* 0x0000000e00487202 */ /* 0x000fe40000000f00 */
[----:B--2---:R-:W-:Y:S02]  /*8810*/  F2FP.F16.F32.PACK_AB R4, R41, R40 ;  /* 0x000000282904723e */ /* 0x004fe400000000ff */
[----:B------:R-:W-:Y:S02]  /*8820*/  F2FP.F16.F32.PACK_AB R5, R43, R42 ;  /* 0x0000002a2b05723e */ /* 0x000fe400000000ff */
[----:B------:R-:W-:-:S02]  /*8830*/  F2FP.F16.F32.PACK_AB R6, R36, R37 ;  /* 0x000000252406723e */ /* 0x000fc400000000ff */
[----:B------:R-:W-:Y:S02]  /*8840*/  F2FP.F16.F32.PACK_AB R7, R30, R35 ;  /* 0x000000231e07723e */ /* 0x000fe400000000ff */
[----:B------:R-:W-:Y:S02]  /*8850*/  F2FP.F16.F32.PACK_AB R12, R49, R48 ;  /* 0x00000030310c723e */ /* 0x000fe400000000ff */
        /* <DEDUP_REMOVED lines=10> */
[----:B------:R-:W-:Y:S02]  /*8900*/  MOV R36, R28 ;  /* 0x0000001c00247202 */ /* 0x000fe40000000f00 */
[----:B------:R-:W-:Y:S01]  /*8910*/  F2FP.F16.F32.PACK_AB R28, R65, R64 ;  /* 0x00000040411c723e */ /* 0x000fe200000000ff */
[----:B------:R4:W-:Y:S01]  /*8920*/  STSM.16.M88.4 [R72], R24 ;  /* 0x0000001848007844 */ /* 0x0009e20000000200 */
[----:B------:R-:W-:Y:S01]  /*8930*/  F2FP.F16.F32.PACK_AB R29, R67, R66 ;  /* 0x00000042431d723e */ /* 0x000fe200000000ff */
[----:B--2---:R-:W-:Y:S01]  /*8940*/  IMAD.SHL.U32 R5, R22, 0x4, RZ ;  /* 0x0000000416057824 */ /* 0x004fe200078e00ff */
[----:B------:R-:W-:Y:S02]  /*8950*/  F2FP.F16.F32.PACK_AB R30, R69, R68 ;  /* 0x00000044451e723e */ /* 0x000fe400000000ff */
[----:B------:R-:W-:-:S02]  /*8960*/  F2FP.F16.F32.PACK_AB R34, R77, R76 ;  /* 0x0000004c4d22723e */ /* 0x000fc400000000ff */
[----:B------:R-:W-:Y:S01]  /*8970*/  F2FP.F16.F32.PACK_AB R35, R79, R78 ;  /* 0x0000004e4f23723e */ /* 0x000fe200000000ff */
[----:B------:R4:W-:Y:S01]  /*8980*/  STSM.16.M88.4 [R71], R28 ;  /* 0x0000001c47007844 */ /* 0x0009e20000000200 */
[----:B------:R-:W-:Y:S02]  /*8990*/  ISETP.NE.U32.AND P2, PT, RZ, UR4, PT ;  /* 0x00000004ff007c0c */ /* 0x000fe4000bf45070 */
[----:B-1----:R-:W-:Y:S01]  /*89a0*/  ISETP.NE.U32.AND P0, PT, R38, RZ, PT ;  /* 0x000000ff2600720c */ /* 0x002fe20003f05070 */
[----:B------:R4:W-:Y:S01]  /*89b0*/  STSM.16.M88.4 [R44], R32 ;  /* 0x000000202c007844 */ /* 0x0009e20000000200 */
[----:B------:R-:W-:Y:S02]  /*89c0*/  ISETP.NE.AND.EX P2, PT, RZ, UR5, PT, P2 ;  /* 0x00000005ff007c0c */ /* 0x000fe4000bf45320 */
[----:B------:R-:W-:Y:S01]  /*89d0*/  ISETP.NE.AND.EX P0, PT, R39, RZ, PT, P0 ;  /* 0x000000ff2700720c */ /* 0x000fe20003f05300 */
[----:B------:R4:W-:Y:S01]  /*89e0*/  STSM.16.M88.4 [R36], R80 ;  /* 0x0000005024007844 */ /* 0x0009e20000000200 */
[----:B------:R-:W-:Y:S01]  /*89f0*/  SHF.L.U64.HI R10, R22, 0x2, R162 ;  /* 0x00000002160a7819 */ /* 0x000fe200000102a2 */
[----:B------:R-:W-:Y:S01]  /*8a00*/  BAR.SYNC.DEFER_BLOCKING 0x1, 0x100 ;  /* 0x0044000000007b1d */ /* 0x000fe20000010000 */
[----:B------:R-:W-:-:S02]  /*8a10*/  IADD3 R6, P1, R5, R38, RZ ;  /* 0x0000002605067210 */ /* 0x000fc40007f3e0ff */
[----:B------:R-:W-:-:S05]  /*8a20*/  MOV R48, RZ ;  /* 0x000000ff00307202 */ /* 0x000fca0000000f00 */
[----:B------:R-:W-:Y:S01]  /*8a30*/  @P2 IADD3 R4, P3, R5, UR4, RZ ;  /* 0x0000000405042c10 */ /* 0x000fe2000ff7e0ff */
[----:B------:R-:W-:Y:S01]  /*8a40*/  ULDC UR4, c[0x0][0xa88] ;  /* 0x0002a20000047ab9 */ /* 0x000fe20000000800 */
[C---:B------:R-:W-:Y:S02]  /*8a50*/  IMAD.X R7, R10.reuse, 0x1, R39, P1 ;  /* 0x000000010a077824 */ /* 0x040fe400008e0627 */
[----:B------:R-:W-:Y:S01]  /*8a60*/  IMAD.U32 R9, RZ, RZ, UR4 ;  /* 0x00000004ff097e24 */ /* 0x000fe2000f8e00ff */
[----:B------:R-:W-:Y:S02]  /*8a70*/  @P2 IADD3.X R5, R10, UR5, RZ, P3, !PT ;  /* 0x000000050a052c10 */ /* 0x000fe40009ffe4ff */
        /* <DEDUP_REMOVED lines=10> */
.L_x_2456:
[----:B------:R-:W-:Y:S01]  /*8b20*/  SHF.R.S32.HI R44, RZ, 0x1f, R161 ;  /* 0x0000001fff2c7819 */ /* 0x000fe200000114a1 */
[----:B------:R-:W-:Y:S01]  /*8b30*/  IMAD.IADD R15, R19, 0x1, R16 ;  /* 0x00000001130f7824 */ /* 0x000fe200078e0210 */
[----:B------:R-:W-:Y:S01]  /*8b40*/  ULDC.64 UR4, c[0x0][0xb90] ;  /* 0x0002e40000047ab9 */ /* 0x000fe20000000a00 */
[----:B-----5:R-:W-:Y:S01]  /*8b50*/  SHF.R.S32.HI R49, RZ, 0x1f, R48 ;  /* 0x0000001fff317819 */ /* 0x020fe20000011430 */
[----:B------:R-:W-:Y:S01]  /*8b60*/  IMAD R57, R9, R54, RZ ;  /* 0x0000003609397224 */ /* 0x000fe200078e02ff */
[----:B------:R-:W-:Y:S01]  /*8b70*/  SEL R162, R162, RZ, !P0 ;  /* 0x000000ffa2a27207 */ /* 0x000fe20004000000 */
[----:B------:R-:W-:Y:S01]  /*8b80*/  IMAD R4, R44, UR4, RZ ;  /* 0x000000042c047c24 */ /* 0x000fe2000f8e02ff */
[----:B------:R-:W-:Y:S01]  /*8b90*/  SEL R55, R22, RZ, !P0 ;  /* 0x000000ff16377207 */ /* 0x000fe20004000000 */
[----:B-1----:R-:W-:Y:S01]  /*8ba0*/  @P1 IMAD.HI.U32 R6, R15, R8, RZ ;  /* 0x000000080f061227 */ /* 0x002fe200078e00ff */
[----:B------:R-:W-:-:S03]  /*8bb0*/  IADD3 R22, R167, R16, RZ ;  /* 0x00000010a7167210 */ /* 0x000fc60007ffe0ff */
[----:B------:R-:W-:Y:S01]  /*8bc0*/  IMAD.MOV.U32 R7, RZ, RZ, R15 ;  /* 0x000000ffff077224 */ /* 0x000fe200078e000f */
[----:B--2---:R-:W-:Y:S01]  /*8bd0*/  @P1 SHF.R.U32.HI R7, RZ, R11, R6 ;  /* 0x0000000bff071219 */ /* 0x004fe20000011606 */
[C---:B------:R-:W-:Y:S02]  /*8be0*/  IMAD R13, R161.reuse, UR5, R4 ;  /* 0x00000005a10d7c24 */ /* 0x040fe4000f8e0204 */
[----:B------:R-:W-:Y:S01]  /*8bf0*/  IMAD.WIDE.U32 R4, R161, UR4, R48 ;  /* 0x00000004a1047c25 */ /* 0x000fe2000f8e0030 */
[----:B------:R-:W-:-:S03]  /*8c00*/  ULDC.64 UR4, c[0x0][0xb98] ;  /* 0x0002e60000047ab9 */ /* 0x000fc60000000a00 */
[----:B------:R-:W-:Y:S02]  /*8c10*/  IMAD R11, R163, 0x40, R17 ;  /* 0x00000040a30b7824 */ /* 0x000fe400078e0211 */
[----:B------:R-:W-:Y:S02]  /*8c20*/  IMAD.IADD R5, R5, 0x1, R13 ;  /* 0x0000000105057824 */ /* 0x000fe400078e020d */
[----:B------:R-:W-:Y:S02]  /*8c30*/  IMAD.MOV R13, RZ, RZ, -R7 ;  /* 0x000000ffff0d7224 */ /* 0x000fe400078e0a07 */
[----:B------:R-:W-:-:S04]  /*8c40*/  IMAD.WIDE R2, R11, 0x2, R2 ;  /* 0x000000020b027825 */ /* 0x000fc800078e0202 */
[----:B------:R-:W-:Y:S01]  /*8c50*/  IMAD R6, R162, UR4, RZ ;  /* 0x00000004a2067c24 */ /* 0x000fe2000f8e02ff */
[C---:B------:R-:W-:Y:S01]  /*8c60*/  IADD3 R25, P0, R2.reuse, 0x1000, RZ ;  /* 0x0000100002197810 */ /* 0x040fe20007f1e0ff */
[C---:B------:R-:W-:Y:S01]  /*8c70*/  IMAD.WIDE.U32 R4, R55.reuse, UR4, R4 ;  /* 0x0000000437047c25 */ /* 0x040fe2000f8e0004 */
[C---:B------:R-:W-:Y:S02]  /*8c80*/  IADD3 R41, P6, R2.reuse, 0x4000, RZ ;  /* 0x0000400002297810 */ /* 0x040fe40007fde0ff */
[----:B------:R-:W-:Y:S01]  /*8c90*/  IADD3 R37, P5, R2, 0x5000, RZ ;  /* 0x0000500002257810 */ /* 0x000fe20007fbe0ff */
[----:B------:R-:W-:Y:S01]  /*8ca0*/  IMAD R11, R54, R13, R15 ;  /* 0x0000000d360b7224 */ /* 0x000fe200078e020f */
[----:B------:R-:W-:Y:S01]  /*8cb0*/  SHF.R.S32.HI R13, RZ, 0x1f, R7 ;  /* 0x0000001fff0d7819 */ /* 0x000fe20000011407 */
[----:B------:R-:W-:Y:S01]  /*8cc0*/  IMAD R8, R55, UR5, R6 ;  /* 0x0000000537087c24 */ /* 0x000fe2000f8e0206 */
[----:B------:R-:W-:Y:S01]  /*8cd0*/  IADD3 R4, P2, R7, R4, RZ ;  /* 0x0000000407047210 */ /* 0x000fe20007f5e0ff */
[----:B------:R-:W-:Y:S01]  /*8ce0*/  ULDC.64 UR4, c[0x0][0xb88] ;  /* 0x0002e20000047ab9 */ /* 0x000fe20000000a00 */
[----:B------:R-:W-:-:S02]  /*8cf0*/  SHF.R.S32.HI R6, RZ, 0x1f, R11 ;  /* 0x0000001fff067819 */ /* 0x000fc4000001140b */
[----:B------:R-:W-:Y:S02]  /*8d00*/  IADD3.X R5, R13, R5, R8, P2, !PT ;  /* 0x000000050d057210 */ /* 0x000fe400017fe408 */
[----:B------:R-:W-:Y:S01]  /*8d10*/  IADD3 R15, P3, R2, 0x2000, RZ ;  /* 0x00002000020f7810 */ /* 0x000fe20007f7e0ff */
[----:B------:R-:W-:Y:S01]  /*8d20*/  IMAD R8, R6, UR4, RZ ;  /* 0x0000000406087c24 */ /* 0x000fe2000f8e02ff */
[----:B------:R-:W-:Y:S01]  /*8d30*/  LOP3.LUT R12, R25, 0x380, RZ, 0xc0, !PT ;  /* 0x00000380190c7812 */ /* 0x000fe200078ec0ff */
[----:B------:R-:W-:Y:S01]  /*8d40*/  IMAD.WIDE.U32 R4, R11, UR4, R4 ;  /* 0x000000040b047c25 */ /* 0x000fe2000f8e0004 */
[----:B------:R-:W-:Y:S02]  /*8d50*/  LOP3.LUT R7, R15, 0x380, RZ, 0xc0, !PT ;  /* 0x000003800f077812 */ /* 0x000fe400078ec0ff */
[----:B------:R-:W-:Y:S01]  /*8d60*/  LOP3.LUT R40, R41, 0x380, RZ, 0xc0, !PT ;  /* 0x0000038029287812 */ /* 0x000fe200078ec0ff */
[----:B------:R-:W-:Y:S01]  /*8d70*/  IMAD R13, R11, UR5, R8 ;  /* 0x000000050b0d7c24 */ /* 0x000fe2000f8e0208 */
[----:B------:R-:W-:Y:S01]  /*8d80*/  ULDC.64 UR4, c[0x0][0xb50] ;  /* 0x0002d40000047ab9 */ /* 0x000fe20000000a00 */
[----:B------:R-:W-:-:S02]  /*8d90*/  SHF.R.U64 R6, R7, 0x3, RZ ;  /* 0x0000000307067819 */ /* 0x000fc400000012ff */
[----:B------:R-:W-:Y:S01]  /*8da0*/  IMAD.IADD R5, R5, 0x1, R13 ;  /* 0x0000000105057824 */ /* 0x000fe200078e020d */
[----:B------:R-:W-:Y:S01]  /*8db0*/  LEA R10, P4, R4, UR4, 0x2 ;  /* 0x00000004040a7c11 */ /* 0x000fe2000f8810ff */
[----:B------:R-:W-:Y:S01]  /*8dc0*/  IMAD.X R13, RZ, RZ, R3, P0 ;  /* 0x000000ffff0d7224 */ /* 0x000fe200000e0603 */
[----:B------:R-:W-:Y:S02]  /*8dd0*/  IADD3 R7, P2, R2, 0x3000, RZ ;  /* 0x0000300002077810 */ /* 0x000fe40007f5e0ff */
[----:B------:R-:W-:Y:S01]  /*8de0*/  LEA.HI.X R14, R4, UR5, R5, 0x2, P4 ;  /* 0x00000005040e7c11 */ /* 0x000fe2000a0f1405 */
[----:B------:R-:W-:Y:S01]  /*8df0*/  SHFL.IDX PT, R50, R10, RZ, 0x1c1f ;  /* 0x001c1fff0a327589 */ /* 0x000fe200000e0000 */
[----:B------:R-:W-:Y:S01]  /*8e00*/  LOP3.LUT P0, RZ, R165, 0x3, RZ, 0xc0, !PT ;  /* 0x00000003a5ff7812 */ /* 0x000fe2000780c0ff */
[----:B------:R-:W-:Y:S01]  /*8e10*/  IMAD.X R9, RZ, RZ, R3, P2 ;  /* 0x000000ffff097224 */ /* 0x000fe200010e0603 */
[----:B------:R-:W-:Y:S01]  /*8e20*/  LOP3.LUT R8, R7, 0x380, RZ, 0xc0, !PT ;  /* 0x0000038007087812 */ /* 0x000fe200078ec0ff */
[----:B------:R-:W1:Y:S01]  /*8e30*/  SHFL.IDX PT, R51, R14, RZ, 0x1c1f ;  /* 0x001c1fff0e337589 */ /* 0x000e6200000e0000 */
[C---:B------:R-:W-:Y:S01]  /*8e40*/  VIADD R4, R22.reuse, 0x8 ;  /* 0x0000000816047836 */ /* 0x040fe20000000000 */
[----:B------:R-:W-:Y:S01]  /*8e50*/  ISETP.GE.OR P2, PT, R22, R57, P0 ;  /* 0x000000391600720c */ /* 0x000fe20000746670 */
[----:B------:R-:W-:Y:S01]  /*8e60*/  ULDC.64 UR4, c[0x0][0xaa0] ;  /* 0x0002a80000047ab9 */ /* 0x000fe20000000a00 */
[----:B------:R-:W-:Y:S01]  /*8e70*/  SHFL.IDX PT, R52, R10, 0x1, 0x1c1f ;  /* 0x003c1f000a347f89 */ /* 0x000fe200000e0000 */
[----:B------:R-:W-:-:S02]  /*8e80*/  IADD3 R33, P4, R2, 0x6000, RZ ;  /* 0x0000600002217810 */ /* 0x000fc40007f9e0ff */
[----:B------:R-:W-:Y:S01]  /*8e90*/  ISETP.GE.OR P0, PT, R4, R57, P0 ;  /* 0x000000390400720c */ /* 0x000fe20000706670 */
[----:B------:R-:W2:Y:S01]  /*8ea0*/  SHFL.IDX PT, R53, R14, 0x1, 0x1c1f ;  /* 0x003c1f000e357f89 */ /* 0x000ea200000e0000 */
[----:B------:R-:W-:Y:S02]  /*8eb0*/  LOP3.LUT R11, R2, 0x380, RZ, 0xc0, !PT ;  /* 0x00000380020b7812 */ /* 0x000fe400078ec0ff */
[----:B------:R-:W-:Y:S02]  /*8ec0*/  SHF.R.U64 R8, R8, 0x3, RZ ;  /* 0x0000000308087819 */ /* 0x000fe400000012ff */
[----:B------:R-:W-:Y:S02]  /*8ed0*/  LOP3.LUT R36, R37, 0x380, RZ, 0xc0, !PT ;  /* 0x0000038025247812 */ /* 0x000fe400078ec0ff */
[----:B------:R-:W-:Y:S02]  /*8ee0*/  LOP3.LUT R32, R33, 0x380, RZ, 0xc0, !PT ;  /* 0x0000038021207812 */ /* 0x000fe400078ec0ff */
[----:B------:R-:W-:-:S02]  /*8ef0*/  SHF.R.U64 R11, R11, 0x3, RZ ;  /* 0x000000030b0b7819 */ /* 0x000fc400000012ff */
[----:B------:R-:W-:Y:S01]  /*8f00*/  LOP3.LUT R8, R8, R7, RZ, 0x3c, !PT ;  /* 0x0000000708087212 */ /* 0x000fe200078e3cff */
[--C-:B------:R-:W-:Y:S01]  /*8f10*/  IMAD.X R7, RZ, RZ, R3.reuse, P3 ;  /* 0x000000ffff077224 */ /* 0x100fe200018e0603 */
[----:B------:R-:W-:Y:S02]  /*8f20*/  IADD3 R5, P3, R2, 0x7000, RZ ;  /* 0x0000700002057810 */ /* 0x000fe40007f7e0ff */
[----:B------:R-:W-:Y:S01]  /*8f30*/  SHF.R.U64 R12, R12, 0x3, RZ ;  /* 0x000000030c0c7819 */ /* 0x000fe200000012ff */
[----:B-1----:R1:W-:Y:S01]  /*8f40*/  @!P2 ST.E desc[UR36][R50.64], R20 ;  /* 0x000000143200a985 */ /* 0x0023e2000c101924 */
[----:B------:R-:W-:Y:S01]  /*8f50*/  SHF.R.U64 R40, R40, 0x3, RZ ;  /* 0x0000000328287819 */ /* 0x000fe200000012ff */
[----:B------:R-:W-:Y:S01]  /*8f60*/  IMAD R49, R49, UR4, RZ ;  /* 0x0000000431317c24 */ /* 0x000fe2000f8e02ff */
[----:B------:R-:W-:Y:S01]  /*8f70*/  SHF.R.U64 R36, R36, 0x3, RZ ;  /* 0x0000000324247819 */ /* 0x000fe200000012ff */
[----:B------:R-:W-:Y:S01]  /*8f80*/  IMAD.X R29, RZ, RZ, R3, P3 ;  /* 0x000000ffff1d7224 */ /* 0x000fe200018e0603 */
[----:B------:R-:W-:-:S02]  /*8f90*/  SHF.R.U64 R32, R32, 0x3, RZ ;  /* 0x0000000320207819 */ /* 0x000fc400000012ff */
[----:B------:R-:W-:Y:S01]  /*8fa0*/  LOP3.LUT R2, R11, R2, RZ, 0x3c, !PT ;  /* 0x000000020b027212 */ /* 0x000fe200078e3cff */
[----:B--2---:R2:W-:Y:S01]  /*8fb0*/  @!P0 ST.E desc[UR36][R52.64], R0 ;  /* 0x0000000034008985 */ /* 0x0045e2000c101924 */
[----:B------:R-:W-:Y:S02]  /*8fc0*/  LOP3.LUT R12, R12, R25, RZ, 0x3c, !PT ;  /* 0x000000190c0c7212 */ /* 0x000fe400078e3cff */
[----:B------:R-:W-:Y:S01]  /*8fd0*/  LOP3.LUT R40, R40, R41, RZ, 0x3c, !PT ;  /* 0x0000002928287212 */ /* 0x000fe200078e3cff */
[----:B-1----:R-:W1:Y:S01]  /*8fe0*/  @P1 LDC R51, c[0x0][0xbec] ;  /* 0x0002fb00ff331b82 */ /* 0x002e620000000800 */
[----:B------:R-:W-:Y:S01]  /*8ff0*/  LOP3.LUT R36, R36, R37, RZ, 0x3c, !PT ;  /* 0x0000002524247212 */ /* 0x000fe200078e3cff */
[--C-:B------:R-:W-:Y:S01]  /*9000*/  IMAD.X R41, RZ, RZ, R3.reuse, P6 ;  /* 0x000000ffff297224 */ /* 0x100fe200030e0603 */
[----:B------:R-:W-:Y:S01]  /*9010*/  LOP3.LUT R32, R32, R33, RZ, 0x3c, !PT ;  /* 0x0000002120207212 */ /* 0x000fe200078e3cff */
[--C-:B------:R-:W-:Y:S01]  /*9020*/  IMAD.X R37, RZ, RZ, R3.reuse, P5 ;  /* 0x000000ffff257224 */ /* 0x100fe200028e0603 */
[----:B------:R3:W5:Y:S01]  /*9030*/  LD.E.128 R24, desc[UR36][R2.64] ;  /* 0x0000002402187980 */ /* 0x000762000c101d00 */
[----:B------:R-:W-:Y:S01]  /*9040*/  IMAD.X R33, RZ, RZ, R3, P4 ;  /* 0x000000ffff217224 */ /* 0x000fe200020e0603 */
[----:B------:R-:W-:Y:S01]  /*9050*/  LOP3.LUT R4, R5, 0x380, RZ, 0xc0, !PT ;  /* 0x0000038005047812 */ /* 0x000fe200078ec0ff */
[----:B--2---:R-:W2:Y:S01]  /*9060*/  @P1 LDC R53, c[0x0][0xbf0] ;  /* 0x0002fc00ff351b82 */ /* 0x004ea20000000800 */
[----:B------:R-:W-:Y:S01]  /*9070*/  IMAD R49, R48, UR5, R49 ;  /* 0x0000000530317c24 */ /* 0x000fe2000f8e0231 */
[----:B------:R-:W-:Y:S01]  /*9080*/  LOP3.LUT R6, R6, R15, RZ, 0x3c, !PT ;  /* 0x0000000f06067212 */ /* 0x000fe200078e3cff */
[----:B------:R-:W5:Y:S01]  /*9090*/  LD.E.128 R8, desc[UR36][R8.64] ;  /* 0x0000002408087980 */ /* 0x000f62000c101d00 */
[----:B------:R-:W-:Y:S01]  /*90a0*/  SHF.R.U64 R4, R4, 0x3, RZ ;  /* 0x0000000304047819 */ /* 0x000fe200000012ff */
[----:B---3--:R-:W-:Y:S01]  /*90b0*/  IMAD.WIDE.U32 R2, R48, UR4, RZ ;  /* 0x0000000430027c25 */ /* 0x008fe2000f8e00ff */
[----:B------:R-:W-:-:S02]  /*90c0*/  ULDC.64 UR4, c[0x0][0xae8] ;  /* 0x0002ba0000047ab9 */ /* 0x000fc40000000a00 */
[----:B------:R-:W-:Y:S01]  /*90d0*/  LOP3.LUT R28, R4, R5, RZ, 0x3c, !PT ;  /* 0x00000005041c7212 */ /* 0x000fe200078e3cff */
[----:B------:R-:W5:Y:S01]  /*90e0*/  LD.E.128 R12, desc[UR36][R12.64] ;  /* 0x000000240c0c7980 */ /* 0x000f62000c101d00 */
[----:B------:R-:W-:Y:S01]  /*90f0*/  IADD3 R3, R3, R49, RZ ;  /* 0x0000003103037210 */ /* 0x000fe20007ffe0ff */
[----:B------:R-:W-:Y:S02]  /*9100*/  IMAD R49, R160, 0x20, R163 ;  /* 0x00000020a0317824 */ /* 0x000fe400078e02a3 */
        /* <DEDUP_REMOVED lines=8> */
[----:B-1----:R-:W-:Y:S02]  /*9190*/  @P1 IMAD.HI.U32 R0, R22, R51, RZ ;  /* 0x0000003316001227 */ /* 0x002fe400078e00ff */
[----:B------:R-:W5:Y:S02]  /*91a0*/  LD.E.128 R32, desc[UR36][R32.64] ;  /* 0x0000002420207980 */ /* 0x000f64000c101d00 */
[----:B------:R-:W-:Y:S02]  /*91b0*/  IMAD.IADD R3, R3, 0x1, R49 ;  /* 0x0000000103037824 */ /* 0x000fe400078e0231 */
[----:B------:R-:W-:Y:S01]  /*91c0*/  IMAD.MOV.U32 R49, RZ, RZ, R22 ;  /* 0x000000ffff317224 */ /* 0x000fe200078e0016 */
[----:B--2---:R-:W-:Y:S01]  /*91d0*/  @P1 SHF.R.U32.HI R49, RZ, R53, R0 ;  /* 0x00000035ff311219 */ /* 0x004fe20000011600 */
[----:B------:R-:W-:Y:S01]  /*91e0*/  IMAD R20, R162, UR4, RZ ;  /* 0x00000004a2147c24 */ /* 0x000fe2000f8e02ff */
[----:B------:R-:W5:Y:S01]  /*91f0*/  LD.E.128 R28, desc[UR36][R28.64] ;  /* 0x000000241c1c7980 */ /* 0x000f62000c101d00 */
[C---:B------:R-:W-:Y:S01]  /*9200*/  IMAD.WIDE.U32 R2, R55.reuse, UR4, R2 ;  /* 0x0000000437027c25 */ /* 0x040fe2000f8e0002 */
[--C-:B------:R-:W-:Y:S01]  /*9210*/  SHF.R.S32.HI R0, RZ, 0x1f, R49.reuse ;  /* 0x0000001fff007819 */ /* 0x100fe20000011431 */
[----:B------:R-:W-:Y:S01]  /*9220*/  @!PT LDS RZ, [RZ] ;  /* 0x00000000fffff984 */ /* 0x000fe20000000800 */
[----:B------:R-:W-:Y:S01]  /*9230*/  @!PT LDS RZ, [RZ] ;  /* 0x00000000fffff984 */ /* 0x000fe20000000800 */
[----:B------:R-:W-:Y:S01]  /*9240*/  @!PT LDS RZ, [RZ] ;  /* 0x00000000fffff984 */ /* 0x000fe20000000800 */
[----:B------:R-:W-:Y:S01]  /*9250*/  @!PT LDS RZ, [RZ] ;  /* 0x00000000fffff984 */ /* 0x000fe20000000800 */
[----:B------:R1:W-:Y:S06]  /*9260*/  MEMBAR.ALL.CTA ;  /* 0x0000000000007992 */ /* 0x0003ec0000008000 */
[----:B-1----:R-:W1:Y:S01]  /*9270*/  FENCE.VIEW.ASYNC.S ;  /* 0x00000000000073c6 */ /* 0x002e620000000000 */
[----:B------:R-:W-:Y:S01]  /*9280*/  IMAD R51, R55, UR5, R20 ;  /* 0x0000000537337c24 */ /* 0x000fe2000f8e0214 */
[----:B------:R-:W-:Y:S01]  /*9290*/  ULDC.64 UR4, c[0x0][0xae0] ;  /* 0x0002b80000047ab9 */ /* 0x000fe20000000a00 */
[----:B------:R-:W-:-:S02]  /*92a0*/  IMAD.MOV R53, RZ, RZ, -R49 ;  /* 0x000000ffff357224 */ /* 0x000fc400078e0a31 */
        /* <DEDUP_REMOVED lines=8> */
[----:B------:R-:W-:Y:S02]  /*9330*/  IMAD.IADD R3, R3, 0x1, R53 ;  /* 0x0000000103037824 */ /* 0x000fe400078e0235 */
[----:B------:R-:W-:Y:S02]  /*9340*/  IMAD R16, R0, UR4, RZ ;  /* 0x0000000400107c24 */ /* 0x000fe4000f8e02ff */
[----:B------:R-:W-:Y:S01]  /*9350*/  IMAD.WIDE.U32 R2, R51, UR4, R2 ;  /* 0x0000000433027c25 */ /* 0x000fe2000f8e0002 */
[----:B------:R-:W-:-:S03]  /*9360*/  ISETP.GE.AND P2, PT, R44, R57, PT ;  /* 0x000000392c00720c */ /* 0x000fc60003f46270 */
[----:B------:R-:W-:Y:S01]  /*9370*/  IMAD R49, R51, UR5, R16 ;  /* 0x0000000533317c24 */ /* 0x000fe2000f8e0210 */
[----:B------:R-:W-:Y:S01]  /*9380*/  IADD3 R0, R44, 0x20, RZ ;  /* 0x000000202c007810 */ /* 0x000fe20007ffe0ff */
[----:B------:R-:W-:Y:S01]  /*9390*/  ULDC.64 UR4, c[0x0][0xa80] ;  /* 0x0002a00000047ab9 */ /* 0x000fe20000000a00 */
[----:B0-----:R-:W-:Y:S01]  /*93a0*/  VIADD R21, R21, 0x2a820 ;  /* 0x0002a82015157836 */ /* 0x001fe20000000000 */
[----:B------:R-:W-:Y:S01]  /*93b0*/  LEA R16, P3, R2, UR4, 0x1 ;  /* 0x0000000402107c11 */ /* 0x000fe2000f8608ff */
[----:B------:R-:W-:Y:S01]  /*93c0*/  IMAD.IADD R3, R3, 0x1, R49 ;  /* 0x0000000103037824 */ /* 0x000fe200078e0231 */
[-C--:B------:R-:W-:Y:S01]  /*93d0*/  ISETP.GE.AND P0, PT, R0, R57.reuse, PT ;  /* 0x000000390000720c */ /* 0x080fe20003f06270 */
[----:B------:R-:W-:Y:S01]  /*93e0*/  VIADD R0, R44, 0x40 ;  /* 0x000000402c007836 */ /* 0x000fe20000000000 */
[----:B------:R-:W-:Y:S02]  /*93f0*/  PRMT R21, RZ, 0x654, R21 ;  /* 0x00000654ff157816 */ /* 0x000fe40000000015 */
[----:B------:R-:W-:Y:S01]  /*9400*/  LEA.HI.X R22, R2, UR5, R3, 0x1, P3 ;  /* 0x0000000502167c11 */ /* 0x000fe200098f0c03 */
[----:B-1----:R0:W1:Y:S01]  /*9410*/  SHFL.IDX PT, R20, R16, RZ, 0x181f ;  /* 0x00181fff10147589 */ /* 0x00206200000e0000 */
[----:B------:R-:W-:Y:S01]  /*9420*/  ISETP.GE.AND P1, PT, R0, R57, PT ;  /* 0x000000390000720c */ /* 0x000fe20003f26270 */
[----:B------:R0:W-:Y:S01]  /*9430*/  SYNCS.ARRIVE.TRANS64.RED.A1T0 RZ, [R21+URZ], RZ ;  /* 0x000000ff15ff79a7 */ /* 0x0001e2000810043f */
[----:B------:R-:W-:Y:S01]  /*9440*/  BSSY B1, `(.L_x_2457) ;  /* 0x000000c000017945 */ /* 0x000fe20003800000 */
[----:B------:R0:W2:Y:S03]  /*9450*/  SHFL.IDX PT, R0, R22, RZ, 0x181f ;  /* 0x00181fff16007589 */ /* 0x0000a600000e0000 */
[----:B------:R-:W-:Y:S07]  /*9460*/  @P2 BRA `(.L_x_2458) ;  /* 0x0000000000242947 */ /* 0x000fee0003800000 */
[----:B------:R-:W-:Y:S02]  /*9470*/  ULDC UR4, c[0x0][0xac8] ;  /* 0x0002b20000047ab9 */ /* 0x000fe40000000800 */
[----:B------:R-:W-:Y:S02]  /*9480*/  ISETP.GE.AND P2, PT, R17, UR4, PT ;  /* 0x0000000411007c0c */ /* 0x000fe4000bf46270 */
[----:B------:R-:W-:-:S11]  /*9490*/  ISETP.GE.AND P3, PT, R23, UR4, PT ;  /* 0x0000000417007c0c */ /* 0x000fd6000bf66270 */
[-C--:B-1----:R-:W-:Y:S02]  /*94a0*/  @!P2 LEA R2, P4, R17, R20.reuse, 0x1 ;  /* 0x000000141102a211 */ /* 0x082fe400078808ff */
[----:B------:R-:W-:Y:S02]  /*94b0*/  @!P3 LEA R20, P5, R23, R20, 0x1 ;  /* 0x000000141714b211 */ /* 0x000fe400078a08ff */
[-C--:B--2---:R-:W-:Y:S02]  /*94c0*/  @!P2 LEA.HI.X R3, R17, R0.reuse, R174, 0x1, P4 ;  /* 0x000000001103a211 */ /* 0x084fe400020f0cae */
[----:B0-----:R-:W-:-:S03]  /*94d0*/  @!P3 LEA.HI.X R21, R23, R0, R173, 0x1, P5 ;  /* 0x000000001715b211 */ /* 0x001fc600028f0cad */
[----:B-----5:R3:W-:Y:S04]  /*94e0*/  @!P2 ST.E.128 desc[UR36][R2.64], R24 ;  /* 0x000000180200a985 */ /* 0x0207e8000c101d24 */
[----:B------:R3:W-:Y:S02]  /*94f0*/  @!P3 ST.E.128 desc[UR36][R20.64], R40 ;  /* 0x000000281400b985 */ /* 0x0007e4000c101d24 */
.L_x_2458:
[----:B------:R-:W-:Y:S05]  /*9500*/  BSYNC B1 ;  /* 0x0000000000017941 */ /* 0x000fea0003800000 */
.L_x_2457:
[----:B--2---:R2:W4:Y:S01]  /*9510*/  SHFL.IDX PT, R0, R22, 0x1, 0x181f ;  /* 0x00381f0016007f89 */ /* 0x00452200000e0000 */
[----:B------:R-:W-:Y:S03]  /*9520*/  BSSY B1, `(.L_x_2459) ;  /* 0x000000c000017945 */ /* 0x000fe60003800000 */
[----:B-1-3--:R2:W1:Y:S01]  /*9530*/  SHFL.IDX PT, R20, R16, 0x1, 0x181f ;  /* 0x00381f0010147f89 */ /* 0x00a46200000e0000 */
[----:B------:R-:W-:Y:S05]  /*9540*/  @P0 BRA `(.L_x_2460) ;  /* 0x0000000000240947 */ /* 0x000fea0003800000 */
[----:B------:R-:W-:Y:S02]  /*9550*/  ULDC UR4, c[0x0][0xac8] ;  /* 0x0002b20000047ab9 */ /* 0x000fe40000000800 */
[----:B------:R-:W-:Y:S02]  /*9560*/  ISETP.GE.AND P3, PT, R17, UR4, PT ;  /* 0x0000000411007c0c */ /* 0x000fe4000bf66270 */
[----:B------:R-:W-:-:S11]  /*9570*/  ISETP.GE.AND P4, PT, R23, UR4, PT ;  /* 0x0000000417007c0c */ /* 0x000fd6000bf86270 */
[-C--:B-1----:R-:W-:Y:S02]  /*9580*/  @!P3 LEA R2, P0, R17, R20.reuse, 0x1 ;  /* 0x000000141102b211 */ /* 0x082fe400078008ff */
[----:B------:R-:W-:Y:S02]  /*9590*/  @!P4 LEA R20, P2, R23, R20, 0x1 ;  /* 0x000000141714c211 */ /* 0x000fe400078408ff */
[-C--:B----4-:R-:W-:Y:S02]  /*95a0*/  @!P3 LEA.HI.X R3, R17, R0.reuse, R174, 0x1, P0 ;  /* 0x000000001103b211 */ /* 0x090fe400000f0cae */
[----:B0-----:R-:W-:-:S03]  /*95b0*/  @!P4 LEA.HI.X R21, R23, R0, R173, 0x1, P2 ;  /* 0x000000001715c211 */ /* 0x001fc600010f0cad */
[----:B-----5:R3:W-:Y:S04]  /*95c0*/  @!P3 ST.E.128 desc[UR36][R2.64], R12 ;  /* 0x0000000c0200b985 */ /* 0x0207e8000c101d24 */
[----:B------:R3:W-:Y:S02]  /*95d0*/  @!P4 ST.E.128 desc[UR36][R20.64], R36 ;  /* 0x000000241400c985 */ /* 0x0007e4000c101d24 */
.L_x_2460:
[----:B------:R-:W-:Y:S05]  /*95e0*/  BSYNC B1 ;  /* 0x0000000000017941 */ /* 0x000fea0003800000 */
.L_x_2459:
[----:B----4-:R4:W0:Y:S01]  /*95f0*/  SHFL.IDX PT, R0, R22, 0x2, 0x181f ;  /* 0x00581f0016007f89 */ /* 0x01082200000e0000 */
[----:B------:R-:W-:Y:S03]  /*9600*/  BSSY B1, `(.L_x_2461) ;  /* 0x000000c000017945 */ /* 0x000fe60003800000 */
[----:B---3-5:R4:W3:Y:S01]  /*9610*/  SHFL.IDX PT, R12, R16, 0x2, 0x181f ;  /* 0x00581f00100c7f89 */ /* 0x0288e200000e0000 */
[----:B------:R-:W-:Y:S05]  /*9620*/  @P1 BRA `(.L_x_2462) ;  /* 0x0000000000241947 */ /* 0x000fea0003800000 */
[----:B------:R-:W-:Y:S02]  /*9630*/  ULDC UR4, c[0x0][0xac8] ;  /* 0x0002b20000047ab9 */ /* 0x000fe40000000800 */
[----:B------:R-:W-:Y:S02]  /*9640*/  ISETP.GE.AND P2, PT, R17, UR4, PT ;  /* 0x0000000411007c0c */ /* 0x000fe4000bf46270 */
[----:B------:R-:W-:-:S11]  /*9650*/  ISETP.GE.AND P3, PT, R23, UR4, PT ;  /* 0x0000000417007c0c */ /* 0x000fd6000bf66270 */
[-C--:B---3--:R-:W-:Y:S02]  /*9660*/  @!P2 LEA R2, P0, R17, R12.reuse, 0x1 ;  /* 0x0000000c1102a211 */ /* 0x088fe400078008ff */
[----:B------:R-:W-:Y:S02]  /*9670*/  @!P3 LEA R12, P1, R23, R12, 0x1 ;  /* 0x0000000c170cb211 */ /* 0x000fe400078208ff */
[-C--:B0-----:R-:W-:Y:S02]  /*9680*/  @!P2 LEA.HI.X R3, R17, R0.reuse, R174, 0x1, P0 ;  /* 0x000000001103a211 */ /* 0x081fe400000f0cae */
[----:B------:R-:W-:-:S03]  /*9690*/  @!P3 LEA.HI.X R13, R23, R0, R173, 0x1, P1 ;  /* 0x00000000170db211 */ /* 0x000fc600008f0cad */
[----:B------:R0:W-:Y:S04]  /*96a0*/  @!P2 ST.E.128 desc[UR36][R2.64], R4 ;  /* 0x000000040200a985 */ /* 0x0001e8000c101d24 */
[----:B------:R0:W-:Y:S02]  /*96b0*/  @!P3 ST.E.128 desc[UR36][R12.64], R32 ;  /* 0x000000200c00b985 */ /* 0x0001e4000c101d24 */
.L_x_2462:
[----:B------:R-:W-:Y:S05]  /*96c0*/  BSYNC B1 ;  /* 0x0000000000017941 */ /* 0x000fea0003800000 */
.L_x_2461:
        /* <DEDUP_REMOVED lines=16> */
.L_x_2455:
[----:B------:R-:W2:Y:S01]  /*97d0*/  LDC.64 R4, c[0x0][0xc00] ;  /* 0x00030000ff047b82 */ /* 0x000ea20000000a00 */
[----:B------:R-:W-:Y:S01]  /*97e0*/  ULDC.64 UR4, c[0x0][0xc08] ;  /* 0x0003020000047ab9 */ /* 0x000fe20000000a00 */
[----:B------:R-:W-:-:S06]  /*97f0*/  IMAD.MOV.U32 R6, RZ, RZ, RZ ;  /* 0x000000ffff067224 */ /* 0x000fcc00078e00ff */
[----:B------:R-:W3:Y:S01]  /*9800*/  LDC.64 R2, c[0x0][0xc00] ;  /* 0x00030000ff027b82 */ /* 0x000ee20000000a00 */
[----:B------:R-:W-:-:S04]  /*9810*/  ISETP.NE.U32.AND P1, PT, RZ, UR4, PT ;  /* 0x00000004ff007c0c */ /* 0x000fc8000bf25070 */
[----:B------:R-:W-:-:S03]  /*9820*/  ISETP.NE.AND.EX P1, PT, RZ, UR5, PT, P1 ;  /* 0x00000005ff007c0c */ /* 0x000fc6000bf25310 */
[----:B0-----:R-:W0:Y:S01]  /*9830*/  LDC R21, c[0x0][0xbe8] ;  /* 0x0002fa00ff157b82 */ /* 0x001e220000000800 */
[----:B--2---:R-:W-:-:S04]  /*9840*/  ISETP.NE.U32.AND P0, PT, R4, RZ, PT ;  /* 0x000000ff0400720c */ /* 0x004fc80003f05070 */
[----:B------:R-:W-:Y:S01]  /*9850*/  ISETP.NE.AND.EX P0, PT, R5, RZ, PT, P0 ;  /* 0x000000ff0500720c */ /* 0x000fe20003f05300 */
[----:B---3--:R-:W-:-:S04]  /*9860*/  IMAD.WIDE R4, R22, 0x4, R2 ;  /* 0x0000000416047825 */ /* 0x008fc800078e0202 */
[----:B------:R-:W2:Y:S01]  /*9870*/  @P1 LDC.64 R2, c[0x0][0xc08] ;  /* 0x00030200ff021b82 */ /* 0x000ea20000000a00 */
[----:B------:R-:W-:Y:S02]  /*9880*/  ULDC UR4, c[0x0][0xa88] ;  /* 0x0002a20000047ab9 */ /* 0x000fe40000000800 */
[----:B------:R-:W-:-:S05]  /*9890*/  IMAD.U32 R0, RZ, RZ, UR4 ;  /* 0x00000004ff007e24 */ /* 0x000fca000f8e00ff */
[----:B------:R3:W5:Y:S01]  /*98a0*/  @P0 LDG.E R6, desc[UR36][R4.64] ;  /* 0x0000002404060981 */ /* 0x000762000c1e1900 */
[----:B--2---:R-:W-:-:S05]  /*98b0*/  @P1 IMAD.WIDE R2, R22, 0x4, R2 ;  /* 0x0000000416021825 */ /* 0x004fca00078e0202 */
[----:B------:R3:W5:Y:S01]  /*98c0*/  @P1 LDG.E R0, desc[UR36][R2.64] ;  /* 0x0000002402001981 */ /* 0x000762000c1e1900 */
[----:B0-----:R-:W-:Y:S02]  /*98d0*/  ISETP.NE.AND P2, PT, R21, 0x1, PT ;  /* 0x000000011500780c */ /* 0x001fe40003f45270 */
[----:B------:R-:W-:-:S11]  /*98e0*/  ISETP.GE.AND P3, PT, R175, 0x80, PT ;  /* 0x00000080af00780c */ /* 0x000fd60003f66270 */
[----:B------:R-:W0:Y:S08]  /*98f0*/  @P2 LDC R14, c[0x0][0xbec] ;  /* 0x0002fb00ff0e2b82 */ /* 0x000e300000000800 */
[----:B------:R-:W2:Y:S01]  /*9900*/  @P2 LDC R25, c[0x0][0xbf0] ;  /* 0x0002fc00ff192b82 */ /* 0x000ea20000000800 */
[----:B---3--:R-:W-:Y:S05]  /*9910*/  @P1 BRA `(.L_x_2464) ;  /* 0x0000000000101947 */ /* 0x008fea0003800000 */
[----:B------:R-:W-:Y:S05]  /*9920*/  @!P0 BRA `(.L_x_2464) ;  /* 0x00000000000c8947 */ /* 0x000fea0003800000 */
[----:B------:R-:W3:Y:S04]  /*9930*/  LDG.E R3, desc[UR36][R4.64] ;  /* 0x0000002404037981 */ /* 0x000ee8000c1e1900 */
[----:B-----5:R-:W3:Y:S02]  /*9940*/  LDG.E R0, desc[UR36][R4.64+0x4] ;  /* 0x0000042404007981 */ /* 0x020ee4000c1e1900 */
[----:B---3--:R-:W-:-:S07]  /*9950*/  IMAD.IADD R0, R0, 0x1, -R3 ;  /* 0x0000000100007824 */ /* 0x008fce00078e0a03 */
.L_x_2464:
[----:B------:R-:W-:Y:S01]  /*9960*/  BSSY B1, `(.L_x_2465) ;  /* 0x000002d000017945 */ /* 0x000fe20003800000 */
[----:B------:R-:W-:Y:S02]  /*9970*/  SHF.R.S32.HI R10, RZ, 0x1f, R161 ;  /* 0x0000001fff0a7819 */ /* 0x000fe400000114a1 */
[----:B------:R-:W-:Y:S02]  /*9980*/  SEL R13, R22, RZ, !P0 ;  /* 0x000000ff160d7207 */ /* 0x000fe40004000000 */
[----:B------:R-:W-:Y:S02]  /*9990*/  SEL R162, R162, RZ, !P0 ;  /* 0x000000ffa2a27207 */ /* 0x000fe40004000000 */
[----:B-----5:R-:W-:Y:S01]  /*99a0*/  SHF.R.S32.HI R11, RZ, 0x1f, R6 ;  /* 0x0000001fff0b7819 */ /* 0x020fe20000011406 */
[----:B------:R-:W-:Y:S06]  /*99b0*/  @P3 BRA `(.L_x_2466) ;  /* 0x00000000009c3947 */ /* 0x000fec0003800000 */
[----:B------:R-:W3:Y:S01]  /*99c0*/  S2R R3, SR_TID.X ;  /* 0x0000000000037919 */ /* 0x000ee20000002100 */
[----:B------:R-:W4:Y:S02]  /*99d0*/  LDC R12, c[0x0][0xbe8] ;  /* 0x0002fa00ff0c7b82 */ /* 0x000f240000000800 */
[----:B----4-:R-:W-:Y:S01]  /*99e0*/  IMAD R2, R0, R12, RZ ;  /* 0x0000000c00027224 */ /* 0x010fe200078e02ff */
[----:B---3--:R-:W-:-:S04]  /*99f0*/  IADD3 R9, R16, -0x80, R3 ;  /* 0xffffff8010097810 */ /* 0x008fc80007ffe003 */
        /* <DEDUP_REMOVED lines=9> */
[----:B------:R-:W3:Y:S01]  /*9a90*/  @P0 LDC R4, c[0x0][0xbec] ;  /* 0x0002fb00ff040b82 */ /* 0x000ee20000000800 */
[----:B------:R-:W-:Y:S01]  /*9aa0*/  IMAD R7, R161, UR5, R8 ;  /* 0x00000005a1077c24 */ /* 0x000fe2000f8e0208 */
[----:B------:R-:W-:-:S03]  /*9ab0*/  ULDC.64 UR4, c[0x0][0xb98] ;  /* 0x0002e60000047ab9 */ /* 0x000fc60000000a00 */
[----:B------:R-:W-:-:S03]  /*9ac0*/  IMAD.IADD R3, R3, 0x1, R7 ;  /* 0x0000000103037824 */ /* 0x000fc600078e0207 */
[----:B------:R-:W4:Y:S01]  /*9ad0*/  @P0 LDC R15, c[0x0][0xbf0] ;  /* 0x0002fc00ff0f0b82 */ /* 0x000f220000000800 */
[----:B------:R-:W-:-:S04]  /*9ae0*/  IMAD.WIDE.U32 R2, R13, UR4, R2 ;  /* 0x000000040d027c25 */ /* 0x000fc8000f8e0002 */
[----:B---3--:R-:W-:-:S05]  /*9af0*/  @P0 IMAD.HI.U32 R4, R9, R4, RZ ;  /* 0x0000000409040227 */ /* 0x008fca00078e00ff */
        /* <DEDUP_REMOVED lines=19> */
.L_x_2466:
[----:B------:R-:W-:Y:S05]  /*9c30*/  BSYNC B1 ;  /* 0x0000000000017941 */ /* 0x000fea0003800000 */
.L_x_2465:
[----:B------:R-:W-:Y:S01]  /*9c40*/  ULDC.64 UR4, c[0x0][0xaa0] ;  /* 0x0002a80000047ab9 */ /* 0x000fe20000000a00 */
[----:B------:R-:W-:Y:S01]  /*9c50*/  IMAD R7, R160, 0x20, R163 ;  /* 0x00000020a0077824 */ /* 0x000fe200078e02a3 */
[----:B------:R-:W-:Y:S01]  /*9c60*/  BSSY B1, `(.L_x_2467) ;  /* 0x0000037000017945 */ /* 0x000fe20003800000 */
[----:B---3--:R-:W-:Y:S02]  /*9c70*/  IMAD R3, R11, UR4, RZ ;  /* 0x000000040b037c24 */ /* 0x008fe4000f8e02ff */
[----:B------:R-:W-:Y:S02]  /*9c80*/  IMAD.IADD R9, R16, 0x1, R7 ;  /* 0x0000000110097824 */ /* 0x000fe400078e0207 */
[C---:B------:R-:W-:Y:S02]  /*9c90*/  IMAD R5, R6.reuse, UR5, R3 ;  /* 0x0000000506057c24 */ /* 0x040fe4000f8e0203 */
[----:B------:R-:W-:Y:S01]  /*9ca0*/  IMAD.WIDE.U32 R2, R6, UR4, RZ ;  /* 0x0000000406027c25 */ /* 0x000fe2000f8e00ff */
[----:B------:R-:W-:-:S03]  /*9cb0*/  ULDC.64 UR4, c[0x0][0xae8] ;  /* 0x0002ba0000047ab9 */ /* 0x000fc60000000a00 */
[----:B------:R-:W-:Y:S01]  /*9cc0*/  IMAD.IADD R3, R3, 0x1, R5 ;  /* 0x0000000103037824 */ /* 0x000fe200078e0205 */
[----:B------:R-:W-:Y:S01]  /*9cd0*/  MOV R5, R9 ;  /* 0x0000000900057202 */ /* 0x000fe20000000f00 */
[----:B------:R-:W-:Y:S02]  /*9ce0*/  IMAD R6, R10, UR4, RZ ;  /* 0x000000040a067c24 */ /* 0x000fe4000f8e02ff */
[----:B0-----:R-:W-:-:S04]  /*9cf0*/  @P2 IMAD.HI.U32 R4, R9, R14, RZ ;  /* 0x0000000e09042227 */ /* 0x001fc800078e00ff */
[C---:B------:R-:W-:Y:S01]  /*9d00*/  IMAD R7, R161.reuse, UR5, R6 ;  /* 0x00000005a1077c24 */ /* 0x040fe2000f8e0206 */
[----:B--2---:R-:W-:Y:S01]  /*9d10*/  @P2 SHF.R.U32.HI R5, RZ, R25, R4 ;  /* 0x00000019ff052219 */ /* 0x004fe20000011604 */
        /* <DEDUP_REMOVED lines=37> */
[-C--:B--2---:R-:W-:Y:S02]  /*9f70*/  @!P4 LEA R6, P2, R17, R2.reuse, 0x1 ;  /* 0x000000021106c211 */ /* 0x084fe400078408ff */
[----:B------:R-:W-:Y:S02]  /*9f80*/  @!P5 LEA R2, P3, R23, R2, 0x1 ;  /* 0x000000021702d211 */ /* 0x000fe400078608ff */
[-C--:B---3--:R-:W-:Y:S02]  /*9f90*/  @!P4 LEA.HI.X R7, R17, R0.reuse, R174, 0x1, P2 ;  /* 0x000000001107c211 */ /* 0x088fe400010f0cae */
[----:B------:R-:W-:-:S03]  /*9fa0*/  @!P5 LEA.HI.X R3, R23, R0, R173, 0x1, P3 ;  /* 0x000000001703d211 */ /* 0x000fc600018f0cad */
[----:B------:R4:W-:Y:S04]  /*9fb0*/  @!P4 ST.E.128 desc[UR36][R6.64], RZ ;  /* 0x000000ff0600c985 */ /* 0x0009e8000c101d24 */
[----:B------:R4:W-:Y:S02]  /*9fc0*/  @!P5 ST.E.128 desc[UR36][R2.64], RZ ;  /* 0x000000ff0200d985 */ /* 0x0009e4000c101d24 */
.L_x_2468:
[----:B------:R-:W-:Y:S05]  /*9fd0*/  BSYNC B1 ;  /* 0x0000000000017941 */ /* 0x000fea0003800000 */
.L_x_2467:
[----:B---3--:R3:W0:Y:S01]  /*9fe0*/  SHFL.IDX PT, R0, R5, 0x1, 0x181f ;  /* 0x00381f0005007f89 */ /* 0x00862200000e0000 */
[----:B------:R-:W-:Y:S03]  /*9ff0*/  BSSY B1, `(.L_x_2469) ;  /* 0x000000c000017945 */ /* 0x000fe60003800000 */
[----:B--2-4-:R3:W2:Y:S01]  /*a000*/  SHFL.IDX PT, R2, R4, 0x1, 0x181f ;  /* 0x00381f0004027f89 */ /* 0x0146a200000e0000 */
[----:B------:R-:W-:Y:S05]  /*a010*/  @P1 BRA `(.L_x_2470) ;  /* 0x0000000000241947 */ /* 0x000fea0003800000 */
[----:B------:R-:W-:Y:S02]  /*a020*/  ULDC UR4, c[0x0][0xac8] ;  /* 0x0002b20000047ab9 */ /* 0x000fe40000000800 */
[----:B------:R-:W-:Y:S02]  /*a030*/  ISETP.GE.AND P3, PT, R17, UR4, PT ;  /* 0x0000000411007c0c */ /* 0x000fe4000bf66270 */
[----:B------:R-:W-:-:S11]  /*a040*/  ISETP.GE.AND P4, PT, R23, UR4, PT ;  /* 0x0000000417007c0c */ /* 0x000fd6000bf86270 */
[-C--:B--2---:R-:W-:Y:S02]  /*a050*/  @!P3 LEA R6, P1, R17, R2.reuse, 0x1 ;  /* 0x000000021106b211 */ /* 0x084fe400078208ff */
[----:B------:R-:W-:Y:S02]  /*a060*/  @!P4 LEA R2, P2, R23, R2, 0x1 ;  /* 0x000000021702c211 */ /* 0x000fe400078408ff */
[-C--:B0-----:R-:W-:Y:S02]  /*a070*/  @!P3 LEA.HI.X R7, R17, R0.reuse, R174, 0x1, P1 ;  /* 0x000000001107b211 */ /* 0x081fe400008f0cae */
[----:B------:R-:W-:-:S03]  /*a080*/  @!P4 LEA.HI.X R3, R23, R0, R173, 0x1, P2 ;  /* 0x000000001703c211 */ /* 0x000fc600010f0cad */
[----:B------:R4:W-:Y:S04]  /*a090*/  @!P3 ST.E.128 desc[UR36][R6.64], RZ ;  /* 0x000000ff0600b985 */ /* 0x0009e8000c101d24 */
[----:B------:R4:W-:Y:S02]  /*a0a0*/  @!P4 ST.E.128 desc[UR36][R2.64], RZ ;  /* 0x000000ff0200c985 */ /* 0x0009e4000c101d24 */
.L_x_2470:
[----:B------:R-:W-:Y:S05]  /*a0b0*/  BSYNC B1 ;  /* 0x0000000000017941 */ /* 0x000fea0003800000 */
.L_x_2469:
[----:B0-----:R0:W0:Y:S01]  /*a0c0*/  SHFL.IDX PT, R0, R5, 0x2, 0x181f ;  /* 0x00581f0005007f89 */ /* 0x00102200000e0000 */
[----:B------:R-:W-:Y:S03]  /*a0d0*/  BSSY B1, `(.L_x_2471) ;  /* 0x000000c000017945 */ /* 0x000fe60003800000 */
[----:B--2-4-:R2:W4:Y:S01]  /*a0e0*/  SHFL.IDX PT, R2, R4, 0x2, 0x181f ;  /* 0x00581f0004027f89 */ /* 0x01452200000e0000 */
[----:B------:R-:W-:Y:S05]  /*a0f0*/  @P0 BRA `(.L_x_2472) ;  /* 0x0000000000240947 */ /* 0x000fea0003800000 */
[----:B------:R-:W-:Y:S02]  /*a100*/  ULDC UR4, c[0x0][0xac8] ;  /* 0x0002b20000047ab9 */ /* 0x000fe40000000800 */
[----:B------:R-:W-:Y:S02]  /*a110*/  ISETP.GE.AND P2, PT, R17, UR4, PT ;  /* 0x0000000411007c0c */ /* 0x000fe4000bf46270 */
[----:B------:R-:W-:-:S11]  /*a120*/  ISETP.GE.AND P3, PT, R23, UR4, PT ;  /* 0x0000000417007c0c */ /* 0x000fd6000bf66270 */
[-C--:B----4-:R-:W-:Y:S02]  /*a130*/  @!P2 LEA R6, P0, R17, R2.reuse, 0x1 ;  /* 0x000000021106a211 */ /* 0x090fe400078008ff */
[----:B------:R-:W-:Y:S02]  /*a140*/  @!P3 LEA R2, P1, R23, R2, 0x1 ;  /* 0x000000021702b211 */ /* 0x000fe400078208ff */
[-C--:B0-----:R-:W-:Y:S02]  /*a150*/  @!P2 LEA.HI.X R7, R17, R0.reuse, R174, 0x1, P0 ;  /* 0x000000001107a211 */ /* 0x081fe400000f0cae */
[----:B------:R-:W-:-:S03]  /*a160*/  @!P3 LEA.HI.X R3, R23, R0, R173, 0x1, P1 ;  /* 0x000000001703b211 */ /* 0x000fc600008f0cad */
[----:B------:R0:W-:Y:S04]  /*a170*/  @!P2 ST.E.128 desc[UR36][R6.64], RZ ;  /* 0x000000ff0600a985 */ /* 0x0001e8000c101d24 */
[----:B------:R0:W-:Y:S02]  /*a180*/  @!P3 ST.E.128 desc[UR36][R2.64], RZ ;  /* 0x000000ff0200b985 */ /* 0x0001e4000c101d24 */
.L_x_2472:
[----:B------:R-:W-:Y:S05]  /*a190*/  BSYNC B1 ;  /* 0x0000000000017941 */ /* 0x000fea0003800000 */
.L_x_2471:
[----:B0-----:R-:W-:Y:S01]  /*a1a0*/  IADD3 R0, R16, 0x60, RZ ;  /* 0x0000006010007810 */ /* 0x001fe20007ffe0ff */
[----:B------:R0:W0:Y:S03]  /*a1b0*/  SHFL.IDX PT, R6, R5, 0x3, 0x181f ;  /* 0x00781f0005067f89 */ /* 0x00002600000e0000 */
[----:B------:R-:W-:Y:S01]  /*a1c0*/  ISETP.GE.AND P0, PT, R0, R21, PT ;  /* 0x000000150000720c */ /* 0x000fe20003f06270 */
[----:B----4-:R4:W0:-:S12]  /*a1d0*/  SHFL.IDX PT, R2, R4, 0x3, 0x181f ;  /* 0x00781f0004027f89 */ /* 0x01081800000e0000 */
[----:B----4-:R-:W-:Y:S05]  /*a1e0*/  @P0 BRA `(.L_x_2463) ;  /* 0x0000000000240947 */ /* 0x010fea0003800000 */
[----:B------:R-:W-:Y:S02]  /*a1f0*/  ULDC UR4, c[0x0][0xac8] ;  /* 0x0002b20000047ab9 */ /* 0x000fe40000000800 */
[----:B------:R-:W-:Y:S02]  /*a200*/  ISETP.GE.AND P2, PT, R17, UR4, PT ;  /* 0x0000000411007c0c */ /* 0x000fe4000bf46270 */
[----:B------:R-:W-:-:S11]  /*a210*/  ISETP.GE.AND P3, PT, R23, UR4, PT ;  /* 0x0000000417007c0c */ /* 0x000fd6000bf66270 */
[-C--:B0-23--:R-:W-:Y:S02]  /*a220*/  @!P2 LEA R4, P0, R17, R2.reuse, 0x1 ;  /* 0x000000021104a211 */ /* 0x08dfe400078008ff */
[----:B------:R-:W-:Y:S02]  /*a230*/  @!P3 LEA R2, P1, R23, R2, 0x1 ;  /* 0x000000021702b211 */ /* 0x000fe400078208ff */
[-C--:B------:R-:W-:Y:S02]  /*a240*/  @!P2 LEA.HI.X R5, R17, R6.reuse, R174, 0x1, P0 ;  /* 0x000000061105a211 */ /* 0x080fe400000f0cae */
[----:B------:R-:W-:-:S03]  /*a250*/  @!P3 LEA.HI.X R3, R23, R6, R173, 0x1, P1 ;  /* 0x000000061703b211 */ /* 0x000fc600008f0cad */
[----:B------:R4:W-:Y:S04]  /*a260*/  @!P2 ST.E.128 desc[UR36][R4.64], RZ ;  /* 0x000000ff0400a985 */ /* 0x0009e8000c101d24 */
[----:B------:R4:W-:Y:S02]  /*a270*/  @!P3 ST.E.128 desc[UR36][R2.64], RZ ;  /* 0x000000ff0200b985 */ /* 0x0009e4000c101d24 */
.L_x_2463:
[----:B------:R-:W-:Y:S05]  /*a280*/  BSYNC B0 ;  /* 0x0000000000007941 */ /* 0x000fea0003800000 */
.L_x_2454:
[----:B------:R-:W-:Y:S02]  /*a290*/  ULDC UR4, c[0x0][0xc3c] ;  /* 0x00030f0000047ab9 */ /* 0x000fe40000000800 */
[----:B-1----:R-:W-:-:S13]  /*a2a0*/  ISETP.GE.AND P0, PT, R47, UR4, PT ;  /* 0x000000042f007c0c */ /* 0x002fda000bf06270 */
[----:B------:R-:W-:Y:S05]  /*a2b0*/  @!P0 BRA `(.L_x_2473) ;  /* 0xffffff68009c8947 */ /* 0x000fea000383ffff */
[----:B------:R-:W-:Y:S05]  /*a2c0*/  EXIT ;  /* 0x000000000000794d */ /* 0x000fea0003800000 */
.L_x_2412:
[----:B------:R-:W-:-:S08]  /*a2d0*/  NOP ;  /* 0x0000000000007918 */ /* 0x000fd00000000000 */
[----:B0-----:R-:W0:-:S00]  /*a2e0*/  USETMAXREG.DEALLOC.CTAPOOL 0x28 ;  /* 0x00000028000079c8 */ /* 0x001e0000080e0500 */
        /* <DEDUP_REMOVED lines=14> */
.L_x_2474:
        /* <DEDUP_REMOVED lines=40> */
.L_x_2480:
        /* <DEDUP_REMOVED lines=12> */
.L_x_2479:
[----:B------:R-:W-:Y:S05]  /*a710*/  BSYNC B0 ;  /* 0x0000000000007941 */ /* 0x000fea0003800000 */
.L_x_2478:
        /* <DEDUP_REMOVED lines=20> */
.L_x_2476:
[----:B------:R-:W-:-:S05]  /*a860*/  IADD3 R11, -R3, R4, RZ ;  /* 0x00000004030b7210 */ /* 0x000fca0007ffe1ff */
        /* <DEDUP_REMOVED lines=19> */
.L_x_2481:
        /* <DEDUP_REMOVED lines=10> */
[----:B------:R-:W-:Y:S01]  /*aa40*/  IMAD.MOV.U32 R3, RZ, RZ, R6 ;  /* 0x000000ffff037224 */ /* 0x000fe200078e0006 */
[----:B------:R-:W-:-:S03]  /*aa50*/  MOV R6, R8 ;  /* 0x0000000800067202 */ /* 0x000fc60000000f00 */
        /* <DEDUP_REMOVED lines=19> */
[-C--:B------:R-:W-:Y:S02]  /*ab90*/  IABS R8, R13.reuse ;  /* 0x0000000d00087213 */ /* 0x080fe40000000000 */
[----:B0-----:R-:W-:Y:S02]  /*aba0*/  IABS R10, R13 ;  /* 0x0000000d000a7213 */ /* 0x001fe40000000000 */
[----:B------:R-:W0:Y:S01]  /*abb0*/  I2F.RP R6, R8 ;  /* 0x0000000800067306 */ /* 0x000e220000209400 */
[----:B------:R-:W-:-:S07]  /*abc0*/  IADD3 R18, -R13, RZ, RZ ;  /* 0x000000ff0d127210 */ /* 0x000fce0007ffe1ff */
[----:B0-----:R-:W0:Y:S02]  /*abd0*/  MUFU.RCP R6, R6 ;  /* 0x0000000600067308 */ /* 0x001e240000001000 */
[----:B0-----:R-:W-:-:S06]  /*abe0*/  VIADD R3, R6, 0xffffffe ;  /* 0x0ffffffe06037836 */ /* 0x001fcc0000000000 */
[----:B------:R-:W0:Y:S02]  /*abf0*/  F2I.FTZ.U32.TRUNC.NTZ R3, R3 ;  /* 0x0000000300037305 */ /* 0x000e24000021f000 */
[----:B0-----:R-:W-:-:S05]  /*ac00*/  IADD3 R7, RZ, -R3, RZ ;  /* 0x80000003ff077210 */ /* 0x001fca0007ffe0ff */
        /* <DEDUP_REMOVED lines=20> */
.L_x_2477:
[----:B------:R-:W-:Y:S01]  /*ad50*/  ULDC UR4, c[0x0][0xc3c] ;  /* 0x00030f0000047ab9 */ /* 0x000fe20000000800 */
[----:B------:R-:W-:Y:S02]  /*ad60*/  IMAD.MOV.U32 R17, RZ, RZ, RZ ;  /* 0x000000ffff117224 */ /* 0x000fe400078e00ff */
[----:B------:R-:W-:Y:S02]  /*ad70*/  IMAD.U32 R16, RZ, RZ, UR6 ;  /* 0x00000006ff107e24 */ /* 0x000fe4000f8e00ff */
[----:B------:R-:W-:Y:S02]  /*ad80*/  IMAD.MOV.U32 R18, RZ, RZ, RZ ;  /* 0x000000ffff127224 */ /* 0x000fe400078e00ff */
[----:B------:R-:W-:-:S07]  /*ad90*/  IMAD.U32 R19, RZ, RZ, UR4 ;  /* 0x00000004ff137e24 */ /* 0x000fce000f8e00ff */
.L_x_2482:
[----:B------:R-:W-:-:S13]  /*ada0*/  ISETP.NE.AND P0, PT, R5, RZ, PT ;  /* 0x000000ff0500720c */ /* 0x000fda0003f05270 */
[----:B------:R-:W0:Y:S01]  /*adb0*/  @!P0 S2R R3, SR_CgaCtaId ;  /* 0x0000000000038919 */ /* 0x000e220000008800 */
[----:B------:R-:W-:-:S04]  /*adc0*/  @!P0 MOV R0, 0x400 ;  /* 0x0000040000008802 */ /* 0x000fc80000000f00 */
[----:B0-----:R-:W-:-:S05]  /*add0*/  @!P0 LEA R0, R3, R0, 0x18 ;  /* 0x0000000003008211 */ /* 0x001fca00078ec0ff */
[----:B------:R1:W-:Y:S01]  /*ade0*/  @!P0 STS.128 [R0+0x2a8d0], R16 ;  /* 0x02a8d01000008388 */ /* 0x0003e20000000c00 */
[----:B------:R-:W-:Y:S06]  /*adf0*/  BAR.ARV 0x5, 0x180 ;  /* 0x0146000000007b1d */ /* 0x000fec0000002000 */
.L_x_2475:
[----:B------:R2:W-:Y:S01]  /*ae00*/  STL [R1+0x18], RZ ;  /* 0x000018ff01007387 */ /* 0x0005e20000100800 */
[----:B------:R-:W-:Y:S01]  /*ae10*/  ULDC UR4, c[0x0][0xc3c] ;  /* 0x00030f0000047ab9 */ /* 0x000fe20000000800 */
[----:B------:R-:W-:Y:S01]  /*ae20*/  IMAD.MOV.U32 R28, RZ, RZ, 0x1 ;  /* 0x00000001ff1c7424 */ /* 0x000fe200078e00ff */
[----:B0-----:R-:W-:Y:S01]  /*ae30*/  ISETP.GE.AND P0, PT, R19, UR4, PT ;  /* 0x0000000413007c0c */ /* 0x001fe2000bf06270 */
[----:B------:R-:W-:-:S12]  /*ae40*/  IMAD.MOV.U32 R27, RZ, RZ, RZ ;  /* 0x000000ffff1b7224 */ /* 0x000fd800078e00ff */
[----:B--2---:R-:W-:Y:S05]  /*ae50*/  @P0 BRA `(.L_x_2483) ;  /* 0x0000004800780947 */ /* 0x004fea0003800000 */
[----:B-1----:R-:W2:Y:S01]  /*ae60*/  LDL R0, [R1+0x1c] ;  /* 0x00001c0001007983 */ /* 0x002ea20000100800 */
[----:B------:R-:W0:Y:S01]  /*ae70*/  S2UR UR5, SR_CgaCtaId ;  /* 0x00000000000579c3 */ /* 0x000e220000008800 */
[----:B------:R-:W-:Y:S01]  /*ae80*/  BSSY B8, `(.L_x_2483) ;  /* 0x000049b000087945 */ /* 0x000fe20003800000 */
[----:B------:R-:W-:Y:S01]  /*ae90*/  IMAD.MOV.U32 R28, RZ, RZ, 0x1 ;  /* 0x00000001ff1c7424 */ /* 0x000fe200078e00ff */
[----:B------:R-:W1:Y:S01]  /*aea0*/  S2R R4, SR_TID.X ;  /* 0x0000000000047919 */ /* 0x000e620000002100 */
[----:B------:R-:W-:Y:S01]  /*aeb0*/  IMAD.MOV.U32 R27, RZ, RZ, RZ ;  /* 0x000000ffff1b7224 */ /* 0x000fe200078e00ff */
[----:B------:R-:W-:Y:S01]  /*aec0*/  ULDC UR39, c[0x0][0xc] ;  /* 0x0000030000277ab9 */ /* 0x000fe20000000800 */
[----:B------:R3:W-:Y:S01]  /*aed0*/  STL [R1+0x18], RZ ;  /* 0x000018ff01007387 */ /* 0x0007e20000100800 */
[----:B-1----:R-:W-:Y:S02]  /*aee0*/  LOP3.LUT R3, R4, 0x7f, RZ, 0xc0, !PT ;  /* 0x0000007f04037812 */ /* 0x002fe400078ec0ff */
[----:B--2---:R-:W-:-:S02]  /*aef0*/  R2UR UR4, R0 ;  /* 0x00000000000472ca */ /* 0x004fc400000e0000 */
[----:B------:R-:W-:-:S04]  /*af00*/  SHF.L.U32 R0, R4, 0x3, RZ ;  /* 0x0000000304007819 */ /* 0x000fc800000006ff */
[----:B------:R-:W-:-:S04]  /*af10*/  LOP3.LUT R2, R0, 0x1f8, RZ, 0xc0, !PT ;  /* 0x000001f800027812 */ /* 0x000fc800078ec0ff */
[----:B------:R-:W-:Y:S01]  /*af20*/  LOP3.LUT R33, R2, 0x38, R4, 0x78, !PT ;  /* 0x0000003802217812 */ /* 0x000fe200078e7804 */
[----:B------:R-:W-:Y:S01]  /*af30*/  IMAD.SHL.U32 R2, R4, 0x10, RZ ;  /* 0x0000001004027824 */ /* 0x000fe200078e00ff */
[----:B------:R-:W-:Y:S01]  /*af40*/  SHF.R.U32.HI R4, RZ, 0x3, R3 ;  /* 0x00000003ff047819 */ /* 0x000fe20000011603 */
[----:B------:R-:W-:Y:S01]  /*af50*/  ULOP3.LUT UR38, UR4, 0x2, URZ, 0xfc, !UPT ;  /* 0x0000000204267892 */ /* 0x000fe2000f8efc3f */
[----:B------:R-:W-:Y:S02]  /*af60*/  LOP3.LUT R33, R33, 0x200, R0, 0xf8, !PT ;  /* 0x0000020021217812 */ /* 0x000fe400078ef800 */
[----:B------:R-:W-:Y:S01]  /*af70*/  UMOV UR4, 0x400 ;  /* 0x0000040000047882 */ /* 0x000fe20000000000 */
[----:B------:R-:W-:Y:S01]  /*af80*/  LOP3.LUT R3, R0, 0x38, RZ, 0xc0, !PT ;  /* 0x0000003800037812 */ /* 0x000fe200078ec0ff */
[----:B0-----:R-:W-:Y:S01]  /*af90*/  ULEA UR4, UR5, UR4, 0x18 ;  /* 0x0000000405047291 */ /* 0x001fe2000f8ec03f */
[----:B------:R-:W-:Y:S02]  /*afa0*/  LOP3.LUT R4, R4, 0x70, R2, 0xf8, !PT ;  /* 0x0000007004047812 */ /* 0x000fe400078ef802 */
[----:B------:R-:W-:-:S02]  /*afb0*/  LOP3.LUT R2, R3, 0x40, RZ, 0xfc, !PT ;  /* 0x0000004003027812 */ /* 0x000fc400078efcff */
[----:B------:R-:W-:Y:S01]  /*afc0*/  LOP3.LUT R0, R3, 0x80, RZ, 0xfc, !PT ;  /* 0x0000008003007812 */ /* 0x000fe200078efcff */
[----:B------:R-:W-:-:S04]  /*afd0*/  IMAD.U32 R22, RZ, RZ, UR4 ;  /* 0x00000004ff167e24 */ /* 0x000fc8000f8e00ff */
[----:B---3--:R-:W-:-:S07]  /*afe0*/  IMAD R34, R33, 0x2, R22 ;  /* 0x0000000221227824 */ /* 0x008fce00078e0216 */
.L_x_2546:
[----:B0-----:R-:W0:Y:S02]  /*aff0*/  LDC.64 R30, c[0x0][0xc88] ;  /* 0x00032200ff1e7b82 */ /* 0x001e240000000a00 */
[----:B0-----:R-:W-:-:S06]  /*b000*/  IMAD.WIDE R30, R19, 0x4, R30 ;  /* 0x00000004131e7825 */ /* 0x001fcc00078e021e */
[----:B--2---:R-:W2:Y:S01]  /*b010*/  LDG.E R30, desc[UR36][R30.64] ;  /* 0x000000241e1e7981 */ /* 0x004ea2000c1e1900 */
[----:B------:R-:W-:Y:S05]  /*b020*/  YIELD ;  /* 0x0000000000007946 */ /* 0x000fea0003800000 */
[----:B------:R-:W-:Y:S01]  /*b030*/  ULDC.64 UR4, c[0x0][0xa28] ;  /* 0x00028a0000047ab9 */ /* 0x000fe20000000a00 */
[----:B------:R-:W-:Y:S01]  /*b040*/  IMAD.MOV.U32 R37, RZ, RZ, RZ ;  /* 0x000000ffff257224 */ /* 0x000fe200078e00ff */
[----:B------:R-:W-:Y:S01]  /*b050*/  ISETP.NE.U32.AND P0, PT, RZ, UR4, PT ;  /* 0x00000004ff007c0c */ /* 0x000fe2000bf05070 */
[----:B------:R-:W-:-:S03]  /*b060*/  ULDC.64 UR6, c[0x0][0xa18] ;  /* 0x0002860000067ab9 */ /* 0x000fc60000000a00 */
[----:B------:R-:W-:Y:S02]  /*b070*/  ISETP.NE.AND.EX P0, PT, RZ, UR5, PT, P0 ;  /* 0x00000005ff007c0c */ /* 0x000fe4000bf05300 */
[----:B------:R-:W-:Y:S02]  /*b080*/  MOV R35, RZ ;  /* 0x000000ff00237202 */ /* 0x000fe40000000f00 */
[----:B--2---:R-:W-:-:S09]  /*b090*/  SHF.R.S32.HI R0, RZ, 0x1f, R30 ;  /* 0x0000001fff007819 */ /* 0x004fd2000001141e */
[C---:B------:R-:W-:Y:S01]  /*b0a0*/  @P0 LEA R2, P1, R30.reuse, UR4, 0x2 ;  /* 0x000000041e020c11 */ /* 0x040fe2000f8210ff */
[C---:B------:R-:W-:Y:S01]  /*b0b0*/  IMAD.SHL.U32 R24, R30.reuse, 0x4, RZ ;  /* 0x000000041e187824 */ /* 0x040fe200078e00ff */
[C-C-:B------:R-:W-:Y:S01]  /*b0c0*/  SHF.L.U64.HI R25, R30.reuse, 0x2, R0.reuse ;  /* 0x000000021e197819 */ /* 0x140fe20000010200 */
[----:B------:R0:W-:Y:S01]  /*b0d0*/  STL [R1+0xc], R0 ;  /* 0x00000c0001007387 */ /* 0x0001e20000100800 */
[----:B------:R-:W-:Y:S01]  /*b0e0*/  @P0 LEA.HI.X R3, R30, UR5, R0, 0x2, P1 ;  /* 0x000000051e030c11 */ /* 0x000fe200088f1400 */
[----:B------:R-:W-:-:S04]  /*b0f0*/  ULDC.64 UR4, c[0x0][0xa00] ;  /* 0x0002800000047ab9 */ /* 0x000fc80000000a00 */
[----:B------:R1:W5:Y:S01]  /*b100*/  @P0 LDG.E R37, desc[UR36][R2.64] ;  /* 0x0000002402250981 */ /* 0x000362000c1e1900 */
        /* <DEDUP_REMOVED lines=21> */
[----:B------:R-:W-:Y:S05]  /*b260*/  @P0 BRA `(.L_x_2484) ;  /* 0x0000000000200947 */ /* 0x000fea0003800000 */
[----:B------:R-:W-:Y:S02]  /*b270*/  ULDC UR4, c[0x0][0x288] ;  /* 0x0000a20000047ab9 */ /* 0x000fe40000000800 */
[----:B-1----:R-:W-:-:S05]  /*b280*/  IMAD.U32 R0, RZ, RZ, UR4 ;  /* 0x00000004ff007e24 */ /* 0x002fca000f8e00ff */
[----:B------:R0:W-:Y:S01]  /*b290*/  STL [R1+0x4], R0 ;  /* 0x0000040001007387 */ /* 0x0001e20000100800 */
[----:B------:R-:W-:Y:S05]  /*b2a0*/  @!P2 BRA `(.L_x_2484) ;  /* 0x000000000010a947 */ /* 0x000fea0003800000 */
[----:B------:R-:W2:Y:S04]  /*b2b0*/  LDG.E R5, desc[UR36][R2.64] ;  /* 0x0000002402057981 */ /* 0x000ea8000c1e1900 */
[----:B0-----:R-:W2:Y:S02]  /*b2c0*/  LDG.E R0, desc[UR36][R2.64+0x4] ;  /* 0x0000042402007981 */ /* 0x001ea4000c1e1900 */
[----:B--2---:R-:W-:-:S05]  /*b2d0*/  IMAD.IADD R0, R0, 0x1, -R5 ;  /* 0x0000000100007824 */ /* 0x004fca00078e0a05 */
[----:B------:R2:W-:Y:S02]  /*b2e0*/  STL [R1+0x4], R0 ;  /* 0x0000040001007387 */ /* 0x0005e40000100800 */
.L_x_2484:
        /* <DEDUP_REMOVED lines=9> */
.L_x_2485:
        /* <DEDUP_REMOVED lines=9> */
.L_x_2486:
[----:B------:R-:W3:Y:S01]  /*b410*/  LDL R4, [R1+0x4] ;  /* 0x0000040001047983 */ /* 0x000ee20000100800 */
[----:B012---:R-:W0:Y:S01]  /*b420*/  LDC R0, c[0x0][0x448] ;  /* 0x00011200ff007b82 */ /* 0x007e220000000800 */
[----:B-----5:R-:W-:Y:S01]  /*b430*/  IADD3 R36, -R37, R36, RZ ;  /* 0x0000002425247210 */ /* 0x020fe20007ffe1ff */
[----:B------:R-:W-:Y:S01]  /*b440*/  BSSY B7, `(.L_x_2487) ;  /* 0x000037d000077945 */ /* 0x000fe20003800000 */
[----:B------:R-:W-:Y:S02]  /*b450*/  LOP3.LUT R23, R23, 0xffffff7f, RZ, 0xc0, !PT ;  /* 0xffffff7f17177812 */ /* 0x000fe400078ec0ff */
[----:B0-----:R-:W-:Y:S01]  /*b460*/  ISETP.NE.AND P0, PT, R0, 0x1, PT ;  /* 0x000000010000780c */ /* 0x001fe20003f05270 */
[----:B------:R-:W-:-:S04]  /*b470*/  IMAD.SHL.U32 R0, R17, 0x80, RZ ;  /* 0x0000008011007824 */ /* 0x000fc800078e00ff */
[----:B------:R-:W-:-:S08]  /*b480*/  VIADD R0, R0, 0x7f ;  /* 0x0000007f00007836 */ /* 0x000fd00000000000 */
[----:B------:R-:W0:Y:S01]  /*b490*/  @P0 LDC R3, c[0x0][0x44c] ;  /* 0x00011300ff030b82 */ /* 0x000e220000000800 */
[----:B------:R-:W-:-:S07]  /*b4a0*/  @P0 LOP3.LUT R23, R23, 0x80, RZ, 0xfc, !PT ;  /* 0x0000008017170812 */ /* 0x000fce00078efcff */
[----:B------:R-:W1:Y:S01]  /*b4b0*/  @P0 LDC R5, c[0x0][0x450] ;  /* 0x00011400ff050b82 */ /* 0x000e620000000800 */
[----:B0-----:R-:W-:-:S05]  /*b4c0*/  @P0 IMAD.HI.U32 R2, R0, R3, RZ ;  /* 0x0000000300020227 */ /* 0x001fca00078e00ff */
[----:B-1----:R-:W-:Y:S01]  /*b4d0*/  @P0 SHF.R.U32.HI R0, RZ, R5, R2 ;  /* 0x00000005ff000219 */ /* 0x002fe20000011602 */
[----:B------:R-:W-:-:S04]  /*b4e0*/  VIADD R2, R36, 0x5f ;  /* 0x0000005f24027836 */ /* 0x000fc80000000000 */
[----:B------:R-:W-:Y:S01]  /*b4f0*/  IMAD.HI R2, R2, 0x2aaaaaab, RZ ;  /* 0x2aaaaaab02027827 */ /* 0x000fe200078e02ff */
[----:B---3--:R-:W-:-:S05]  /*b500*/  IADD3 R3, R36, 0x60, -R4 ;  /* 0x0000006024037810 */ /* 0x008fca0007ffe804 */
[----:B------:R-:W-:Y:S01]  /*b510*/  IMAD.IADD R0, R3, 0x1, R0 ;  /* 0x0000000103007824 */ /* 0x000fe200078e0200 */
[----:B------:R-:W-:-:S03]  /*b520*/  SHF.R.U32.HI R3, RZ, 0x1f, R2 ;  /* 0x0000001fff037819 */ /* 0x000fc60000011602 */
[----:B------:R-:W-:Y:S01]  /*b530*/  IMAD.HI R0, R0, 0x2aaaaaab, RZ ;  /* 0x2aaaaaab00007827 */ /* 0x000fe200078e02ff */
[----:B------:R-:W-:-:S04]  /*b540*/  LEA.HI.SX32 R3, R2, R3, 0x1c ;  /* 0x0000000302037211 */ /* 0x000fc800078fe2ff */
[----:B------:R-:W-:-:S04]  /*b550*/  SHF.R.U32.HI R5, RZ, 0x1f, R0 ;  /* 0x0000001fff057819 */ /* 0x000fc80000011600 */
[----:B------:R-:W-:-:S04]  /*b560*/  LEA.HI.SX32 R0, R0, R5, 0x1c ;  /* 0x0000000500007211 */ /* 0x000fc800078fe2ff */
[----:B------:R-:W-:-:S04]  /*b570*/  VIMNMX R29, R3, R0, PT ;  /* 0x00000000031d7248 */ /* 0x000fc80003fe0100 */
[----:B------:R-:W-:Y:S01]  /*b580*/  ISETP.GT.AND P0, PT, R29, RZ, PT ;  /* 0x000000ff1d00720c */ /* 0x000fe20003f04270 */
[----:B------:R0:W-:-:S12]  /*b590*/  STL [R1+0x8], R29 ;  /* 0x0000081d01007387 */ /* 0x0001d80000100800 */
        /* <DEDUP_REMOVED lines=18> */
.L_x_2488:
        /* <DEDUP_REMOVED lines=20> */
.L_x_2491:
[----:B------:R-:W-:Y:S05]  /*b800*/  BSYNC B6 ;  /* 0x0000000000067941 */ /* 0x000fea0003800000 */
.L_x_2490:
        /* <DEDUP_REMOVED lines=20> */
.L_x_2494:
        /* <DEDUP_REMOVED lines=15> */
.L_x_2493:
[----:B------:R-:W-:Y:S05]  /*ba40*/  BSYNC B6 ;  /* 0x0000000000067941 */ /* 0x000fea0003800000 */
.L_x_2492:
[----:B------:R-:W-:Y:S01]  /*ba50*/  ULDC.64 UR4, c[0x0][0x9f8] ;  /* 0x00027e0000047ab9 */ /* 0x000fe20000000a00 */
[----:B------:R-:W0:Y:S01]  /*ba60*/  S2R R2, SR_TID.X ;  /* 0x0000000000027919 */ /* 0x000e220000002100 */
[----:B------:R-:W-:Y:S01]  /*ba70*/  ISETP.NE.U32.AND P0, PT, RZ, UR4, PT ;  /* 0x00000004ff007c0c */ /* 0x000fe2000bf05070 */
[----:B------:R-:W1:Y:S01]  /*ba80*/  LDC R6, c[0x0][0x430] ;  /* 0x00010c00ff067b82 */ /* 0x000e620000000800 */
[----:B------:R-:W2:Y:S02]  /*ba90*/  S2R R21, SR_TID.X ;  /* 0x0000000000157919 */ /* 0x000ea40000002100 */
[----:B------:R-:W-:-:S13]  /*baa0*/  ISETP.NE.AND.EX P0, PT, RZ, UR5, PT, P0 ;  /* 0x00000005ff007c0c */ /* 0x000fda000bf05300 */
[----:B------:R-:W-:Y:S01]  /*bab0*/  @P0 IADD3 R24, P1, R24, UR4, RZ ;  /* 0x0000000418180c10 */ /* 0x000fe2000ff3e0ff */
[----:B------:R-:W-:Y:S01]  /*bac0*/  VIADD R26, R29, 0xffffffff ;  /* 0xffffffff1d1a7836 */ /* 0x000fe20000000000 */
[----:B------:R-:W-:Y:S01]  /*bad0*/  LOP3.LUT R23, R23, 0xffffffdf, RZ, 0xc0, !PT ;  /* 0xffffffdf17177812 */ /* 0x000fe200078ec0ff */
[----:B------:R-:W-:Y:S01]  /*bae0*/  ULDC UR4, c[0x0][0x320] ;  /* 0x0000c80000047ab9 */ /* 0x000fe20000000800 */
[----:B------:R-:W-:-:S05]  /*baf0*/  @P0 IADD3.X R25, R25, UR5, RZ, P1, !PT ;  /* 0x0000000519190c10 */ /* 0x000fca0008ffe4ff */
[----:B------:R-:W3:Y:S01]  /*bb00*/  @P0 LDG.E R31, desc[UR36][R24.64] ;  /* 0x00000024181f0981 */ /* 0x000ee2000c1e1900 */
[----:B-1----:R-:W-:Y:S02]  /*bb10*/  ISETP.NE.AND P2, PT, R6, 0x1, PT ;  /* 0x000000010600780c */ /* 0x002fe40003f45270 */
[----:B0-----:R-:W-:Y:S01]  /*bb20*/  LOP3.LUT R2, R2, 0x7f, RZ, 0xc0, !PT ;  /* 0x0000007f02027812 */ /* 0x001fe200078ec0ff */
[----:B------:R-:W0:Y:S03]  /*bb30*/  S2R R29, SR_TID.X ;  /* 0x00000000001d7919 */ /* 0x000e260000002100 */
[----:B------:R-:W-:Y:S02]  /*bb40*/  SHF.R.U32.HI R2, RZ, 0x3, R2 ;  /* 0x00000003ff027819 */ /* 0x000fe40000011602 */
[----:B--2---:R-:W-:-:S05]  /*bb50*/  SHF.L.U32 R20, R21, 0x4, RZ ;  /* 0x0000000415147819 */ /* 0x004fca00000006ff */
[----:B------:R-:W1:Y:S01]  /*bb60*/  @P2 LDC R0, c[0x0][0x438] ;  /* 0x00010e00ff002b82 */ /* 0x000e620000000800 */
[----:B------:R-:W-:-:S05]  /*bb70*/  LOP3.LUT R20, R2, 0x70, R20, 0xf8, !PT ;  /* 0x0000007002147812 */ /* 0x000fca00078ef814 */
[----:B------:R-:W-:Y:S02]  /*bb80*/  IMAD R3, R26, 0x60, R20 ;  /* 0x000000601a037824 */ /* 0x000fe400078e0214 */
[----:B------:R-:W2:Y:S03]  /*bb90*/  @P2 LDC R2, c[0x0][0x434] ;  /* 0x00010d00ff022b82 */ /* 0x000ea60000000800 */
[----:B------:R-:W-:-:S04]  /*bba0*/  ISETP.GE.AND P0, PT, R3, R36, PT ;  /* 0x000000240300720c */ /* 0x000fc80003f06270 */
[----:B------:R-:W-:Y:S01]  /*bbb0*/  ISETP.GT.U32.OR P0, PT, R20, 0x5f, P0 ;  /* 0x0000005f1400780c */ /* 0x000fe20000704470 */
[----:B------:R-:W-:Y:S02]  /*bbc0*/  IMAD.IADD R3, R3, 0x1, R37 ;  /* 0x0000000103037824 */ /* 0x000fe400078e0225 */
[----:B0-----:R-:W-:-:S10]  /*bbd0*/  IMAD.SHL.U32 R10, R29, 0x8, RZ ;  /* 0x000000081d0a7824 */ /* 0x001fd400078e00ff */
[----:B------:R-:W0:Y:S01]  /*bbe0*/  @!P0 LDC.64 R4, c[0x0][0x428] ;  /* 0x00010a00ff048b82 */ /* 0x000e220000000a00 */
[----:B--2---:R-:W-:Y:S01]  /*bbf0*/  @P2 IMAD.HI.U32 R7, R3, R2, RZ ;  /* 0x0000000203072227 */ /* 0x004fe200078e00ff */
[----:B------:R-:W-:-:S03]  /*bc00*/  LOP3.LUT R10, R10, 0x38, RZ, 0xc0, !PT ;  /* 0x000000380a0a7812 */ /* 0x000fc600078ec0ff */
[----:B------:R-:W-:Y:S01]  /*bc10*/  IMAD.MOV.U32 R2, RZ, RZ, R3 ;  /* 0x000000ffff027224 */ /* 0x000fe200078e0003 */
[----:B-1----:R-:W-:Y:S02]  /*bc20*/  @P2 SHF.R.U32.HI R2, RZ, R0, R7 ;  /* 0x00000000ff022219 */ /* 0x002fe40000011607 */
[----:B------:R-:W-:-:S03]  /*bc30*/  LOP3.LUT R32, R10, 0x40, RZ, 0xfc, !PT ;  /* 0x000000400a207812 */ /* 0x000fc600078efcff */
[--C-:B------:R-:W-:Y:S01]  /*bc40*/  IMAD.MOV R0, RZ, RZ, -R2.reuse ;  /* 0x000000ffff007224 */ /* 0x100fe200078e0a02 */
[----:B------:R-:W-:Y:S02]  /*bc50*/  @P2 LOP3.LUT R23, R23, 0x20, RZ, 0xfc, !PT ;  /* 0x0000002017172812 */ /* 0x000fe400078efcff */
[----:B------:R-:W-:Y:S01]  /*bc60*/  ISETP.GE.AND P2, PT, R32, UR4, PT ;  /* 0x0000000420007c0c */ /* 0x000fe2000bf46270 */
[----:B------:R-:W-:Y:S01]  /*bc70*/  IMAD R0, R6, R0, R3 ;  /* 0x0000000006007224 */ /* 0x000fe200078e0203 */
[----:B------:R-:W-:Y:S02]  /*bc80*/  @!P0 SHF.R.S32.HI R3, RZ, 0x1f, R2 ;  /* 0x0000001fff038819 */ /* 0x000fe40000011402 */
[----:B------:R-:W-:Y:S02]  /*bc90*/  SEL R29, RZ, 0xffffffff, P2 ;  /* 0xffffffffff1d7807 */ /* 0x000fe40001000000 */
[----:B------:R-:W-:Y:S01]  /*bca0*/  ISETP.GE.AND P1, PT, R10, UR4, PT ;  /* 0x000000040a007c0c */ /* 0x000fe2000bf26270 */
[----:B------:R-:W-:-:S02]  /*bcb0*/  ULDC UR4, c[0x0][0x2f4] ;  /* 0x0000bd0000047ab9 */ /* 0x000fc40000000800 */
[----:B------:R-:W-:Y:S01]  /*bcc0*/  IMAD.SHL.U32 R29, R29, 0x2, RZ ;  /* 0x000000021d1d7824 */ /* 0x000fe200078e00ff */
[C---:B------:R-:W-:Y:S02]  /*bcd0*/  ISETP.GE.AND P2, PT, R10.reuse, UR4, PT ;  /* 0x000000040a007c0c */ /* 0x040fe4000bf46270 */
[----:B------:R-:W-:Y:S02]  /*bce0*/  LOP3.LUT R23, R23, 0xfffffffb, RZ, 0xc0, !PT ;  /* 0xfffffffb17177812 */ /* 0x000fe400078ec0ff */
[----:B------:R-:W-:-:S09]  /*bcf0*/  LOP3.LUT R9, R10, 0x80, RZ, 0xfc, !PT ;  /* 0x000000800a097812 */ /* 0x000fd200078efcff */
[----:B------:R-:W-:-:S04]  /*bd00*/  @P2 LOP3.LUT R23, R23, 0x4, RZ, 0xfc, !PT ;  /* 0x0000000417172812 */ /* 0x000fc800078efcff */
[----:B------:R-:W-:Y:S01]  /*bd10*/  LOP3.LUT R23, R23, 0xfffffffd, RZ, 0xc0, !PT ;  /* 0xfffffffd17177812 */ /* 0x000fe200078ec0ff */
[----:B------:R-:W-:Y:S01]  /*bd20*/  UMOV UR5, 0xffffffff ;  /* 0xffffffff00057882 */ /* 0x000fe20000000000 */
[----:B---3--:R-:W-:-:S05]  /*bd30*/  SHF.R.S32.HI R6, RZ, 0x1f, R31 ;  /* 0x0000001fff067819 */ /* 0x008fca000001141f */
[----:B------:R1:W-:Y:S01]  /*bd40*/  STL [R1], R6 ;  /* 0x0000000601007387 */ /* 0x0003e20000100800 */
[-C--:B0-----:R-:W-:Y:S02]  /*bd50*/  @!P0 IMAD R8, R6, R4.reuse, RZ ;  /* 0x0000000406088224 */ /* 0x081fe400078e02ff */
[----:B-1----:R-:W-:Y:S01]  /*bd60*/  @!P0 IMAD.WIDE.U32 R6, R31, R4, R2 ;  /* 0x000000041f068225 */ /* 0x002fe200078e0002 */
[----:B------:R-:W-:-:S04]  /*bd70*/  SEL R2, RZ, 0x1, P1 ;  /* 0x00000001ff027807 */ /* 0x000fc80000800000 */
[----:B------:R-:W-:Y:S02]  /*bd80*/  LOP3.LUT R29, R29, 0x2, R2, 0xe2, !PT ;  /* 0x000000021d1d7812 */ /* 0x000fe400078ee202 */
[----:B------:R-:W0:Y:S01]  /*bd90*/  @!P0 LDC.64 R2, c[0x0][0x418] ;  /* 0x00010600ff028b82 */ /* 0x000e220000000a00 */
[----:B------:R-:W-:-:S04]  /*bda0*/  @!P0 IMAD R5, R31, R5, R8 ;  /* 0x000000051f058224 */ /* 0x000fc800078e0208 */
[----:B------:R-:W-:Y:S01]  /*bdb0*/  @!P0 IMAD.IADD R5, R7, 0x1, R5 ;  /* 0x0000000107058824 */ /* 0x000fe200078e0205 */
[----:B------:R-:W-:Y:S02]  /*bdc0*/  MOV R4, RZ ;  /* 0x000000ff00047202 */ /* 0x000fe40000000f00 */
[----:B0-----:R-:W-:-:S04]  /*bdd0*/  @!P0 LEA R2, P1, R6, R2, 0x2 ;  /* 0x0000000206028211 */ /* 0x001fc800078210ff */
[----:B------:R-:W-:Y:S02]  /*bde0*/  @!P0 LEA.HI.X R3, R6, R3, R5, 0x2, P1 ;  /* 0x0000000306038211 */ /* 0x000fe400008f1405 */
[----:B------:R-:W-:-:S03]  /*bdf0*/  ISETP.GE.AND P1, PT, R32, UR4, PT ;  /* 0x0000000420007c0c */ /* 0x000fc6000bf26270 */
[----:B------:R0:W5:Y:S01]  /*be00*/  @!P0 LDG.E R4, desc[UR36][R2.64] ;  /* 0x0000002402048981 */ /* 0x000162000c1e1900 */
[----:B------:R-:W-:-:S09]  /*be10*/  ISETP.GE.AND P0, PT, R9, UR4, PT ;  /* 0x0000000409007c0c */ /* 0x000fd2000bf06270 */
[----:B------:R-:W-:-:S04]  /*be20*/  @P1 LOP3.LUT R23, R23, 0x2, RZ, 0xfc, !PT ;  /* 0x0000000217171812 */ /* 0x000fc800078efcff */
[----:B------:R-:W-:Y:S01]  /*be30*/  LOP3.LUT R23, R23, 0xfffffffe, RZ, 0xc0, !PT ;  /* 0xfffffffe17177812 */ /* 0x000fe200078ec0ff */
[----:B0-----:R-:W-:-:S03]  /*be40*/  IMAD.U32 R2, RZ, RZ, UR38 ;  /* 0x00000026ff027e24 */ /* 0x001fc6000f8e00ff */
[----:B------:R-:W-:Y:S01]  /*be50*/  @P0 LOP3.LUT R23, R23, 0x1, RZ, 0xfc, !PT ;  /* 0x0000000117170812 */ /* 0x000fe200078efcff */
[----:B------:R-:W-:Y:S06]  /*be60*/  BRA.DIV UR5, `(.L_x_2495) ;  /* 0x0000004205087947 */ /* 0x000fec000b800000 */
.L_x_2563:
[----:B------:R-:W-:Y:S02]  /*be70*/  ISETP.NE.AND P0, PT, R2, 0x3, PT ;  /* 0x000000030200780c */ /* 0x000fe40003f05270 */
[----:B------:R-:W-:Y:S02]  /*be80*/  ISETP.GT.U32.AND P1, PT, R20, 0x5f, PT ;  /* 0x0000005f1400780c */ /* 0x000fe40003f24070 */
[----:B------:R-:W-:Y:S02]  /*be90*/  LOP3.LUT R23, R23, 0xffffffef, RZ, 0xc0, !PT ;  /* 0xffffffef17177812 */ /* 0x000fe400078ec0ff */
[----:B------:R-:W-:-:S07]  /*bea0*/  SHF.R.S32.HI R32, RZ, 0x1f, R18 ;  /* 0x0000001fff207819 */ /* 0x000fce0000011412 */
[----:B------:R-:W-:-:S04]  /*beb0*/  @P0 LOP3.LUT R23, R23, 0x10, RZ, 0xfc, !PT ;  /* 0x0000001017170812 */ /* 0x000fc800078efcff */
[----:B------:R-:W-:-:S04]  /*bec0*/  LOP3.LUT R23, R23, 0xfffffff7, RZ, 0xc0, !PT ;  /* 0xfffffff717177812 */ /* 0x000fc800078ec0ff */
[----:B------:R-:W-:Y:S01]  /*bed0*/  @P1 LOP3.LUT R23, R23, 0x8, RZ, 0xfc, !PT ;  /* 0x0000000817171812 */ /* 0x000fe200078efcff */
[----:B------:R-:W-:Y:S06]  /*bee0*/  @!P0 BRA `(.L_x_2496) ;  /* 0x0000000000048947 */ /* 0x000fec0003800000 */
[----:B------:R-:W-:Y:S01]  /*bef0*/  BPT.TRAP 0x1 ;  /* 0x000000040000795c */ /* 0x000fe20000300000 */
.L_x_2496:
        /* <DEDUP_REMOVED lines=25> */
.L_x_2564:
[----:B------:R-:W-:Y:S05]  /*c090*/  BSYNC B0 ;  /* 0x0000000000007941 */ /* 0x000fea0003800000 */
.L_x_2497:
        /* <DEDUP_REMOVED lines=19> */
[----:B-1----:R-:W-:Y:S01]  /*c1d0*/  LOP3.LUT R8, R8, 0x7f, RZ, 0xc0, !PT ;  /* 0x0000007f08087812 */ /* 0x002fe200078ec0ff */
[----:B------:R-:W-:Y:S01]  /*c1e0*/  IMAD R6, R26, -0x60, R36 ;  /* 0xffffffa01a067824 */ /* 0x000fe200078e0224 */
[----:B------:R-:W-:Y:S01]  /*c1f0*/  LEA R4, P0, R2, UR4, 0x1 ;  /* 0x0000000402047c11 */ /* 0x000fe2000f8008ff */
[----:B------:R-:W-:Y:S01]  /*c200*/  UMOV UR4, 0xffffffff ;  /* 0xffffffff00047882 */ /* 0x000fe20000000000 */
[----:B------:R-:W-:Y:S01]  /*c210*/  SHF.R.U32.HI R9, RZ, 0x3, R8 ;  /* 0x00000003ff097819 */ /* 0x000fe20000011608 */
[----:B------:R-:W-:Y:S01]  /*c220*/  IMAD R5, R27, 0x4800, R33 ;  /* 0x000048001b057824 */ /* 0x000fe200078e0221 */
[----:B------:R-:W0:Y:S01]  /*c230*/  S2R R8, SR_TID.X ;  /* 0x0000000000087919 */ /* 0x000e220000002100 */
[----:B------:R-:W-:Y:S02]  /*c240*/  IADD3 R0, R3, R0, RZ ;  /* 0x0000000003007210 */ /* 0x000fe40007ffe0ff */
[----:B------:R-:W-:-:S02]  /*c250*/  IMAD.IADD R6, R6, 0x1, -R9 ;  /* 0x0000000106067824 */ /* 0x000fc400078e0a09 */
[----:B------:R-:W-:-:S03]  /*c260*/  LEA.HI.X R0, R2, UR5, R0, 0x1, P0 ;  /* 0x0000000502007c11 */ /* 0x000fc600080f0c00 */
        /* <DEDUP_REMOVED lines=66> */
.L_x_2578:
        /* <DEDUP_REMOVED lines=12> */
.L_x_2500:
        /* <DEDUP_REMOVED lines=10> */
.L_x_2501:
        /* <DEDUP_REMOVED lines=16> */
[----:B------:R-:W-:-:S05]  /*c8f0*/  IMAD R0, R35, UR5, R0 ;  /* 0x0000000523007c24 */ /* 0x000fca000f8e0200 */
[----:B------:R-:W-:Y:S01]  /*c900*/  IADD3 R35, R5, R0, RZ ;  /* 0x0000000005237210 */ /* 0x000fe20007ffe0ff */
[----:B-1----:R-:W-:Y:S06]  /*c910*/  @!P0 BRA `(.L_x_2503) ;  /* 0x0000000000408947 */ /* 0x002fec0003800000 */
[----:B------:R-:W-:Y:S01]  /*c920*/  MOV R2, 0x0 ;  /* 0x0000000000027802 */ /* 0x000fe20000000f00 */
[----:B------:R-:W-:Y:S01]  /*c930*/  ULDC.64 UR6, c[0x4][0x90] ;  /* 0x0100240000067ab9 */ /* 0x000fe20000000a00 */
[----:B------:R-:W-:Y:S01]  /*c940*/  ULDC.64 UR8, c[0x4][0x98] ;  /* 0x0100260000087ab9 */ /* 0x000fe20000000a00 */
[----:B------:R-:W-:Y:S01]  /*c950*/  ULDC.64 UR4, c[0x4][0x20] ;  /* 0x0100080000047ab9 */ /* 0x000fe20000000a00 */
[----:B------:R-:W-:Y:S01]  /*c960*/  IMAD.U32 R4, RZ, RZ, UR6 ;  /* 0x00000006ff047e24 */ /* 0x000fe2000f8e00ff */
[----:B------:R-:W-:Y:S01]  /*c970*/  MOV R12, 0x1 ;  /* 0x00000001000c7802 */ /* 0x000fe20000000f00 */
[----:B------:R-:W0:Y:S01]  /*c980*/  LDC.64 R2, c[0x4][R2] ;  /* 0x0100000002027b82 */ /* 0x000e220000000a00 */
[----:B------:R-:W-:Y:S02]  /*c990*/  IMAD.U32 R5, RZ, RZ, UR7 ;  /* 0x00000007ff057e24 */ /* 0x000fe4000f8e00ff */
[----:B------:R-:W-:Y:S02]  /*c9a0*/  IMAD.U32 R6, RZ, RZ, UR8 ;  /* 0x00000008ff067e24 */ /* 0x000fe4000f8e00ff */
[----:B--2---:R-:W-:-:S02]  /*c9b0*/  IMAD.U32 R7, RZ, RZ, UR9 ;  /* 0x00000009ff077e24 */ /* 0x004fc4000f8e00ff */
[----:B------:R-:W-:Y:S02]  /*c9c0*/  IMAD.U32 R10, RZ, RZ, UR4 ;  /* 0x00000004ff0a7e24 */ /* 0x000fe4000f8e00ff */
[----:B------:R-:W-:Y:S02]  /*c9d0*/  IMAD.U32 R11, RZ, RZ, UR5 ;  /* 0x00000005ff0b7e24 */ /* 0x000fe4000f8e00ff */
[----:B------:R-:W-:Y:S02]  /*c9e0*/  IMAD.MOV.U32 R8, RZ, RZ, 0x70 ;  /* 0x00000070ff087424 */ /* 0x000fe400078e00ff */
[----:B------:R-:W-:-:S07]  /*c9f0*/  IMAD.MOV.U32 R13, RZ, RZ, RZ ;  /* 0x000000ffff0d7224 */ /* 0x000fce00078e00ff */
[----:B------:R-:W-:-:S07]  /*ca00*/  LEPC R20, `(.L_x_2503) ;  /* 0x000000001014794e */ /* 0x000fce0000000000 */
[----:B0-----:R-:W-:Y:S05]  /*ca10*/  CALL.ABS.NOINC R2 ;  /* 0x0000000002007343 */ /* 0x001fea0003c00000 */
.L_x_2503:
[----:B------:R-:W-:Y:S05]  /*ca20*/  BSYNC B6 ;  /* 0x0000000000067941 */ /* 0x000fea0003800000 */
.L_x_2502:
[----:B------:R-:W3:Y:S01]  /*ca30*/  LDL.LU R2, [R1+0xc] ;  /* 0x00000c0001027983 */ /* 0x000ee20000300800 */
[----:B------:R-:W-:-:S03]  /*ca40*/  ULDC.64 UR4, c[0x0][0x2d8] ;  /* 0x0000b60000047ab9 */ /* 0x000fc60000000a00 */
[----:B------:R-:W4:Y:S01]  /*ca50*/  LDL.LU.64 R20, [R1+0x10] ;  /* 0x0000100001147983 */ /* 0x000f220000300a00 */
[----:B------:R-:W-:Y:S02]  /*ca60*/  IMAD.MOV.U32 R3, RZ, RZ, R35 ;  /* 0x000000ffff037224 */ /* 0x000fe400078e0023 */
[----:B------:R-:W-:Y:S01]  /*ca70*/  IMAD R0, R32, UR4, RZ ;  /* 0x0000000420007c24 */ /* 0x000fe2000f8e02ff */
[----:B------:R0:W5:Y:S03]  /*ca80*/  LDL R10, [R1+0x4] ;  /* 0x00000400010a7983 */ /* 0x0001660000100800 */
[----:B------:R-:W-:Y:S01]  /*ca90*/  IMAD R0, R18, UR5, R0 ;  /* 0x0000000512007c24 */ /* 0x000fe2000f8e0200 */
[----:B------:R-:W1:Y:S02]  /*caa0*/  S2R R11, SR_TID.X ;  /* 0x00000000000b7919 */ /* 0x000e640000002100 */
[----:B-1----:R-:W-:-:S05]  /*cab0*/  IMAD.SHL.U32 R8, R11, 0x8, RZ ;  /* 0x000000080b087824 */ /* 0x002fca00078e00ff */
[----:B------:R-:W-:Y:S01]  /*cac0*/  LOP3.LUT R8, R8, 0x38, RZ, 0xc0, !PT ;  /* 0x0000003808087812 */ /* 0x000fe200078ec0ff */
[----:B---3--:R-:W-:Y:S02]  /*cad0*/  IMAD.MOV.U32 R4, RZ, RZ, R2 ;  /* 0x000000ffff047224 */ /* 0x008fe400078e0002 */
[----:B----4-:R-:W-:Y:S01]  /*cae0*/  IMAD.MOV.U32 R2, RZ, RZ, R20 ;  /* 0x000000ffff027224 */ /* 0x010fe200078e0014 */
[----:B------:R-:W1:Y:S01]  /*caf0*/  S2R R21, SR_TID.X ;  /* 0x0000000000157919 */ /* 0x000e620000002100 */
[----:B------:R-:W3:Y:S02]  /*cb00*/  LDC R20, c[0x0][0x448] ;  /* 0x00011200ff147b82 */ /* 0x000ee40000000800 */
[----:B------:R-:W-:Y:S01]  /*cb10*/  IMAD.WIDE.U32 R2, R18, UR4, R2 ;  /* 0x0000000412027c25 */ /* 0x000fe2000f8e0002 */
[----:B------:R-:W-:-:S03]  /*cb20*/  ULDC.64 UR4, c[0x0][0x2e0] ;  /* 0x0000b80000047ab9 */ /* 0x000fc60000000a00 */
[----:B------:R-:W-:Y:S02]  /*cb30*/  IMAD.IADD R3, R3, 0x1, R0 ;  /* 0x0000000103037824 */ /* 0x000fe400078e0200 */
[----:B------:R-:W-:Y:S02]  /*cb40*/  IMAD R4, R4, UR4, RZ ;  /* 0x0000000404047c24 */ /* 0x000fe4000f8e02ff */
[----:B------:R-:W-:-:S04]  /*cb50*/  IMAD.WIDE.U32 R2, R30, UR4, R2 ;  /* 0x000000041e027c25 */ /* 0x000fc8000f8e0002 */
[----:B------:R-:W-:Y:S01]  /*cb60*/  IMAD R4, R30, UR5, R4 ;  /* 0x000000051e047c24 */ /* 0x000fe2000f8e0204 */
[----:B------:R-:W-:Y:S01]  /*cb70*/  ULDC.64 UR4, c[0x0][0x2d0] ;  /* 0x0000b40000047ab9 */ /* 0x000fe20000000a00 */
[----:B---3--:R-:W-:Y:S02]  /*cb80*/  ISETP.NE.AND P6, PT, R20, 0x1, PT ;  /* 0x000000011400780c */ /* 0x008fe40003fc5270 */
[----:B------:R-:W3:Y:S01]  /*cb90*/  S2R R20, SR_TID.X ;  /* 0x0000000000147919 */ /* 0x000ee20000002100 */
[----:B-1----:R-:W-:-:S04]  /*cba0*/  LOP3.LUT R21, R21, 0x7f, RZ, 0xc0, !PT ;  /* 0x0000007f15157812 */ /* 0x002fc800078ec0ff */
[----:B------:R-:W-:-:S06]  /*cbb0*/  SHF.R.U32.HI R21, RZ, 0x3, R21 ;  /* 0x00000003ff157819 */ /* 0x000fcc0000011615 */
[----:B--2---:R-:W1:Y:S08]  /*cbc0*/  @P6 LDC R7, c[0x0][0x44c] ;  /* 0x00011300ff076b82 */ /* 0x004e700000000800 */
[----:B------:R-:W2:Y:S01]  /*cbd0*/  @P6 LDC R6, c[0x0][0x450] ;  /* 0x00011400ff066b82 */ /* 0x000ea20000000800 */
[----:B---3--:R-:W-:-:S05]  /*cbe0*/  IMAD.SHL.U32 R20, R20, 0x10, RZ ;  /* 0x0000001014147824 */ /* 0x008fca00078e00ff */
[----:B------:R-:W-:-:S05]  /*cbf0*/  LOP3.LUT R20, R21, 0x70, R20, 0xf8, !PT ;  /* 0x0000007015147812 */ /* 0x000fca00078ef814 */
[----:B------:R-:W-:-:S04]  /*cc00*/  IMAD R5, R17, 0x80, R20 ;  /* 0x0000008011057824 */ /* 0x000fc800078e0214 */
[----:B-1----:R-:W-:Y:S01]  /*cc10*/  @P6 IMAD.HI.U32 R7, R5, R7, RZ ;  /* 0x0000000705076227 */ /* 0x002fe200078e00ff */
[----:B------:R-:W-:-:S04]  /*cc20*/  MOV R0, R5 ;  /* 0x0000000500007202 */ /* 0x000fc80000000f00 */
[----:B--2---:R-:W-:Y:S02]  /*cc30*/  @P6 SHF.R.U32.HI R0, RZ, R6, R7 ;  /* 0x00000006ff006219 */ /* 0x004fe40000011607 */
[----:B------:R-:W1:Y:S01]  /*cc40*/  LDC R6, c[0x0][0x448] ;  /* 0x00011200ff067b82 */ /* 0x000e620000000800 */
[----:B------:R-:W-:Y:S02]  /*cc50*/  IMAD.IADD R3, R3, 0x1, R4 ;  /* 0x0000000103037824 */ /* 0x000fe400078e0204 */
[----:B------:R-:W-:Y:S02]  /*cc60*/  IMAD.MOV R4, RZ, RZ, -R0 ;  /* 0x000000ffff047224 */ /* 0x000fe400078e0a00 */
[----:B------:R-:W-:-:S04]  /*cc70*/  IMAD.WIDE.U32 R2, R0, UR4, R2 ;  /* 0x0000000400027c25 */ /* 0x000fc8000f8e0002 */
[----:B-1----:R-:W-:Y:S01]  /*cc80*/  IMAD R4, R6, R4, R5 ;  /* 0x0000000406047224 */ /* 0x002fe200078e0205 */
[----:B------:R-:W-:-:S05]  /*cc90*/  SHF.R.S32.HI R5, RZ, 0x1f, R0 ;  /* 0x0000001fff057819 */ /* 0x000fca0000011400 */
[----:B------:R-:W-:-:S04]  /*cca0*/  IMAD R5, R5, UR4, RZ ;  /* 0x0000000405057c24 */ /* 0x000fc8000f8e02ff */
[----:B------:R-:W-:Y:S01]  /*ccb0*/  IMAD R5, R0, UR5, R5 ;  /* 0x0000000500057c24 */ /* 0x000fe2000f8e0205 */
[----:B------:R-:W-:Y:S01]  /*ccc0*/  SHF.R.S32.HI R0, RZ, 0x1f, R4 ;  /* 0x0000001fff007819 */ /* 0x000fe20000011404 */
[----:B------:R-:W-:Y:S02]  /*ccd0*/  ULDC.64 UR4, c[0x0][0x2c8] ;  /* 0x0000b20000047ab9 */ /* 0x000fe40000000a00 */
[----:B------:R-:W-:Y:S02]  /*cce0*/  IMAD.IADD R3, R3, 0x1, R5 ;  /* 0x0000000103037824 */ /* 0x000fe400078e0205 */
[----:B------:R-:W-:Y:S02]  /*ccf0*/  IMAD R5, R0, UR4, RZ ;  /* 0x0000000400057c24 */ /* 0x000fe4000f8e02ff */
[----:B------:R-:W-:Y:S02]  /*cd00*/  IMAD.SHL.U32 R21, R11, 0x8, RZ ;  /* 0x000000080b157824 */ /* 0x000fe400078e00ff */
[----:B------:R-:W-:-:S02]  /*cd10*/  IMAD R0, R4, UR5, R5 ;  /* 0x0000000504007c24 */ /* 0x000fc4000f8e0205 */
[----:B------:R-:W-:Y:S01]  /*cd20*/  IMAD.WIDE.U32 R2, R4, UR4, R2 ;  /* 0x0000000404027c25 */ /* 0x000fe2000f8e0002 */
[----:B------:R-:W-:Y:S01]  /*cd30*/  ULDC.64 UR4, c[0x0][0x280] ;  /* 0x0000a00000047ab9 */ /* 0x000fe20000000a00 */
[----:B------:R-:W-:Y:S02]  /*cd40*/  LOP3.LUT R21, R21, 0x38, RZ, 0xc0, !PT ;  /* 0x0000003815157812 */ /* 0x000fe400078ec0ff */
[----:B------:R-:W-:Y:S01]  /*cd50*/  IMAD.IADD R3, R3, 0x1, R0 ;  /* 0x0000000103037824 */ /* 0x000fe200078e0200 */
[----:B------:R-:W-:Y:S01]  /*cd60*/  LEA R0, P0, R2, UR4, 0x1 ;  /* 0x0000000402007c11 */ /* 0x000fe2000f8008ff */
[----:B------:R-:W-:Y:S01]  /*cd70*/  ULDC UR4, c[0x0][0x2b8] ;  /* 0x0000ae0000047ab9 */ /* 0x000fe20000000800 */
[----:B------:R-:W-:Y:S02]  /*cd80*/  LOP3.LUT R20, R11, 0x7f, RZ, 0xc0, !PT ;  /* 0x0000007f0b147812 */ /* 0x000fe400078ec0ff */
[C---:B------:R-:W-:Y:S02]  /*cd90*/  LOP3.LUT R9, R21.reuse, 0x40, RZ, 0xfc, !PT ;  /* 0x0000004015097812 */ /* 0x040fe400078efcff */
[----:B------:R-:W-:-:S02]  /*cda0*/  LOP3.LUT R11, R21, 0x80, RZ, 0xfc, !PT ;  /* 0x00000080150b7812 */ /* 0x000fc400078efcff */
[----:B------:R-:W-:Y:S01]  /*cdb0*/  LEA.HI.X R4, R2, UR5, R3, 0x1, P0 ;  /* 0x0000000502047c11 */ /* 0x000fe200080f0c03 */
[----:B------:R-:W-:Y:S01]  /*cdc0*/  UMOV UR5, 0xffffffff ;  /* 0xffffffff00057882 */ /* 0x000fe20000000000 */
[----:B------:R-:W-:Y:S02]  /*cdd0*/  ISETP.GE.AND P3, PT, R8, UR4, PT ;  /* 0x0000000408007c0c */ /* 0x000fe4000bf66270 */
[----:B------:R-:W-:Y:S02]  /*cde0*/  ISETP.GE.AND P2, PT, R9, UR4, PT ;  /* 0x0000000409007c0c */ /* 0x000fe4000bf46270 */
[----:B------:R-:W-:Y:S02]  /*cdf0*/  ISETP.GE.AND P0, PT, R11, UR4, PT ;  /* 0x000000040b007c0c */ /* 0x000fe4000bf06270 */
[----:B------:R-:W-:Y:S01]  /*ce00*/  SHF.R.U32.HI R9, RZ, 0x3, R20 ;  /* 0x00000003ff097819 */ /* 0x000fe20000011614 */
[----:B0-----:R-:W-:Y:S10]  /*ce10*/  BRA.DIV UR5, `(.L_x_2504) ;  /* 0x0000003a05887947 */ /* 0x001ff4000b800000 */
[----:B------:R-:W0:Y:S01]  /*ce20*/  SHFL.IDX PT, R14, R0, RZ, 0x181f ;  /* 0x00181fff000e7589 */ /* 0x000e2200000e0000 */
[----:B-----5:R-:W-:Y:S02]  /*ce30*/  IMAD R5, R10, R6, RZ ;  /* 0x000000060a057224 */ /* 0x020fe400078e02ff */
[----:B------:R-:W-:Y:S01]  /*ce40*/  IMAD R17, R17, 0x80, R9 ;  /* 0x0000008011117824 */ /* 0x000fe200078e0209 */
[----:B------:R-:W1:Y:S03]  /*ce50*/  SHFL.IDX PT, R2, R4, RZ, 0x181f ;  /* 0x00181fff04027589 */ /* 0x000e6600000e0000 */
[C---:B------:R-:W-:Y:S01]  /*ce60*/  VIADD R6, R17.reuse, 0x10 ;  /* 0x0000001011067836 */ /* 0x040fe20000000000 */
[----:B------:R-:W-:-:S13]  /*ce70*/  ISETP.GE.AND P1, PT, R17, R5, PT ;  /* 0x000000051100720c */ /* 0x000fda0003f26270 */
[----:B0-----:R-:W-:-:S04]  /*ce80*/  @!P1 LEA R14, P4, R8, R14, 0x1 ;  /* 0x0000000e080e9211 */ /* 0x001fc800078808ff */
[----:B-1----:R-:W-:Y:S01]  /*ce90*/  @!P1 IADD3.X R3, RZ, R2, RZ, P4, !PT ;  /* 0x00000002ff039210 */ /* 0x002fe200027fe4ff */
[----:B------:R-:W-:Y:S02]  /*cea0*/  @!P1 IMAD.MOV.U32 R2, RZ, RZ, R14 ;  /* 0x000000ffff029224 */ /* 0x000fe400078e000e */
[----:B------:R-:W0:Y:S04]  /*ceb0*/  SHFL.IDX PT, R14, R0, 0x1, 0x181f ;  /* 0x00381f00000e7f89 */ /* 0x000e2800000e0000 */
[----:B------:R-:W-:Y:S04]  /*cec0*/  @!P1 LDGSTS.E.BYPASS.LTC128B.128 [R34+0xc400], desc[UR36][R2.64], !P3 ;  /* 0x0c40000002229fae */ /* 0x000fe8000d901d64 */
[----:B------:R-:W-:Y:S04]  /*ced0*/  @!P1 LDGSTS.E.BYPASS.LTC128B.128 [R34+0x10400], desc[UR36][R2.64+0x80], !P2 ;  /* 0x1040008002229fae */ /* 0x000fe8000d101d64 */
[----:B------:R1:W-:Y:S01]  /*cee0*/  @!P1 LDGSTS.E.BYPASS.LTC128B.128 [R34+0x14400], desc[UR36][R2.64+0x100], !P0 ;  /* 0x1440010002229fae */ /* 0x0003e2000c101d64 */
[----:B------:R-:W-:Y:S01]  /*cef0*/  ISETP.GE.AND P1, PT, R6, R5, PT ;  /* 0x000000050600720c */ /* 0x000fe20003f26270 */
[----:B------:R-:W-:-:S02]  /*cf00*/  VIADD R6, R17, 0x20 ;  /* 0x0000002011067836 */ /* 0x000fc40000000000 */
[----:B-1----:R-:W1:Y:S10]  /*cf10*/  SHFL.IDX PT, R2, R4, 0x1, 0x181f ;  /* 0x00381f0004027f89 */ /* 0x002e7400000e0000 */
[----:B0-----:R-:W-:-:S05]  /*cf20*/  @!P1 LEA R14, P4, R8, R14, 0x1 ;  /* 0x0000000e080e9211 */ /* 0x001fca00078808ff */
[----:B-1----:R-:W-:Y:S02]  /*cf30*/  @!P1 IMAD.X R7, RZ, RZ, R2, P4 ;  /* 0x000000ffff079224 */ /* 0x002fe400020e0602 */
[----:B------:R-:W-:Y:S02]  /*cf40*/  @!P1 IMAD.MOV.U32 R2, RZ, RZ, R14 ;  /* 0x000000ffff029224 */ /* 0x000fe400078e000e */
[----:B------:R-:W-:Y:S01]  /*cf50*/  @!P1 IMAD.MOV.U32 R3, RZ, RZ, R7 ;  /* 0x000000ffff039224 */ /* 0x000fe200078e0007 */
        /* <DEDUP_REMOVED lines=8> */
[----:B-1----:R-:W-:Y:S01]  /*cfe0*/  @!P1 IMAD.X R7, RZ, RZ, R2, P4 ;  /* 0x000000ffff079224 */ /* 0x002fe200020e0602 */
[----:B------:R-:W-:Y:S02]  /*cff0*/  @!P1 MOV R2, R14 ;  /* 0x0000000e00029202 */ /* 0x000fe40000000f00 */
[----:B------:R-:W0:Y:S01]  /*d000*/  SHFL.IDX PT, R14, R0, 0x3, 0x181f ;  /* 0x00781f00000e7f89 */ /* 0x000e2200000e0000 */
[----:B------:R-:W-:-:S05]  /*d010*/  @!P1 IMAD.MOV.U32 R3, RZ, RZ, R7 ;  /* 0x000000ffff039224 */ /* 0x000fca00078e0007 */
        /* <DEDUP_REMOVED lines=36> */
[----:B------:R-:W-:-:S03]  /*d260*/  ISETP.GE.AND P1, PT, R6, R5, PT ;  /* 0x000000050600720c */ /* 0x000fc60003f26270 */
[----:B-1----:R-:W1:Y:S10]  /*d270*/  SHFL.IDX PT, R2, R4, 0x6, 0x181f ;  /* 0x00d81f0004027f89 */ /* 0x002e7400000e0000 */
[----:B0-----:R-:W-:Y:S01]  /*d280*/  @!P1 LEA R14, P4, R8, R14, 0x1 ;  /* 0x0000000e080e9211 */ /* 0x001fe200078808ff */
[----:B------:R-:W0:Y:S04]  /*d290*/  SHFL.IDX PT, R4, R4, 0x7, 0x181f ;  /* 0x00f81f0004047f89 */ /* 0x000e2800000e0000 */
[----:B-1----:R-:W-:Y:S01]  /*d2a0*/  @!P1 IMAD.X R7, RZ, RZ, R2, P4 ;  /* 0x000000ffff079224 */ /* 0x002fe200020e0602 */
[----:B------:R-:W-:-:S02]  /*d2b0*/  @!P1 MOV R2, R14 ;  /* 0x0000000e00029202 */ /* 0x000fc40000000f00 */
[----:B------:R1:W2:Y:S01]  /*d2c0*/  SHFL.IDX PT, R14, R0, 0x7, 0x181f ;  /* 0x00f81f00000e7f89 */ /* 0x0002a200000e0000 */
[----:B------:R-:W-:-:S05]  /*d2d0*/  @!P1 IMAD.MOV.U32 R3, RZ, RZ, R7 ;  /* 0x000000ffff039224 */ /* 0x000fca00078e0007 */
[----:B------:R1:W-:Y:S04]  /*d2e0*/  @!P1 LDGSTS.E.BYPASS.LTC128B.128 [R34+0xf400], desc[UR36][R2.64], !P3 ;  /* 0x0f40000002229fae */ /* 0x0003e8000d901d64 */
[----:B------:R1:W-:Y:S04]  /*d2f0*/  @!P1 LDGSTS.E.BYPASS.LTC128B.128 [R34+0x13400], desc[UR36][R2.64+0x80], !P2 ;  /* 0x1340008002229fae */ /* 0x0003e8000d101d64 */
[----:B0-----:R1:W-:Y:S02]  /*d300*/  @!P1 LDGSTS.E.BYPASS.LTC128B.128 [R34+0x17400], desc[UR36][R2.64+0x100], !P0 ;  /* 0x1740010002229fae */ /* 0x0013e4000c101d64 */
.L_x_2595:
[----:B-1----:R-:W-:Y:S01]  /*d310*/  VIADD R0, R17, 0x70 ;  /* 0x0000007011007836 */ /* 0x002fe20000000000 */
[----:B------:R-:W-:Y:S04]  /*d320*/  BSSY B0, `(.L_x_2505) ;  /* 0x000000b000007945 */ /* 0x000fe80003800000 */
[----:B------:R-:W-:-:S13]  /*d330*/  ISETP.GE.AND P1, PT, R0, R5, PT ;  /* 0x000000050000720c */ /* 0x000fda0003f26270 */
[----:B------:R-:W-:Y:S05]  /*d340*/  @P1 BRA `(.L_x_2506) ;  /* 0x0000000000201947 */ /* 0x000fea0003800000 */
[----:B--2---:R-:W-:-:S05]  /*d350*/  LEA R2, P1, R8, R14, 0x1 ;  /* 0x0000000e08027211 */ /* 0x004fca00078208ff */
[----:B------:R-:W-:-:S05]  /*d360*/  IMAD.X R3, RZ, RZ, R4, P1 ;  /* 0x000000ffff037224 */ /* 0x000fca00008e0604 */
[----:B------:R-:W-:Y:S01]  /*d370*/  @!PT LDS RZ, [RZ] ;  /* 0x00000000fffff984 */ /* 0x000fe20000000800 */
[----:B------:R-:W-:Y:S01]  /*d380*/  @!PT LDS RZ, [RZ] ;  /* 0x00000000fffff984 */ /* 0x000fe20000000800 */
[----:B------:R-:W-:Y:S01]  /*d390*/  @!PT LDS RZ, [RZ] ;  /* 0x00000000fffff984 */ /* 0x000fe20000000800 */
[----:B------:R0:W-:Y:S04]  /*d3a0*/  LDGSTS.E.BYPASS.LTC128B.128 [R34+0xfc00], desc[UR36][R2.64], !P3 ;  /* 0x0fc0000002227fae */ /* 0x0001e8000d901d64 */
[----:B------:R0:W-:Y:S04]  /*d3b0*/  LDGSTS.E.BYPASS.LTC128B.128 [R34+0x13c00], desc[UR36][R2.64+0x80], !P2 ;  /* 0x13c0008002227fae */ /* 0x0001e8000d101d64 */
[----:B------:R0:W-:Y:S02]  /*d3c0*/  LDGSTS.E.BYPASS.LTC128B.128 [R34+0x17c00], desc[UR36][R2.64+0x100], !P0 ;  /* 0x17c0010002227fae */ /* 0x0001e4000c101d64 */
.L_x_2506:
[----:B------:R-:W-:Y:S05]  /*d3d0*/  BSYNC B0 ;  /* 0x0000000000007941 */ /* 0x000fea0003800000 */
.L_x_2505:
[----:B------:R-:W-:Y:S01]  /*d3e0*/  NOP ;  /* 0x0000000000007918 */ /* 0x000fe20000000000 */
[----:B------:R-:W-:-:S13]  /*d3f0*/  PLOP3.LUT P0, PT, PT, PT, PT, 0x80, 0x0 ;  /* 0x000000000000781c */ /* 0x000fda0003f0f070 */
.L_x_2507:
[----:B------:R-:W-:Y:S02]  /*d400*/  PLOP3.LUT P1, PT, P1, P0, PT, 0xa2, 0x0 ;  /* 0x000000000000781c */ /* 0x000fe40000f21472 */
[----:B------:R-:W-:-:S08]  /*d410*/  @P0 R2UR P1, UR4, R22 ;  /* 0x00000000160402ca */ /* 0x000fd00000020000 */
[----:B------:R-:W-:-:S05]  /*d420*/  @P0 PLOP3.LUT P0, PT, P1, PT, PT, 0x80, 0x0 ;  /* 0x000000000000081c */ /* 0x000fca0000f0f070 */
[----:B------:R-:W-:Y:S01]  /*d430*/  @!P1 SYNCS.ARRIVE.TRANS64.RED.A0T1 RZ, [UR4+0x2a800], RZ ;  /* 0x02a800ffffff99a7 */ /* 0x000fe20008200404 */
[----:B------:R-:W-:Y:S07]  /*d440*/  @!P1 ARRIVES.LDGSTSBAR.64.TRANSCNT [UR4+0x2a800] ;  /* 0x02a80000ff0099b0 */ /* 0x000fee0008000a84 */
[----:B------:R-:W-:Y:S05]  /*d450*/  @P0 BRA.U.ANY `(.L_x_2507) ;  /* 0xfffffffd00e80947 */ /* 0x000fea000393ffff */
[----:B0-----:R-:W3:Y:S02]  /*d460*/  LDL.LU R2, [R1+0x18] ;  /* 0x0000180001027983 */ /* 0x001ee40000300800 */
[----:B---3--:R-:W-:-:S05]  /*d470*/  VIADD R2, R2, 0x1 ;  /* 0x0000000102027836 */ /* 0x008fca0000000000 */
        /* <DEDUP_REMOVED lines=10> */
.L_x_2596:
[----:B------:R-:W-:Y:S05]  /*d520*/  BSYNC B0 ;  /* 0x0000000000007941 */ /* 0x000fea0003800000 */
.L_x_2508:
[----:B------:R-:W3:Y:S01]  /*d530*/  LDL R0, [R1+0x8] ;  /* 0x0000080001007983 */ /* 0x000ee20000100800 */
[----:B------:R-:W-:Y:S01]  /*d540*/  BSSY B0, `(.L_x_2510) ;  /* 0x00000fc000007945 */ /* 0x000fe20003800000 */
[----:B---3--:R-:W-:-:S13]  /*d550*/  ISETP.GE.AND P0, PT, R0, 0x2, PT ;  /* 0x000000020000780c */ /* 0x008fda0003f06270 */
[----:B------:R-:W-:Y:S05]  /*d560*/  @!P0 BRA `(.L_x_2511) ;  /* 0x0000000c00e48947 */ /* 0x000fea0003800000 */
[----:B------:R-:W-:Y:S01]  /*d570*/  VIADD R0, R0, 0xfffffffe ;  /* 0xfffffffe00007836 */ /* 0x000fe20000000000 */
[----:B------:R-:W-:Y:S01]  /*d580*/  MOV R10, R27 ;  /* 0x0000001b000a7202 */ /* 0x000fe20000000f00 */
[----:B------:R-:W-:Y:S02]  /*d590*/  IMAD.MOV.U32 R17, RZ, RZ, R28 ;  /* 0x000000ffff117224 */ /* 0x000fe400078e001c */
[----:B------:R-:W-:-:S07]  /*d5a0*/  IMAD.MOV.U32 R30, RZ, RZ, R26 ;  /* 0x000000ffff1e7224 */ /* 0x000fce00078e001a */
.L_x_2524:
[----:B------:R-:W3:Y:S01]  /*d5b0*/  LDL R7, [R1] ;  /* 0x0000000001077983 */ /* 0x000ee20000100800 */
[----:B------:R-:W1:Y:S01]  /*d5c0*/  S2R R2, SR_TID.X ;  /* 0x0000000000027919 */ /* 0x000e620000002100 */
[----:B------:R-:W4:Y:S01]  /*d5d0*/  S2R R4, SR_TID.X ;  /* 0x0000000000047919 */ /* 0x000f220000002100 */
[----:B-1----:R-:W-:-:S04]  /*d5e0*/  LOP3.LUT R2, R2, 0x7f, RZ, 0xc0, !PT ;  /* 0x0000007f02027812 */ /* 0x002fc800078ec0ff */
[----:B0-----:R-:W-:Y:S01]  /*d5f0*/  SHF.R.U32.HI R3, RZ, 0x3, R2 ;  /* 0x00000003ff037819 */ /* 0x001fe20000011602 */
[----:B----4-:R-:W-:Y:S01]  /*d600*/  IMAD.SHL.U32 R8, R4, 0x10, RZ ;  /* 0x0000001004087824 */ /* 0x010fe200078e00ff */
[----:B------:R-:W0:Y:S04]  /*d610*/  LDC R2, c[0x0][0x430] ;  /* 0x00010c00ff027b82 */ /* 0x000e280000000800 */
[----:B------:R-:W-:-:S04]  /*d620*/  LOP3.LUT R8, R3, 0x70, R8, 0xf8, !PT ;  /* 0x0000007003087812 */ /* 0x000fc800078ef808 */
[----:B------:R-:W-:Y:S01]  /*d630*/  ISETP.GT.U32.AND P2, PT, R8, 0x5f, PT ;  /* 0x0000005f0800780c */ /* 0x000fe20003f44070 */
[----:B------:R-:W-:-:S12]  /*d640*/  IMAD R6, R0, 0x60, R37 ;  /* 0x0000006000067824 */ /* 0x000fd800078e0225 */
[----:B------:R-:W3:Y:S01]  /*d650*/  @!P2 LDC.64 R4, c[0x0][0x428] ;  /* 0x00010a00ff04ab82 */ /* 0x000ee20000000a00 */
[----:B0-----:R-:W-:-:S13]  /*d660*/  ISETP.NE.AND P0, PT, R2, 0x1, PT ;  /* 0x000000010200780c */ /* 0x001fda0003f05270 */
[----:B------:R-:W0:Y:S08]  /*d670*/  @P0 LDC R3, c[0x0][0x434] ;  /* 0x00010d00ff030b82 */ /* 0x000e300000000800 */
[----:B------:R-:W1:Y:S01]  /*d680*/  @P0 LDC R2, c[0x0][0x438] ;  /* 0x00010e00ff020b82 */ /* 0x000e620000000800 */
[----:B------:R-:W-:-:S04]  /*d690*/  IMAD.IADD R6, R8, 0x1, R6 ;  /* 0x0000000108067824 */ /* 0x000fc800078e0206 */
[----:B------:R-:W-:Y:S02]  /*d6a0*/  IMAD.MOV.U32 R8, RZ, RZ, R6 ;  /* 0x000000ffff087224 */ /* 0x000fe400078e0006 */
[----:B0-----:R-:W-:-:S05]  /*d6b0*/  @P0 IMAD.HI.U32 R3, R6, R3, RZ ;  /* 0x0000000306030227 */ /* 0x001fca00078e00ff */
[----:B-1----:R-:W-:-:S04]  /*d6c0*/  @P0 SHF.R.U32.HI R8, RZ, R2, R3 ;  /* 0x00000002ff080219 */ /* 0x002fc80000011603 */
[----:B------:R-:W-:Y:S01]  /*d6d0*/  @!P2 SHF.R.S32.HI R3, RZ, 0x1f, R8 ;  /* 0x0000001fff03a819 */ /* 0x000fe20000011408 */
[----:B---3--:R-:W-:-:S04]  /*d6e0*/  @!P2 IMAD R2, R7, R4, RZ ;  /* 0x000000040702a224 */ /* 0x008fc800078e02ff */
[----:B------:R-:W-:Y:S02]  /*d6f0*/  @!P2 IMAD R7, R31, R5, R2 ;  /* 0x000000051f07a224 */ /* 0x000fe400078e0202 */
[----:B------:R-:W-:-:S04]  /*d700*/  @!P2 IMAD.MOV.U32 R2, RZ, RZ, R8 ;  /* 0x000000ffff02a224 */ /* 0x000fc800078e0008 */
[----:B------:R-:W-:Y:S02]  /*d710*/  @!P2 IMAD.WIDE.U32 R2, R31, R4, R2 ;  /* 0x000000041f02a225 */ /* 0x000fe400078e0002 */
[----:B------:R-:W0:Y:S02]  /*d720*/  @!P2 LDC.64 R4, c[0x0][0x418] ;  /* 0x00010600ff04ab82 */ /* 0x000e240000000a00 */
[----:B------:R-:W-:Y:S01]  /*d730*/  @!P2 IMAD.IADD R7, R7, 0x1, R3 ;  /* 0x000000010707a824 */ /* 0x000fe200078e0203 */
[----:B0-----:R-:W-:-:S04]  /*d740*/  @!P2 LEA R4, P0, R2, R4, 0x2 ;  /* 0x000000040204a211 */ /* 0x001fc800078010ff */
[----:B------:R-:W-:Y:S02]  /*d750*/  @!P2 LEA.HI.X R5, R2, R5, R7, 0x2, P0 ;  /* 0x000000050205a211 */ /* 0x000fe400000f1407 */
[----:B------:R-:W-:-:S06]  /*d760*/  MOV R7, RZ ;  /* 0x000000ff00077202 */ /* 0x000fcc0000000f00 */
[----:B------:R0:W5:Y:S01]  /*d770*/  @!P2 LDG.E R7, desc[UR36][R4.64] ;  /* 0x000000240407a981 */ /* 0x000162000c1e1900 */
[----:B------:R-:W-:Y:S01]  /*d780*/  LOP3.LUT P1, RZ, R23, 0x10, RZ, 0xc0, !PT ;  /* 0x0000001017ff7812 */ /* 0x000fe2000782c0ff */
        /* <DEDUP_REMOVED lines=12> */
.L_x_2512:
[----:B------:R-:W-:Y:S01]  /*d850*/  IMAD R5, R27, 0x8, R22 ;  /* 0x000000081b057824 */ /* 0x000fe200078e0216 */
[----:B------:R-:W-:Y:S01]  /*d860*/  SHF.L.U32 R0, R28, 0x1f, RZ ;  /* 0x0000001f1c007819 */ /* 0x000fe200000006ff */
[----:B------:R-:W-:Y:S03]  /*d870*/  BSSY B1, `(.L_x_2513) ;  /* 0x0000003000017945 */ /* 0x000fe60003800000 */
[----:B------:R-:W0:Y:S02]  /*d880*/  SYNCS.PHASECHK.TRANS64.TRYWAIT P0, [R5+URZ+0x2a840], R0 ;  /* 0x02a84000050075a7 */ /* 0x000e24000800017f */
[----:B0-----:R-:W-:Y:S05]  /*d890*/  @!P0 BRA `(.L_x_2514) ;  /* 0x0000003800988947 */ /* 0x001fea0003800000 */
.L_x_2597:
[----:B------:R-:W-:Y:S05]  /*d8a0*/  BSYNC B1 ;  /* 0x0000000000017941 */ /* 0x000fea0003800000 */
.L_x_2513:
[----:B------:R-:W-:Y:S01]  /*d8b0*/  SHF.R.S32.HI R20, RZ, 0x1f, R6 ;  /* 0x0000001fff147819 */ /* 0x000fe20000011406 */
[----:B------:R-:W-:Y:S01]  /*d8c0*/  ULDC.64 UR4, c[0x0][0x300] ;  /* 0x0000c00000047ab9 */ /* 0x000fe20000000a00 */
[----:B-----5:R-:W-:Y:S01]  /*d8d0*/  SHF.R.S32.HI R21, RZ, 0x1f, R7 ;  /* 0x0000001fff157819 */ /* 0x020fe20000011407 */
[----:B------:R-:W-:Y:S01]  /*d8e0*/  IMAD R4, R27, 0x4800, R33 ;  /* 0x000048001b047824 */ /* 0x000fe200078e0221 */
[C---:B------:R-:W-:Y:S01]  /*d8f0*/  LOP3.LUT P3, RZ, R23.reuse, 0x4, RZ, 0xc0, !PT ;  /* 0x0000000417ff7812 */ /* 0x040fe2000786c0ff */
[----:B------:R-:W-:Y:S01]  /*d900*/  IMAD R3, R20, UR4, RZ ;  /* 0x0000000414037c24 */ /* 0x000fe2000f8e02ff */
[C---:B------:R-:W-:Y:S02]  /*d910*/  LOP3.LUT P2, RZ, R23.reuse, 0x2, RZ, 0xc0, !PT ;  /* 0x0000000217ff7812 */ /* 0x040fe4000784c0ff */
[----:B------:R-:W-:Y:S01]  /*d920*/  LOP3.LUT P1, RZ, R23, 0x1, RZ, 0xc0, !PT ;  /* 0x0000000117ff7812 */ /* 0x000fe2000782c0ff */
[C---:B0-----:R-:W-:Y:S02]  /*d930*/  IMAD R0, R6.reuse, UR5, R3 ;  /* 0x0000000506007c24 */ /* 0x041fe4000f8e0203 */
        /* <DEDUP_REMOVED lines=23> */
[----:B------:R-:W-:-:S04]  /*dab0*/  LOP3.LUT R11, R11, 0x38, RZ, 0xc0, !PT ;  /* 0x000000380b0b7812 */ /* 0x000fc800078ec0ff */
[----:B------:R-:W-:-:S04]  /*dac0*/  SHF.L.U32 R0, R11, 0x1, RZ ;  /* 0x000000010b007819 */ /* 0x000fc800000006ff */
        /* <DEDUP_REMOVED lines=33> */
[----:B-1-3--:R0:W3:Y:S02]  /*dce0*/  SHFL.IDX PT, R2, R9, 0x5, 0x181f ;  /* 0x00b81f0009027f89 */ /* 0x00a0e400000e0000 */
.L_x_2611:
[----:B---3--:R-:W-:-:S05]  /*dcf0*/  IADD3 R2, P0, R2, R0, RZ ;  /* 0x0000000002027210 */ /* 0x008fca0007f1e0ff */
        /* <DEDUP_REMOVED lines=9> */
.L_x_2516:
        /* <DEDUP_REMOVED lines=10> */
.L_x_2517:
[----:B------:R3:W-:Y:S01]  /*de30*/  SYNCS.ARRIVE.TRANS64.A1T0 RZ, [R5+URZ+0x2a830], RZ ;  /* 0x02a830ff05ff79a7 */ /* 0x0007e2000810003f */
[----:B------:R-:W-:Y:S05]  /*de40*/  @!P2 BRA `(.L_x_2518) ;  /* 0x000000000004a947 */ /* 0x000fea0003800000 */
[----:B------:R-:W-:Y:S01]  /*de50*/  BPT.TRAP 0x1 ;  /* 0x000000040000795c */ /* 0x000fe20000300000 */
.L_x_2518:
[----:B-1----:R-:W-:Y:S01]  /*de60*/  SHF.L.U32 R2, R17, 0x1f, RZ ;  /* 0x0000001f11027819 */ /* 0x002fe200000006ff */
[----:B------:R-:W-:Y:S01]  /*de70*/  BSSY B1, `(.L_x_2519) ;  /* 0x0000004000017945 */ /* 0x000fe20003800000 */
[----:B---3--:R-:W-:-:S04]  /*de80*/  LEA R5, R10, R22, 0x3 ;  /* 0x000000160a057211 */ /* 0x008fc800078e18ff */
[----:B------:R-:W1:Y:S02]  /*de90*/  SYNCS.PHASECHK.TRANS64.TRYWAIT P0, [R5+URZ+0x2a860], R2 ;  /* 0x02a86002050075a7 */ /* 0x000e64000800017f */
[----:B-1----:R-:W-:Y:S05]  /*dea0*/  @!P0 BRA `(.L_x_2520) ;  /* 0x0000003c00048947 */ /* 0x002fea0003800000 */
.L_x_2612:
[----:B------:R-:W-:Y:S05]  /*deb0*/  BSYNC B1 ;  /* 0x0000000000017941 */ /* 0x000fea0003800000 */
.L_x_2519:
[----:B------:R-:W3:Y:S01]  /*dec0*/  S2R R3, SR_TID.X ;  /* 0x0000000000037919 */ /* 0x000ee20000002100 */
[----:B------:R-:W-:Y:S01]  /*ded0*/  UMOV UR4, 0xffffffff ;  /* 0xffffffff00047882 */ /* 0x000fe20000000000 */
[----:B0-----:R-:W-:Y:S01]  /*dee0*/  IMAD R8, R30, -0x60, R36 ;  /* 0xffffffa01e087824 */ /* 0x001fe200078e0224 */
[----:B------:R-:W-:Y:S01]  /*def0*/  LOP3.LUT P0, RZ, R29, 0x2, RZ, 0xc0, !PT ;  /* 0x000000021dff7812 */ /* 0x000fe2000780c0ff */
[----:B------:R-:W-:Y:S01]  /*df00*/  IMAD R4, R10, 0x3000, R33 ;  /* 0x000030000a047824 */ /* 0x000fe200078e0221 */
[----:B---3--:R-:W-:-:S04]  /*df10*/  LOP3.LUT R3, R3, 0x7f, RZ, 0xc0, !PT ;  /* 0x0000007f03037812 */ /* 0x008fc800078ec0ff */
[----:B------:R-:W-:-:S05]  /*df20*/  SHF.R.U32.HI R3, RZ, 0x3, R3 ;  /* 0x00000003ff037819 */ /* 0x000fca0000011603 */
[----:B------:R-:W-:Y:S01]  /*df30*/  IMAD.IADD R8, R8, 0x1, -R3 ;  /* 0x0000000108087824 */ /* 0x000fe200078e0a03 */
[----:B------:R-:W-:Y:S06]  /*df40*/  BRA.DIV UR4, `(.L_x_2521) ;  /* 0x0000003a04f07947 */ /* 0x000fec000b800000 */
[----:B-1----:R-:W0:Y:S01]  /*df50*/  SHFL.IDX PT, R2, R24, RZ, 0x181f ;  /* 0x00181fff18027589 */ /* 0x002e2200000e0000 */
[----:B------:R-:W-:-:S03]  /*df60*/  IMAD R4, R4, 0x2, R22 ;  /* 0x0000000204047824 */ /* 0x000fc600078e0216 */
[----:B------:R-:W1:Y:S04]  /*df70*/  SHFL.IDX PT, R3, R25, RZ, 0x181f ;  /* 0x00181fff19037589 */ /* 0x000e6800000e0000 */
[----:B--2---:R-:W-:Y:S01]  /*df80*/  SHFL.IDX PT, R14, R24, 0x5, 0x181f ;  /* 0x00b81f00180e7f89 */ /* 0x004fe200000e0000 */
[----:B0-----:R-:W-:-:S05]  /*df90*/  IADD3 R2, P1, R2, R0, RZ ;  /* 0x0000000002027210 */ /* 0x001fca0007f3e0ff */
[----:B-1----:R-:W-:Y:S01]  /*dfa0*/  IMAD.X R3, RZ, RZ, R3, P1 ;  /* 0x000000ffff037224 */ /* 0x002fe200008e0603 */
[----:B------:R-:W-:-:S04]  /*dfb0*/  LOP3.LUT P1, RZ, R29, 0x1, RZ, 0xc0, !PT ;  /* 0x000000011dff7812 */ /* 0x000fc8000782c0ff */
        /* <DEDUP_REMOVED lines=34> */
[----:B------:R0:W-:Y:S01]  /*e1e0*/  LDGSTS.E.BYPASS.LTC128B.128 [R4+0x2400], desc[UR36][R2.64], !P2 ;  /* 0x0240000002047fae */ /* 0x0001e2000d101d64 */
[----:B------:R-:W-:-:S13]  /*e1f0*/  ISETP.LT.OR P2, PT, R8, 0x41, !P0 ;  /* 0x000000410800780c */ /* 0x000fda0004741670 */
[----:B--2---:R0:W-:Y:S02]  /*e200*/  LDGSTS.E.BYPASS.LTC128B.128 [R4+0x5400], desc[UR36][R2.64+0x80], !P2 ;  /* 0x0540008002047fae */ /* 0x0041e4000d101d64 */
.L_x_2626:
[C---:B------:R-:W-:Y:S01]  /*e210*/  ISETP.LT.OR P1, PT, R8.reuse, 0x51, !P1 ;  /* 0x000000510800780c */ /* 0x040fe20004f21670 */
[----:B------:R-:W-:Y:S01]  /*e220*/  ULDC.64 UR4, c[0x0][0x328] ;  /* 0x0000ca0000047ab9 */ /* 0x000fe20000000a00 */
[----:B------:R-:W-:Y:S01]  /*e230*/  ISETP.LT.OR P0, PT, R8, 0x51, !P0 ;  /* 0x000000510800780c */ /* 0x000fe20004701670 */
[----:B------:R-:W-:Y:S01]  /*e240*/  IMAD R9, R20, UR4, RZ ;  /* 0x0000000414097c24 */ /* 0x000fe2000f8e02ff */
[----:B01----:R-:W-:-:S03]  /*e250*/  IADD3 R2, P2, R14, R0, RZ ;  /* 0x000000000e027210 */ /* 0x003fc60007f5e0ff */
[----:B------:R-:W-:Y:S01]  /*e260*/  IMAD R9, R6, UR5, R9 ;  /* 0x0000000506097c24 */ /* 0x000fe2000f8e0209 */
[----:B------:R-:W-:-:S05]  /*e270*/  IADD3.X R3, RZ, R25, RZ, P2, !PT ;  /* 0x00000019ff037210 */ /* 0x000fca00017fe4ff */
[----:B------:R-:W-:Y:S01]  /*e280*/  @!PT LDS RZ, [RZ] ;  /* 0x00000000fffff984 */ /* 0x000fe20000000800 */
[----:B------:R-:W-:Y:S01]  /*e290*/  @!PT LDS RZ, [RZ] ;  /* 0x00000000fffff984 */ /* 0x000fe20000000800 */
[----:B------:R-:W-:Y:S01]  /*e2a0*/  @!PT LDS RZ, [RZ] ;  /* 0x00000000fffff984 */ /* 0x000fe20000000800 */
[----:B------:R-:W-:Y:S04]  /*e2b0*/  LDGSTS.E.BYPASS.LTC128B.128 [R4+0x2c00], desc[UR36][R2.64], !P1 ;  /* 0x02c0000002047fae */ /* 0x000fe8000c901d64 */
        /* <DEDUP_REMOVED lines=10> */
.L_x_2522:
        /* <DEDUP_REMOVED lines=10> */
.L_x_2523:
        /* <DEDUP_REMOVED lines=16> */
.L_x_2511:
[----:B------:R-:W-:Y:S05]  /*e500*/  BSYNC B0 ;  /* 0x0000000000007941 */ /* 0x000fea0003800000 */
.L_x_2510:
        /* <DEDUP_REMOVED lines=11> */
[----:B0-----:R-:W3:Y:S01]  /*e5c0*/  @P0 ATOMG.E.ADD.STRONG.GPU PT, R3, desc[UR36][R2.64], R5 ;  /* 0x00000005020309a8 */ /* 0x001ee200081ee1e4 */
[----:B------:R-:W0:Y:S02]  /*e5d0*/  S2R R4, SR_LTMASK ;  /* 0x0000000000047919 */ /* 0x000e240000003900 */
[----:B0-----:R-:W-:-:S04]  /*e5e0*/  LOP3.LUT R4, R4, UR4, RZ, 0xc0, !PT ;  /* 0x0000000404047c12 */ /* 0x001fc8000f8ec0ff */
[----:B------:R-:W0:Y:S01]  /*e5f0*/  POPC R7, R4 ;  /* 0x0000000400077309 */ /* 0x000e220000000000 */
[----:B---3--:R-:W0:Y:S02]  /*e600*/  SHFL.IDX PT, R0, R3, R0, 0x1f ;  /* 0x00001f0003007589 */ /* 0x008e2400000e0000 */
[----:B0-----:R-:W-:-:S07]  /*e610*/  IADD3 R16, R0, UR39, R7 ;  /* 0x0000002700107c10 */ /* 0x001fce000fffe007 */
.L_x_2526:
[----:B------:R-:W-:Y:S05]  /*e620*/  BSYNC B0 ;  /* 0x0000000000007941 */ /* 0x000fea0003800000 */
.L_x_2525:
[----:B------:R-:W-:-:S13]  /*e630*/  LOP3.LUT P0, RZ, R23, 0x10, RZ, 0xc0, !PT ;  /* 0x0000001017ff7812 */ /* 0x000fda000780c0ff */
[----:B------:R-:W-:Y:S05]  /*e640*/  @!P0 BRA `(.L_x_2527) ;  /* 0x0000000000048947 */ /* 0x000fea0003800000 */
[----:B------:R-:W-:Y:S01]  /*e650*/  BPT.TRAP 0x1 ;  /* 0x000000040000795c */ /* 0x000fe20000300000 */
.L_x_2527:
[----:B------:R-:W-:Y:S01]  /*e660*/  IMAD R0, R27, 0x8, R22 ;  /* 0x000000081b007824 */ /* 0x000fe200078e0216 */
[----:B0-----:R-:W-:Y:S01]  /*e670*/  SHF.L.U32 R3, R28, 0x1f, RZ ;  /* 0x0000001f1c037819 */ /* 0x001fe200000006ff */
[----:B------:R-:W-:Y:S01]  /*e680*/  BSSY B0, `(.L_x_2528) ;  /* 0x0000004000007945 */ /* 0x000fe20003800000 */
[----:B------:R-:W-:Y:S02]  /*e690*/  IMAD R6, R26, -0x60, R36 ;  /* 0xffffffa01a067824 */ /* 0x000fe400078e0224 */
[----:B------:R-:W0:Y:S02]  /*e6a0*/  SYNCS.PHASECHK.TRANS64.TRYWAIT P0, [R0+URZ+0x2a860], R3 ;  /* 0x02a86003000075a7 */ /* 0x000e24000800017f */
[----:B0-----:R-:W-:Y:S05]  /*e6b0*/  @!P0 BRA `(.L_x_2529) ;  /* 0x0000003c00008947 */ /* 0x001fea0003800000 */
.L_x_2627:
[----:B------:R-:W-:Y:S05]  /*e6c0*/  BSYNC B0 ;  /* 0x0000000000007941 */ /* 0x000fea0003800000 */
.L_x_2528:
        /* <DEDUP_REMOVED lines=10> */
[----:B--2---:R-:W2:Y:S02]  /*e770*/  SHFL.IDX PT, R14, R24, RZ, 0x181f ;  /* 0x00181fff180e7589 */ /* 0x004ea400000e0000 */
        /* <DEDUP_REMOVED lines=46> */
.L_x_2641:
        /* <DEDUP_REMOVED lines=11> */
.L_x_2531:
        /* <DEDUP_REMOVED lines=10> */
.L_x_2532:
[----:B------:R1:W-:Y:S01]  /*ebb0*/  SYNCS.ARRIVE.TRANS64.A1T0 RZ, [R0+URZ+0x2a850], RZ ;  /* 0x02a850ff00ff79a7 */ /* 0x0003e2000810003f */
[----:B------:R-:W-:-:S05]  /*ebc0*/  VIADD R27, R27, 0x1 ;  /* 0x000000011b1b7836 */ /* 0x000fca0000000000 */
[----:B------:R-:W-:-:S04]  /*ebd0*/  ISETP.NE.AND P0, PT, R27, 0x2, PT ;  /* 0x000000021b00780c */ /* 0x000fc80003f05270 */
[----:B0-----:R-:W-:Y:S02]  /*ebe0*/  SEL R3, RZ, 0x1, P0 ;  /* 0x00000001ff037807 */ /* 0x001fe40000000000 */
[----:B------:R-:W-:Y:S02]  /*ebf0*/  SEL R27, R27, RZ, P0 ;  /* 0x000000ff1b1b7207 */ /* 0x000fe40000000000 */
[----:B-1----:R-:W-:-:S07]  /*ec00*/  LOP3.LUT R28, R28, R3, RZ, 0x3c, !PT ;  /* 0x000000031c1c7212 */ /* 0x002fce00078e3cff */
.L_x_2489:
[----:B------:R-:W-:Y:S05]  /*ec10*/  BSYNC B7 ;  /* 0x0000000000077941 */ /* 0x000fea0003800000 */
.L_x_2487:
        /* <DEDUP_REMOVED lines=8> */
[----:B------:R0:W1:Y:S01]  /*eca0*/  LDS.128 R16, [R22+0x2a8d0] ;  /* 0x02a8d00016107984 */ /* 0x0000620000000c00 */
[----:B------:R-:W-:Y:S06]  /*ecb0*/  BAR.ARV 0x4, 0x180 ;  /* 0x0106000000007b1d */ /* 0x000fec0000002000 */
[----:B------:R-:W-:Y:S05]  /*ecc0*/  BRA `(.L_x_2534) ;  /* 0x0000000800cc7947 */ /* 0x000fea0003800000 */
.L_x_2533:
[----:B------:R-:W0:Y:S01]  /*ecd0*/  S2R R0, SR_TID.X ;  /* 0x0000000000007919 */ /* 0x000e220000002100 */
[----:B------:R-:W-:Y:S01]  /*ece0*/  UMOV UR4, 0xffffffff ;  /* 0xffffffff00047882 */ /* 0x000fe20000000000 */
[----:B0-----:R-:W-:-:S04]  /*ecf0*/  LOP3.LUT R8, R0, 0x1f, RZ, 0xc0, !PT ;  /* 0x0000001f00087812 */ /* 0x001fc800078ec0ff */
[----:B------:R-:W-:Y:S01]  /*ed00*/  ISETP.NE.AND P0, PT, R8, 0x1f, PT ;  /* 0x0000001f0800780c */ /* 0x000fe20003f05270 */
[----:B------:R-:W-:-:S12]  /*ed10*/  BRA.DIV UR4, `(.L_x_2535) ;  /* 0x0000003e04687947 */ /* 0x000fd8000b800000 */
[----:B------:R-:W-:Y:S01]  /*ed20*/  IMAD.IADD R5, R19, 0x1, R8 ;  /* 0x0000000113057824 */ /* 0x000fe200078e0208 */
[----:B------:R-:W-:-:S04]  /*ed30*/  ULDC UR4, c[0x0][0xc3c] ;  /* 0x00030f0000047ab9 */ /* 0x000fc80000000800 */
[----:B------:R-:W-:-:S13]  /*ed40*/  ISETP.GE.OR P1, PT, R5, UR4, !P0 ;  /* 0x0000000405007c0c */ /* 0x000fda000c726670 */
[----:B------:R-:W0:Y:S02]  /*ed50*/  @!P1 LDC.64 R2, c[0x0][0xc80] ;  /* 0x00032000ff029b82 */ /* 0x000e240000000a00 */
[----:B0-----:R-:W-:-:S06]  /*ed60*/  @!P1 IMAD.WIDE R2, R5, 0x4, R2 ;  /* 0x0000000405029825 */ /* 0x001fcc00078e0202 */
[----:B------:R-:W2:Y:S01]  /*ed70*/  @!P1 LDG.E R2, desc[UR36][R2.64] ;  /* 0x0000002402029981 */ /* 0x000ea2000c1e1900 */
[----:B------:R-:W-:Y:S01]  /*ed80*/  IMAD.MOV.U32 R5, RZ, RZ, RZ ;  /* 0x000000ffff057224 */ /* 0x000fe200078e00ff */
[C---:B------:R-:W-:Y:S02]  /*ed90*/  ISETP.GE.U32.AND P2, PT, R8.reuse, 0x2, PT ;  /* 0x000000020800780c */ /* 0x040fe40003f46070 */
[C---:B------:R-:W-:Y:S01]  /*eda0*/  ISETP.GE.U32.AND P3, PT, R8.reuse, 0x4, PT ;  /* 0x000000040800780c */ /* 0x040fe20003f66070 */
[----:B------:R-:W-:Y:S01]  /*edb0*/  SHFL.IDX PT, R0, R16, RZ, 0x1f ;  /* 0x00001fff10007589 */ /* 0x000fe200000e0000 */
[C---:B------:R-:W-:Y:S02]  /*edc0*/  ISETP.GE.U32.AND P4, PT, R8.reuse, 0x8, PT ;  /* 0x000000080800780c */ /* 0x040fe40003f86070 */
[----:B------:R-:W-:Y:S01]  /*edd0*/  ISETP.GE.U32.AND P5, PT, R8, 0x10, PT ;  /* 0x000000100800780c */ /* 0x000fe20003fa6070 */
[----:B------:R-:W-:Y:S01]  /*ede0*/  SHFL.IDX PT, R4, R16, 0x1, 0x1f ;  /* 0x00201f0010047f89 */ /* 0x000fe200000e0000 */
[----:B--2---:R-:W-:-:S02]  /*edf0*/  @!P1 MOV R5, R2 ;  /* 0x0000000200059202 */ /* 0x004fc40000000f00 */
[----:B------:R-:W-:-:S03]  /*ee00*/  ISETP.NE.AND P1, PT, R8, RZ, PT ;  /* 0x000000ff0800720c */ /* 0x000fc60003f25270 */
        /* <DEDUP_REMOVED lines=15> */
[----:B------:R0:W1:Y:S02]  /*ef00*/  SHFL.IDX PT, R14, R6, 0x1f, 0x1f ;  /* 0x03e01f00060e7f89 */ /* 0x00006400000e0000 */
.L_x_2651:
[----:B------:R-:W-:Y:S02]  /*ef10*/  ULDC UR4, c[0x0][0xc38] ;  /* 0x00030e0000047ab9 */ /* 0x000fe40000000800 */
[----:B------:R-:W-:-:S04]  /*ef20*/  IMAD.U32 R7, RZ, RZ, UR4 ;  /* 0x00000004ff077e24 */ /* 0x000fc8000f8e00ff */
[----:B-1----:R-:W-:-:S04]  /*ef30*/  IMAD R14, R14, R7, RZ ;  /* 0x000000070e0e7224 */ /* 0x002fc800078e02ff */
[----:B------:R-:W-:-:S05]  /*ef40*/  IMAD.IADD R9, R4, 0x1, R14 ;  /* 0x0000000104097824 */ /* 0x000fca00078e020e */
[----:B------:R-:W-:-:S13]  /*ef50*/  ISETP.GT.AND P6, PT, R9, R0, PT ;  /* 0x000000000900720c */ /* 0x000fda0003fc4270 */
[----:B------:R-:W-:Y:S05]  /*ef60*/  @P6 BRA `(.L_x_2536) ;  /* 0x00000000009c6947 */ /* 0x000fea0003800000 */
.L_x_2541:
[----:B------:R-:W1:Y:S01]  /*ef70*/  LDC R2, c[0x0][0xc3c] ;  /* 0x00030f00ff027b82 */ /* 0x000e620000000800 */
[----:B------:R-:W-:-:S04]  /*ef80*/  IADD3 R19, R19, 0x1f, RZ ;  /* 0x0000001f13137810 */ /* 0x000fc80007ffe0ff */
[----:B-1----:R-:W-:-:S13]  /*ef90*/  ISETP.GE.AND P6, PT, R19, R2, PT ;  /* 0x000000021300720c */ /* 0x002fda0003fc6270 */
[----:B------:R-:W-:Y:S05]  /*efa0*/  @P6 BRA `(.L_x_2537) ;  /* 0x0000000400d06947 */ /* 0x000fea0003800000 */
[----:B------:R-:W1:Y:S01]  /*efb0*/  S2R R3, SR_TID.X ;  /* 0x0000000000037919 */ /* 0x000e620000002100 */
[----:B------:R-:W-:Y:S01]  /*efc0*/  BSSY B0, `(.L_x_2538) ;  /* 0x0000009000007945 */ /* 0x000fe20003800000 */
[----:B------:R-:W-:Y:S01]  /*efd0*/  IMAD.MOV.U32 R5, RZ, RZ, RZ ;  /* 0x000000ffff057224 */ /* 0x000fe200078e00ff */
[----:B-1----:R-:W-:-:S05]  /*efe0*/  LOP3.LUT R3, R3, 0x1f, RZ, 0xc0, !PT ;  /* 0x0000001f03037812 */ /* 0x002fca00078ec0ff */
[----:B------:R-:W-:-:S05]  /*eff0*/  IMAD.IADD R7, R19, 0x1, R3 ;  /* 0x0000000113077824 */ /* 0x000fca00078e0203 */
[----:B------:R-:W-:-:S13]  /*f000*/  ISETP.GE.OR P6, PT, R7, R2, !P0 ;  /* 0x000000020700720c */ /* 0x000fda00047c6670 */
[----:B------:R-:W-:Y:S05]  /*f010*/  @P6 BRA `(.L_x_2539) ;  /* 0x00000000000c6947 */ /* 0x000fea0003800000 */
[----:B------:R-:W1:Y:S02]  /*f020*/  LDC.64 R2, c[0x0][0xc80] ;  /* 0x00032000ff027b82 */ /* 0x000e640000000a00 */
[----:B-1----:R-:W-:-:S05]  /*f030*/  IMAD.WIDE R2, R7, 0x4, R2 ;  /* 0x0000000407027825 */ /* 0x002fca00078e0202 */
[----:B------:R1:W5:Y:S02]  /*f040*/  LDG.E R5, desc[UR36][R2.64] ;  /* 0x0000002402057981 */ /* 0x000364000c1e1900 */
.L_x_2539:
[----:B------:R-:W-:Y:S05]  /*f050*/  BSYNC B0 ;  /* 0x0000000000007941 */ /* 0x000fea0003800000 */
.L_x_2538:
[----:B------:R-:W-:-:S03]  /*f060*/  UMOV UR4, 0xffffffff ;  /* 0xffffffff00047882 */ /* 0x000fc60000000000 */
[----:B------:R-:W-:Y:S05]  /*f070*/  BRA.DIV UR4, `(.L_x_2540) ;  /* 0x0000003e04b47947 */ /* 0x000fea000b800000 */
[----:B-----5:R-:W2:Y:S02]  /*f080*/  SHFL.UP PT, R14, R5, 0x1, RZ ;  /* 0x04200000050e7989 */ /* 0x020ea400000e00ff */
[----:B--2---:R-:W-:-:S05]  /*f090*/  SEL R14, R14, RZ, P1 ;  /* 0x000000ff0e0e7207 */ /* 0x004fca0000800000 */
        /* <DEDUP_REMOVED lines=12> */
[----:B0-----:R-:W-:-:S05]  /*f160*/  IMAD.IADD R6, R4, 0x1, R7 ;  /* 0x0000000104067824 */ /* 0x001fca00078e0207 */
[----:B------:R0:W1:Y:S02]  /*f170*/  SHFL.IDX PT, R14, R6, 0x1f, 0x1f ;  /* 0x03e01f00060e7f89 */ /* 0x00006400000e0000 */
.L_x_2659:
[----:B------:R-:W-:Y:S02]  /*f180*/  ULDC UR4, c[0x0][0xc38] ;  /* 0x00030e0000047ab9 */ /* 0x000fe40000000800 */
[----:B------:R-:W-:-:S05]  /*f190*/  MOV R7, UR4 ;  /* 0x0000000400077c02 */ /* 0x000fca0008000f00 */
[----:B-1----:R-:W-:-:S04]  /*f1a0*/  IMAD R14, R14, R7, RZ ;  /* 0x000000070e0e7224 */ /* 0x002fc800078e02ff */
[----:B------:R-:W-:-:S05]  /*f1b0*/  IMAD.IADD R9, R14, 0x1, R9 ;  /* 0x000000010e097824 */ /* 0x000fca00078e0209 */
[----:B------:R-:W-:-:S13]  /*f1c0*/  ISETP.GT.AND P6, PT, R9, R0, PT ;  /* 0x000000000900720c */ /* 0x000fda0003fc4270 */
[----:B------:R-:W-:Y:S05]  /*f1d0*/  @!P6 BRA `(.L_x_2541) ;  /* 0xfffffffc0064e947 */ /* 0x000fea000383ffff */
.L_x_2536:
        /* <DEDUP_REMOVED lines=8> */
.L_x_2663:
[----:B------:R-:W-:Y:S01]  /*f260*/  ISETP.NE.AND P0, PT, R2, RZ, PT ;  /* 0x000000ff0200720c */ /* 0x000fe20003f05270 */
[----:B------:R-:W-:-:S12]  /*f270*/  IMAD.MOV.U32 R14, RZ, RZ, RZ ;  /* 0x000000ffff0e7224 */ /* 0x000fd800078e00ff */
[----:B------:R-:W-:Y:S05]  /*f280*/  @!P0 BRA `(.L_x_2543) ;  /* 0x0000000000108947 */ /* 0x000fea0003800000 */
[----:B------:R-:W-:Y:S01]  /*f290*/  UMOV UR4, 0xffffffff ;  /* 0xffffffff00047882 */ /* 0x000fe20000000000 */
[----:B------:R-:W-:Y:S02]  /*f2a0*/  VIADD R12, R4, 0xffffffff ;  /* 0xffffffff040c7836 */ /* 0x000fe40000000000 */
[----:B------:R-:W-:Y:S05]  /*f2b0*/  BRA.DIV UR4, `(.L_x_2544) ;  /* 0x0000004204287947 */ /* 0x000fea000b800000 */
[----:B------:R3:W4:Y:S02]  /*f2c0*/  SHFL.IDX PT, R14, R6, R12, 0x1f ;  /* 0x00001f0c060e7589 */ /* 0x00072400000e0000 */
.L_x_2543:
[----:B------:R-:W5:Y:S01]  /*f2d0*/  LDC.64 R2, c[0x0][0xc90] ;  /* 0x00032400ff027b82 */ /* 0x000f620000000a00 */
[----:B------:R-:W-:-:S04]  /*f2e0*/  IMAD.IADD R19, R4, 0x1, R19 ;  /* 0x0000000104137824 */ /* 0x000fc800078e0213 */
[----:B-----5:R-:W-:-:S05]  /*f2f0*/  IMAD.WIDE R2, R19, 0x4, R2 ;  /* 0x0000000413027825 */ /* 0x020fca00078e0202 */
[----:B0--3--:R0:W1:Y:S01]  /*f300*/  LDG.E R6, desc[UR36][R2.64] ;  /* 0x0000002402067981 */ /* 0x009062000c1e1900 */
[----:B----4-:R-:W-:Y:S01]  /*f310*/  IMAD R16, R14, R7, R16 ;  /* 0x000000070e107224 */ /* 0x010fe200078e0210 */
[----:B0-----:R-:W-:Y:S01]  /*f320*/  MOV R2, RZ ;  /* 0x000000ff00027202 */ /* 0x001fe20000000f00 */
[----:B-12---:R-:W-:-:S05]  /*f330*/  IMAD R4, R5, R6, RZ ;  /* 0x0000000605047224 */ /* 0x006fca00078e02ff */
        /* <DEDUP_REMOVED lines=34> */
[----:B0-----:R-:W-:-:S06]  /*f560*/  IADD3 R3, R8, 0xffffffe, RZ ;  /* 0x0ffffffe08037810 */ /* 0x001fcc0007ffe0ff */
        /* <DEDUP_REMOVED lines=16> */
[----:B------:R-:W-:-:S05]  /*f670*/  @P0 VIADD R2, R2, 0x1 ;  /* 0x0000000102020836 */ /* 0x000fca0000000000 */
[----:B------:R-:W-:Y:S02]  /*f680*/  @!P2 IADD3 R2, -R2, RZ, RZ ;  /* 0x000000ff0202a210 */ /* 0x000fe40007ffe1ff */
[----:B------:R-:W-:Y:S01]  /*f690*/  @!P1 LOP3.LUT R2, RZ, R6, RZ, 0x33, !PT ;  /* 0x00000006ff029212 */ /* 0x000fe200078e33ff */
[----:B------:R-:W-:-:S04]  /*f6a0*/  IMAD.MOV R6, RZ, RZ, -R6 ;  /* 0x000000ffff067224 */ /* 0x000fc800078e0a06 */
[----:B------:R-:W-:Y:S01]  /*f6b0*/  IMAD R18, R2, R6, R9 ;  /* 0x0000000602127224 */ /* 0x000fe200078e0209 */
[----:B------:R-:W-:-:S05]  /*f6c0*/  LOP3.LUT R2, RZ, R2, RZ, 0x33, !PT ;  /* 0x00000002ff027212 */ /* 0x000fca00078e33ff */
[----:B------:R-:W-:Y:S01]  /*f6d0*/  IMAD.IADD R17, R5, 0x1, R2 ;  /* 0x0000000105117824 */ /* 0x000fe200078e0202 */
[----:B------:R-:W-:Y:S06]  /*f6e0*/  BRA `(.L_x_2545) ;  /* 0x00000000001c7947 */ /* 0x000fec0003800000 */
.L_x_2537:
[----:B------:R-:W-:Y:S01]  /*f6f0*/  UMOV UR4, URZ ;  /* 0x0000003f00047c82 */ /* 0x000fe20008000000 */
[----:B------:R-:W-:Y:S01]  /*f700*/  UMOV UR5, URZ ;  /* 0x0000003f00057c82 */ /* 0x000fe20008000000 */
[----:B------:R-:W-:Y:S01]  /*f710*/  ULDC UR6, c[0x0][0xc3c] ;  /* 0x00030f0000067ab9 */ /* 0x000fe20000000800 */
[----:B------:R-:W-:Y:S02]  /*f720*/  IMAD.MOV.U32 R16, RZ, RZ, R0 ;  /* 0x000000ffff107224 */ /* 0x000fe400078e0000 */
[----:B------:R-:W-:Y:S02]  /*f730*/  IMAD.U32 R17, RZ, RZ, UR4 ;  /* 0x00000004ff117e24 */ /* 0x000fe4000f8e00ff */
[----:B------:R-:W-:Y:S02]  /*f740*/  IMAD.U32 R18, RZ, RZ, UR5 ;  /* 0x00000005ff127e24 */ /* 0x000fe4000f8e00ff */
[----:B------:R-:W-:-:S07]  /*f750*/  IMAD.U32 R19, RZ, RZ, UR6 ;  /* 0x00000006ff137e24 */ /* 0x000fce000f8e00ff */
.L_x_2545:
[----:B------:R-:W1:Y:S01]  /*f760*/  S2R R0, SR_TID.X ;  /* 0x0000000000007919 */ /* 0x000e620000002100 */
        /* <DEDUP_REMOVED lines=9> */
.L_x_2534:
[----:B------:R-:W-:Y:S02]  /*f800*/  ULDC UR4, c[0x0][0xc3c] ;  /* 0x00030f0000047ab9 */ /* 0x000fe40000000800 */
[----:B-1----:R-:W-:-:S13]  /*f810*/  ISETP.GE.AND P0, PT, R19, UR4, PT ;  /* 0x0000000413007c0c */ /* 0x002fda000bf06270 */
[----:B------:R-:W-:Y:S05]  /*f820*/  @!P0 BRA `(.L_x_2546) ;  /* 0xffffffb400f08947 */ /* 0x000fea000383ffff */
[----:B------:R-:W-:Y:S05]  /*f830*/  BSYNC B8 ;  /* 0x0000000000087941 */ /* 0x000fea0003800000 */
.L_x_2483:
[----:B-1----:R-:W3:Y:S01]  /*f840*/  LDL.LU R0, [R1+0x18] ;  /* 0x0000180001007983 */ /* 0x002ee20000300800 */
[----:B------:R-:W-:Y:S01]  /*f850*/  BSSY B0, `(.L_x_2547) ;  /* 0x000000b000007945 */ /* 0x000fe20003800000 */
[----:B------:R-:W1:Y:S01]  /*f860*/  S2R R5, SR_CgaCtaId ;  /* 0x0000000000057919 */ /* 0x000e620000008800 */
[----:B---3--:R-:W-:-:S04]  /*f870*/  IADD3 R0, R0, 0x1, RZ ;  /* 0x0000000100007810 */ /* 0x008fc80007ffe0ff */
        /* <DEDUP_REMOVED lines=8> */
.L_x_2666:
[----:B------:R-:W-:Y:S05]  /*f900*/  BSYNC B0 ;  /* 0x0000000000007941 */ /* 0x000fea0003800000 */
.L_x_2547:
[----:B------:R-:W-:-:S03]  /*f910*/  UMOV UR4, 0xffffffff ;  /* 0xffffffff00047882 */ /* 0x000fc60000000000 */
[----:B------:R-:W-:Y:S05]  /*f920*/  BRA.DIV UR4, `(.L_x_2549) ;  /* 0x0000003a04c47947 */ /* 0x000fea000b800000 */
[----:B-1----:R-:W1:Y:S02]  /*f930*/  S2R R0, SR_TID.X ;  /* 0x0000000000007919 */ /* 0x002e640000002100 */
[----:B-1----:R-:W-:-:S04]  /*f940*/  SHF.R.U32.HI R0, RZ, 0x5, R0 ;  /* 0x00000005ff007819 */ /* 0x002fc80000011600 */
[----:B------:R-:W-:-:S05]  /*f950*/  LOP3.LUT R0, R0, 0x3, RZ, 0xc0, !PT ;  /* 0x0000000300007812 */ /* 0x000fca00078ec0ff */
[----:B------:R1:W3:Y:S02]  /*f960*/  SHFL.IDX PT, R14, R0, RZ, 0x1f ;  /* 0x00001fff000e7589 */ /* 0x0002e400000e0000 */
.L_x_2669:
[----:B---3--:R-:W-:Y:S01]  /*f970*/  ISETP.NE.AND P0, PT, R14, RZ, PT ;  /* 0x000000ff0e00720c */ /* 0x008fe20003f05270 */
[----:B------:R-:W-:-:S12]  /*f980*/  BSSY B0, `(.L_x_2550) ;  /* 0x0000026000007945 */ /* 0x000fd80003800000 */
[----:B------:R-:W-:Y:S05]  /*f990*/  @P0 BRA `(.L_x_2551) ;  /* 0x0000000000900947 */ /* 0x000fea0003800000 */
[----:B------:R-:W-:-:S03]  /*f9a0*/  UMOV UR4, 0xffffffff ;  /* 0xffffffff00047882 */ /* 0x000fc60000000000 */
[----:B------:R-:W-:Y:S05]  /*f9b0*/  BRA.DIV UR4, `(.L_x_2552) ;  /* 0x0000003a04d47947 */ /* 0x000fea000b800000 */
[----:B------:R-:W-:-:S13]  /*f9c0*/  ELECT P6, URZ, PT ;  /* 0x00000000003f782f */ /* 0x000fda00038c0000 */
.L_x_2672:
[----:B------:R-:W-:Y:S05]  /*f9d0*/  @!P6 BRA `(.L_x_2551) ;  /* 0x000000000080e947 */ /* 0x000fea0003800000 */
[----:B-1----:R-:W3:Y:S02]  /*f9e0*/  LDL R0, [R1+0x1c] ;  /* 0x00001c0001007983 */ /* 0x002ee40000100800 */
[----:B---3--:R-:W-:-:S13]  /*f9f0*/  R2UR UR4, R0 ;  /* 0x00000000000472ca */ /* 0x008fda00000e0000 */
[----:B------:R-:W-:-:S06]  /*fa00*/  ULOP3.LUT UR4, UR4, 0x2, URZ, 0xfc, !UPT ;  /* 0x0000000204047892 */ /* 0x000fcc000f8efc3f */
[----:B------:R-:W-:-:S05]  /*fa10*/  IMAD.U32 R0, RZ, RZ, UR4 ;  /* 0x00000004ff007e24 */ /* 0x000fca000f8e00ff */
[----:B------:R-:W-:-:S13]  /*fa20*/  ISETP.NE.AND P0, PT, R0, 0x3, PT ;  /* 0x000000030000780c */ /* 0x000fda0003f05270 */
[----:B------:R-:W-:Y:S05]  /*fa30*/  @!P0 BRA `(.L_x_2553) ;  /* 0x0000000000048947 */ /* 0x000fea0003800000 */
[----:B------:R-:W-:Y:S01]  /*fa40*/  BPT.TRAP 0x1 ;  /* 0x000000040000795c */ /* 0x000fe20000300000 */
.L_x_2553:
[C---:B------:R-:W-:Y:S01]  /*fa50*/  IMAD R5, R27.reuse, 0x8, R4 ;  /* 0x000000081b057824 */ /* 0x040fe200078e0204 */
[----:B------:R-:W-:Y:S01]  /*fa60*/  SHF.L.U32 R0, R28, 0x1f, RZ ;  /* 0x0000001f1c007819 */ /* 0x000fe200000006ff */
[----:B------:R-:W-:-:S03]  /*fa70*/  VIADD R27, R27, 0x1 ;  /* 0x000000011b1b7836 */ /* 0x000fc60000000000 */
[----:B------:R-:W1:Y:S02]  /*fa80*/  SYNCS.PHASECHK.TRANS64.TRYWAIT P1, [R5+URZ+0x2a840], R0 ;  /* 0x02a84000050075a7 */ /* 0x000e64000802017f */
[----:B------:R-:W-:-:S04]  /*fa90*/  ISETP.NE.AND P2, PT, R27, 0x2, PT ;  /* 0x000000021b00780c */ /* 0x000fc80003f45270 */
[----:B------:R-:W-:Y:S01]  /*faa0*/  SEL R3, RZ, 0x1, P2 ;  /* 0x00000001ff037807 */ /* 0x000fe20001000000 */
[----:B-1----:R-:W-:Y:S08]  /*fab0*/  @!P1 BRA `(.L_x_2554) ;  /* 0x0000003800b49947 */ /* 0x002ff00003800000 */
.L_x_2673:
[----:B------:R-:W-:Y:S02]  /*fac0*/  SEL R27, R27, RZ, P2 ;  /* 0x000000ff1b1b7207 */ /* 0x000fe40001000000 */
[----:B------:R-:W-:Y:S01]  /*fad0*/  LOP3.LUT R2, R28, R3, RZ, 0x3c, !PT ;  /* 0x000000031c027212 */ /* 0x000fe200078e3cff */
[----:B------:R-:W-:Y:S06]  /*fae0*/  @!P0 BRA `(.L_x_2555) ;  /* 0x0000000000048947 */ /* 0x000fec0003800000 */
[----:B------:R-:W-:Y:S01]  /*faf0*/  BPT.TRAP 0x1 ;  /* 0x000000040000795c */ /* 0x000fe20000300000 */
.L_x_2555:
[----:B------:R-:W-:Y:S01]  /*fb00*/  IMAD R27, R27, 0x8, R4 ;  /* 0x000000081b1b7824 */ /* 0x000fe200078e0204 */
[----:B------:R-:W-:-:S04]  /*fb10*/  SHF.L.U32 R2, R2, 0x1f, RZ ;  /* 0x0000001f02027819 */ /* 0x000fc800000006ff */
[----:B------:R-:W3:Y:S02]  /*fb20*/  SYNCS.PHASECHK.TRANS64.TRYWAIT P1, [R27+URZ+0x2a840], R2 ;  /* 0x02a840021b0075a7 */ /* 0x000ee4000802017f */
[----:B---3--:R-:W-:Y:S05]  /*fb30*/  @!P1 BRA `(.L_x_2556) ;  /* 0x0000003800a89947 */ /* 0x008fea0003800000 */
.L_x_2674:
[----:B------:R-:W-:Y:S05]  /*fb40*/  @!P0 BRA `(.L_x_2557) ;  /* 0x0000000000048947 */ /* 0x000fea0003800000 */
[----:B------:R-:W-:Y:S01]  /*fb50*/  BPT.TRAP 0x1 ;  /* 0x000000040000795c */ /* 0x000fe20000300000 */
.L_x_2557:
[----:B------:R-:W4:Y:S02]  /*fb60*/  SYNCS.PHASECHK.TRANS64.TRYWAIT P1, [R5+URZ+0x2a860], R0 ;  /* 0x02a86000050075a7 */ /* 0x000f24000802017f */
[----:B----4-:R-:W-:Y:S05]  /*fb70*/  @!P1 BRA `(.L_x_2558) ;  /* 0x0000003800ac9947 */ /* 0x010fea0003800000 */
.L_x_2675:
[----:B------:R-:W-:Y:S05]  /*fb80*/  @!P0 BRA `(.L_x_2559) ;  /* 0x0000000000048947 */ /* 0x000fea0003800000 */
[----:B------:R-:W-:Y:S01]  /*fb90*/  BPT.TRAP 0x1 ;  /* 0x000000040000795c */ /* 0x000fe20000300000 */
.L_x_2559:
[----:B------:R0:W0:Y:S02]  /*fba0*/  SYNCS.PHASECHK.TRANS64.TRYWAIT P0, [R27+URZ+0x2a860], R2 ;  /* 0x02a860021b0075a7 */ /* 0x000024000800017f */
[----:B0-----:R-:W-:Y:S05]  /*fbb0*/  @!P0 NANOSLEEP.SYNCS 0x989680 ;  /* 0x009896800000895d */ /* 0x001fea0003900000 */
[----:B------:R-:W0:Y:S02]  /*fbc0*/  @!P0 SYNCS.PHASECHK.TRANS64 P0, [R27+URZ+0x2a860], R2 ;  /* 0x02a860021b0085a7 */ /* 0x000e24000800007f */
[----:B0-----:R-:W-:Y:S05]  /*fbd0*/  @!P0 BRA `(.L_x_2559) ;  /* 0xfffffffc00f08947 */ /* 0x001fea000383ffff */
.L_x_2551:
[----:B------:R-:W-:Y:S05]  /*fbe0*/  BSYNC B0 ;  /* 0x0000000000007941 */ /* 0x000fea0003800000 */
.L_x_2550:
[----:B------:R-:W-:Y:S05]  /*fbf0*/  EXIT ;  /* 0x000000000000794d */ /* 0x000fea0003800000 */
.L_x_2419:
[----:B0-----:R-:W-:-:S04]  /*fc00*/  IMAD.U32 R3, RZ, RZ, UR39 ;  /* 0x00000027ff037e24 */ /* 0x001fc8000f8e00ff */
[----:B------:R0:W1:Y:S03]  /*fc10*/  SYNCS.PHASECHK.TRANS64.TRYWAIT P1, [R3+URZ+0x2a800], R0 ;  /* 0x02a80000030075a7 */ /* 0x000066000802017f */
[----:B-1----:R-:W-:Y:S05]  /*fc20*/  @!P1 NANOSLEEP.SYNCS 0x989680 ;  /* 0x009896800000995d */ /* 0x002fea0003900000 */
[----:B------:R-:W1:Y:S02]  /*fc30*/  @!P1 SYNCS.PHASECHK.TRANS64 P1, [R3+URZ+0x2a800], R0 ;  /* 0x02a80000030095a7 */ /* 0x000e64000802007f */
[----:B-1----:R-:W-:Y:S05]  /*fc40*/  @!P1 BRA `(.L_x_2419) ;  /* 0xfffffffc00ec9947 */ /* 0x002fea000383ffff */
[----:B------:R-:W-:Y:S05]  /*fc50*/  BRA `(.L_x_2560) ;  /* 0xffffff1800987947 */ /* 0x000fea000383ffff */
.L_x_2423:
[----:B-1----:R1:W2:Y:S02]  /*fc60*/  SYNCS.PHASECHK.TRANS64.TRYWAIT P1, [R0+URZ+0x2a830], R3 ;  /* 0x02a83003000075a7 */ /* 0x0022a4000802017f */
[----:B--2---:R-:W-:Y:S05]  /*fc70*/  @!P1 NANOSLEEP.SYNCS 0x989680 ;  /* 0x009896800000995d */ /* 0x004fea0003900000 */
[----:B------:R-:W2:Y:S02]  /*fc80*/  @!P1 SYNCS.PHASECHK.TRANS64 P1, [R0+URZ+0x2a830], R3 ;  /* 0x02a83003000095a7 */ /* 0x000ea4000802007f */
[----:B--2---:R-:W-:Y:S05]  /*fc90*/  @!P1 BRA `(.L_x_2423) ;  /* 0xfffffffc00f09947 */ /* 0x004fea000383ffff */
[----:B------:R-:W-:Y:S05]  /*fca0*/  BRA `(.L_x_2422) ;  /* 0xffffff1800b47947 */ /* 0x000fea000383ffff */
.L_x_2429:
[----:B-1----:R-:W-:-:S04]  /*fcb0*/  IMAD.U32 R3, RZ, RZ, UR6 ;  /* 0x00000006ff037e24 */ /* 0x002fc8000f8e00ff */
[----:B------:R1:W2:Y:S03]  /*fcc0*/  SYNCS.PHASECHK.TRANS64.TRYWAIT P1, [R3+URZ+0x2a830], R2 ;  /* 0x02a83002030075a7 */ /* 0x0002a6000802017f */
[----:B--2---:R-:W-:Y:S05]  /*fcd0*/  @!P1 NANOSLEEP.SYNCS 0x989680 ;  /* 0x009896800000995d */ /* 0x004fea0003900000 */
[----:B------:R-:W2:Y:S02]  /*fce0*/  @!P1 SYNCS.PHASECHK.TRANS64 P1, [R3+URZ+0x2a830], R2 ;  /* 0x02a83002030095a7 */ /* 0x000ea4000802007f */
[----:B--2---:R-:W-:Y:S05]  /*fcf0*/  @!P1 BRA `(.L_x_2429) ;  /* 0xfffffffc00ec9947 */ /* 0x004fea000383ffff */
[----:B------:R-:W-:Y:S05]  /*fd00*/  BRA `(.L_x_2428) ;  /* 0xffffff3800987947 */ /* 0x000fea000383ffff */
.L_x_2433:
[----:B-1----:R-:W-:-:S04]  /*fd10*/  MOV R3, UR5 ;  /* 0x0000000500037c02 */ /* 0x002fc80008000f00 */
[----:B------:R1:W3:Y:S03]  /*fd20*/  SYNCS.PHASECHK.TRANS64.TRYWAIT P1, [R3+URZ+0x2a850], R0 ;  /* 0x02a85000030075a7 */ /* 0x0002e6000802017f */
[----:B---3--:R-:W-:Y:S05]  /*fd30*/  @!P1 NANOSLEEP.SYNCS 0x989680 ;  /* 0x009896800000995d */ /* 0x008fea0003900000 */
[----:B------:R-:W3:Y:S02]  /*fd40*/  @!P1 SYNCS.PHASECHK.TRANS64 P1, [R3+URZ+0x2a850], R0 ;  /* 0x02a85000030095a7 */ /* 0x000ee4000802007f */
[----:B---3--:R-:W-:Y:S05]  /*fd50*/  @!P1 BRA `(.L_x_2433) ;  /* 0xfffffffc00ec9947 */ /* 0x008fea000383ffff */
[----:B------:R-:W-:Y:S05]  /*fd60*/  BRA `(.L_x_2432) ;  /* 0xffffff4000b07947 */ /* 0x000fea000383ffff */
.L_x_2441:
[----:B-1----:R-:W-:-:S04]  /*fd70*/  IMAD.U32 R3, RZ, RZ, UR5 ;  /* 0x00000005ff037e24 */ /* 0x002fc8000f8e00ff */
[----:B------:R1:W2:Y:S03]  /*fd80*/  SYNCS.PHASECHK.TRANS64.TRYWAIT P1, [R3+URZ+0x2a830], R2 ;  /* 0x02a83002030075a7 */ /* 0x0002a6000802017f */
[----:B--2---:R-:W-:Y:S05]  /*fd90*/  @!P1 NANOSLEEP.SYNCS 0x989680 ;  /* 0x009896800000995d */ /* 0x004fea0003900000 */
[----:B------:R-:W2:Y:S02]  /*fda0*/  @!P1 SYNCS.PHASECHK.TRANS64 P1, [R3+URZ+0x2a830], R2 ;  /* 0x02a83002030095a7 */ /* 0x000ea4000802007f */
[----:B--2---:R-:W-:Y:S05]  /*fdb0*/  @!P1 BRA `(.L_x_2441) ;  /* 0xfffffffc00ec9947 */ /* 0x004fea000383ffff */
[----:B------:R-:W-:Y:S05]  /*fdc0*/  BRA `(.L_x_2440) ;  /* 0xffffff5c00447947 */ /* 0x000fea000383ffff */
.L_x_2445:
[----:B-1----:R-:W-:-:S04]  /*fdd0*/  IMAD.U32 R3, RZ, RZ, UR5 ;  /* 0x00000005ff037e24 */ /* 0x002fc8000f8e00ff */
[----:B------:R1:W3:Y:S03]  /*fde0*/  SYNCS.PHASECHK.TRANS64.TRYWAIT P1, [R3+URZ+0x2a850], R0 ;  /* 0x02a85000030075a7 */ /* 0x0002e6000802017f */
[----:B---3--:R-:W-:Y:S05]  /*fdf0*/  @!P1 NANOSLEEP.SYNCS 0x989680 ;  /* 0x009896800000995d */ /* 0x008fea0003900000 */
[----:B------:R-:W3:Y:S02]  /*fe00*/  @!P1 SYNCS.PHASECHK.TRANS64 P1, [R3+URZ+0x2a850], R0 ;  /* 0x02a85000030095a7 */ /* 0x000ee4000802007f */
[----:B---3--:R-:W-:Y:S05]  /*fe10*/  @!P1 BRA `(.L_x_2445) ;  /* 0xfffffffc00ec9947 */ /* 0x008fea000383ffff */
[----:B------:R-:W-:Y:S05]  /*fe20*/  BRA `(.L_x_2444) ;  /* 0xffffff64005c7947 */ /* 0x000fea000383ffff */
.L_x_2452:
[----:B-1----:R-:W-:-:S04]  /*fe30*/  IMAD.U32 R7, RZ, RZ, UR5 ;  /* 0x00000005ff077e24 */ /* 0x002fc8000f8e00ff */
[----:B------:R1:W2:Y:S03]  /*fe40*/  SYNCS.PHASECHK.TRANS64.TRYWAIT P1, [R7+URZ+0x2a850], R0 ;  /* 0x02a85000070075a7 */ /* 0x0002a6000802017f */
[----:B--2---:R-:W-:Y:S05]  /*fe50*/  @!P1 NANOSLEEP.SYNCS 0x989680 ;  /* 0x009896800000995d */ /* 0x004fea0003900000 */
[----:B------:R-:W2:Y:S02]  /*fe60*/  @!P1 SYNCS.PHASECHK.TRANS64 P1, [R7+URZ+0x2a850], R0 ;  /* 0x02a85000070095a7 */ /* 0x000ea4000802007f */
[----:B--2---:R-:W-:Y:S05]  /*fe70*/  @!P1 BRA `(.L_x_2452) ;  /* 0xfffffffc00ec9947 */ /* 0x004fea000383ffff */
[----:B------:R-:W-:Y:S05]  /*fe80*/  BRA `(.L_x_2451) ;  /* 0xffffff7c00087947 */ /* 0x000fea000383ffff */
.L_x_2495:
[----:B------:R-:W-:Y:S01]  /*fe90*/  SHF.R.U32.HI R9, RZ, 0x5, R21 ;  /* 0x00000005ff097819 */ /* 0x000fe20000011615 */
[----:B------:R-:W-:Y:S01]  /*fea0*/  BSSY B0, `(.L_x_2561) ;  /* 0x0000009000007945 */ /* 0x000fe20003800000 */
[----:B------:R-:W-:Y:S02]  /*feb0*/  IMAD.MOV.U32 R12, RZ, RZ, RZ ;  /* 0x000000ffff0c7224 */ /* 0x000fe400078e00ff */
[----:B------:R-:W-:Y:S01]  /*fec0*/  LOP3.LUT R9, R9, 0x3, RZ, 0xc0, !PT ;  /* 0x0000000309097812 */ /* 0x000fe200078ec0ff */
[----:B------:R-:W-:Y:S02]  /*fed0*/  IMAD.MOV.U32 R11, RZ, RZ, 0x1f ;  /* 0x0000001fff0b7424 */ /* 0x000fe400078e00ff */
[----:B------:R-:W-:Y:S02]  /*fee0*/  IMAD.MOV.U32 R15, RZ, RZ, -0x1 ;  /* 0xffffffffff0f7424 */ /* 0x000fe400078e00ff */
[----:B------:R-:W-:-:S07]  /*fef0*/  IMAD.MOV.U32 R13, RZ, RZ, R9 ;  /* 0x000000ffff0d7224 */ /* 0x000fce00078e0009 */
[----:B-----5:R-:W-:Y:S05]  /*ff00*/  WARPSYNC.COLLECTIVE R15, `(.L_x_2562) ;  /* 0x000000000f087348 */ /* 0x020fea0003c00000 */
[----:B------:R0:W1:Y:S02]  /*ff10*/  SHFL.IDX P6, R14, R13, R12, R11 ;  /* 0x0000000c0d0e7389 */ /* 0x00006400000c000b */
[----:B01---5:R-:W-:Y:S01]  /*ff20*/  ENDCOLLECTIVE ;  /* 0x000000000000791b */ /* 0x023fe20003800000 */
.L_x_2562:
[----:B------:R-:W-:Y:S05]  /*ff30*/  BSYNC B0 ;  /* 0x0000000000007941 */ /* 0x000fea0003800000 */
.L_x_2561:
[----:B------:R-:W-:Y:S05]  /*ff40*/  BRA `(.L_x_2563) ;  /* 0xffffffbc00c87947 */ /* 0x000fea000383ffff */
.L_x_2498:
[----:B0-----:R0:W1:Y:S02]  /*ff50*/  SYNCS.PHASECHK.TRANS64.TRYWAIT P0, [R7+URZ+0x2a840], R2 ;  /* 0x02a84002070075a7 */ /* 0x001064000800017f */
[----:B-1----:R-:W-:Y:S05]  /*ff60*/  @!P0 NANOSLEEP.SYNCS 0x989680 ;  /* 0x009896800000895d */ /* 0x002fea0003900000 */
[----:B------:R-:W1:Y:S02]  /*ff70*/  @!P0 SYNCS.PHASECHK.TRANS64 P0, [R7+URZ+0x2a840], R2 ;  /* 0x02a84002070085a7 */ /* 0x000e64000800007f */
[----:B-1----:R-:W-:Y:S05]  /*ff80*/  @!P0 BRA `(.L_x_2498) ;  /* 0xfffffffc00f08947 */ /* 0x002fea000383ffff */
[----:B------:R-:W-:Y:S05]  /*ff90*/  BRA `(.L_x_2564) ;  /* 0xffffffc0003c7947 */ /* 0x000fea000383ffff */
.L_x_2499:
[----:B------:R-:W-:Y:S01]  /*ffa0*/  BSSY B0, `(.L_x_2565) ;  /* 0x0000008000007945 */ /* 0x000fe20003800000 */
[----:B------:R-:W-:Y:S01]  /*ffb0*/  MOV R13, R0 ;  /* 0x00000000000d7202 */ /* 0x000fe20000000f00 */
[----:B------:R-:W-:Y:S02]  /*ffc0*/  IMAD.MOV.U32 R12, RZ, RZ, RZ ;  /* 0x000000ffff0c7224 */ /* 0x000fe400078e00ff */
[----:B------:R-:W-:Y:S02]  /*ffd0*/  IMAD.MOV.U32 R11, RZ, RZ, 0x181f ;  /* 0x0000181fff0b7424 */ /* 0x000fe400078e00ff */
[----:B------:R-:W-:-:S07]  /*ffe0*/  IMAD.MOV.U32 R15, RZ, RZ, -0x1 ;  /* 0xffffffffff0f7424 */ /* 0x000fce00078e00ff */
[----:B------:R-:W-:Y:S05]  /*fff0*/  WARPSYNC.COLLECTIVE R15, `(.L_x_2566) ;  /* 0x000000000f087348 */ /* 0x000fea0003c00000 */
[----:B------:R0:W1:Y:S02]  /*10000*/  SHFL.IDX P6, R14, R13, R12, R11 ;  /* 0x0000000c0d0e7389 */ /* 0x00006400000c000b */
[----:B01----:R-:W-:Y:S01]  /*10010*/  ENDCOLLECTIVE ;  /* 0x000000000000791b */ /* 0x003fe20003800000 */
.L_x_2566:
[----:B------:R-:W-:Y:S05]  /*10020*/  BSYNC B0 ;  /* 0x0000000000007941 */ /* 0x000fea0003800000 */
.L_x_2565:
        /* <DEDUP_REMOVED lines=9> */
.L_x_2567:
[----:B------:R-:W-:Y:S02]  /*100c0*/  IMAD.MOV.U32 R13, RZ, RZ, R0 ;  /* 0x000000ffff0d7224 */ /* 0x000fe400078e0000 */
[----:B------:R-:W-:Y:S02]  /*100d0*/  IMAD.MOV.U32 R12, RZ, RZ, 0x1 ;  /* 0x00000001ff0c7424 */ /* 0x000fe400078e00ff */
[----:B------:R-:W-:-:S07]  /*100e0*/  IMAD.MOV.U32 R3, RZ, RZ, R14 ;  /* 0x000000ffff037224 */ /* 0x000fce00078e000e */
[----:B------:R-:W-:Y:S05]  /*100f0*/  WARPSYNC.COLLECTIVE R15, `(.L_x_2568) ;  /* 0x000000000f087348 */ /* 0x000fea0003c00000 */
[----:B------:R0:W1:Y:S02]  /*10100*/  SHFL.IDX P6, R14, R13, R12, R11 ;  /* 0x0000000c0d0e7389 */ /* 0x00006400000c000b */
[----:B01----:R-:W-:Y:S01]  /*10110*/  ENDCOLLECTIVE ;  /* 0x000000000000791b */ /* 0x003fe20003800000 */
.L_x_2568:
        /* <DEDUP_REMOVED lines=17> */
.L_x_2569:
[----:B------:R-:W-:Y:S02]  /*10230*/  @P1 IMAD R8, R5, 0x2, R22 ;  /* 0x0000000205081824 */ /* 0x000fe400078e0216 */
[----:B------:R-:W-:Y:S02]  /*10240*/  IMAD.MOV.U32 R13, RZ, RZ, R0 ;  /* 0x000000ffff0d7224 */ /* 0x000fe400078e0000 */
[----:B------:R-:W-:Y:S01]  /*10250*/  IMAD.MOV.U32 R12, RZ, RZ, 0x2 ;  /* 0x00000002ff0c7424 */ /* 0x000fe200078e00ff */
[----:B------:R-:W-:-:S07]  /*10260*/  MOV R3, R14 ;  /* 0x0000000e00037202 */ /* 0x000fce0000000f00 */
[----:B------:R-:W-:Y:S05]  /*10270*/  WARPSYNC.COLLECTIVE R15, `(.L_x_2570) ;  /* 0x000000000f087348 */ /* 0x000fea0003c00000 */
[----:B------:R0:W1:Y:S02]  /*10280*/  SHFL.IDX P6, R14, R13, R12, R11 ;  /* 0x0000000c0d0e7389 */ /* 0x00006400000c000b */
[----:B01----:R-:W-:Y:S01]  /*10290*/  ENDCOLLECTIVE ;  /* 0x000000000000791b */ /* 0x003fe20003800000 */
.L_x_2570:
        /* <DEDUP_REMOVED lines=17> */
.L_x_2571:
[----:B------:R-:W-:Y:S02]  /*103b0*/  @P1 IMAD R8, R5, 0x2, R22 ;  /* 0x0000000205081824 */ /* 0x000fe400078e0216 */
[----:B------:R-:W-:Y:S02]  /*103c0*/  IMAD.MOV.U32 R13, RZ, RZ, R0 ;  /* 0x000000ffff0d7224 */ /* 0x000fe400078e0000 */
[----:B------:R-:W-:Y:S02]  /*103d0*/  IMAD.MOV.U32 R12, RZ, RZ, 0x3 ;  /* 0x00000003ff0c7424 */ /* 0x000fe400078e00ff */
[----:B------:R-:W-:-:S07]  /*103e0*/  IMAD.MOV.U32 R3, RZ, RZ, R14 ;  /* 0x000000ffff037224 */ /* 0x000fce00078e000e */
[----:B------:R-:W-:Y:S05]  /*103f0*/  WARPSYNC.COLLECTIVE R15, `(.L_x_2572) ;  /* 0x000000000f087348 */ /* 0x000fea0003c00000 */
[----:B------:R0:W1:Y:S02]  /*10400*/  SHFL.IDX P6, R14, R13, R12, R11 ;  /* 0x0000000c0d0e7389 */ /* 0x00006400000c000b */
[----:B01----:R-:W-:Y:S01]  /*10410*/  ENDCOLLECTIVE ;  /* 0x000000000000791b */ /* 0x003fe20003800000 */
.L_x_2572:
        /* <DEDUP_REMOVED lines=17> */
.L_x_2573:
[----:B------:R-:W-:Y:S01]  /*10530*/  @P1 LEA R8, R5, R22, 0x1 ;  /* 0x0000001605081211 */ /* 0x000fe200078e08ff */
[----:B------:R-:W-:Y:S02]  /*10540*/  IMAD.MOV.U32 R13, RZ, RZ, R0 ;  /* 0x000000ffff0d7224 */ /* 0x000fe400078e0000 */
[----:B------:R-:W-:Y:S02]  /*10550*/  IMAD.MOV.U32 R12, RZ, RZ, 0x4 ;  /* 0x00000004ff0c7424 */ /* 0x000fe400078e00ff */
[----:B------:R-:W-:-:S07]  /*10560*/  IMAD.MOV.U32 R3, RZ, RZ, R14 ;  /* 0x000000ffff037224 */ /* 0x000fce00078e000e */
[----:B------:R-:W-:Y:S05]  /*10570*/  WARPSYNC.COLLECTIVE R15, `(.L_x_2574) ;  /* 0x000000000f087348 */ /* 0x000fea0003c00000 */
[----:B------:R0:W1:Y:S02]  /*10580*/  SHFL.IDX P6, R14, R13, R12, R11 ;  /* 0x0000000c0d0e7389 */ /* 0x00006400000c000b */
[----:B01----:R-:W-:Y:S01]  /*10590*/  ENDCOLLECTIVE ;  /* 0x000000000000791b */ /* 0x003fe20003800000 */
.L_x_2574:
        /* <DEDUP_REMOVED lines=17> */
.L_x_2575:
[----:B------:R-:W-:Y:S01]  /*106b0*/  @P1 IMAD R8, R5, 0x2, R22 ;  /* 0x0000000205081824 */ /* 0x000fe200078e0216 */
[----:B------:R-:W-:Y:S01]  /*106c0*/  MOV R13, R0 ;  /* 0x00000000000d7202 */ /* 0x000fe20000000f00 */
[----:B------:R-:W-:Y:S02]  /*106d0*/  IMAD.MOV.U32 R12, RZ, RZ, 0x5 ;  /* 0x00000005ff0c7424 */ /* 0x000fe400078e00ff */
[----:B------:R-:W-:-:S07]  /*106e0*/  IMAD.MOV.U32 R3, RZ, RZ, R14 ;  /* 0x000000ffff037224 */ /* 0x000fce00078e000e */
[----:B------:R-:W-:Y:S05]  /*106f0*/  WARPSYNC.COLLECTIVE R15, `(.L_x_2576) ;  /* 0x000000000f087348 */ /* 0x000fea0003c00000 */
[----:B------:R0:W1:Y:S02]  /*10700*/  SHFL.IDX P6, R14, R13, R12, R11 ;  /* 0x0000000c0d0e7389 */ /* 0x00006400000c000b */
[----:B01----:R-:W-:Y:S01]  /*10710*/  ENDCOLLECTIVE ;  /* 0x000000000000791b */ /* 0x003fe20003800000 */
.L_x_2576:
        /* <DEDUP_REMOVED lines=10> */
.L_x_2577:
        /* <DEDUP_REMOVED lines=8> */
.L_x_2504:
[----:B------:R-:W-:Y:S01]  /*10840*/  IMAD.MOV.U32 R13, RZ, RZ, R4 ;  /* 0x000000ffff0d7224 */ /* 0x000fe200078e0004 */
[----:B------:R-:W-:Y:S01]  /*10850*/  MOV R15, 0xffffffff ;  /* 0xffffffff000f7802 */ /* 0x000fe20000000f00 */
[----:B------:R-:W-:Y:S02]  /*10860*/  IMAD.MOV.U32 R12, RZ, RZ, RZ ;  /* 0x000000ffff0c7224 */ /* 0x000fe400078e00ff */
[----:B------:R-:W-:Y:S02]  /*10870*/  IMAD.MOV.U32 R11, RZ, RZ, 0x181f ;  /* 0x0000181fff0b7424 */ /* 0x000fe400078e00ff */
[----:B-----5:R-:W-:Y:S02]  /*10880*/  IMAD R5, R10, R6, RZ ;  /* 0x000000060a057224 */ /* 0x020fe400078e02ff */
[----:B------:R-:W-:-:S07]  /*10890*/  IMAD R17, R17, 0x80, R9 ;  /* 0x0000008011117824 */ /* 0x000fce00078e0209 */
[----:B------:R-:W-:Y:S05]  /*108a0*/  WARPSYNC.COLLECTIVE R15, `(.L_x_2579) ;  /* 0x000000000f087348 */ /* 0x000fea0003c00000 */
[----:B------:R0:W1:Y:S02]  /*108b0*/  SHFL.IDX P6, R14, R13, R12, R11 ;  /* 0x0000000c0d0e7389 */ /* 0x00006400000c000b */
[----:B01----:R-:W-:Y:S01]  /*108c0*/  ENDCOLLECTIVE ;  /* 0x000000000000791b */ /* 0x003fe20003800000 */
.L_x_2579:
[C---:B------:R-:W-:Y:S01]  /*108d0*/  VIADD R6, R17.reuse, 0x10 ;  /* 0x0000001011067836 */ /* 0x040fe20000000000 */
[----:B------:R-:W-:Y:S01]  /*108e0*/  ISETP.GE.AND P1, PT, R17, R5, PT ;  /* 0x000000051100720c */ /* 0x000fe20003f26270 */
[----:B------:R-:W-:Y:S02]  /*108f0*/  IMAD.MOV.U32 R13, RZ, RZ, R0 ;  /* 0x000000ffff0d7224 */ /* 0x000fe400078e0000 */
[----:B------:R-:W-:-:S10]  /*10900*/  IMAD.MOV.U32 R2, RZ, RZ, R14 ;  /* 0x000000ffff027224 */ /* 0x000fd400078e000e */
[----:B------:R-:W-:Y:S05]  /*10910*/  WARPSYNC.COLLECTIVE R15, `(.L_x_2580) ;  /* 0x000000000f087348 */ /* 0x000fea0003c00000 */
[----:B------:R0:W1:Y:S02]  /*10920*/  SHFL.IDX P6, R14, R13, R12, R11 ;  /* 0x0000000c0d0e7389 */ /* 0x00006400000c000b */
[----:B01----:R-:W-:Y:S01]  /*10930*/  ENDCOLLECTIVE ;  /* 0x000000000000791b */ /* 0x003fe20003800000 */
.L_x_2580:
[----:B------:R-:W-:Y:S01]  /*10940*/  IMAD.MOV.U32 R13, RZ, RZ, R4 ;  /* 0x000000ffff0d7224 */ /* 0x000fe200078e0004 */
[----:B------:R-:W-:Y:S02]  /*10950*/  MOV R12, 0x1 ;  /* 0x00000001000c7802 */ /* 0x000fe40000000f00 */
[----:B------:R-:W-:-:S05]  /*10960*/  @!P1 LEA R14, P4, R8, R14, 0x1 ;  /* 0x0000000e080e9211 */ /* 0x000fca00078808ff */
[----:B------:R-:W-:Y:S02]  /*10970*/  @!P1 IMAD.X R3, RZ, RZ, R2, P4 ;  /* 0x000000ffff039224 */ /* 0x000fe400020e0602 */
[----:B------:R-:W-:-:S07]  /*10980*/  @!P1 IMAD.MOV.U32 R2, RZ, RZ, R14 ;  /* 0x000000ffff029224 */ /* 0x000fce00078e000e */
[----:B------:R-:W-:Y:S05]  /*10990*/  WARPSYNC.COLLECTIVE R15, `(.L_x_2581) ;  /* 0x000000000f087348 */ /* 0x000fea0003c00000 */
[----:B------:R0:W1:Y:S02]  /*109a0*/  SHFL.IDX P6, R14, R13, R12, R11 ;  /* 0x0000000c0d0e7389 */ /* 0x00006400000c000b */
[----:B01----:R-:W-:Y:S01]  /*109b0*/  ENDCOLLECTIVE ;  /* 0x000000000000791b */ /* 0x003fe20003800000 */
.L_x_2581:
[----:B------:R-:W-:Y:S01]  /*109c0*/  @!PT LDS RZ, [RZ] ;  /* 0x00000000fffff984 */ /* 0x000fe20000000800 */
[----:B------:R-:W-:Y:S01]  /*109d0*/  @!PT LDS RZ, [RZ] ;  /* 0x00000000fffff984 */ /* 0x000fe20000000800 */
[----:B------:R-:W-:Y:S01]  /*109e0*/  @!PT LDS RZ, [RZ] ;  /* 0x00000000fffff984 */ /* 0x000fe20000000800 */
[----:B------:R-:W-:Y:S04]  /*109f0*/  @!P1 LDGSTS.E.BYPASS.LTC128B.128 [R34+0xc400], desc[UR36][R2.64], !P3 ;  /* 0x0c40000002229fae */ /* 0x000fe8000d901d64 */
[----:B------:R-:W-:Y:S04]  /*10a00*/  @!P1 LDGSTS.E.BYPASS.LTC128B.128 [R34+0x10400], desc[UR36][R2.64+0x80], !P2 ;  /* 0x1040008002229fae */ /* 0x000fe8000d101d64 */
[----:B------:R0:W-:Y:S01]  /*10a10*/  @!P1 LDGSTS.E.BYPASS.LTC128B.128 [R34+0x14400], desc[UR36][R2.64+0x100], !P0 ;  /* 0x1440010002229fae */ /* 0x0001e2000c101d64 */
[----:B------:R-:W-:Y:S01]  /*10a20*/  ISETP.GE.AND P1, PT, R6, R5, PT ;  /* 0x000000050600720c */ /* 0x000fe20003f26270 */
[----:B------:R-:W-:-:S02]  /*10a30*/  IMAD.MOV.U32 R13, RZ, RZ, R0 ;  /* 0x000000ffff0d7224 */ /* 0x000fc400078e0000 */
[----:B------:R-:W-:Y:S02]  /*10a40*/  VIADD R6, R17, 0x20 ;  /* 0x0000002011067836 */ /* 0x000fe40000000000 */
[----:B0-----:R-:W-:-:S08]  /*10a50*/  IMAD.MOV.U32 R2, RZ, RZ, R14 ;  /* 0x000000ffff027224 */ /* 0x001fd000078e000e */
[----:B------:R-:W-:Y:S05]  /*10a60*/  WARPSYNC.COLLECTIVE R15, `(.L_x_2582) ;  /* 0x000000000f087348 */ /* 0x000fea0003c00000 */
[----:B------:R0:W1:Y:S02]  /*10a70*/  SHFL.IDX P6, R14, R13, R12, R11 ;  /* 0x0000000c0d0e7389 */ /* 0x00006400000c000b */
[----:B01----:R-:W-:Y:S01]  /*10a80*/  ENDCOLLECTIVE ;  /* 0x000000000000791b */ /* 0x003fe20003800000 */
.L_x_2582:
        /* <DEDUP_REMOVED lines=8> */
.L_x_2583:
[----:B------:R-:W-:-:S05]  /*10b10*/  @!P1 IMAD.MOV.U32 R3, RZ, RZ, R7 ;  /* 0x000000ffff039224 */ /* 0x000fca00078e0007 */
[----:B------:R-:W-:Y:S01]  /*10b20*/  @!PT LDS RZ, [RZ] ;  /* 0x00000000fffff984 */ /* 0x000fe20000000800 */
[----:B------:R-:W-:Y:S01]  /*10b30*/  @!PT LDS RZ, [RZ] ;  /* 0x00000000fffff984 */ /* 0x000fe20000000800 */
[----:B------:R-:W-:Y:S01]  /*10b40*/  @!PT LDS RZ, [RZ] ;  /* 0x00000000fffff984 */ /* 0x000fe20000000800 */
[----:B------:R-:W-:Y:S04]  /*10b50*/  @!P1 LDGSTS.E.BYPASS.LTC128B.128 [R34+0xcc00], desc[UR36][R2.64], !P3 ;  /* 0x0cc0000002229fae */ /* 0x000fe8000d901d64 */
[----:B------:R-:W-:Y:S01]  /*10b60*/  @!P1 LDGSTS.E.BYPASS.LTC128B.128 [R34+0x10c00], desc[UR36][R2.64+0x80], !P2 ;  /* 0x10c0008002229fae */ /* 0x000fe2000d101d64 */
[----:B------:R-:W-:-:S03]  /*10b70*/  IMAD.MOV.U32 R13, RZ, RZ, R0 ;  /* 0x000000ffff0d7224 */ /* 0x000fc600078e0000 */
[----:B------:R0:W-:Y:S01]  /*10b80*/  @!P1 LDGSTS.E.BYPASS.LTC128B.128 [R34+0x14c00], desc[UR36][R2.64+0x100], !P0 ;  /* 0x14c0010002229fae */ /* 0x0001e2000c101d64 */
[----:B------:R-:W-:Y:S01]  /*10b90*/  ISETP.GE.AND P1, PT, R6, R5, PT ;  /* 0x000000050600720c */ /* 0x000fe20003f26270 */
[----:B------:R-:W-:Y:S02]  /*10ba0*/  VIADD R6, R17, 0x30 ;  /* 0x0000003011067836 */ /* 0x000fe40000000000 */
[----:B0-----:R-:W-:-:S10]  /*10bb0*/  IMAD.MOV.U32 R2, RZ, RZ, R14 ;  /* 0x000000ffff027224 */ /* 0x001fd400078e000e */
[----:B------:R-:W-:Y:S05]  /*10bc0*/  WARPSYNC.COLLECTIVE R15, `(.L_x_2584) ;  /* 0x000000000f087348 */ /* 0x000fea0003c00000 */
[----:B------:R0:W1:Y:S02]  /*10bd0*/  SHFL.IDX P6, R14, R13, R12, R11 ;  /* 0x0000000c0d0e7389 */ /* 0x00006400000c000b */
[----:B01----:R-:W-:Y:S01]  /*10be0*/  ENDCOLLECTIVE ;  /* 0x000000000000791b */ /* 0x003fe20003800000 */
.L_x_2584:
        /* <DEDUP_REMOVED lines=8> */
.L_x_2585:
        /* <DEDUP_REMOVED lines=14> */
.L_x_2586:
        /* <DEDUP_REMOVED lines=8> */
.L_x_2587:
        /* <DEDUP_REMOVED lines=14> */
.L_x_2588:
        /* <DEDUP_REMOVED lines=8> */
.L_x_2589:
        /* <DEDUP_REMOVED lines=14> */
.L_x_2590:
        /* <DEDUP_REMOVED lines=8> */
.L_x_2591:
        /* <DEDUP_REMOVED lines=9> */
[----:B0-----:R-:W-:-:S12]  /*11120*/  IMAD.MOV.U32 R2, RZ, RZ, R14 ;  /* 0x000000ffff027224 */ /* 0x001fd800078e000e */
[----:B------:R-:W-:Y:S05]  /*11130*/  WARPSYNC.COLLECTIVE R15, `(.L_x_2592) ;  /* 0x000000000f087348 */ /* 0x000fea0003c00000 */
[----:B------:R0:W1:Y:S02]  /*11140*/  SHFL.IDX P6, R14, R13, R12, R11 ;  /* 0x0000000c0d0e7389 */ /* 0x00006400000c000b */
[----:B01----:R-:W-:Y:S01]  /*11150*/  ENDCOLLECTIVE ;  /* 0x000000000000791b */ /* 0x003fe20003800000 */
.L_x_2592:
        /* <DEDUP_REMOVED lines=8> */
.L_x_2593:
        /* <DEDUP_REMOVED lines=8> */
[----:B------:R-:W-:-:S07]  /*11260*/  MOV R4, R14 ;  /* 0x0000000e00047202 */ /* 0x000fce0000000f00 */
[----:B0-----:R-:W-:Y:S05]  /*11270*/  WARPSYNC.COLLECTIVE R15, `(.L_x_2594) ;  /* 0x000000000f087348 */ /* 0x001fea0003c00000 */
[----:B------:R1:W2:Y:S02]  /*11280*/  SHFL.IDX P6, R14, R13, R12, R11 ;  /* 0x0000000c0d0e7389 */ /* 0x0002a400000c000b */
[----:B012---:R-:W-:Y:S01]  /*11290*/  ENDCOLLECTIVE ;  /* 0x000000000000791b */ /* 0x007fe20003800000 */
.L_x_2594:
[----:B------:R-:W-:Y:S05]  /*112a0*/  BRA `(.L_x_2595) ;  /* 0xffffffc000187947 */ /* 0x000fea000383ffff */
.L_x_2509:
[----:B0-----:R0:W1:Y:S02]  /*112b0*/  SYNCS.PHASECHK.TRANS64.TRYWAIT P0, [R22+URZ+0x2a820], R3 ;  /* 0x02a82003160075a7 */ /* 0x001064000800017f */
[----:B-1----:R-:W-:Y:S05]  /*112c0*/  @!P0 NANOSLEEP.SYNCS 0x989680 ;  /* 0x009896800000895d */ /* 0x002fea0003900000 */
[----:B------:R-:W1:Y:S02]  /*112d0*/  @!P0 SYNCS.PHASECHK.TRANS64 P0, [R22+URZ+0x2a820], R3 ;  /* 0x02a82003160085a7 */ /* 0x000e64000800007f */
[----:B-1----:R-:W-:Y:S05]  /*112e0*/  @!P0 BRA `(.L_x_2509) ;  /* 0xfffffffc00f08947 */ /* 0x002fea000383ffff */
[----:B------:R-:W-:Y:S05]  /*112f0*/  BRA `(.L_x_2596) ;  /* 0xffffffc000887947 */ /* 0x000fea000383ffff */
.L_x_2514:
[----:B0-----:R0:W1:Y:S02]  /*11300*/  SYNCS.PHASECHK.TRANS64.TRYWAIT P0, [R5+URZ+0x2a840], R0 ;  /* 0x02a84000050075a7 */ /* 0x001064000800017f */
[----:B-1----:R-:W-:Y:S05]  /*11310*/  @!P0 NANOSLEEP.SYNCS 0x989680 ;  /* 0x009896800000895d */ /* 0x002fea0003900000 */
[----:B------:R-:W1:Y:S02]  /*11320*/  @!P0 SYNCS.PHASECHK.TRANS64 P0, [R5+URZ+0x2a840], R0 ;  /* 0x02a84000050085a7 */ /* 0x000e64000800007f */
[----:B-1----:R-:W-:Y:S05]  /*11330*/  @!P0 BRA `(.L_x_2514) ;  /* 0xfffffffc00f08947 */ /* 0x002fea000383ffff */
[----:B------:R-:W-:Y:S05]  /*11340*/  BRA `(.L_x_2597) ;  /* 0xffffffc400547947 */ /* 0x000fea000383ffff */
.L_x_2515:
[----:B------:R-:W-:Y:S01]  /*11350*/  BSSY B1, `(.L_x_2598) ;  /* 0x0000008000017945 */ /* 0x000fe20003800000 */
[----:B------:R-:W-:Y:S02]  /*11360*/  IMAD.MOV.U32 R13, RZ, RZ, R8 ;  /* 0x000000ffff0d7224 */ /* 0x000fe400078e0008 */
[----:B------:R-:W-:Y:S02]  /*11370*/  IMAD.MOV.U32 R12, RZ, RZ, RZ ;  /* 0x000000ffff0c7224 */ /* 0x000fe400078e00ff */
[----:B------:R-:W-:Y:S02]  /*11380*/  IMAD.MOV.U32 R11, RZ, RZ, 0x181f ;  /* 0x0000181fff0b7424 */ /* 0x000fe400078e00ff */
[----:B------:R-:W-:-:S07]  /*11390*/  IMAD.MOV.U32 R15, RZ, RZ, -0x1 ;  /* 0xffffffffff0f7424 */ /* 0x000fce00078e00ff */
[----:B--2---:R-:W-:Y:S05]  /*113a0*/  WARPSYNC.COLLECTIVE R15, `(.L_x_2599) ;  /* 0x000000000f087348 */ /* 0x004fea0003c00000 */
[----:B--2---:R0:W1:Y:S02]  /*113b0*/  SHFL.IDX P6, R14, R13, R12, R11 ;  /* 0x0000000c0d0e7389 */ /* 0x00406400000c000b */
[----:B01----:R-:W-:Y:S01]  /*113c0*/  ENDCOLLECTIVE ;  /* 0x000000000000791b */ /* 0x003fe20003800000 */
.L_x_2599:
[----:B------:R-:W-:Y:S05]  /*113d0*/  BSYNC B1 ;  /* 0x0000000000017941 */ /* 0x000fea0003800000 */
.L_x_2598:
        /* <DEDUP_REMOVED lines=10> */
.L_x_2600:
[----:B------:R-:W-:Y:S01]  /*11480*/  MOV R13, R8 ;  /* 0x00000008000d7202 */ /* 0x000fe20000000f00 */
[----:B------:R-:W-:Y:S02]  /*11490*/  IMAD.MOV.U32 R12, RZ, RZ, 0x1 ;  /* 0x00000001ff0c7424 */ /* 0x000fe400078e00ff */
[----:B------:R-:W-:Y:S02]  /*114a0*/  IMAD.SHL.U32 R35, R35, 0x8, RZ ;  /* 0x0000000823237824 */ /* 0x000fe400078e00ff */
[----:B------:R-:W-:-:S07]  /*114b0*/  IMAD.MOV.U32 R2, RZ, RZ, R14 ;  /* 0x000000ffff027224 */ /* 0x000fce00078e000e */
[----:B------:R-:W-:Y:S05]  /*114c0*/  WARPSYNC.COLLECTIVE R15, `(.L_x_2601) ;  /* 0x000000000f087348 */ /* 0x000fea0003c00000 */
[----:B------:R0:W1:Y:S02]  /*114d0*/  SHFL.IDX P6, R14, R13, R12, R11 ;  /* 0x0000000c0d0e7389 */ /* 0x00006400000c000b */
[----:B01----:R-:W-:Y:S01]  /*114e0*/  ENDCOLLECTIVE ;  /* 0x000000000000791b */ /* 0x003fe20003800000 */
.L_x_2601:
[----:B------:R-:W-:-:S05]  /*114f0*/  LOP3.LUT R35, R35, 0x38, RZ, 0xc0, !PT ;  /* 0x0000003823237812 */ /* 0x000fca00078ec0ff */
[----:B------:R-:W-:-:S05]  /*11500*/  IMAD.SHL.U32 R0, R35, 0x2, RZ ;  /* 0x0000000223007824 */ /* 0x000fca00078e00ff */
[----:B------:R-:W-:Y:S01]  /*11510*/  IADD3 R2, P0, R2, R0, RZ ;  /* 0x0000000002027210 */ /* 0x000fe20007f1e0ff */
[----:B------:R-:W-:-:S04]  /*11520*/  IMAD.MOV.U32 R13, RZ, RZ, R9 ;  /* 0x000000ffff0d7224 */ /* 0x000fc800078e0009 */
[----:B------:R-:W-:-:S05]  /*11530*/  IMAD.X R3, RZ, RZ, R3, P0 ;  /* 0x000000ffff037224 */ /* 0x000fca00000e0603 */
        /* <DEDUP_REMOVED lines=10> */
.L_x_2602:
[----:B------:R-:W-:Y:S02]  /*115e0*/  IMAD.MOV.U32 R13, RZ, RZ, R8 ;  /* 0x000000ffff0d7224 */ /* 0x000fe400078e0008 */
[----:B------:R-:W-:Y:S02]  /*115f0*/  IMAD.MOV.U32 R12, RZ, RZ, 0x2 ;  /* 0x00000002ff0c7424 */ /* 0x000fe400078e00ff */
[----:B------:R-:W-:-:S07]  /*11600*/  IMAD.MOV.U32 R2, RZ, RZ, R14 ;  /* 0x000000ffff027224 */ /* 0x000fce00078e000e */
[----:B------:R-:W-:Y:S05]  /*11610*/  WARPSYNC.COLLECTIVE R15, `(.L_x_2603) ;  /* 0x000000000f087348 */ /* 0x000fea0003c00000 */
[----:B------:R0:W1:Y:S02]  /*11620*/  SHFL.IDX P6, R14, R13, R12, R11 ;  /* 0x0000000c0d0e7389 */ /* 0x00006400000c000b */
[----:B01----:R-:W-:Y:S01]  /*11630*/  ENDCOLLECTIVE ;  /* 0x000000000000791b */ /* 0x003fe20003800000 */
.L_x_2603:
        /* <DEDUP_REMOVED lines=9> */
[----:B------:R-:W-:-:S07]  /*116d0*/  MOV R35, R14 ;  /* 0x0000000e00237202 */ /* 0x000fce0000000f00 */
[----:B0-----:R-:W-:Y:S05]  /*116e0*/  WARPSYNC.COLLECTIVE R15, `(.L_x_2604) ;  /* 0x000000000f087348 */ /* 0x001fea0003c00000 */
[----:B------:R1:W2:Y:S02]  /*116f0*/  SHFL.IDX P6, R14, R13, R12, R11 ;  /* 0x0000000c0d0e7389 */ /* 0x0002a400000c000b */
[----:B012---:R-:W-:Y:S01]  /*11700*/  ENDCOLLECTIVE ;  /* 0x000000000000791b */ /* 0x007fe20003800000 */
.L_x_2604:
[----:B------:R-:W-:Y:S02]  /*11710*/  IMAD.MOV.U32 R13, RZ, RZ, R8 ;  /* 0x000000ffff0d7224 */ /* 0x000fe400078e0008 */
[----:B------:R-:W-:Y:S02]  /*11720*/  IMAD.MOV.U32 R12, RZ, RZ, 0x3 ;  /* 0x00000003ff0c7424 */ /* 0x000fe400078e00ff */
[----:B------:R-:W-:-:S07]  /*11730*/  IMAD.MOV.U32 R2, RZ, RZ, R14 ;  /* 0x000000ffff027224 */ /* 0x000fce00078e000e */
[----:B------:R-:W-:Y:S05]  /*11740*/  WARPSYNC.COLLECTIVE R15, `(.L_x_2605) ;  /* 0x000000000f087348 */ /* 0x000fea0003c00000 */
[----:B------:R0:W1:Y:S02]  /*11750*/  SHFL.IDX P6, R14, R13, R12, R11 ;  /* 0x0000000c0d0e7389 */ /* 0x00006400000c000b */
[----:B01----:R-:W-:Y:S01]  /*11760*/  ENDCOLLECTIVE ;  /* 0x000000000000791b */ /* 0x003fe20003800000 */
.L_x_2605:
        /* <DEDUP_REMOVED lines=13> */
.L_x_2606:
[----:B------:R-:W-:Y:S02]  /*11840*/  IMAD.MOV.U32 R13, RZ, RZ, R8 ;  /* 0x000000ffff0d7224 */ /* 0x000fe400078e0008 */
[----:B------:R-:W-:Y:S01]  /*11850*/  IMAD.MOV.U32 R12, RZ, RZ, 0x4 ;  /* 0x00000004ff0c7424 */ /* 0x000fe200078e00ff */
[----:B------:R-:W-:-:S07]  /*11860*/  MOV R2, R14 ;  /* 0x0000000e00027202 */ /* 0x000fce0000000f00 */
[----:B------:R-:W-:Y:S05]  /*11870*/  WARPSYNC.COLLECTIVE R15, `(.L_x_2607) ;  /* 0x000000000f087348 */ /* 0x000fea0003c00000 */
[----:B------:R0:W1:Y:S02]  /*11880*/  SHFL.IDX P6, R14, R13, R12, R11 ;  /* 0x0000000c0d0e7389 */ /* 0x00006400000c000b */
[----:B01----:R-:W-:Y:S01]  /*11890*/  ENDCOLLECTIVE ;  /* 0x000000000000791b */ /* 0x003fe20003800000 */
.L_x_2607:
        /* <DEDUP_REMOVED lines=13> */
.L_x_2608:
[----:B------:R-:W-:Y:S01]  /*11970*/  MOV R13, R8 ;  /* 0x00000008000d7202 */ /* 0x000fe20000000f00 */
[----:B------:R-:W-:Y:S02]  /*11980*/  IMAD.MOV.U32 R12, RZ, RZ, 0x5 ;  /* 0x00000005ff0c7424 */ /* 0x000fe400078e00ff */
[----:B------:R-:W-:-:S07]  /*11990*/  IMAD.MOV.U32 R2, RZ, RZ, R14 ;  /* 0x000000ffff027224 */ /* 0x000fce00078e000e */
[----:B------:R-:W-:Y:S05]  /*119a0*/  WARPSYNC.COLLECTIVE R15, `(.L_x_2609) ;  /* 0x000000000f087348 */ /* 0x000fea0003c00000 */
[----:B------:R0:W1:Y:S02]  /*119b0*/  SHFL.IDX P6, R14, R13, R12, R11 ;  /* 0x0000000c0d0e7389 */ /* 0x00006400000c000b */
[----:B01----:R-:W-:Y:S01]  /*119c0*/  ENDCOLLECTIVE ;  /* 0x000000000000791b */ /* 0x003fe20003800000 */
.L_x_2609:
        /* <DEDUP_REMOVED lines=13> */
.L_x_2610:
[----:B------:R-:W-:Y:S01]  /*11aa0*/  IMAD.MOV.U32 R2, RZ, RZ, R14 ;  /* 0x000000ffff027224 */ /* 0x000fe200078e000e */
[----:B------:R-:W-:Y:S06]  /*11ab0*/  BRA `(.L_x_2611) ;  /* 0xffffffc0008c7947 */ /* 0x000fec000383ffff */
.L_x_2520:
[----:B-1----:R1:W3:Y:S02]  /*11ac0*/  SYNCS.PHASECHK.TRANS64.TRYWAIT P0, [R5+URZ+0x2a860], R2 ;  /* 0x02a86002050075a7 */ /* 0x0022e4000800017f */
[----:B---3--:R-:W-:Y:S05]  /*11ad0*/  @!P0 NANOSLEEP.SYNCS 0x989680 ;  /* 0x009896800000895d */ /* 0x008fea0003900000 */
[----:B------:R-:W3:Y:S02]  /*11ae0*/  @!P0 SYNCS.PHASECHK.TRANS64 P0, [R5+URZ+0x2a860], R2 ;  /* 0x02a86002050085a7 */ /* 0x000ee4000800007f */
[----:B---3--:R-:W-:Y:S05]  /*11af0*/  @!P0 BRA `(.L_x_2520) ;  /* 0xfffffffc00f08947 */ /* 0x008fea000383ffff */
[----:B------:R-:W-:Y:S05]  /*11b00*/  BRA `(.L_x_2612) ;  /* 0xffffffc000e87947 */ /* 0x000fea000383ffff */
.L_x_2521:
[----:B------:R-:W-:Y:S01]  /*11b10*/  BSSY B1, `(.L_x_2613) ;  /* 0x0000008000017945 */ /* 0x000fe20003800000 */
[----:B------:R-:W-:Y:S01]  /*11b20*/  IMAD.MOV.U32 R13, RZ, RZ, R25 ;  /* 0x000000ffff0d7224 */ /* 0x000fe200078e0019 */
[----:B------:R-:W-:Y:S01]  /*11b30*/  MOV R15, 0xffffffff ;  /* 0xffffffff000f7802 */ /* 0x000fe20000000f00 */
[----:B------:R-:W-:Y:S02]  /*11b40*/  IMAD.MOV.U32 R12, RZ, RZ, RZ ;  /* 0x000000ffff0c7224 */ /* 0x000fe400078e00ff */
[----:B------:R-:W-:-:S07]  /*11b50*/  IMAD.MOV.U32 R11, RZ, RZ, 0x181f ;  /* 0x0000181fff0b7424 */ /* 0x000fce00078e00ff */
[----:B-12---:R-:W-:Y:S05]  /*11b60*/  WARPSYNC.COLLECTIVE R15, `(.L_x_2614) ;  /* 0x000000000f087348 */ /* 0x006fea0003c00000 */
[----:B--2---:R0:W2:Y:S02]  /*11b70*/  SHFL.IDX P6, R14, R13, R12, R11 ;  /* 0x0000000c0d0e7389 */ /* 0x0040a400000c000b */
[----:B012---:R-:W-:Y:S01]  /*11b80*/  ENDCOLLECTIVE ;  /* 0x000000000000791b */ /* 0x007fe20003800000 */
.L_x_2614:
[----:B------:R-:W-:Y:S05]  /*11b90*/  BSYNC B1 ;  /* 0x0000000000017941 */ /* 0x000fea0003800000 */
.L_x_2613:
[----:B------:R-:W-:Y:S01]  /*11ba0*/  IMAD.MOV.U32 R13, RZ, RZ, R24 ;  /* 0x000000ffff0d7224 */ /* 0x000fe200078e0018 */
[----:B------:R-:W-:Y:S01]  /*11bb0*/  LEA R4, R4, R22, 0x1 ;  /* 0x0000001604047211 */ /* 0x000fe200078e08ff */
[----:B------:R-:W-:Y:S02]  /*11bc0*/  IMAD.MOV.U32 R12, RZ, RZ, RZ ;  /* 0x000000ffff0c7224 */ /* 0x000fe400078e00ff */
[----:B------:R-:W-:Y:S02]  /*11bd0*/  IMAD.MOV.U32 R11, RZ, RZ, 0x181f ;  /* 0x0000181fff0b7424 */ /* 0x000fe400078e00ff */
[----:B------:R-:W-:Y:S02]  /*11be0*/  IMAD.MOV.U32 R15, RZ, RZ, -0x1 ;  /* 0xffffffffff0f7424 */ /* 0x000fe400078e00ff */
[----:B------:R-:W-:-:S07]  /*11bf0*/  IMAD.MOV.U32 R3, RZ, RZ, R14 ;  /* 0x000000ffff037224 */ /* 0x000fce00078e000e */
[----:B------:R-:W-:Y:S05]  /*11c00*/  WARPSYNC.COLLECTIVE R15, `(.L_x_2615) ;  /* 0x000000000f087348 */ /* 0x000fea0003c00000 */
[----:B------:R0:W1:Y:S02]  /*11c10*/  SHFL.IDX P6, R14, R13, R12, R11 ;  /* 0x0000000c0d0e7389 */ /* 0x00006400000c000b */
[----:B01----:R-:W-:Y:S01]  /*11c20*/  ENDCOLLECTIVE ;  /* 0x000000000000791b */ /* 0x003fe20003800000 */
.L_x_2615:
[----:B------:R-:W-:Y:S02]  /*11c30*/  IMAD.MOV.U32 R13, RZ, RZ, R25 ;  /* 0x000000ffff0d7224 */ /* 0x000fe400078e0019 */
[----:B------:R-:W-:Y:S02]  /*11c40*/  IMAD.MOV.U32 R12, RZ, RZ, 0x1 ;  /* 0x00000001ff0c7424 */ /* 0x000fe400078e00ff */
[----:B------:R-:W-:-:S07]  /*11c50*/  IMAD.MOV.U32 R2, RZ, RZ, R14 ;  /* 0x000000ffff027224 */ /* 0x000fce00078e000e */
[----:B------:R-:W-:Y:S05]  /*11c60*/  WARPSYNC.COLLECTIVE R15, `(.L_x_2616) ;  /* 0x000000000f087348 */ /* 0x000fea0003c00000 */
[----:B------:R0:W1:Y:S02]  /*11c70*/  SHFL.IDX P6, R14, R13, R12, R11 ;  /* 0x0000000c0d0e7389 */ /* 0x00006400000c000b */
[----:B01----:R-:W-:Y:S01]  /*11c80*/  ENDCOLLECTIVE ;  /* 0x000000000000791b */ /* 0x003fe20003800000 */
.L_x_2616:
        /* <DEDUP_REMOVED lines=15> */
.L_x_2617:
[----:B------:R-:W-:Y:S01]  /*11d80*/  IMAD.MOV.U32 R13, RZ, RZ, R25 ;  /* 0x000000ffff0d7224 */ /* 0x000fe200078e0019 */
[----:B------:R-:W-:Y:S01]  /*11d90*/  MOV R12, 0x2 ;  /* 0x00000002000c7802 */ /* 0x000fe20000000f00 */
[----:B------:R-:W-:-:S07]  /*11da0*/  IMAD.MOV.U32 R2, RZ, RZ, R14 ;  /* 0x000000ffff027224 */ /* 0x000fce00078e000e */
[----:B------:R-:W-:Y:S05]  /*11db0*/  WARPSYNC.COLLECTIVE R15, `(.L_x_2618) ;  /* 0x000000000f087348 */ /* 0x000fea0003c00000 */
[----:B------:R0:W1:Y:S02]  /*11dc0*/  SHFL.IDX P6, R14, R13, R12, R11 ;  /* 0x0000000c0d0e7389 */ /* 0x00006400000c000b */
[----:B01----:R-:W-:Y:S01]  /*11dd0*/  ENDCOLLECTIVE ;  /* 0x000000000000791b */ /* 0x003fe20003800000 */
.L_x_2618:
        /* <DEDUP_REMOVED lines=14> */
.L_x_2619:
[----:B------:R-:W-:Y:S02]  /*11ec0*/  IMAD.MOV.U32 R13, RZ, RZ, R25 ;  /* 0x000000ffff0d7224 */ /* 0x000fe400078e0019 */
[----:B------:R-:W-:Y:S02]  /*11ed0*/  IMAD.MOV.U32 R12, RZ, RZ, 0x3 ;  /* 0x00000003ff0c7424 */ /* 0x000fe400078e00ff */
[----:B------:R-:W-:-:S07]  /*11ee0*/  IMAD.MOV.U32 R2, RZ, RZ, R14 ;  /* 0x000000ffff027224 */ /* 0x000fce00078e000e */
[----:B------:R-:W-:Y:S05]  /*11ef0*/  WARPSYNC.COLLECTIVE R15, `(.L_x_2620) ;  /* 0x000000000f087348 */ /* 0x000fea0003c00000 */
[----:B------:R0:W1:Y:S02]  /*11f00*/  SHFL.IDX P6, R14, R13, R12, R11 ;  /* 0x0000000c0d0e7389 */ /* 0x00006400000c000b */
[----:B01----:R-:W-:Y:S01]  /*11f10*/  ENDCOLLECTIVE ;  /* 0x000000000000791b */ /* 0x003fe20003800000 */
.L_x_2620:
        /* <DEDUP_REMOVED lines=14> */
.L_x_2621:
[----:B------:R-:W-:Y:S02]  /*12000*/  IMAD.MOV.U32 R13, RZ, RZ, R25 ;  /* 0x000000ffff0d7224 */ /* 0x000fe400078e0019 */
[----:B------:R-:W-:Y:S02]  /*12010*/  IMAD.MOV.U32 R12, RZ, RZ, 0x4 ;  /* 0x00000004ff0c7424 */ /* 0x000fe400078e00ff */
[----:B------:R-:W-:-:S07]  /*12020*/  IMAD.MOV.U32 R2, RZ, RZ, R14 ;  /* 0x000000ffff027224 */ /* 0x000fce00078e000e */
[----:B------:R-:W-:Y:S05]  /*12030*/  WARPSYNC.COLLECTIVE R15, `(.L_x_2622) ;  /* 0x000000000f087348 */ /* 0x000fea0003c00000 */
[----:B------:R0:W1:Y:S02]  /*12040*/  SHFL.IDX P6, R14, R13, R12, R11 ;  /* 0x0000000c0d0e7389 */ /* 0x00006400000c000b */
[----:B01----:R-:W-:Y:S01]  /*12050*/  ENDCOLLECTIVE ;  /* 0x000000000000791b */ /* 0x003fe20003800000 */
.L_x_2622:
        /* <DEDUP_REMOVED lines=14> */
.L_x_2623:
[----:B------:R-:W-:Y:S02]  /*12140*/  IMAD.MOV.U32 R13, RZ, RZ, R25 ;  /* 0x000000ffff0d7224 */ /* 0x000fe400078e0019 */
[----:B------:R-:W-:Y:S02]  /*12150*/  IMAD.MOV.U32 R12, RZ, RZ, 0x5 ;  /* 0x00000005ff0c7424 */ /* 0x000fe400078e00ff */
[----:B------:R-:W-:-:S07]  /*12160*/  IMAD.MOV.U32 R2, RZ, RZ, R14 ;  /* 0x000000ffff027224 */ /* 0x000fce00078e000e */
[----:B------:R-:W-:Y:S05]  /*12170*/  WARPSYNC.COLLECTIVE R15, `(.L_x_2624) ;  /* 0x000000000f087348 */ /* 0x000fea0003c00000 */
[----:B------:R0:W1:Y:S02]  /*12180*/  SHFL.IDX P6, R14, R13, R12, R11 ;  /* 0x0000000c0d0e7389 */ /* 0x00006400000c000b */
[----:B01----:R-:W-:Y:S01]  /*12190*/  ENDCOLLECTIVE ;  /* 0x000000000000791b */ /* 0x003fe20003800000 */
.L_x_2624:
[----:B------:R-:W-:-:S04]  /*121a0*/  IADD3 R2, P2, R2, R0, RZ ;  /* 0x0000000002027210 */ /* 0x000fc80007f5e0ff */
[----:B------:R-:W-:Y:S02]  /*121b0*/  IADD3.X R3, RZ, R3, RZ, P2, !PT ;  /* 0x00000003ff037210 */ /* 0x000fe400017fe4ff */
        /* <DEDUP_REMOVED lines=11> */
.L_x_2625:
[----:B------:R-:W-:Y:S01]  /*12270*/  @!PT LDS RZ, [RZ] ;  /* 0x00000000fffff984 */ /* 0x000fe20000000800 */
[----:B------:R-:W-:Y:S01]  /*12280*/  @!PT LDS RZ, [RZ] ;  /* 0x00000000fffff984 */ /* 0x000fe20000000800 */
[----:B------:R-:W-:Y:S01]  /*12290*/  @!PT LDS RZ, [RZ] ;  /* 0x00000000fffff984 */ /* 0x000fe20000000800 */
[----:B------:R1:W-:Y:S01]  /*122a0*/  LDGSTS.E.BYPASS.LTC128B.128 [R4+0x5400], desc[UR36][R2.64+0x80], !P2 ;  /* 0x0540008002047fae */ /* 0x0003e2000d101d64 */
[----:B------:R-:W-:Y:S05]  /*122b0*/  BRA `(.L_x_2626) ;  /* 0xffffffbc00d47947 */ /* 0x000fea000383ffff */
.L_x_2529:
[----:B0-----:R0:W1:Y:S02]  /*122c0*/  SYNCS.PHASECHK.TRANS64.TRYWAIT P0, [R0+URZ+0x2a860], R3 ;  /* 0x02a86003000075a7 */ /* 0x001064000800017f */
[----:B-1----:R-:W-:Y:S05]  /*122d0*/  @!P0 NANOSLEEP.SYNCS 0x989680 ;  /* 0x009896800000895d */ /* 0x002fea0003900000 */
[----:B------:R-:W1:Y:S02]  /*122e0*/  @!P0 SYNCS.PHASECHK.TRANS64 P0, [R0+URZ+0x2a860], R3 ;  /* 0x02a86003000085a7 */ /* 0x000e64000800007f */
[----:B-1----:R-:W-:Y:S05]  /*122f0*/  @!P0 BRA `(.L_x_2529) ;  /* 0xfffffffc00f08947 */ /* 0x002fea000383ffff */
[----:B------:R-:W-:Y:S05]  /*12300*/  BRA `(.L_x_2627) ;  /* 0xffffffc000ec7947 */ /* 0x000fea000383ffff */
.L_x_2530:
[----:B------:R-:W-:Y:S01]  /*12310*/  BSSY B0, `(.L_x_2628) ;  /* 0x0000008000007945 */ /* 0x000fe20003800000 */
[----:B------:R-:W-:Y:S01]  /*12320*/  IMAD.MOV.U32 R13, RZ, RZ, R25 ;  /* 0x000000ffff0d7224 */ /* 0x000fe200078e0019 */
[----:B------:R-:W-:Y:S01]  /*12330*/  MOV R15, 0xffffffff ;  /* 0xffffffff000f7802 */ /* 0x000fe20000000f00 */
[----:B------:R-:W-:Y:S02]  /*12340*/  IMAD.MOV.U32 R12, RZ, RZ, RZ ;  /* 0x000000ffff0c7224 */ /* 0x000fe400078e00ff */
[----:B------:R-:W-:-:S07]  /*12350*/  IMAD.MOV.U32 R11, RZ, RZ, 0x181f ;  /* 0x0000181fff0b7424 */ /* 0x000fce00078e00ff */
[----:B0-2---:R-:W-:Y:S05]  /*12360*/  WARPSYNC.COLLECTIVE R15, `(.L_x_2629) ;  /* 0x000000000f087348 */ /* 0x005fea0003c00000 */
[----:B--2---:R1:W2:Y:S02]  /*12370*/  SHFL.IDX P6, R14, R13, R12, R11 ;  /* 0x0000000c0d0e7389 */ /* 0x0042a400000c000b */
[----:B012---:R-:W-:Y:S01]  /*12380*/  ENDCOLLECTIVE ;  /* 0x000000000000791b */ /* 0x007fe20003800000 */
.L_x_2629:
[----:B------:R-:W-:Y:S05]  /*12390*/  BSYNC B0 ;  /* 0x0000000000007941 */ /* 0x000fea0003800000 */
.L_x_2628:
        /* <DEDUP_REMOVED lines=14> */
.L_x_2630:
        /* <DEDUP_REMOVED lines=10> */
.L_x_2631:
        /* <DEDUP_REMOVED lines=13> */
.L_x_2632:
[----:B------:R-:W-:Y:S01]  /*125f0*/  IMAD.MOV.U32 R13, RZ, RZ, R25 ;  /* 0x000000ffff0d7224 */ /* 0x000fe200078e0019 */
[----:B------:R-:W-:Y:S02]  /*12600*/  MOV R12, 0x2 ;  /* 0x00000002000c7802 */ /* 0x000fe40000000f00 */
[----:B------:R-:W-:-:S13]  /*12610*/  IADD3 R2, P2, R14, R5, RZ ;  /* 0x000000050e027210 */ /* 0x000fda0007f5e0ff */
[----:B------:R-:W-:Y:S05]  /*12620*/  WARPSYNC.COLLECTIVE R15, `(.L_x_2633) ;  /* 0x000000000f087348 */ /* 0x000fea0003c00000 */
[----:B------:R0:W1:Y:S02]  /*12630*/  SHFL.IDX P6, R14, R13, R12, R11 ;  /* 0x0000000c0d0e7389 */ /* 0x00006400000c000b */
[----:B01----:R-:W-:Y:S01]  /*12640*/  ENDCOLLECTIVE ;  /* 0x000000000000791b */ /* 0x003fe20003800000 */
.L_x_2633:
        /* <DEDUP_REMOVED lines=13> */
.L_x_2634:
[----:B------:R-:W-:Y:S02]  /*12720*/  IMAD.MOV.U32 R13, RZ, RZ, R25 ;  /* 0x000000ffff0d7224 */ /* 0x000fe400078e0019 */
[----:B------:R-:W-:Y:S02]  /*12730*/  IMAD.MOV.U32 R12, RZ, RZ, 0x3 ;  /* 0x00000003ff0c7424 */ /* 0x000fe400078e00ff */
[----:B------:R-:W-:-:S07]  /*12740*/  IMAD.MOV.U32 R10, RZ, RZ, R14 ;  /* 0x000000ffff0a7224 */ /* 0x000fce00078e000e */
[----:B------:R-:W-:Y:S05]  /*12750*/  WARPSYNC.COLLECTIVE R15, `(.L_x_2635) ;  /* 0x000000000f087348 */ /* 0x000fea0003c00000 */
[----:B------:R0:W1:Y:S02]  /*12760*/  SHFL.IDX P6, R14, R13, R12, R11 ;  /* 0x0000000c0d0e7389 */ /* 0x00006400000c000b */
[----:B01----:R-:W-:Y:S01]  /*12770*/  ENDCOLLECTIVE ;  /* 0x000000000000791b */ /* 0x003fe20003800000 */
.L_x_2635:
[----:B------:R-:W-:-:S05]  /*12780*/  IADD3 R2, P2, R10, R5, RZ ;  /* 0x000000050a027210 */ /* 0x000fca0007f5e0ff */
[----:B------:R-:W-:-:S05]  /*12790*/  IMAD.X R3, RZ, RZ, R7, P2 ;  /* 0x000000ffff037224 */ /* 0x000fca00010e0607 */
[----:B------:R-:W-:Y:S01]  /*127a0*/  @!PT LDS RZ, [RZ] ;  /* 0x00000000fffff984 */ /* 0x000fe20000000800 */
[----:B------:R-:W-:Y:S01]  /*127b0*/  @!PT LDS RZ, [RZ] ;  /* 0x00000000fffff984 */ /* 0x000fe20000000800 */
[----:B------:R-:W-:Y:S01]  /*127c0*/  @!PT LDS RZ, [RZ] ;  /* 0x00000000fffff984 */ /* 0x000fe20000000800 */
[----:B------:R0:W-:Y:S01]  /*127d0*/  LDGSTS.E.BYPASS.LTC128B.128 [R4+0x1400], desc[UR36][R2.64], !P3 ;  /* 0x0140000002047fae */ /* 0x0001e2000d901d64 */
[----:B------:R-:W-:Y:S02]  /*127e0*/  MOV R13, R24 ;  /* 0x00000018000d7202 */ /* 0x000fe40000000f00 */
[C---:B------:R-:W-:Y:S01]  /*127f0*/  ISETP.LT.OR P3, PT, R6.reuse, 0x31, P1 ;  /* 0x000000310600780c */ /* 0x040fe20000f61670 */
[----:B------:R0:W-:Y:S01]  /*12800*/  LDGSTS.E.BYPASS.LTC128B.128 [R4+0x4400], desc[UR36][R2.64+0x80], !P4 ;  /* 0x0440008002047fae */ /* 0x0001e2000e101d64 */
[----:B------:R-:W-:Y:S01]  /*12810*/  ISETP.LT.OR P4, PT, R6, 0x31, !P0 ;  /* 0x000000310600780c */ /* 0x000fe20004781670 */
[----:B------:R-:W-:-:S12]  /*12820*/  IMAD.MOV.U32 R8, RZ, RZ, R14 ;  /* 0x000000ffff087224 */ /* 0x000fd800078e000e */
[----:B0-----:R-:W-:Y:S05]  /*12830*/  WARPSYNC.COLLECTIVE R15, `(.L_x_2636) ;  /* 0x000000000f087348 */ /* 0x001fea0003c00000 */
[----:B------:R1:W2:Y:S02]  /*12840*/  SHFL.IDX P6, R14, R13, R12, R11 ;  /* 0x0000000c0d0e7389 */ /* 0x0002a400000c000b */
[----:B012---:R-:W-:Y:S01]  /*12850*/  ENDCOLLECTIVE ;  /* 0x000000000000791b */ /* 0x007fe20003800000 */
.L_x_2636:
[----:B------:R-:W-:Y:S02]  /*12860*/  IMAD.MOV.U32 R13, RZ, RZ, R25 ;  /* 0x000000ffff0d7224 */ /* 0x000fe400078e0019 */
[----:B------:R-:W-:Y:S01]  /*12870*/  IMAD.MOV.U32 R12, RZ, RZ, 0x4 ;  /* 0x00000004ff0c7424 */ /* 0x000fe200078e00ff */
[----:B------:R-:W-:-:S13]  /*12880*/  IADD3 R2, P2, R14, R5, RZ ;  /* 0x000000050e027210 */ /* 0x000fda0007f5e0ff */
[----:B------:R-:W-:Y:S05]  /*12890*/  WARPSYNC.COLLECTIVE R15, `(.L_x_2637) ;  /* 0x000000000f087348 */ /* 0x000fea0003c00000 */
[----:B------:R0:W1:Y:S02]  /*128a0*/  SHFL.IDX P6, R14, R13, R12, R11 ;  /* 0x0000000c0d0e7389 */ /* 0x00006400000c000b */
[----:B01----:R-:W-:Y:S01]  /*128b0*/  ENDCOLLECTIVE ;  /* 0x000000000000791b */ /* 0x003fe20003800000 */
.L_x_2637:
        /* <DEDUP_REMOVED lines=13> */
.L_x_2638:
[----:B------:R-:W-:Y:S01]  /*12990*/  MOV R13, R25 ;  /* 0x00000019000d7202 */ /* 0x000fe20000000f00 */
[----:B------:R-:W-:Y:S02]  /*129a0*/  IMAD.MOV.U32 R12, RZ, RZ, 0x5 ;  /* 0x00000005ff0c7424 */ /* 0x000fe400078e00ff */
[----:B------:R-:W-:-:S07]  /*129b0*/  IMAD.MOV.U32 R10, RZ, RZ, R14 ;  /* 0x000000ffff0a7224 */ /* 0x000fce00078e000e */
[----:B------:R-:W-:Y:S05]  /*129c0*/  WARPSYNC.COLLECTIVE R15, `(.L_x_2639) ;  /* 0x000000000f087348 */ /* 0x000fea0003c00000 */
[----:B------:R0:W1:Y:S02]  /*129d0*/  SHFL.IDX P6, R14, R13, R12, R11 ;  /* 0x0000000c0d0e7389 */ /* 0x00006400000c000b */
[----:B01----:R-:W-:Y:S01]  /*129e0*/  ENDCOLLECTIVE ;  /* 0x000000000000791b */ /* 0x003fe20003800000 */
.L_x_2639:
        /* <DEDUP_REMOVED lines=12> */
.L_x_2640:
[----:B------:R-:W-:Y:S05]  /*12ab0*/  BRA `(.L_x_2641) ;  /* 0xffffffbc00e87947 */ /* 0x000fea000383ffff */
.L_x_2535:
        /* <DEDUP_REMOVED lines=8> */
.L_x_2643:
[----:B------:R-:W-:Y:S05]  /*12b40*/  BSYNC B0 ;  /* 0x0000000000007941 */ /* 0x000fea0003800000 */
.L_x_2642:
[----:B------:R-:W-:Y:S01]  /*12b50*/  IMAD.MOV.U32 R13, RZ, RZ, R16 ;  /* 0x000000ffff0d7224 */ /* 0x000fe200078e0010 */
[----:B------:R-:W-:Y:S01]  /*12b60*/  MOV R0, R14 ;  /* 0x0000000e00007202 */ /* 0x000fe20000000f00 */
[----:B------:R-:W-:Y:S02]  /*12b70*/  IMAD.MOV.U32 R12, RZ, RZ, 0x1 ;  /* 0x00000001ff0c7424 */ /* 0x000fe400078e00ff */
[----:B------:R-:W-:Y:S02]  /*12b80*/  IMAD.MOV.U32 R11, RZ, RZ, 0x1f ;  /* 0x0000001fff0b7424 */ /* 0x000fe400078e00ff */
[----:B------:R-:W-:Y:S02]  /*12b90*/  IMAD.MOV.U32 R15, RZ, RZ, -0x1 ;  /* 0xffffffffff0f7424 */ /* 0x000fe400078e00ff */
[----:B------:R-:W-:-:S07]  /*12ba0*/  IMAD.IADD R5, R19, 0x1, R8 ;  /* 0x0000000113057824 */ /* 0x000fce00078e0208 */
[----:B------:R-:W-:Y:S05]  /*12bb0*/  WARPSYNC.COLLECTIVE R15, `(.L_x_2644) ;  /* 0x000000000f087348 */ /* 0x000fea0003c00000 */
[----:B------:R0:W1:Y:S02]  /*12bc0*/  SHFL.IDX P6, R14, R13, R12, R11 ;  /* 0x0000000c0d0e7389 */ /* 0x00006400000c000b */
[----:B01----:R-:W-:Y:S01]  /*12bd0*/  ENDCOLLECTIVE ;  /* 0x000000000000791b */ /* 0x003fe20003800000 */
.L_x_2644:
        /* <DEDUP_REMOVED lines=11> */
[----:B------:R-:W-:Y:S02]  /*12c90*/  ISETP.GE.U32.AND P5, PT, R8, 0x10, PT ;  /* 0x000000100800780c */ /* 0x000fe40003fa6070 */
[----:B--2---:R-:W-:-:S02]  /*12ca0*/  @!P1 MOV R5, R2 ;  /* 0x0000000200059202 */ /* 0x004fc40000000f00 */
[----:B------:R-:W-:-:S03]  /*12cb0*/  ISETP.NE.AND P1, PT, R8, RZ, PT ;  /* 0x000000ff0800720c */ /* 0x000fc60003f25270 */
[----:B------:R-:W-:-:S10]  /*12cc0*/  IMAD.MOV.U32 R13, RZ, RZ, R5 ;  /* 0x000000ffff0d7224 */ /* 0x000fd400078e0005 */
[----:B------:R-:W-:Y:S05]  /*12cd0*/  WARPSYNC.COLLECTIVE R15, `(.L_x_2645) ;  /* 0x000000000f087348 */ /* 0x000fea0003c00000 */
[----:B------:R0:W1:Y:S02]  /*12ce0*/  SHFL.UP P6, R14, R13, R12, R11 ;  /* 0x0400000c0d0e7389 */ /* 0x00006400000c000b */
[----:B01----:R-:W-:Y:S01]  /*12cf0*/  ENDCOLLECTIVE ;  /* 0x000000000000791b */ /* 0x003fe20003800000 */
.L_x_2645:
[----:B------:R-:W-:Y:S01]  /*12d00*/  IMAD.MOV.U32 R12, RZ, RZ, 0x2 ;  /* 0x00000002ff0c7424 */ /* 0x000fe200078e00ff */
[----:B------:R-:W-:-:S05]  /*12d10*/  SEL R6, R14, RZ, P1 ;  /* 0x000000ff0e067207 */ /* 0x000fca0000800000 */
[----:B------:R-:W-:-:S04]  /*12d20*/  IMAD.IADD R6, R5, 0x1, R6 ;  /* 0x0000000105067824 */ /* 0x000fc800078e0206 */
[----:B------:R-:W-:-:S07]  /*12d30*/  IMAD.MOV.U32 R13, RZ, RZ, R6 ;  /* 0x000000ffff0d7224 */ /* 0x000fce00078e0006 */
[----:B------:R-:W-:Y:S05]  /*12d40*/  WARPSYNC.COLLECTIVE R15, `(.L_x_2646) ;  /* 0x000000000f087348 */ /* 0x000fea0003c00000 */
[----:B------:R0:W1:Y:S02]  /*12d50*/  SHFL.UP P6, R14, R13, R12, R11 ;  /* 0x0400000c0d0e7389 */ /* 0x00006400000c000b */
[----:B01----:R-:W-:Y:S01]  /*12d60*/  ENDCOLLECTIVE ;  /* 0x000000000000791b */ /* 0x003fe20003800000 */
.L_x_2646:
[----:B------:R-:W-:Y:S02]  /*12d70*/  MOV R12, 0x4 ;  /* 0x00000004000c7802 */ /* 0x000fe40000000f00 */
[----:B------:R-:W-:-:S05]  /*12d80*/  SEL R7, R14, RZ, P2 ;  /* 0x000000ff0e077207 */ /* 0x000fca0001000000 */
[----:B------:R-:W-:-:S04]  /*12d90*/  IMAD.IADD R7, R6, 0x1, R7 ;  /* 0x0000000106077824 */ /* 0x000fc800078e0207 */
[----:B------:R-:W-:-:S07]  /*12da0*/  IMAD.MOV.U32 R13, RZ, RZ, R7 ;  /* 0x000000ffff0d7224 */ /* 0x000fce00078e0007 */
[----:B------:R-:W-:Y:S05]  /*12db0*/  WARPSYNC.COLLECTIVE R15, `(.L_x_2647) ;  /* 0x000000000f087348 */ /* 0x000fea0003c00000 */
[----:B------:R0:W1:Y:S02]  /*12dc0*/  SHFL.UP P6, R14, R13, R12, R11 ;  /* 0x0400000c0d0e7389 */ /* 0x00006400000c000b */
[----:B01----:R-:W-:Y:S01]  /*12dd0*/  ENDCOLLECTIVE ;  /* 0x000000000000791b */ /* 0x003fe20003800000 */
.L_x_2647:
[----:B------:R-:W-:Y:S01]  /*12de0*/  IMAD.MOV.U32 R12, RZ, RZ, 0x8 ;  /* 0x00000008ff0c7424 */ /* 0x000fe200078e00ff */
[----:B------:R-:W-:-:S05]  /*12df0*/  SEL R2, R14, RZ, P3 ;  /* 0x000000ff0e027207 */ /* 0x000fca0001800000 */
[----:B------:R-:W-:-:S04]  /*12e00*/  IMAD.IADD R2, R7, 0x1, R2 ;  /* 0x0000000107027824 */ /* 0x000fc800078e0202 */
[----:B------:R-:W-:-:S07]  /*12e10*/  IMAD.MOV.U32 R13, RZ, RZ, R2 ;  /* 0x000000ffff0d7224 */ /* 0x000fce00078e0002 */
[----:B------:R-:W-:Y:S05]  /*12e20*/  WARPSYNC.COLLECTIVE R15, `(.L_x_2648) ;  /* 0x000000000f087348 */ /* 0x000fea0003c00000 */
[----:B------:R0:W1:Y:S02]  /*12e30*/  SHFL.UP P6, R14, R13, R12, R11 ;  /* 0x0400000c0d0e7389 */ /* 0x00006400000c000b */
[----:B01----:R-:W-:Y:S01]  /*12e40*/  ENDCOLLECTIVE ;  /* 0x000000000000791b */ /* 0x003fe20003800000 */
.L_x_2648:
[----:B------:R-:W-:Y:S01]  /*12e50*/  IMAD.MOV.U32 R12, RZ, RZ, 0x10 ;  /* 0x00000010ff0c7424 */ /* 0x000fe200078e00ff */
[----:B------:R-:W-:-:S05]  /*12e60*/  SEL R3, R14, RZ, P4 ;  /* 0x000000ff0e037207 */ /* 0x000fca0002000000 */
[----:B------:R-:W-:-:S04]  /*12e70*/  IMAD.IADD R3, R2, 0x1, R3 ;  /* 0x0000000102037824 */ /* 0x000fc800078e0203 */
[----:B------:R-:W-:-:S07]  /*12e80*/  IMAD.MOV.U32 R13, RZ, RZ, R3 ;  /* 0x000000ffff0d7224 */ /* 0x000fce00078e0003 */
[----:B------:R-:W-:Y:S05]  /*12e90*/  WARPSYNC.COLLECTIVE R15, `(.L_x_2649) ;  /* 0x000000000f087348 */ /* 0x000fea0003c00000 */
[----:B------:R0:W1:Y:S02]  /*12ea0*/  SHFL.UP P6, R14, R13, R12, R11 ;  /* 0x0400000c0d0e7389 */ /* 0x00006400000c000b */
[----:B01----:R-:W-:Y:S01]  /*12eb0*/  ENDCOLLECTIVE ;  /* 0x000000000000791b */ /* 0x003fe20003800000 */
.L_x_2649:
        /* <DEDUP_REMOVED lines=8> */
.L_x_2650:
[----:B------:R-:W-:Y:S05]  /*12f40*/  BRA `(.L_x_2651) ;  /* 0xffffffbc00f07947 */ /* 0x000fea000383ffff */
.L_x_2540:
[----:B------:R-:W-:Y:S01]  /*12f50*/  BSSY B0, `(.L_x_2652) ;  /* 0x0000008000007945 */ /* 0x000fe20003800000 */
[----:B-----5:R-:W-:Y:S02]  /*12f60*/  IMAD.MOV.U32 R13, RZ, RZ, R5 ;  /* 0x000000ffff0d7224 */ /* 0x020fe400078e0005 */
[----:B------:R-:W-:Y:S02]  /*12f70*/  IMAD.MOV.U32 R12, RZ, RZ, 0x1 ;  /* 0x00000001ff0c7424 */ /* 0x000fe400078e00ff */
[----:B------:R-:W-:Y:S02]  /*12f80*/  IMAD.MOV.U32 R11, RZ, RZ, RZ ;  /* 0x000000ffff0b7224 */ /* 0x000fe400078e00ff */
[----:B------:R-:W-:-:S07]  /*12f90*/  IMAD.MOV.U32 R15, RZ, RZ, -0x1 ;  /* 0xffffffffff0f7424 */ /* 0x000fce00078e00ff */
[----:B01----:R-:W-:Y:S05]  /*12fa0*/  WARPSYNC.COLLECTIVE R15, `(.L_x_2653) ;  /* 0x000000000f087348 */ /* 0x003fea0003c00000 */
[----:B------:R2:W3:Y:S02]  /*12fb0*/  SHFL.UP P6, R14, R13, R12, R11 ;  /* 0x0400000c0d0e7389 */ /* 0x0004e400000c000b */
[----:B0123--:R-:W-:Y:S01]  /*12fc0*/  ENDCOLLECTIVE ;  /* 0x000000000000791b */ /* 0x00ffe20003800000 */
.L_x_2653:
[----:B------:R-:W-:Y:S05]  /*12fd0*/  BSYNC B0 ;  /* 0x0000000000007941 */ /* 0x000fea0003800000 */
.L_x_2652:
[----:B------:R-:W-:Y:S01]  /*12fe0*/  SEL R14, R14, RZ, P1 ;  /* 0x000000ff0e0e7207 */ /* 0x000fe20000800000 */
[----:B------:R-:W-:Y:S01]  /*12ff0*/  IMAD.MOV.U32 R11, RZ, RZ, RZ ;  /* 0x000000ffff0b7224 */ /* 0x000fe200078e00ff */
[----:B------:R-:W-:Y:S01]  /*13000*/  MOV R12, 0x2 ;  /* 0x00000002000c7802 */ /* 0x000fe20000000f00 */
[----:B------:R-:W-:Y:S02]  /*13010*/  IMAD.MOV.U32 R15, RZ, RZ, -0x1 ;  /* 0xffffffffff0f7424 */ /* 0x000fe400078e00ff */
[----:B------:R-:W-:-:S07]  /*13020*/  IMAD.IADD R13, R5, 0x1, R14 ;  /* 0x00000001050d7824 */ /* 0x000fce00078e020e */
[----:B------:R-:W-:Y:S05]  /*13030*/  WARPSYNC.COLLECTIVE R15, `(.L_x_2654) ;  /* 0x000000000f087348 */ /* 0x000fea0003c00000 */
[----:B------:R0:W1:Y:S02]  /*13040*/  SHFL.UP P6, R14, R13, R12, R11 ;  /* 0x0400000c0d0e7389 */ /* 0x00006400000c000b */
[----:B01----:R-:W-:Y:S01]  /*13050*/  ENDCOLLECTIVE ;  /* 0x000000000000791b */ /* 0x003fe20003800000 */
.L_x_2654:
[----:B------:R-:W-:Y:S01]  /*13060*/  IMAD.MOV.U32 R12, RZ, RZ, 0x4 ;  /* 0x00000004ff0c7424 */ /* 0x000fe200078e00ff */
[----:B------:R-:W-:-:S05]  /*13070*/  SEL R2, R14, RZ, P2 ;  /* 0x000000ff0e027207 */ /* 0x000fca0001000000 */
[----:B------:R-:W-:-:S04]  /*13080*/  IMAD.IADD R2, R13, 0x1, R2 ;  /* 0x000000010d027824 */ /* 0x000fc800078e0202 */
[----:B------:R-:W-:-:S07]  /*13090*/  IMAD.MOV.U32 R13, RZ, RZ, R2 ;  /* 0x000000ffff0d7224 */ /* 0x000fce00078e0002 */
[----:B------:R-:W-:Y:S05]  /*130a0*/  WARPSYNC.COLLECTIVE R15, `(.L_x_2655) ;  /* 0x000000000f087348 */ /* 0x000fea0003c00000 */
[----:B------:R0:W1:Y:S02]  /*130b0*/  SHFL.UP P6, R14, R13, R12, R11 ;  /* 0x0400000c0d0e7389 */ /* 0x00006400000c000b */
[----:B01----:R-:W-:Y:S01]  /*130c0*/  ENDCOLLECTIVE ;  /* 0x000000000000791b */ /* 0x003fe20003800000 */
.L_x_2655:
[----:B------:R-:W-:Y:S02]  /*130d0*/  MOV R12, 0x8 ;  /* 0x00000008000c7802 */ /* 0x000fe40000000f00 */
[----:B------:R-:W-:-:S05]  /*130e0*/  SEL R3, R14, RZ, P3 ;  /* 0x000000ff0e037207 */ /* 0x000fca0001800000 */
[----:B------:R-:W-:-:S04]  /*130f0*/  IMAD.IADD R3, R2, 0x1, R3 ;  /* 0x0000000102037824 */ /* 0x000fc800078e0203 */
[----:B------:R-:W-:-:S07]  /*13100*/  IMAD.MOV.U32 R13, RZ, RZ, R3 ;  /* 0x000000ffff0d7224 */ /* 0x000fce00078e0003 */
[----:B------:R-:W-:Y:S05]  /*13110*/  WARPSYNC.COLLECTIVE R15, `(.L_x_2656) ;  /* 0x000000000f087348 */ /* 0x000fea0003c00000 */
[----:B------:R0:W1:Y:S02]  /*13120*/  SHFL.UP P6, R14, R13, R12, R11 ;  /* 0x0400000c0d0e7389 */ /* 0x00006400000c000b */
[----:B01----:R-:W-:Y:S01]  /*13130*/  ENDCOLLECTIVE ;  /* 0x000000000000791b */ /* 0x003fe20003800000 */
.L_x_2656:
[----:B------:R-:W-:Y:S01]  /*13140*/  IMAD.MOV.U32 R12, RZ, RZ, 0x10 ;  /* 0x00000010ff0c7424 */ /* 0x000fe200078e00ff */
[----:B------:R-:W-:-:S05]  /*13150*/  SEL R4, R14, RZ, P4 ;  /* 0x000000ff0e047207 */ /* 0x000fca0002000000 */
[----:B------:R-:W-:-:S04]  /*13160*/  IMAD.IADD R4, R3, 0x1, R4 ;  /* 0x0000000103047824 */ /* 0x000fc800078e0204 */
[----:B------:R-:W-:-:S07]  /*13170*/  IMAD.MOV.U32 R13, RZ, RZ, R4 ;  /* 0x000000ffff0d7224 */ /* 0x000fce00078e0004 */
[----:B------:R-:W-:Y:S05]  /*13180*/  WARPSYNC.COLLECTIVE R15, `(.L_x_2657) ;  /* 0x000000000f087348 */ /* 0x000fea0003c00000 */
[----:B------:R0:W1:Y:S02]  /*13190*/  SHFL.UP P6, R14, R13, R12, R11 ;  /* 0x0400000c0d0e7389 */ /* 0x00006400000c000b */
[----:B01----:R-:W-:Y:S01]  /*131a0*/  ENDCOLLECTIVE ;  /* 0x000000000000791b */ /* 0x003fe20003800000 */
.L_x_2657:
        /* <DEDUP_REMOVED lines=8> */
.L_x_2658:
[----:B------:R-:W-:Y:S05]  /*13230*/  BRA `(.L_x_2659) ;  /* 0xffffffbc00d07947 */ /* 0x000fea000383ffff */
.L_x_2542:
[----:B------:R-:W-:Y:S01]  /*13240*/  BSSY B0, `(.L_x_2660) ;  /* 0x0000006000007945 */ /* 0x000fe20003800000 */
[----:B------:R-:W-:Y:S02]  /*13250*/  PLOP3.LUT P6, PT, P6, PT, PT, 0x8, 0x0 ;  /* 0x000000000000781c */ /* 0x000fe400037ce170 */
[----:B------:R-:W-:-:S11]  /*13260*/  MOV R15, 0xffffffff ;  /* 0xffffffff000f7802 */ /* 0x000fd60000000f00 */
[----:B0-----:R-:W-:Y:S05]  /*13270*/  WARPSYNC.COLLECTIVE R15, `(.L_x_2661) ;  /* 0x000000000f087348 */ /* 0x001fea0003c00000 */
[----:B------:R-:W-:Y:S01]  /*13280*/  VOTE.ANY R14, PT, P6 ;  /* 0x00000000000e7806 */ /* 0x000fe200030e0100 */
[----:B0-----:R-:W-:Y:S06]  /*13290*/  ENDCOLLECTIVE ;  /* 0x000000000000791b */ /* 0x001fec0003800000 */
.L_x_2661:
[----:B------:R-:W-:Y:S05]  /*132a0*/  BSYNC B0 ;  /* 0x0000000000007941 */ /* 0x000fea0003800000 */
.L_x_2660:
        /* <DEDUP_REMOVED lines=9> */
.L_x_2662:
[----:B------:R-:W-:Y:S01]  /*13340*/  IMAD.MOV.U32 R5, RZ, RZ, R14 ;  /* 0x000000ffff057224 */ /* 0x000fe200078e000e */
[----:B------:R-:W-:Y:S06]  /*13350*/  BRA `(.L_x_2663) ;  /* 0xffffffbc00c07947 */ /* 0x000fec000383ffff */
.L_x_2544:
[----:B------:R-:W-:Y:S01]  /*13360*/  BSSY B0, `(.L_x_2664) ;  /* 0x0000007000007945 */ /* 0x000fe20003800000 */
[----:B------:R-:W-:Y:S01]  /*13370*/  IMAD.MOV.U32 R13, RZ, RZ, R6 ;  /* 0x000000ffff0d7224 */ /* 0x000fe200078e0006 */
[----:B------:R-:W-:Y:S01]  /*13380*/  MOV R11, 0x1f ;  /* 0x0000001f000b7802 */ /* 0x000fe20000000f00 */
[----:B------:R-:W-:-:S07]  /*13390*/  IMAD.MOV.U32 R15, RZ, RZ, -0x1 ;  /* 0xffffffffff0f7424 */ /* 0x000fce00078e00ff */
[----:B012---:R-:W-:Y:S05]  /*133a0*/  WARPSYNC.COLLECTIVE R15, `(.L_x_2665) ;  /* 0x000000000f087348 */ /* 0x007fea0003c00000 */
[----:B------:R3:W4:Y:S02]  /*133b0*/  SHFL.IDX P6, R14, R13, R12, R11 ;  /* 0x0000000c0d0e7389 */ /* 0x00072400000c000b */
[----:B01234-:R-:W-:Y:S01]  /*133c0*/  ENDCOLLECTIVE ;  /* 0x000000000000791b */ /* 0x01ffe20003800000 */
.L_x_2665:
[----:B------:R-:W-:Y:S05]  /*133d0*/  BSYNC B0 ;  /* 0x0000000000007941 */ /* 0x000fea0003800000 */
.L_x_2664:
[----:B------:R-:W-:Y:S05]  /*133e0*/  BRA `(.L_x_2543) ;  /* 0xffffffbc00b87947 */ /* 0x000fea000383ffff */
.L_x_2548:
[----:B-1----:R1:W3:Y:S02]  /*133f0*/  SYNCS.PHASECHK.TRANS64.TRYWAIT P0, [R4+URZ+0x2a820], R0 ;  /* 0x02a82000040075a7 */ /* 0x0022e4000800017f */
[----:B---3--:R-:W-:Y:S05]  /*13400*/  @!P0 NANOSLEEP.SYNCS 0x989680 ;  /* 0x009896800000895d */ /* 0x008fea0003900000 */
[----:B------:R-:W3:Y:S02]  /*13410*/  @!P0 SYNCS.PHASECHK.TRANS64 P0, [R4+URZ+0x2a820], R0 ;  /* 0x02a82000040085a7 */ /* 0x000ee4000800007f */
[----:B---3--:R-:W-:Y:S05]  /*13420*/  @!P0 BRA `(.L_x_2548) ;  /* 0xfffffffc00f08947 */ /* 0x008fea000383ffff */
[----:B------:R-:W-:Y:S05]  /*13430*/  BRA `(.L_x_2666) ;  /* 0xffffffc400307947 */ /* 0x000fea000383ffff */
.L_x_2549:
[----:B------:R-:W3:Y:S01]  /*13440*/  S2R R2, SR_TID.X ;  /* 0x0000000000027919 */ /* 0x000ee20000002100 */
[----:B------:R-:W-:Y:S01]  /*13450*/  BSSY B0, `(.L_x_2667) ;  /* 0x000000a000007945 */ /* 0x000fe20003800000 */
[----:B------:R-:W-:Y:S02]  /*13460*/  IMAD.MOV.U32 R12, RZ, RZ, RZ ;  /* 0x000000ffff0c7224 */ /* 0x000fe400078e00ff */
        /* <DEDUP_REMOVED lines=8> */
.L_x_2668:
[----:B------:R-:W-:Y:S05]  /*134f0*/  BSYNC B0 ;  /* 0x0000000000007941 */ /* 0x000fea0003800000 */
.L_x_2667:
[----:B------:R-:W-:Y:S05]  /*13500*/  BRA `(.L_x_2669) ;  /* 0xffffffc400187947 */ /* 0x000fea000383ffff */
.L_x_2552:
[----:B------:R-:W-:Y:S01]  /*13510*/  BSSY B1, `(.L_x_2670) ;  /* 0x0000006000017945 */ /* 0x000fe20003800000 */
[----:B------:R-:W-:-:S07]  /*13520*/  IMAD.MOV.U32 R15, RZ, RZ, -0x1 ;  /* 0xffffffffff0f7424 */ /* 0x000fce00078e00ff */
[----:B012---:R-:W-:Y:S05]  /*13530*/  WARPSYNC.COLLECTIVE R15, `(.L_x_2671) ;  /* 0x000000000f0c7348 */ /* 0x007fea0003c00000 */
[----:B------:R-:W-:Y:S02]  /*13540*/  ELECT P6, UR62, PT ;  /* 0x00000000003e782f */ /* 0x000fe400038c0000 */
[----:B------:R-:W-:Y:S01]  /*13550*/  MOV R14, UR62 ;  /* 0x0000003e000e7c02 */ /* 0x000fe20008000f00 */
[----:B012---:R-:W-:Y:S10]  /*13560*/  ENDCOLLECTIVE ;  /* 0x000000000000791b */ /* 0x007ff40003800000 */
.L_x_2671:
[----:B------:R-:W-:Y:S05]  /*13570*/  BSYNC B1 ;  /* 0x0000000000017941 */ /* 0x000fea0003800000 */
.L_x_2670:
[----:B------:R-:W-:Y:S05]  /*13580*/  BRA `(.L_x_2672) ;  /* 0xffffffc400107947 */ /* 0x000fea000383ffff */
.L_x_2554:
[----:B-1----:R1:W3:Y:S02]  /*13590*/  SYNCS.PHASECHK.TRANS64.TRYWAIT P1, [R5+URZ+0x2a840], R0 ;  /* 0x02a84000050075a7 */ /* 0x0022e4000802017f */
[----:B---3--:R-:W-:Y:S05]  /*135a0*/  @!P1 NANOSLEEP.SYNCS 0x989680 ;  /* 0x009896800000995d */ /* 0x008fea0003900000 */
[----:B------:R-:W3:Y:S02]  /*135b0*/  @!P1 SYNCS.PHASECHK.TRANS64 P1, [R5+URZ+0x2a840], R0 ;  /* 0x02a84000050095a7 */ /* 0x000ee4000802007f */
[----:B---3--:R-:W-:Y:S05]  /*135c0*/  @!P1 BRA `(.L_x_2554) ;  /* 0xfffffffc00f09947 */ /* 0x008fea000383ffff */
[----:B------:R-:W-:Y:S05]  /*135d0*/  BRA `(.L_x_2673) ;  /* 0xffffffc400387947 */ /* 0x000fea000383ffff */
.L_x_2556:
[----:B---3--:R3:W4:Y:S02]  /*135e0*/  SYNCS.PHASECHK.TRANS64.TRYWAIT P1, [R27+URZ+0x2a840], R2 ;  /* 0x02a840021b0075a7 */ /* 0x008724000802017f */
[----:B----4-:R-:W-:Y:S05]  /*135f0*/  @!P1 NANOSLEEP.SYNCS 0x989680 ;  /* 0x009896800000995d */ /* 0x010fea0003900000 */
[----:B------:R-:W4:Y:S02]  /*13600*/  @!P1 SYNCS.PHASECHK.TRANS64 P1, [R27+URZ+0x2a840], R2 ;  /* 0x02a840021b0095a7 */ /* 0x000f24000802007f */
[----:B----4-:R-:W-:Y:S05]  /*13610*/  @!P1 BRA `(.L_x_2556) ;  /* 0xfffffffc00f09947 */ /* 0x010fea000383ffff */
[----:B------:R-:W-:Y:S05]  /*13620*/  BRA `(.L_x_2674) ;  /* 0xffffffc400447947 */ /* 0x000fea000383ffff */
.L_x_2558:
[----:B----4-:R4:W0:Y:S02]  /*13630*/  SYNCS.PHASECHK.TRANS64.TRYWAIT P1, [R5+URZ+0x2a860], R0 ;  /* 0x02a86000050075a7 */ /* 0x010824000802017f */
[----:B0-----:R-:W-:Y:S05]  /*13640*/  @!P1 NANOSLEEP.SYNCS 0x989680 ;  /* 0x009896800000995d */ /* 0x001fea0003900000 */
[----:B------:R-:W0:Y:S02]  /*13650*/  @!P1 SYNCS.PHASECHK.TRANS64 P1, [R5+URZ+0x2a860], R0 ;  /* 0x02a86000050095a7 */ /* 0x000e24000802007f */
[----:B0-----:R-:W-:Y:S05]  /*13660*/  @!P1 BRA `(.L_x_2558) ;  /* 0xfffffffc00f09947 */ /* 0x001fea000383ffff */
[----:B------:R-:W-:Y:S05]  /*13670*/  BRA `(.L_x_2675) ;  /* 0xffffffc400407947 */ /* 0x000fea000383ffff */
.L_x_2676:
        /* <DEDUP_REMOVED lines=16> */
.L_x_3233:


//--------------------- .text._ZN7cutlass13device_kernelIN5flash11enable_sm90INS1_16FlashAttnFwdSm90INS1_25CollectiveMainloopFwdSm90ILi2EN4cute5tupleIJNS5_1CILi1EEES8_S8_EEENS6_IJNS7_ILi128EEENS7_ILi96EEENS7_ILi192EEEEEELi128ENS_6half_tEfNS_4arch4Sm90ELb1ELb0ELb0ELb1ELb1ELb1ELb0ELb1ELb1ELb1ELb0ELb0EEENS1_21CollectiveEpilogueFwdINS6_IJSA_SA_SB_EEES9_SE_SG_Li256ELb1ELb1ELb0ELb0EEENS1_36VarlenDynamicPersistentTileSchedulerILi128ELi96ELi256ELi128ELb0ELb1ELb1ELb1ELb1ELb1EEEEEEEEEvNT_6ParamsE --------------------------
	.section	.text._ZN7cutlass13device_kernelIN5flash11enable_sm90INS1_16FlashAttnFwdSm90INS1_25CollectiveMainloopFwdSm90ILi2EN4cute5tupleIJNS5_1CILi1EEES8_S8_EEENS6_IJNS7_ILi128EEENS7_ILi96EEENS7_ILi192EEEEEELi128ENS_6half_tEfNS_4arch4Sm90ELb1ELb0ELb0ELb1ELb1ELb1ELb0ELb1ELb1ELb1ELb0ELb0EEENS1_21CollectiveEpilogueFwdINS6_IJSA_SA_SB_EEES9_SE_SG_Li256ELb1ELb1ELb0ELb0EEENS1_36VarlenDynamicPersistentTileSchedulerILi128ELi96ELi256ELi128ELb0ELb1ELb1ELb1ELb1ELb1EEEEEEEEEvNT_6ParamsE,"ax",@progbits
	.align	128
.text._ZN7cutlass13device_kernelIN5flash11enable_sm90INS1_16FlashAttnFwdSm90INS1_25CollectiveMainloopFwdSm90ILi2EN4cute5tupleIJNS5_1CILi1EEES8_S8_EEENS6_IJNS7_ILi128EEENS7_ILi96EEENS7_ILi192EEEEEELi128ENS_6half_tEfNS_4arch4Sm90ELb1ELb0ELb0ELb1ELb1ELb1ELb0ELb1ELb1ELb1ELb0ELb0EEENS1_21CollectiveEpilogueFwdINS6_IJSA_SA_SB_EEES9_SE_SG_Li256ELb1ELb1ELb0ELb0EEENS1_36VarlenDynamicPersistentTileSchedulerILi128ELi96ELi256ELi128ELb0ELb1ELb1ELb1ELb1ELb1EEEEEEEEEvNT_6ParamsE:
        .type           _ZN7cutlass13device_kernelIN5flash11enable_sm90INS1_16FlashAttnFwdSm90INS1_25CollectiveMainloopFwdSm90ILi2EN4cute5tupleIJNS5_1CILi1EEES8_S8_EEENS6_IJNS7_ILi128EEENS7_ILi96EEENS7_ILi192EEEEEELi128ENS_6half_tEfNS_4arch4Sm90ELb1ELb0ELb0ELb1ELb1ELb1ELb0ELb1ELb1ELb1ELb0ELb0EEENS1_21CollectiveEpilogueFwdINS6_IJSA_SA_SB_EEES9_SE_SG_Li256ELb1ELb1ELb0ELb0EEENS1_36VarlenDynamicPersistentTileSchedulerILi128ELi96ELi256ELi128ELb0ELb1ELb1ELb1ELb1ELb1EEEEEEEEEvNT_6ParamsE,@function
        .size           _ZN7cutlass13device_kernelIN5flash11enable_sm90INS1_16FlashAttnFwdSm90INS1_25CollectiveMainloopFwdSm90ILi2EN4cute5tupleIJNS5_1CILi1EEES8_S8_EEENS6_IJNS7_ILi128EEENS7_ILi96EEENS7_ILi192EEEEEELi128ENS_6half_tEfNS_4arch4Sm90ELb1ELb0ELb0ELb1ELb1ELb1ELb0ELb1ELb1ELb1ELb0ELb0EEENS1_21CollectiveEpilogueFwdINS6_IJSA_SA_SB_EEES9_SE_SG_Li256ELb1ELb1ELb0ELb0EEENS1_36VarlenDynamicPersistentTileSchedulerILi128ELi96ELi256ELi128ELb0ELb1ELb1ELb1ELb1ELb1EEEEEEEEEvNT_6ParamsE,(.L_x_3234 - _ZN7cutlass13device_kernelIN5flash11enable_sm90INS1_16FlashAttnFwdSm90INS1_25CollectiveMainloopFwdSm90ILi2EN4cute5tupleIJNS5_1CILi1EEES8_S8_EEENS6_IJNS7_ILi128EEENS7_ILi96EEENS7_ILi192EEEEEELi128ENS_6half_tEfNS_4arch4Sm90ELb1ELb0ELb0ELb1ELb1ELb1ELb0ELb1ELb1ELb1ELb0ELb0EEENS1_21CollectiveEpilogueFwdINS6_IJSA_SA_SB_EEES9_SE_SG_Li256ELb1ELb1ELb0ELb0EEENS1_36VarlenDynamicPersistentTileSchedulerILi128ELi96ELi256ELi128ELb0ELb1ELb1ELb1ELb1ELb1EEEEEEEEEvNT_6ParamsE)
        .other          _ZN7cutlass13device_kernelIN5flash11enable_sm90INS1_16FlashAttnFwdSm90INS1_25CollectiveMainloopFwdSm90ILi2EN4cute5tupleIJNS5_1CILi1EEES8_S8_EEENS6_IJNS7_ILi128EEENS7_ILi96EEENS7_ILi192EEEEEELi128ENS_6half_tEfNS_4arch4Sm90ELb1ELb0ELb0ELb1ELb1ELb1ELb0ELb1ELb1ELb1ELb0ELb0EEENS1_21CollectiveEpilogueFwdINS6_IJSA_SA_SB_EEES9_SE_SG_Li256ELb1ELb1ELb0ELb0EEENS1_36VarlenDynamicPersistentTileSchedulerILi128ELi96ELi256ELi128ELb0ELb1ELb1ELb1ELb1ELb1EEEEEEEEEvNT_6ParamsE,@"STO_CUDA_ENTRY STV_DEFAULT"
_ZN7cutlass13device_kernelIN5flash11enable_sm90INS1_16FlashAttnFwdSm90INS1_25CollectiveMainloopFwdSm90ILi2EN4cute5tupleIJNS5_1CILi1EEES8_S8_EEENS6_IJNS7_ILi128EEENS7_ILi96EEENS7_ILi192EEEEEELi128ENS_6half_tEfNS_4arch4Sm90ELb1ELb0ELb0ELb1ELb1ELb1ELb0ELb1ELb1ELb1ELb0ELb0EEENS1_21CollectiveEpilogueFwdINS6_IJSA_SA_SB_EEES9_SE_SG_Li256ELb1ELb1ELb0ELb0EEENS1_36VarlenDynamicPersistentTileSchedulerILi128ELi96ELi256ELi128ELb0ELb1ELb1ELb1ELb1ELb1EEEEEEEEEvNT_6ParamsE:
        /* <DEDUP_REMOVED lines=18> */
.L_x_2678:
[----:B------:R-:W-:Y:S05]  /*0120*/  BSYNC B0 ;  /* 0x0000000000007941 */ /* 0x000fea0003800000 */
.L_x_2677:
        /* <DEDUP_REMOVED lines=41> */
.L_x_2679:
        /* <DEDUP_REMOVED lines=22> */
.L_x_2680:
        /* <DEDUP_REMOVED lines=18> */
.L_x_2681:
        /* <DEDUP_REMOVED lines=22> */
.L_x_2682:
        /* <DEDUP_REMOVED lines=22> */
.L_x_2683:
        /* <DEDUP_REMOVED lines=10> */
.L_x_2686:
        /* <DEDUP_REMOVED lines=8> */
[----:B-1----:R-:W-:-:S05]  /*0a20*/  MOV R178, UR4 ;  /* 0x0000000400b27c02 */ /* 0x002fca0008000f00 */
        /* <DEDUP_REMOVED lines=13> */
[----:B------:R-:W-:Y:S01]  /*0b00*/  IMAD.MOV.U32 R161, RZ, RZ, RZ ;  /* 0x000000ffffa17224 */ /* 0x000fe200078e00ff */
[----:B------:R-:W-:Y:S02]  /*0b10*/  MOV R168, RZ ;  /* 0x000000ff00a87202 */ /* 0x000fe40000000f00 */
[----:B------:R-:W-:-:S02]  /*0b20*/  LEA.HI R5, R3, R0, RZ, 0x7 ;  /* 0x0000000003057211 */ /* 0x000fc400078f38ff */
[-C--:B------:R-:W-:Y:S02]  /*0b30*/  LEA.HI R10, R3, R0.reuse, RZ, 0x2 ;  /* 0x00000000030a7211 */ /* 0x080fe400078f10ff */
[----:B------:R-:W-:Y:S01]  /*0b40*/  LOP3.LUT R7, R5, 0xffffff80, RZ, 0xc0, !PT ;  /* 0xffffff8005077812 */ /* 0x000fe200078ec0ff */
[----:B------:R-:W-:Y:S01]  /*0b50*/  UIADD3 UR4, UR4, 0xc400, URZ ;  /* 0x0000c40004047890 */ /* 0x000fe2000fffe03f */
[----:B------:R-:W-:Y:S02]  /*0b60*/  SHF.R.S32.HI R222, RZ, 0x7, R5 ;  /* 0x00000007ffde7819 */ /* 0x000fe40000011405 */
[--C-:B------:R-:W-:Y:S01]  /*0b70*/  SHF.R.S32.HI R170, RZ, 0x2, R10.reuse ;  /* 0x00000002ffaa7819 */ /* 0x100fe2000001140a */
[----:B------:R-:W-:Y:S01]  /*0b80*/  IMAD.IADD R214, R0, 0x1, -R7 ;  /* 0x0000000100d67824 */ /* 0x000fe200078e0a07 */
[----:B------:R-:W-:Y:S02]  /*0b90*/  LEA.HI R199, R3, R0, RZ, 0x3 ;  /* 0x0000000003c77211 */ /* 0x000fe400078f18ff */
[----:B------:R-:W-:Y:S01]  /*0ba0*/  SHF.R.S32.HI R13, RZ, 0x1f, R10 ;  /* 0x0000001fff0d7819 */ /* 0x000fe2000001140a */
[----:B------:R-:W-:Y:S01]  /*0bb0*/  VIADD R221, R170, 0x40 ;  /* 0x00000040aadd7836 */ /* 0x000fe20000000000 */
[----:B------:R-:W-:-:S02]  /*0bc0*/  SHF.R.S32.HI R9, RZ, 0x1f, R214 ;  /* 0x0000001fff097819 */ /* 0x000fc400000114d6 */
[----:B------:R-:W-:Y:S01]  /*0bd0*/  LEA.HI R13, R13, R170, RZ, 0x3 ;  /* 0x000000aa0d0d7211 */ /* 0x000fe200078f18ff */
[----:B------:R-:W-:Y:S01]  /*0be0*/  IMAD.SHL.U32 R177, R221, 0x40, RZ ;  /* 0x00000040ddb17824 */ /* 0x000fe200078e00ff */
[CC--:B------:R-:W-:Y:S02]  /*0bf0*/  LEA.HI R6, R9.reuse, R214.reuse, RZ, 0x2 ;  /* 0x000000d609067211 */ /* 0x0c0fe400078f10ff */
[----:B------:R-:W-:Y:S02]  /*0c00*/  LEA.HI R9, R9, R214, RZ, 0x5 ;  /* 0x000000d609097211 */ /* 0x000fe400078f28ff */
[--C-:B------:R-:W-:Y:S02]  /*0c10*/  SHF.R.S32.HI R8, RZ, 0x2, R6.reuse ;  /* 0x00000002ff087819 */ /* 0x100fe40000011406 */
[----:B------:R-:W-:Y:S02]  /*0c20*/  SHF.R.S32.HI R11, RZ, 0x1f, R6 ;  /* 0x0000001fff0b7819 */ /* 0x000fe40000011406 */
[----:B------:R-:W-:-:S02]  /*0c30*/  SHF.R.S32.HI R9, RZ, 0x5, R9 ;  /* 0x00000005ff097819 */ /* 0x000fc40000011409 */
[----:B------:R-:W-:Y:S02]  /*0c40*/  LEA.HI R11, R11, R8, RZ, 0x3 ;  /* 0x000000080b0b7211 */ /* 0x000fe400078f18ff */
[----:B------:R-:W-:Y:S02]  /*0c50*/  LOP3.LUT R13, R13, 0xfffffff8, RZ, 0xc0, !PT ;  /* 0xfffffff80d0d7812 */ /* 0x000fe400078ec0ff */
[----:B------:R-:W-:Y:S02]  /*0c60*/  LOP3.LUT R11, R11, 0xfffffff8, RZ, 0xc0, !PT ;  /* 0xfffffff80b0b7812 */ /* 0x000fe400078ec0ff */
[----:B------:R-:W-:Y:S01]  /*0c70*/  LOP3.LUT R177, R177, 0x1c0, RZ, 0xc0, !PT ;  /* 0x000001c0b1b17812 */ /* 0x000fe200078ec0ff */
[----:B------:R-:W-:Y:S01]  /*0c80*/  IMAD.IADD R206, R170, 0x1, -R13 ;  /* 0x00000001aace7824 */ /* 0x000fe200078e0a0d */
[----:B------:R-:W-:Y:S02]  /*0c90*/  IADD3 R8, R8, -R11, RZ ;  /* 0x8000000b08087210 */ /* 0x000fe40007ffe0ff */
[----:B------:R-:W-:Y:S01]  /*0ca0*/  LOP3.LUT R11, R10, 0xfffffffc, RZ, 0xc0, !PT ;  /* 0xfffffffc0a0b7812 */ /* 0x000fe200078ec0ff */
[----:B------:R-:W-:Y:S01]  /*0cb0*/  IMAD.SHL.U32 R181, R206, 0x40, RZ ;  /* 0x00000040ceb57824 */ /* 0x000fe200078e00ff */
[----:B------:R-:W-:Y:S01]  /*0cc0*/  SHF.R.U32.HI R220, RZ, 0x3, R177 ;  /* 0x00000003ffdc7819 */ /* 0x000fe200000116b1 */
[----:B------:R-:W-:Y:S01]  /*0cd0*/  IMAD R8, R9, 0x10, R8 ;  /* 0x0000001009087824 */ /* 0x000fe200078e0208 */
[----:B------:R-:W-:Y:S01]  /*0ce0*/  LOP3.LUT R189, R6, 0x7ffffffc, RZ, 0xc0, !PT ;  /* 0x7ffffffc06bd7812 */ /* 0x000fe200078ec0ff */
[----:B------:R-:W-:Y:S01]  /*0cf0*/  IMAD.IADD R198, R0, 0x1, -R11 ;  /* 0x0000000100c67824 */ /* 0x000fe200078e0a0b */
[----:B------:R-:W-:-:S03]  /*0d00*/  LOP3.LUT R181, R181, 0x1c0, RZ, 0xc0, !PT ;  /* 0x000001c0b5b57812 */ /* 0x000fc600078ec0ff */
[C---:B------:R-:W-:Y:S01]  /*0d10*/  IMAD.SHL.U32 R16, R198.reuse, 0x8, RZ ;  /* 0x00000008c6107824 */ /* 0x040fe200078e00ff */
[----:B------:R-:W-:Y:S01]  /*0d20*/  SHF.L.U32 R162, R198, 0x2, RZ ;  /* 0x00000002c6a27819 */ /* 0x000fe200000006ff */
[----:B------:R-:W-:Y:S01]  /*0d30*/  IMAD.IADD R189, R214, 0x1, -R189 ;  /* 0x00000001d6bd7824 */ /* 0x000fe200078e0abd */
[----:B------:R-:W-:Y:S01]  /*0d40*/  SHF.R.U32.HI R182, RZ, 0x3, R181 ;  /* 0x00000003ffb67819 */ /* 0x000fe200000116b5 */
[----:B------:R-:W-:Y:S01]  /*0d50*/  VIADD R22, R16, 0x60 ;  /* 0x0000006010167836 */ /* 0x000fe20000000000 */
[C---:B------:R-:W-:Y:S01]  /*0d60*/  IADD3 R173, R162.reuse, 0x20, RZ ;  /* 0x00000020a2ad7810 */ /* 0x040fe20007ffe0ff */
[----:B------:R-:W-:Y:S01]  /*0d70*/  VIADD R172, R162, 0x40 ;  /* 0x00000040a2ac7836 */ /* 0x000fe20000000000 */
[C---:B------:R-:W-:Y:S01]  /*0d80*/  IADD3 R23, R16.reuse, 0x80, RZ ;  /* 0x0000008010177810 */ /* 0x040fe20007ffe0ff */
[----:B------:R-:W-:Y:S01]  /*0d90*/  VIADD R160, R16, 0xa0 ;  /* 0x000000a010a07836 */ /* 0x000fe20000000000 */
[C---:B------:R-:W-:Y:S01]  /*0da0*/  IADD3 R164, R162.reuse, R173, RZ ;  /* 0x000000ada2a47210 */ /* 0x040fe20007ffe0ff */
[C---:B------:R-:W-:Y:S01]  /*0db0*/  IMAD.IADD R165, R162.reuse, 0x1, R172 ;  /* 0x00000001a2a57824 */ /* 0x040fe200078e02ac */
[----:B------:R-:W-:Y:S01]  /*0dc0*/  SHF.R.S32.HI R17, RZ, 0x1f, R16 ;  /* 0x0000001fff117819 */ /* 0x000fe20000011410 */
[C---:B------:R-:W-:Y:S01]  /*0dd0*/  VIADD R175, R162.reuse, 0x10 ;  /* 0x00000010a2af7836 */ /* 0x040fe20000000000 */
[----:B------:R-:W-:Y:S01]  /*0de0*/  SHF.R.S32.HI R169, RZ, 0x1f, R22 ;  /* 0x0000001fffa97819 */ /* 0x000fe20000011416 */
[C---:B------:R-:W-:Y:S01]  /*0df0*/  VIADD R174, R162.reuse, 0x30 ;  /* 0x00000030a2ae7836 */ /* 0x040fe20000000000 */
[----:B------:R-:W-:Y:S01]  /*0e00*/  SHF.R.S32.HI R180, RZ, 0x1f, R23 ;  /* 0x0000001fffb47819 */ /* 0x000fe20000011417 */
[----:B------:R-:W-:Y:S01]  /*0e10*/  VIADD R176, R162, 0x50 ;  /* 0x00000050a2b07836 */ /* 0x000fe20000000000 */
[----:B------:R-:W-:-:S02]  /*0e20*/  SHF.R.S32.HI R179, RZ, 0x1f, R160 ;  /* 0x0000001fffb37819 */ /* 0x000fc400000114a0 */
[----:B------:R-:W-:Y:S02]  /*0e30*/  SHF.R.S32.HI R205, RZ, 0x1f, R175 ;  /* 0x0000001fffcd7819 */ /* 0x000fe400000114af */
[----:B------:R-:W-:Y:S02]  /*0e40*/  SHF.R.S32.HI R204, RZ, 0x1f, R173 ;  /* 0x0000001fffcc7819 */ /* 0x000fe400000114ad */
[----:B------:R-:W-:Y:S02]  /*0e50*/  SHF.R.S32.HI R203, RZ, 0x1f, R174 ;  /* 0x0000001fffcb7819 */ /* 0x000fe400000114ae */
[----:B------:R-:W-:Y:S02]  /*0e60*/  SHF.R.S32.HI R202, RZ, 0x1f, R172 ;  /* 0x0000001fffca7819 */ /* 0x000fe400000114ac */
[----:B------:R-:W-:Y:S02]  /*0e70*/  SHF.R.S32.HI R201, RZ, 0x1f, R176 ;  /* 0x0000001fffc97819 */ /* 0x000fe400000114b0 */
[----:B--2---:R-:W-:-:S02]  /*0e80*/  R2UR UR5, R2 ;  /* 0x00000000020572ca */ /* 0x004fc400000e0000 */
        /* <DEDUP_REMOVED lines=9> */
[----:B------:R-:W-:Y:S02]  /*0f20*/  LOP3.LUT R5, R199, 0xfffffff8, RZ, 0xc0, !PT ;  /* 0xfffffff8c7057812 */ /* 0x000fe400078ec0ff */
[C---:B------:R-:W-:Y:S02]  /*0f30*/  IADD3 R3, R0.reuse, -R3, RZ ;  /* 0x8000000300037210 */ /* 0x040fe40007ffe0ff */
[----:B------:R-:W-:-:S02]  /*0f40*/  IADD3 R192, R0, -R5, RZ ;  /* 0x8000000500c07210 */ /* 0x000fc40007ffe0ff */
[----:B------:R-:W-:Y:S02]  /*0f50*/  SHF.R.S32.HI R0, RZ, 0x1f, R221 ;  /* 0x0000001fff007819 */ /* 0x000fe400000114dd */
[----:B------:R-:W-:Y:S01]  /*0f60*/  SHF.R.S32.HI R4, RZ, 0x5, R4 ;  /* 0x00000005ff047819 */ /* 0x000fe20000011404 */
[----:B------:R-:W-:Y:S01]  /*0f70*/  IMAD.SHL.U32 R188, R192, 0x8, RZ ;  /* 0x00000008c0bc7824 */ /* 0x000fe200078e00ff */
[----:B------:R-:W-:Y:S02]  /*0f80*/  LEA.HI R0, R0, R221, RZ, 0x3 ;  /* 0x000000dd00007211 */ /* 0x000fe400078f18ff */
[----:B------:R-:W-:Y:S01]  /*0f90*/  LOP3.LUT R9, R2, 0x3fffffe, RZ, 0xc0, !PT ;  /* 0x03fffffe02097812 */ /* 0x000fe200078ec0ff */
[----:B------:R-:W-:Y:S01]  /*0fa0*/  IMAD R2, R4, 0x10, R3 ;  /* 0x0000001004027824 */ /* 0x000fe200078e0203 */
[----:B------:R-:W-:Y:S01]  /*0fb0*/  SHF.R.S32.HI R3, RZ, 0x1f, R164 ;  /* 0x0000001fff037819 */ /* 0x000fe200000114a4 */
[----:B------:R-:W-:Y:S01]  /*0fc0*/  IMAD.SHL.U32 R0, R0, 0x40, RZ ;  /* 0x0000004000007824 */ /* 0x000fe200078e00ff */
[----:B------:R-:W-:Y:S01]  /*0fd0*/  IADD3 R191, R188, 0x40, RZ ;  /* 0x00000040bcbf7810 */ /* 0x000fe20007ffe0ff */
[----:B------:R-:W-:Y:S01]  /*0fe0*/  IMAD.SHL.U32 R183, R4, 0x200, RZ ;  /* 0x0000020004b77824 */ /* 0x000fe200078e00ff */
[----:B------:R-:W-:Y:S01]  /*0ff0*/  LEA.HI R166, R3, R164, RZ, 0x3 ;  /* 0x000000a403a67211 */ /* 0x000fe200078f18ff */
[----:B------:R-:W-:Y:S01]  /*1000*/  IMAD.IADD R9, R222, 0x1, -R9 ;  /* 0x00000001de097824 */ /* 0x000fe200078e0a09 */
[----:B------:R-:W-:Y:S01]  /*1010*/  LOP3.LUT R184, R0, 0xfffffe00, RZ, 0xc0, !PT ;  /* 0xfffffe0000b87812 */ /* 0x000fe200078ec0ff */
[----:B------:R-:W-:Y:S01]  /*1020*/  IMAD R225, R2, 0x8, R7 ;  /* 0x0000000802e17824 */ /* 0x000fe200078e0207 */
[----:B------:R-:W-:-:S02]  /*1030*/  SHF.R.S32.HI R0, RZ, 0x1f, R165 ;  /* 0x0000001fff007819 */ /* 0x000fc400000114a5 */
[----:B------:R-:W-:Y:S01]  /*1040*/  LEA.HI R3, R3, R164, RZ, 0x6 ;  /* 0x000000a403037211 */ /* 0x000fe200078f30ff */
[----:B------:R-:W-:Y:S01]  /*1050*/  IMAD.SHL.U32 R225, R225, 0x8, RZ ;  /* 0x00000008e1e17824 */ /* 0x000fe200078e00ff */
[CC--:B------:R-:W-:Y:S02]  /*1060*/  LEA.HI R4, R0.reuse, R165.reuse, RZ, 0x6 ;  /* 0x000000a500047211 */ /* 0x0c0fe400078f30ff */
[----:B------:R-:W-:Y:S02]  /*1070*/  LEA.HI R2, R0, R165, RZ, 0x3 ;  /* 0x000000a500027211 */ /* 0x000fe400078f18ff */
[----:B------:R-:W-:Y:S01]  /*1080*/  SHF.L.U32 R0, R3, 0x7, RZ ;  /* 0x0000000703007819 */ /* 0x000fe200000006ff */
[----:B------:R-:W-:Y:S01]  /*1090*/  IMAD.SHL.U32 R4, R4, 0x80, RZ ;  /* 0x0000008004047824 */ /* 0x000fe200078e00ff */
[----:B------:R-:W-:Y:S02]  /*10a0*/  LEA R224, R9, R8, 0x6 ;  /* 0x0000000809e07211 */ /* 0x000fe400078e30ff */
[----:B------:R-:W-:-:S02]  /*10b0*/  LOP3.LUT R3, R181, 0x38, R166, 0xf8, !PT ;  /* 0x00000038b5037812 */ /* 0x000fc400078ef8a6 */
[----:B------:R-:W-:Y:S02]  /*10c0*/  LOP3.LUT R7, R177, 0x38, R166, 0xf8, !PT ;  /* 0x00000038b1077812 */ /* 0x000fe400078ef8a6 */
[--C-:B------:R-:W-:Y:S02]  /*10d0*/  LOP3.LUT R5, R181, 0x38, R2.reuse, 0xf8, !PT ;  /* 0x00000038b5057812 */ /* 0x100fe400078ef802 */
[----:B------:R-:W-:Y:S02]  /*10e0*/  LOP3.LUT R9, R177, 0x38, R2, 0xf8, !PT ;  /* 0x00000038b1097812 */ /* 0x000fe400078ef802 */
[----:B------:R-:W-:Y:S02]  /*10f0*/  LOP3.LUT R0, R0, 0xffffe000, RZ, 0xc0, !PT ;  /* 0xffffe00000007812 */ /* 0x000fe400078ec0ff */
[----:B------:R-:W-:Y:S02]  /*1100*/  LOP3.LUT R3, R3, R182, RZ, 0x3c, !PT ;  /* 0x000000b603037212 */ /* 0x000fe400078e3cff */
[----:B------:R-:W-:-:S02]  /*1110*/  LOP3.LUT R7, R7, R220, RZ, 0x3c, !PT ;  /* 0x000000dc07077212 */ /* 0x000fc400078e3cff */
[----:B------:R-:W-:Y:S02]  /*1120*/  LOP3.LUT R4, R4, 0xffffe000, RZ, 0xc0, !PT ;  /* 0xffffe00004047812 */ /* 0x000fe400078ec0ff */
[----:B------:R-:W-:Y:S02]  /*1130*/  LOP3.LUT R5, R5, R182, RZ, 0x3c, !PT ;  /* 0x000000b605057212 */ /* 0x000fe400078e3cff */
[----:B------:R-:W-:Y:S02]  /*1140*/  LOP3.LUT R9, R9, R220, RZ, 0x3c, !PT ;  /* 0x000000dc09097212 */ /* 0x000fe400078e3cff */
[-CC-:B------:R-:W-:Y:S02]  /*1150*/  IADD3 R219, R3, R0.reuse, R183.reuse ;  /* 0x0000000003db7210 */ /* 0x180fe40007ffe0b7 */
[----:B------:R-:W-:Y:S01]  /*1160*/  IADD3 R7, R7, R0, R184 ;  /* 0x0000000007077210 */ /* 0x000fe20007ffe0b8 */
[----:B------:R-:W-:Y:S01]  /*1170*/  IMAD.U32 R0, RZ, RZ, UR5 ;  /* 0x00000005ff007e24 */ /* 0x000fe2000f8e00ff */
[----:B------:R-:W-:-:S02]  /*1180*/  IADD3 R217, R5, R4, R183 ;  /* 0x0000000405d97210 */ /* 0x000fc40007ffe0b7 */
[----:B------:R-:W-:Y:S02]  /*1190*/  IADD3 R9, R9, R4, R184 ;  /* 0x0000000409097210 */ /* 0x000fe40007ffe0b8 */
[----:B------:R-:W-:Y:S01]  /*11a0*/  MOV R4, UR4 ;  /* 0x0000000400047c02 */ /* 0x000fe20008000f00 */
[----:B------:R0:W-:Y:S01]  /*11b0*/  STL [R1+0x30], R0 ;  /* 0x0000300001007387 */ /* 0x0001e20000100800 */
[----:B------:R-:W-:Y:S02]  /*11c0*/  LOP3.LUT R5, R177, 0x38, R16, 0xf8, !PT ;  /* 0x00000038b1057812 */ /* 0x000fe400078ef810 */
[----:B------:R-:W-:Y:S01]  /*11d0*/  SHF.R.S32.HI R199, RZ, 0x3, R199 ;  /* 0x00000003ffc77819 */ /* 0x000fe200000114c7 */
[----:B------:R1:W-:Y:S01]  /*11e0*/  STL [R1+0x34], R4 ;  /* 0x0000340401007387 */ /* 0x0003e20000100800 */
[----:B------:R-:W-:Y:S02]  /*11f0*/  LOP3.LUT R5, R184, R5, R220, 0xf6, !PT ;  /* 0x00000005b8057212 */ /* 0x000fe400078ef6dc */
[----:B------:R-:W-:-:S02]  /*1200*/  SHF.R.S32.HI R227, RZ, 0x1f, R188 ;  /* 0x0000001fffe37819 */ /* 0x000fc400000114bc */
[----:B------:R-:W-:Y:S02]  /*1210*/  SHF.R.S32.HI R226, RZ, 0x1f, R191 ;  /* 0x0000001fffe27819 */ /* 0x000fe400000114bf */
[----:B0-----:R-:W-:Y:S02]  /*1220*/  LEA.HI R0, R198, R198, RZ, 0x1 ;  /* 0x000000c6c6007211 */ /* 0x001fe400078f08ff */
[----:B------:R-:W-:Y:S02]  /*1230*/  SHF.R.S32.HI R166, RZ, 0x3, R166 ;  /* 0x00000003ffa67819 */ /* 0x000fe400000114a6 */
[----:B------:R-:W-:Y:S02]  /*1240*/  LOP3.LUT R3, R0, 0x1ffffffe, RZ, 0xc0, !PT ;  /* 0x1ffffffe00037812 */ /* 0x000fe400078ec0ff */
[----:B------:R-:W-:Y:S02]  /*1250*/  SHF.R.S32.HI R167, RZ, 0x3, R2 ;  /* 0x00000003ffa77819 */ /* 0x000fe40000011402 */
[----:B------:R-:W-:-:S02]  /*1260*/  IADD3 R3, R198, -R3, RZ ;  /* 0x80000003c6037210 */ /* 0x000fc40007ffe0ff */
[----:B------:R-:W-:Y:S02]  /*1270*/  LEA R218, R5, UR4, 0x1 ;  /* 0x0000000405da7c11 */ /* 0x000fe4000f8e08ff */
[----:B------:R-:W-:Y:S02]  /*1280*/  LEA R219, R219, UR4, 0x1 ;  /* 0x00000004dbdb7c11 */ /* 0x000fe4000f8e08ff */
[----:B------:R-:W-:Y:S02]  /*1290*/  LEA R216, R7, UR4, 0x1 ;  /* 0x0000000407d87c11 */ /* 0x000fe4000f8e08ff */
[----:B------:R-:W-:Y:S02]  /*12a0*/  LEA R217, R217, UR4, 0x1 ;  /* 0x00000004d9d97c11 */ /* 0x000fe4000f8e08ff */
[----:B------:R-:W-:Y:S02]  /*12b0*/  LEA R215, R9, UR4, 0x1 ;  /* 0x0000000409d77c11 */ /* 0x000fe4000f8e08ff */
[----:B-1----:R-:W-:-:S07]  /*12c0*/  LEA R190, R3, R224, 0x3 ;  /* 0x000000e003be7211 */ /* 0x002fce00078e18ff */
.L_x_2923:
[----:B0-2-4-:R-:W0:Y:S01]  /*12d0*/  LDC.64 R2, c[0x0][0xc88] ;  /* 0x00032200ff027b82 */ /* 0x015e220000000a00 */
[----:B------:R-:W-:Y:S01]  /*12e0*/  ULDC.64 UR4, c[0x0][0xa28] ;  /* 0x00028a0000047ab9 */ /* 0x000fe20000000a00 */
[----:B------:R-:W-:Y:S01]  /*12f0*/  ULDC.64 UR8, c[0x0][0xa18] ;  /* 0x0002860000087ab9 */ /* 0x000fe20000000a00 */
[----:B------:R-:W-:Y:S01]  /*1300*/  ULDC.64 UR6, c[0x0][0xa08] ;  /* 0x0002820000067ab9 */ /* 0x000fe20000000a00 */
[----:B0-----:R-:W-:-:S05]  /*1310*/  IMAD.WIDE R2, R27, 0x4, R2 ;  /* 0x000000041b027825 */ /* 0x001fca00078e0202 */
[----:B------:R-:W2:Y:S01]  /*1320*/  LDG.E R196, desc[UR60][R2.64] ;  /* 0x0000003c02c47981 */ /* 0x000ea2000c1e1900 */
        /* <DEDUP_REMOVED lines=35> */
[----:B0--3--:R-:W-:Y:S06]  /*1560*/  @P1 BRA `(.L_x_2688) ;  /* 0x0000000000241947 */ /* 0x009fec0003800000 */
        /* <DEDUP_REMOVED lines=9> */
.L_x_2688:
[----:B------:R-:W-:Y:S01]  /*1600*/  IMAD.U32 R2, RZ, RZ, UR5 ;  /* 0x00000005ff027e24 */ /* 0x000fe2000f8e00ff */
[----:B------:R-:W-:Y:S01]  /*1610*/  MOV R27, UR4 ;  /* 0x00000004001b7c02 */ /* 0x000fe20008000f00 */
[----:B------:R-:W-:Y:S06]  /*1620*/  @!P2 BRA `(.L_x_2689) ;  /* 0x000000000010a947 */ /* 0x000fec0003800000 */
[----:B------:R-:W-:-:S04]  /*1630*/  IADD3 R4, P0, R194, UR8, RZ ;  /* 0x00000008c2047c10 */ /* 0x000fc8000ff1e0ff */
[----:B------:R-:W-:-:S05]  /*1640*/  IADD3.X R5, R195, UR9, RZ, P0, !PT ;  /* 0x00000009c3057c10 */ /* 0x000fca00087fe4ff */
[----:B------:R0:W5:Y:S01]  /*1650*/  LDG.E R27, desc[UR60][R4.64] ;  /* 0x0000003c041b7981 */ /* 0x000162000c1e1900 */
[----:B------:R-:W-:Y:S05]  /*1660*/  BRA `(.L_x_2690) ;  /* 0x0000000000107947 */ /* 0x000fea0003800000 */
.L_x_2689:
[----:B------:R-:W-:Y:S05]  /*1670*/  @!P0 BRA `(.L_x_2690) ;  /* 0x00000000000c8947 */ /* 0x000fea0003800000 */
[----:B------:R-:W2:Y:S04]  /*1680*/  LDG.E R4, desc[UR60][R6.64] ;  /* 0x0000003c06047981 */ /* 0x000ea8000c1e1900 */
[----:B------:R-:W2:Y:S02]  /*1690*/  LDG.E R27, desc[UR60][R6.64+0x4] ;  /* 0x0000043c061b7981 */ /* 0x000ea4000c1e1900 */
[----:B--2---:R-:W-:-:S07]  /*16a0*/  IMAD.IADD R27, R27, 0x1, -R4 ;  /* 0x000000011b1b7824 */ /* 0x004fce00078e0a04 */
.L_x_2690:
[----:B------:R-:W-:Y:S01]  /*16b0*/  ULDC.64 UR4, c[0x0][0xa10] ;  /* 0x0002840000047ab9 */ /* 0x000fe20000000a00 */
[----:B------:R-:W1:Y:S01]  /*16c0*/  LDC R9, c[0x0][0x448] ;  /* 0x00011200ff097b82 */ /* 0x000e620000000800 */
[----:B------:R-:W-:-:S04]  /*16d0*/  ISETP.NE.U32.AND P0, PT, RZ, UR4, PT ;  /* 0x00000004ff007c0c */ /* 0x000fc8000bf05070 */
[----:B------:R-:W-:Y:S01]  /*16e0*/  ISETP.NE.AND.EX P0, PT, RZ, UR5, PT, P0 ;  /* 0x00000005ff007c0c */ /* 0x000fe2000bf05300 */
[----:B------:R-:W-:-:S12]  /*16f0*/  ULDC.64 UR4, c[0x0][0xa30] ;  /* 0x00028c0000047ab9 */ /* 0x000fd80000000a00 */
[----:B0-----:R-:W0:Y:S02]  /*1700*/  @P0 LDC.64 R4, c[0x0][0xa10] ;  /* 0x00028400ff040b82 */ /* 0x001e240000000a00 */
[----:B0-----:R-:W-:-:S05]  /*1710*/  @P0 IMAD.WIDE R4, R24, 0x4, R4 ;  /* 0x0000000418040825 */ /* 0x001fca00078e0204 */
[----:B------:R-:W2:Y:S04]  /*1720*/  @P0 LDG.E R3, desc[UR60][R4.64] ;  /* 0x0000003c04030981 */ /* 0x000ea8000c1e1900 */
[----:B------:R0:W2:Y:S01]  /*1730*/  @P0 LDG.E R8, desc[UR60][R4.64+0x4] ;  /* 0x0000043c04080981 */ /* 0x0000a2000c1e1900 */
[----:B------:R-:W-:Y:S01]  /*1740*/  ISETP.NE.U32.AND P1, PT, RZ, UR4, PT ;  /* 0x00000004ff007c0c */ /* 0x000fe2000bf25070 */
[----:B-----5:R-:W-:-:S03]  /*1750*/  IMAD.MOV.U32 R141, RZ, RZ, R27 ;  /* 0x000000ffff8d7224 */ /* 0x020fc600078e001b */
[----:B------:R-:W-:-:S13]  /*1760*/  ISETP.NE.AND.EX P1, PT, RZ, UR5, PT, P1 ;  /* 0x00000005ff007c0c */ /* 0x000fda000bf25310 */
[----:B------:R-:W-:-:S04]  /*1770*/  @P1 IADD3 R6, P2, R194, UR4, RZ ;  /* 0x00000004c2061c10 */ /* 0x000fc8000ff5e0ff */
[----:B------:R-:W-:-:S05]  /*1780*/  @P1 IADD3.X R7, R195, UR5, RZ, P2, !PT ;  /* 0x00000005c3071c10 */ /* 0x000fca00097fe4ff */
[----:B------:R3:W5:Y:S01]  /*1790*/  @P1 LDG.E R141, desc[UR60][R6.64] ;  /* 0x0000003c068d1981 */ /* 0x000762000c1e1900 */
[----:B-1----:R-:W-:Y:S02]  /*17a0*/  ISETP.NE.AND P1, PT, R9, 0x1, PT ;  /* 0x000000010900780c */ /* 0x002fe40003f25270 */
[----:B------:R-:W-:Y:S02]  /*17b0*/  SHF.L.U32 R185, R25, 0x7, RZ ;  /* 0x0000000719b97819 */ /* 0x000fe400000006ff */
[----:B------:R-:W-:-:S03]  /*17c0*/  IADD3 R11, R27, -R0, RZ ;  /* 0x800000001b0b7210 */ /* 0x000fc60007ffe0ff */
[----:B0-----:R-:W-:Y:S02]  /*17d0*/  VIADD R4, R185, 0x7f ;  /* 0x0000007fb9047836 */ /* 0x001fe40000000000 */
[----:B------:R-:W-:-:S04]  /*17e0*/  IMAD.MOV R126, RZ, RZ, -R11 ;  /* 0x000000ffff7e7224 */ /* 0x000fc800078e0a0b */
[----:B------:R-:W0:Y:S01]  /*17f0*/  @P1 LDC R9, c[0x0][0x44c] ;  /* 0x00011300ff091b82 */ /* 0x000e220000000800 */
[----:B------:R-:W-:-:S07]  /*1800*/  VIMNMX R126, RZ, R126, !PT ;  /* 0x0000007eff7e7248 */ /* 0x000fce0007fe0100 */
[----:B------:R-:W1:Y:S01]  /*1810*/  @P1 LDC R5, c[0x0][0x450] ;  /* 0x00011400ff051b82 */ /* 0x000e620000000800 */
[----:B0-----:R-:W-:-:S05]  /*1820*/  @P1 IMAD.HI.U32 R0, R4, R9, RZ ;  /* 0x0000000904001227 */ /* 0x001fca00078e00ff */
[----:B-1----:R-:W-:Y:S01]  /*1830*/  @P1 SHF.R.U32.HI R4, RZ, R5, R0 ;  /* 0x00000005ff041219 */ /* 0x002fe20000011600 */
[----:B--2---:R-:W-:-:S04]  /*1840*/  @P0 IMAD.IADD R2, R8, 0x1, -R3 ;  /* 0x0000000108020824 */ /* 0x004fc800078e0a03 */
[----:B------:R-:W-:-:S04]  /*1850*/  IMAD.IADD R187, R11, 0x1, R2 ;  /* 0x000000010bbb7824 */ /* 0x000fc800078e0202 */
[C---:B------:R-:W-:Y:S01]  /*1860*/  VIADD R0, R187.reuse, 0x5f ;  /* 0x0000005fbb007836 */ /* 0x040fe20000000000 */
[----:B------:R-:W-:-:S03]  /*1870*/  IADD3 R142, R187, 0x60, -R186 ;  /* 0x00000060bb8e7810 */ /* 0x000fc60007ffe8ba */
[----:B------:R-:W-:Y:S01]  /*1880*/  IMAD.HI R0, R0, 0x2aaaaaab, RZ ;  /* 0x2aaaaaab00007827 */ /* 0x000fe200078e02ff */
[----:B------:R-:W-:-:S04]  /*1890*/  IADD3 R4, R142, R4, RZ ;  /* 0x000000048e047210 */ /* 0x000fc80007ffe0ff */
[----:B------:R-:W-:Y:S01]  /*18a0*/  SHF.R.U32.HI R143, RZ, 0x1f, R0 ;  /* 0x0000001fff8f7819 */ /* 0x000fe20000011600 */
[----:B------:R-:W-:-:S03]  /*18b0*/  IMAD.HI R4, R4, 0x2aaaaaab, RZ ;  /* 0x2aaaaaab04047827 */ /* 0x000fc600078e02ff */
[----:B------:R-:W-:Y:S02]  /*18c0*/  LEA.HI.SX32 R143, R0, R143, 0x1c ;  /* 0x0000008f008f7211 */ /* 0x000fe400078fe2ff */
[----:B------:R-:W-:-:S04]  /*18d0*/  SHF.R.U32.HI R3, RZ, 0x1f, R4 ;  /* 0x0000001fff037819 */ /* 0x000fc80000011604 */
[----:B------:R-:W-:-:S04]  /*18e0*/  LEA.HI.SX32 R4, R4, R3, 0x1c ;  /* 0x0000000304047211 */ /* 0x000fc800078fe2ff */
[----:B------:R-:W-:-:S05]  /*18f0*/  VIMNMX R4, R143, R4, PT ;  /* 0x000000048f047248 */ /* 0x000fca0003fe0100 */
[----:B------:R-:W-:-:S05]  /*1900*/  IMAD R3, R4, 0x60, -R11 ;  /* 0x0000006004037824 */ /* 0x000fca00078e0a0b */
[----:B------:R-:W-:-:S04]  /*1910*/  VIMNMX R3, R3, R2, PT ;  /* 0x0000000203037248 */ /* 0x000fc80003fe0100 */
[----:B------:R-:W-:Y:S01]  /*1920*/  ISETP.GT.AND P0, PT, R3, R126, PT ;  /* 0x0000007e0300720c */ /* 0x000fe20003f04270 */
[----:B------:R-:W-:-:S05]  /*1930*/  IMAD.WIDE.U32 R126, R126, -0x55555555, RZ ;  /* 0xaaaaaaab7e7e7825 */ /* 0x000fca00078e00ff */
[----:B------:R-:W-:-:S04]  /*1940*/  SHF.R.U32.HI R126, RZ, 0x6, R127 ;  /* 0x00000006ff7e7819 */ /* 0x000fc8000001167f */
[----:B------:R-:W-:-:S03]  /*1950*/  MOV R25, R126 ;  /* 0x0000007e00197202 */ /* 0x000fc60000000f00 */
[----:B------:R-:W-:-:S04]  /*1960*/  @P0 VIADD R0, R3, 0x5f ;  /* 0x0000005f03000836 */ /* 0x000fc80000000000 */
[----:B------:R-:W-:-:S05]  /*1970*/  @P0 IMAD.HI R0, R0, 0x2aaaaaab, RZ ;  /* 0x2aaaaaab00000827 */ /* 0x000fca00078e02ff */
[----:B------:R-:W-:-:S04]  /*1980*/  @P0 SHF.R.U32.HI R3, RZ, 0x1f, R0 ;  /* 0x0000001fff030819 */ /* 0x000fc80000011600 */
[----:B------:R-:W-:Y:S02]  /*1990*/  @P0 LEA.HI.SX32 R25, R0, R3, 0x1c ;  /* 0x0000000300190211 */ /* 0x000fe400078fe2ff */
[----:B------:R-:W-:Y:S02]  /*19a0*/  PLOP3.LUT P0, PT, PT, PT, PT, 0x80, 0x0 ;  /* 0x000000000000781c */ /* 0x000fe40003f0f070 */
[----:B------:R-:W-:-:S13]  /*19b0*/  ISETP.GT.AND P1, PT, R25, R126, PT ;  /* 0x0000007e1900720c */ /* 0x000fda0003f24270 */
[----:B---3--:R-:W-:Y:S05]  /*19c0*/  @!P1 BRA `(.L_x_2691) ;  /* 0x0000008c00d09947 */ /* 0x008fea0003800000 */
        /* <DEDUP_REMOVED lines=11> */
[----:B------:R-:W-:Y:S01]  /*1a80*/  MOV R10, UR6 ;  /* 0x00000006000a7c02 */ /* 0x000fe20008000f00 */
[----:B------:R-:W-:Y:S01]  /*1a90*/  IMAD.U32 R6, RZ, RZ, UR4 ;  /* 0x00000004ff067e24 */ /* 0x000fe2000f8e00ff */
[----:B------:R-:W-:Y:S01]  /*1aa0*/  MOV R12, 0x1 ;  /* 0x00000001000c7802 */ /* 0x000fe20000000f00 */
[----:B------:R-:W-:-:S02]  /*1ab0*/  IMAD.U32 R7, RZ, RZ, UR5 ;  /* 0x00000005ff077e24 */ /* 0x000fc4000f8e00ff */
[----:B------:R-:W-:Y:S02]  /*1ac0*/  IMAD.U32 R11, RZ, RZ, UR7 ;  /* 0x00000007ff0b7e24 */ /* 0x000fe4000f8e00ff */
[----:B------:R-:W-:Y:S02]  /*1ad0*/  IMAD.MOV.U32 R8, RZ, RZ, 0x70 ;  /* 0x00000070ff087424 */ /* 0x000fe400078e00ff */
[----:B0-----:R-:W-:-:S07]  /*1ae0*/  IMAD.MOV.U32 R13, RZ, RZ, RZ ;  /* 0x000000ffff0d7224 */ /* 0x001fce00078e00ff */
[----:B------:R-:W-:-:S07]  /*1af0*/  LEPC R20, `(.L_x_2693) ;  /* 0x000000001014794e */ /* 0x000fce0000000000 */
[----:B-1---5:R-:W-:Y:S05]  /*1b00*/  CALL.ABS.NOINC R14 ;  /* 0x000000000e007343 */ /* 0x022fea0003c00000 */
.L_x_2693:
[----:B------:R-:W-:Y:S05]  /*1b10*/  BSYNC B6 ;  /* 0x0000000000067941 */ /* 0x000fea0003800000 */
.L_x_2692:
        /* <DEDUP_REMOVED lines=20> */
.L_x_2695:
[----:B------:R-:W-:Y:S05]  /*1c60*/  BSYNC B6 ;  /* 0x0000000000067941 */ /* 0x000fea0003800000 */
.L_x_2694:
[----:B------:R-:W-:Y:S01]  /*1c70*/  ULDC.64 UR4, c[0x0][0x9f8] ;  /* 0x00027e0000047ab9 */ /* 0x000fe20000000a00 */
[----:B------:R-:W0:Y:S01]  /*1c80*/  LDC.64 R94, c[0x0][0x3f8] ;  /* 0x0000fe00ff5e7b82 */ /* 0x000e220000000a00 */
[----:B------:R-:W-:-:S04]  /*1c90*/  ISETP.NE.U32.AND P0, PT, RZ, UR4, PT ;  /* 0x00000004ff007c0c */ /* 0x000fc8000bf05070 */
[----:B------:R-:W-:-:S03]  /*1ca0*/  ISETP.NE.AND.EX P0, PT, RZ, UR5, PT, P0 ;  /* 0x00000005ff007c0c */ /* 0x000fc6000bf05300 */
[----:B------:R-:W1:Y:S08]  /*1cb0*/  LDC R125, c[0x0][0x3f4] ;  /* 0x0000fd00ff7d7b82 */ /* 0x000e700000000800 */
[----:B------:R-:W2:Y:S02]  /*1cc0*/  LDC.64 R88, c[0x0][0x408] ;  /* 0x00010200ff587b82 */ /* 0x000ea40000000a00 */
[----:B------:R-:W-:Y:S01]  /*1cd0*/  @P0 IADD3 R4, P1, R194, UR4, RZ ;  /* 0x00000004c2040c10 */ /* 0x000fe2000ff3e0ff */
[----:B------:R-:W-:-:S03]  /*1ce0*/  ULDC UR4, c[0x0][0x2f4] ;  /* 0x0000bd0000047ab9 */ /* 0x000fc60000000800 */
        /* <DEDUP_REMOVED lines=11> */
[----:B------:R-:W-:Y:S02]  /*1da0*/  SHF.L.U32 R3, R3, 0x1, RZ ;  /* 0x0000000103037819 */ /* 0x000fe400000006ff */
[----:B------:R-:W-:-:S02]  /*1db0*/  ISETP.GE.AND P0, PT, R164, UR5, PT ;  /* 0x00000005a4007c0c */ /* 0x000fc4000bf06270 */
[----:B------:R-:W-:Y:S01]  /*1dc0*/  LOP3.LUT R0, R3, 0x2, R0, 0xe2, !PT ;  /* 0x0000000203007812 */ /* 0x000fe200078ee200 */
[----:B--2---:R-:W-:Y:S01]  /*1dd0*/  IMAD.WIDE.U32 R90, R170, R88, R16 ;  /* 0x00000058aa5a7225 */ /* 0x004fe200078e0010 */
[----:B------:R-:W-:Y:S02]  /*1de0*/  SEL R3, RZ, 0xffffffff, P0 ;  /* 0xffffffffff037807 */ /* 0x000fe40000000000 */
[----:B------:R-:W-:Y:S01]  /*1df0*/  ISETP.GE.AND P0, PT, R165, UR4, PT ;  /* 0x00000004a5007c0c */ /* 0x000fe2000bf06270 */
[----:B------:R-:W-:Y:S01]  /*1e00*/  IMAD.SHL.U32 R109, R88, 0x40, RZ ;  /* 0x00000040586d7824 */ /* 0x000fe200078e00ff */
[----:B------:R-:W-:Y:S01]  /*1e10*/  ISETP.GE.AND P1, PT, R22, UR4, PT ;  /* 0x0000000416007c0c */ /* 0x000fe2000bf26270 */
[----:B------:R-:W-:Y:S01]  /*1e20*/  IMAD.SHL.U32 R6, R3, 0x2, RZ ;  /* 0x0000000203067824 */ /* 0x000fe200078e00ff */
[----:B------:R-:W-:Y:S02]  /*1e30*/  SHF.R.S32.HI R7, RZ, 0x1f, R170 ;  /* 0x0000001fff077819 */ /* 0x000fe400000114aa */
[----:B------:R-:W-:-:S02]  /*1e40*/  SEL R3, RZ, 0x4, P0 ;  /* 0x00000004ff037807 */ /* 0x000fc40000000000 */
[----:B---3--:R-:W-:Y:S02]  /*1e50*/  SEL R4, RZ, 0x8, P1 ;  /* 0x00000008ff047807 */ /* 0x008fe40000800000 */
[--C-:B------:R-:W-:Y:S02]  /*1e60*/  SHF.R.S32.HI R163, RZ, 0x1f, R162.reuse ;  /* 0x0000001fffa37819 */ /* 0x100fe400000114a2 */
[----:B------:R-:W-:Y:S01]  /*1e70*/  LOP3.LUT R0, R4, R0, R3, 0xfe, !PT ;  /* 0x0000000004007212 */ /* 0x000fe200078efe03 */
[-C--:B------:R-:W-:Y:S01]  /*1e80*/  IMAD R3, R7, R94.reuse, RZ ;  /* 0x0000005e07037224 */ /* 0x080fe200078e02ff */
[----:B------:R-:W-:Y:S01]  /*1e90*/  ISETP.GE.AND P0, PT, R23, UR4, PT ;  /* 0x0000000417007c0c */ /* 0x000fe2000bf06270 */
[----:B------:R-:W-:Y:S01]  /*1ea0*/  IMAD.WIDE.U32 R98, R170, R94, R162 ;  /* 0x0000005eaa627225 */ /* 0x000fe200078e00a2 */
[----:B------:R-:W-:Y:S02]  /*1eb0*/  ISETP.GE.AND P2, PT, R16, UR5, PT ;  /* 0x0000000510007c0c */ /* 0x000fe4000bf46270 */
[----:B------:R-:W-:Y:S01]  /*1ec0*/  ISETP.GE.AND P1, PT, R165, UR5, PT ;  /* 0x00000005a5007c0c */ /* 0x000fe2000bf26270 */
[----:B------:R-:W-:Y:S01]  /*1ed0*/  IMAD R9, R170, R95, R3 ;  /* 0x0000005faa097224 */ /* 0x000fe200078e0203 */
[----:B------:R-:W-:Y:S01]  /*1ee0*/  SEL R3, RZ, 0x10, P0 ;  /* 0x00000010ff037807 */ /* 0x000fe20000000000 */
[-C--:B------:R-:W-:Y:S01]  /*1ef0*/  IMAD R7, R7, R88.reuse, RZ ;  /* 0x0000005807077224 */ /* 0x080fe200078e02ff */
[-C--:B-1----:R-:W-:Y:S01]  /*1f00*/  ISETP.GE.AND P3, PT, R16, R125.reuse, PT ;  /* 0x0000007d1000720c */ /* 0x082fe20003f66270 */
[----:B------:R-:W-:Y:S01]  /*1f10*/  IMAD.IADD R99, R99, 0x1, R9 ;  /* 0x0000000163637824 */ /* 0x000fe200078e0209 */
[----:B------:R-:W-:Y:S01]  /*1f20*/  SEL R5, RZ, 0x1, P2 ;  /* 0x00000001ff057807 */ /* 0x000fe20001000000 */
[----:B------:R-:W-:Y:S01]  /*1f30*/  IMAD.IADD R97, R9, 0x1, R97 ;  /* 0x0000000109617824 */ /* 0x000fe200078e0261 */
[----:B------:R-:W-:Y:S01]  /*1f40*/  ISETP.GE.AND P2, PT, R164, R125, PT ;  /* 0x0000007da400720c */ /* 0x000fe20003f46270 */
[----:B------:R-:W-:Y:S01]  /*1f50*/  IMAD R11, R170, R89, R7 ;  /* 0x00000059aa0b7224 */ /* 0x000fe200078e0207 */
[----:B------:R-:W-:Y:S01]  /*1f60*/  LOP3.LUT R9, R0, R3, RZ, 0xfc, !PT ;  /* 0x0000000300097212 */ /* 0x000fe200078efcff */
[----:B------:R-:W-:Y:S01]  /*1f70*/  IMAD.WIDE.U32 R92, R170, R88, R162 ;  /* 0x00000058aa5c7225 */ /* 0x000fe200078e00a2 */
[----:B------:R-:W-:-:S02]  /*1f80*/  SEL R4, RZ, 0x4, P1 ;  /* 0x00000004ff047807 */ /* 0x000fc40000800000 */
[----:B------:R-:W-:Y:S01]  /*1f90*/  SEL R3, R125, RZ, P3 ;  /* 0x000000ff7d037207 */ /* 0x000fe20001800000 */
[----:B------:R-:W-:Y:S01]  /*1fa0*/  IMAD.IADD R93, R93, 0x1, R11 ;  /* 0x000000015d5d7824 */ /* 0x000fe200078e020b */
[----:B------:R-:W-:Y:S01]  /*1fb0*/  ISETP.GE.AND P1, PT, R165, R125, PT ;  /* 0x0000007da500720c */ /* 0x000fe20003f26270 */
[----:B-----5:R-:W-:Y:S01]  /*1fc0*/  IMAD.WIDE.U32 R98, R141, R94, R98 ;  /* 0x0000005e8d627225 */ /* 0x020fe200078e0062 */
[C---:B------:R-:W-:Y:S02]  /*1fd0*/  SEL R7, R125.reuse, RZ, P2 ;  /* 0x000000ff7d077207 */ /* 0x040fe40001000000 */
[----:B------:R-:W-:Y:S01]  /*1fe0*/  SEL R0, R125, RZ, P1 ;  /* 0x000000ff7d007207 */ /* 0x000fe20000800000 */
[----:B------:R-:W-:Y:S01]  /*1ff0*/  IMAD.IADD R3, R16, 0x1, R3 ;  /* 0x0000000110037824 */ /* 0x000fe200078e0203 */
[----:B------:R-:W-:Y:S01]  /*2000*/  LOP3.LUT R5, R6, 0x2, R5, 0xe2, !PT ;  /* 0x0000000206057812 */ /* 0x000fe200078ee205 */
[----:B------:R-:W-:Y:S01]  /*2010*/  IMAD.IADD R7, R164, 0x1, R7 ;  /* 0x00000001a4077824 */ /* 0x000fe200078e0207 */
[----:B------:R-:W-:Y:S01]  /*2020*/  IADD3 R8, R165, R0, RZ ;  /* 0x00000000a5087210 */ /* 0x000fe20007ffe0ff */
[----:B------:R-:W-:Y:S01]  /*2030*/  IMAD.WIDE.U32 R96, R141, R94, R96 ;  /* 0x0000005e8d607225 */ /* 0x000fe200078e0060 */
[----:B------:R-:W-:-:S02]  /*2040*/  SHF.R.S32.HI R0, RZ, 0x1f, R3 ;  /* 0x0000001fff007819 */ /* 0x000fc40000011403 */
[----:B------:R-:W-:Y:S01]  /*2050*/  LOP3.LUT R5, R5, R4, RZ, 0xfc, !PT ;  /* 0x0000000405057212 */ /* 0x000fe200078efcff */
[----:B------:R-:W-:Y:S01]  /*2060*/  IMAD.WIDE.U32 R92, R141, R88, R92 ;  /* 0x000000588d5c7225 */ /* 0x000fe200078e005c */
[----:B------:R-:W-:Y:S02]  /*2070*/  SHF.R.S32.HI R4, RZ, 0x1f, R7 ;  /* 0x0000001fff047819 */ /* 0x000fe40000011407 */
[CC--:B------:R-:W-:Y:S01]  /*2080*/  LEA.HI R6, R0.reuse, R3.reuse, RZ, 0x3 ;  /* 0x0000000300067211 */ /* 0x0c0fe200078f18ff */
[----:B------:R-:W-:Y:S01]  /*2090*/  IMAD.SHL.U32 R125, R125, 0x2, RZ ;  /* 0x000000027d7d7824 */ /* 0x000fe200078e00ff */
[----:B------:R-:W-:Y:S02]  /*20a0*/  LEA.HI R0, R0, R3, RZ, 0x6 ;  /* 0x0000000300007211 */ /* 0x000fe400078f30ff */
[CC--:B------:R-:W-:Y:S02]  /*20b0*/  LEA.HI R3, R4.reuse, R7.reuse, RZ, 0x6 ;  /* 0x0000000704037211 */ /* 0x0c0fe400078f30ff */
[----:B------:R-:W-:-:S02]  /*20c0*/  LEA.HI R10, R4, R7, RZ, 0x3 ;  /* 0x00000007040a7211 */ /* 0x000fc400078f18ff */
[----:B------:R-:W-:Y:S02]  /*20d0*/  SHF.R.S32.HI R4, RZ, 0x6, R3 ;  /* 0x00000006ff047819 */ /* 0x000fe40000011403 */
[----:B------:R-:W-:Y:S02]  /*20e0*/  SHF.R.S32.HI R0, RZ, 0x6, R0 ;  /* 0x00000006ff007819 */ /* 0x000fe40000011400 */
[----:B------:R-:W-:Y:S01]  /*20f0*/  LOP3.LUT R3, R181, 0x38, R6, 0xf8, !PT ;  /* 0x00000038b5037812 */ /* 0x000fe200078ef806 */
[--C-:B------:R-:W-:Y:S01]  /*2100*/  IMAD R139, R4, 0x1800, R183.reuse ;  /* 0x00001800048b7824 */ /* 0x100fe200078e02b7 */
[----:B------:R-:W-:Y:S01]  /*2110*/  SHF.R.S32.HI R13, RZ, 0x1f, R8 ;  /* 0x0000001fff0d7819 */ /* 0x000fe20000011408 */
[C---:B------:R-:W-:Y:S01]  /*2120*/  IMAD R140, R0.reuse, 0x1800, R183 ;  /* 0x00001800008c7824 */ /* 0x040fe200078e02b7 */
[----:B------:R-:W-:Y:S01]  /*2130*/  LOP3.LUT R3, R3, R182, RZ, 0x3c, !PT ;  /* 0x000000b603037212 */ /* 0x000fe200078e3cff */
[----:B------:R-:W-:Y:S01]  /*2140*/  IMAD R138, R0, 0x1800, R184 ;  /* 0x00001800008a7824 */ /* 0x000fe200078e02b8 */
[----:B------:R-:W-:Y:S01]  /*2150*/  LOP3.LUT R7, R181, 0x38, R10, 0xf8, !PT ;  /* 0x00000038b5077812 */ /* 0x000fe200078ef80a */
[----:B------:R-:W-:Y:S01]  /*2160*/  IMAD R136, R4, 0x1800, R184 ;  /* 0x0000180004887824 */ /* 0x000fe200078e02b8 */
[CC--:B------:R-:W-:Y:S01]  /*2170*/  LEA.HI R12, R13.reuse, R8.reuse, RZ, 0x3 ;  /* 0x000000080d0c7211 */ /* 0x0c0fe200078f18ff */
[----:B------:R-:W-:Y:S01]  /*2180*/  IMAD.IADD R140, R140, 0x1, R3 ;  /* 0x000000018c8c7824 */ /* 0x000fe200078e0203 */
[----:B------:R-:W-:-:S02]  /*2190*/  LEA.HI R8, R13, R8, RZ, 0x6 ;  /* 0x000000080d087211 */ /* 0x000fc400078f30ff */
[----:B------:R-:W-:Y:S02]  /*21a0*/  LOP3.LUT R0, R7, R182, RZ, 0x3c, !PT ;  /* 0x000000b607007212 */ /* 0x000fe400078e3cff */
[----:B------:R-:W-:Y:S02]  /*21b0*/  SHF.R.S32.HI R13, RZ, 0x1f, R141 ;  /* 0x0000001fff0d7819 */ /* 0x000fe4000001148d */
[----:B------:R-:W-:Y:S02]  /*21c0*/  IADD3 R91, R11, R91, RZ ;  /* 0x0000005b0b5b7210 */ /* 0x000fe40007ffe0ff */
[----:B------:R-:W-:Y:S01]  /*21d0*/  LOP3.LUT R3, R181, 0x38, R12, 0xf8, !PT ;  /* 0x00000038b5037812 */ /* 0x000fe200078ef80c */
[----:B------:R-:W-:Y:S01]  /*21e0*/  IMAD R4, R13, R94, RZ ;  /* 0x0000005e0d047224 */ /* 0x000fe200078e02ff */
[----:B------:R-:W-:Y:S01]  /*21f0*/  LOP3.LUT R11, R177, 0x38, R6, 0xf8, !PT ;  /* 0x00000038b10b7812 */ /* 0x000fe200078ef806 */
[----:B------:R-:W-:Y:S01]  /*2200*/  IMAD.WIDE.U32 R90, R141, R88, R90 ;  /* 0x000000588d5a7225 */ /* 0x000fe200078e005a */
[----:B------:R-:W-:-:S02]  /*2210*/  IADD3 R139, R139, R0, RZ ;  /* 0x000000008b8b7210 */ /* 0x000fc40007ffe0ff */
[----:B------:R-:W-:Y:S01]  /*2220*/  LOP3.LUT R0, R3, R182, RZ, 0x3c, !PT ;  /* 0x000000b603007212 */ /* 0x000fe200078e3cff */
[----:B------:R-:W-:Y:S01]  /*2230*/  IMAD R103, R141, R95, R4 ;  /* 0x0000005f8d677224 */ /* 0x000fe200078e0204 */
[-C--:B------:R-:W-:Y:S02]  /*2240*/  LOP3.LUT R11, R11, R220.reuse, RZ, 0x3c, !PT ;  /* 0x000000dc0b0b7212 */ /* 0x080fe400078e3cff */
[----:B------:R-:W-:Y:S01]  /*2250*/  LOP3.LUT R7, R177, 0x38, R10, 0xf8, !PT ;  /* 0x00000038b1077812 */ /* 0x000fe200078ef80a */
[----:B------:R-:W-:Y:S01]  /*2260*/  IMAD.IADD R105, R99, 0x1, R103 ;  /* 0x0000000163697824 */ /* 0x000fe200078e0267 */
[----:B------:R-:W-:Y:S01]  /*2270*/  LOP3.LUT R3, R181, 0x18, R16, 0xf8, !PT ;  /* 0x00000018b5037812 */ /* 0x000fe200078ef810 */
[----:B------:R-:W-:Y:S01]  /*2280*/  IMAD.IADD R138, R138, 0x1, R11 ;  /* 0x000000018a8a7824 */ /* 0x000fe200078e020b */
[----:B------:R-:W-:Y:S01]  /*2290*/  SHF.R.S32.HI R8, RZ, 0x6, R8 ;  /* 0x00000006ff087819 */ /* 0x000fe20000011408 */
[----:B------:R-:W-:Y:S01]  /*22a0*/  IMAD.IADD R103, R103, 0x1, R97 ;  /* 0x0000000167677824 */ /* 0x000fe200078e0261 */
[----:B------:R-:W-:-:S02]  /*22b0*/  LOP3.LUT R7, R7, R220, RZ, 0x3c, !PT ;  /* 0x000000dc07077212 */ /* 0x000fc400078e3cff */
[----:B------:R-:W-:Y:S01]  /*22c0*/  LOP3.LUT R4, R3, R182, RZ, 0x3c, !PT ;  /* 0x000000b603047212 */ /* 0x000fe200078e3cff */
[----:B------:R-:W-:Y:S01]  /*22d0*/  IMAD R137, R8, 0x1800, R183 ;  /* 0x0000180008897824 */ /* 0x000fe200078e02b7 */
[----:B------:R-:W-:Y:S01]  /*22e0*/  ISETP.GE.AND P4, PT, R22, UR5, PT ;  /* 0x0000000516007c0c */ /* 0x000fe2000bf86270 */
[----:B------:R-:W-:Y:S01]  /*22f0*/  IMAD R134, R8, 0x1800, R184 ;  /* 0x0000180008867824 */ /* 0x000fe200078e02b8 */
[----:B------:R-:W-:Y:S01]  /*2300*/  LOP3.LUT R11, R177, 0x38, R12, 0xf8, !PT ;  /* 0x00000038b10b7812 */ /* 0x000fe200078ef80c */
[----:B------:R-:W-:Y:S01]  /*2310*/  IMAD.IADD R136, R136, 0x1, R7 ;  /* 0x0000000188887824 */ /* 0x000fe200078e0207 */
[----:B------:R-:W-:Y:S01]  /*2320*/  ISETP.GE.AND P0, PT, R160, UR4, PT ;  /* 0x00000004a0007c0c */ /* 0x000fe2000bf06270 */
[----:B------:R-:W-:Y:S01]  /*2330*/  IMAD.IADD R137, R137, 0x1, R0 ;  /* 0x0000000189897824 */ /* 0x000fe200078e0200 */
[----:B------:R-:W-:Y:S01]  /*2340*/  IADD3 R3, R183, R4, RZ ;  /* 0x00000004b7037210 */ /* 0x000fe20007ffe0ff */
[----:B------:R-:W-:Y:S01]  /*2350*/  IMAD R7, R95, 0x60, RZ ;  /* 0x000000605f077824 */ /* 0x000fe200078e02ff */
[----:B------:R-:W-:Y:S01]  /*2360*/  SEL R4, RZ, 0x8, P4 ;  /* 0x00000008ff047807 */ /* 0x000fe20002000000 */
[----:B------:R-:W-:Y:S01]  /*2370*/  IMAD R0, R13, R88, RZ ;  /* 0x000000580d007224 */ /* 0x000fe200078e02ff */
[----:B------:R-:W-:-:S02]  /*2380*/  LOP3.LUT R11, R11, R220, RZ, 0x3c, !PT ;  /* 0x000000dc0b0b7212 */ /* 0x000fc400078e3cff */
[C---:B------:R-:W-:Y:S01]  /*2390*/  SHF.L.U64.HI R106, R94.reuse, 0x6, R95 ;  /* 0x000000065e6a7819 */ /* 0x040fe2000001025f */
[----:B------:R-:W-:Y:S01]  /*23a0*/  IMAD.WIDE.U32 R94, R94, 0x60, RZ ;  /* 0x000000605e5e7825 */ /* 0x000fe200078e00ff */
[----:B------:R-:W-:Y:S02]  /*23b0*/  SEL R8, RZ, 0x20, P0 ;  /* 0x00000020ff087807 */ /* 0x000fe40000000000 */
[----:B------:R-:W-:Y:S01]  /*23c0*/  LOP3.LUT P5, RZ, R206, 0x4, RZ, 0xc0, !PT ;  /* 0x00000004ceff7812 */ /* 0x000fe200078ac0ff */
[----:B------:R-:W-:Y:S01]  /*23d0*/  IMAD R13, R141, R89, R0 ;  /* 0x000000598d0d7224 */ /* 0x000fe200078e0200 */
[----:B------:R-:W-:Y:S01]  /*23e0*/  MOV R127, 0x20 ;  /* 0x00000020007f7802 */ /* 0x000fe20000000f00 */
[----:B------:R-:W-:Y:S01]  /*23f0*/  IMAD.IADD R130, R95, 0x1, R7 ;  /* 0x000000015f827824 */ /* 0x000fe200078e0207 */
[----:B------:R-:W-:Y:S01]  /*2400*/  LOP3.LUT R20, R5, R4, RZ, 0xfc, !PT ;  /* 0x0000000405147212 */ /* 0x000fe200078efcff */
[----:B------:R-:W-:Y:S01]  /*2410*/  IMAD.IADD R102, R13, 0x1, R91 ;  /* 0x000000010d667824 */ /* 0x000fe200078e025b */
[----:B------:R-:W-:Y:S01]  /*2420*/  IADD3 R134, R134, R11, RZ ;  /* 0x0000000b86867210 */ /* 0x000fe20007ffe0ff */
[----:B------:R-:W-:Y:S01]  /*2430*/  IMAD R11, R89, 0x60, RZ ;  /* 0x00000060590b7824 */ /* 0x000fe200078e02ff */
[----:B------:R-:W-:-:S02]  /*2440*/  LOP3.LUT R4, R5, 0x1, RZ, 0xc0, !PT ;  /* 0x0000000105047812 */ /* 0x000fc400078ec0ff */
[C---:B------:R-:W-:Y:S01]  /*2450*/  SHF.L.U64.HI R108, R88.reuse, 0x6, R89 ;  /* 0x00000006586c7819 */ /* 0x040fe20000010259 */
[----:B------:R-:W-:Y:S01]  /*2460*/  IMAD.WIDE.U32 R88, R88, 0x60, RZ ;  /* 0x0000006058587825 */ /* 0x000fe200078e00ff */
[----:B------:R-:W-:Y:S02]  /*2470*/  SHF.R.S32.HI R118, RZ, 0x3, R6 ;  /* 0x00000003ff767819 */ /* 0x000fe40000011406 */
[----:B------:R-:W-:Y:S01]  /*2480*/  LOP3.LUT R5, R6, 0xfffffff8, RZ, 0xc0, !PT ;  /* 0xfffffff806057812 */ /* 0x000fe200078ec0ff */
[----:B------:R-:W-:Y:S01]  /*2490*/  IMAD.IADD R132, R89, 0x1, R11 ;  /* 0x0000000159847824 */ /* 0x000fe200078e020b */
[----:B------:R-:W-:Y:S02]  /*24a0*/  LOP3.LUT R87, R9, R8, RZ, 0xfc, !PT ;  /* 0x0000000809577212 */ /* 0x000fe400078efcff */
[----:B------:R-:W-:Y:S02]  /*24b0*/  SEL R127, R127, 0xffffffe0, !P5 ;  /* 0xffffffe07f7f7807 */ /* 0x000fe40006800000 */
[----:B------:R-:W-:-:S02]  /*24c0*/  LOP3.LUT R6, R10, 0xfffffff8, RZ, 0xc0, !PT ;  /* 0xfffffff80a067812 */ /* 0x000fc400078ec0ff */
[----:B------:R-:W-:Y:S02]  /*24d0*/  LOP3.LUT R7, R12, 0xfffffff8, RZ, 0xc0, !PT ;  /* 0xfffffff80c077812 */ /* 0x000fe400078ec0ff */
[----:B------:R-:W-:Y:S02]  /*24e0*/  IADD3 R129, R28, R27, RZ ;  /* 0x0000001b1c817210 */ /* 0x000fe40007ffe0ff */
[----:B------:R-:W-:Y:S02]  /*24f0*/  SHF.R.S32.HI R115, RZ, 0x3, R10 ;  /* 0x00000003ff737819 */ /* 0x000fe4000001140a */
[----:B------:R-:W-:Y:S02]  /*2500*/  LOP3.LUT R8, R9, 0x1, RZ, 0xc0, !PT ;  /* 0x0000000109087812 */ /* 0x000fe400078ec0ff */
[C---:B------:R-:W-:Y:S02]  /*2510*/  LOP3.LUT R9, R20.reuse, 0x2, RZ, 0xc0, !PT ;  /* 0x0000000214097812 */ /* 0x040fe400078ec0ff */
[----:B------:R-:W-:-:S02]  /*2520*/  LOP3.LUT R10, R20, 0x4, RZ, 0xc0, !PT ;  /* 0x00000004140a7812 */ /* 0x000fc400078ec0ff */
[C---:B------:R-:W-:Y:S02]  /*2530*/  LOP3.LUT R21, R87.reuse, 0x2, RZ, 0xc0, !PT ;  /* 0x0000000257157812 */ /* 0x040fe400078ec0ff */
[C---:B------:R-:W-:Y:S02]  /*2540*/  LOP3.LUT R27, R87.reuse, 0x4, RZ, 0xc0, !PT ;  /* 0x00000004571b7812 */ /* 0x040fe400078ec0ff */
[C---:B------:R-:W-:Y:S02]  /*2550*/  LOP3.LUT R101, R87.reuse, 0x8, RZ, 0xc0, !PT ;  /* 0x0000000857657812 */ /* 0x040fe400078ec0ff */
[----:B------:R-:W-:Y:S02]  /*2560*/  LOP3.LUT R100, R87, 0x10, RZ, 0xc0, !PT ;  /* 0x0000001057647812 */ /* 0x000fe400078ec0ff */
[----:B------:R-:W-:Y:S02]  /*2570*/  SHF.R.S32.HI R0, RZ, 0x1f, R26 ;  /* 0x0000001fff007819 */ /* 0x000fe4000001141a */
[----:B0-----:R-:W-:-:S02]  /*2580*/  LEA.HI R144, R144, 0x8, RZ, 0x19 ;  /* 0x0000000890907811 */ /* 0x001fc400078fc8ff */
[----:B------:R-:W-:Y:S02]  /*2590*/  IADD3 R133, R127, R3, RZ ;  /* 0x000000037f857210 */ /* 0x000fe40007ffe0ff */
[----:B------:R-:W-:Y:S02]  /*25a0*/  IADD3 R104, R93, R13, RZ ;  /* 0x0000000d5d687210 */ /* 0x000fe40007ffe0ff */
[----:B------:R-:W-:Y:S02]  /*25b0*/  SHF.R.S32.HI R114, RZ, 0x3, R12 ;  /* 0x00000003ff727819 */ /* 0x000fe4000001140c */
[----:B------:R-:W-:Y:S02]  /*25c0*/  LOP3.LUT R20, R20, 0x8, RZ, 0xc0, !PT ;  /* 0x0000000814147812 */ /* 0x000fe400078ec0ff */
[----:B------:R-:W-:Y:S02]  /*25d0*/  SHF.R.S32.HI R112, RZ, 0x1f, R5 ;  /* 0x0000001fff707819 */ /* 0x000fe40000011405 */
[----:B------:R-:W-:-:S02]  /*25e0*/  SHF.R.S32.HI R111, RZ, 0x1f, R6 ;  /* 0x0000001fff6f7819 */ /* 0x000fc40000011406 */
[----:B------:R-:W-:Y:S02]  /*25f0*/  SHF.R.S32.HI R110, RZ, 0x1f, R7 ;  /* 0x0000001fff6e7819 */ /* 0x000fe40000011407 */
[----:B------:R-:W-:Y:S02]  /*2600*/  LOP3.LUT R87, R87, 0x20, RZ, 0xc0, !PT ;  /* 0x0000002057577812 */ /* 0x000fe400078ec0ff */
[----:B----4-:R-:W-:-:S07]  /*2610*/  SHF.R.S32.HI R128, RZ, 0x1f, R24 ;  /* 0x0000001fff807819 */ /* 0x010fce0000011418 */
.L_x_2801:
[----:B0-----:R-:W0:Y:S01]  /*2620*/  LDC R81, c[0x0][0x430] ;  /* 0x00010c00ff517b82 */ /* 0x001e220000000800 */
[----:B------:R-:W-:Y:S01]  /*2630*/  VIADD R25, R25, 0xffffffff ;  /* 0xffffffff19197836 */ /* 0x000fe20000000000 */
[----:B------:R-:W-:-:S03]  /*2640*/  MOV R80, RZ ;  /* 0x000000ff00507202 */ /* 0x000fc60000000f00 */
[----:B------:R-:W-:-:S03]  /*2650*/  IMAD R12, R25, 0x60, R113 ;  /* 0x00000060190c7824 */ /* 0x000fc600078e0271 */
[----:B-1----:R-:W1:Y:S02]  /*2660*/  LDC R124, c[0x0][0x3f4] ;  /* 0x0000fd00ff7c7b82 */ /* 0x002e640000000800 */
[----:B------:R-:W-:Y:S02]  /*2670*/  ISETP.GE.AND P0, PT, R12, R2, PT ;  /* 0x000000020c00720c */ /* 0x000fe40003f06270 */
[----:B------:R-:W-:Y:S02]  /*2680*/  IADD3 R32, R129, R12, RZ ;  /* 0x0000000c81207210 */ /* 0x000fe40007ffe0ff */
[----:B------:R-:W-:-:S03]  /*2690*/  ISETP.GT.OR P0, PT, R113, 0x5f, P0 ;  /* 0x0000005f7100780c */ /* 0x000fc60000704670 */
[----:B------:R-:W-:Y:S01]  /*26a0*/  IMAD.MOV.U32 R28, RZ, RZ, R32 ;  /* 0x000000ffff1c7224 */ /* 0x000fe200078e0020 */
        /* <DEDUP_REMOVED lines=16> */
[----:B------:R-:W-:Y:S01]  /*27b0*/  IMAD R11, R19, 0x4800, R133 ;  /* 0x00004800130b7824 */ /* 0x000fe200078e0285 */
[----:B------:R-:W-:Y:S01]  /*27c0*/  ISETP.GT.AND P4, PT, R25, R126, PT ;  /* 0x0000007e1900720c */ /* 0x000fe20003f84270 */
[----:B------:R-:W-:Y:S01]  /*27d0*/  IMAD.MOV R14, RZ, RZ, -R28 ;  /* 0x000000ffff0e7224 */ /* 0x000fe200078e0a1c */
[----:B------:R-:W-:Y:S05]  /*27e0*/  YIELD ;  /* 0x0000000000007946 */ /* 0x000fea0003800000 */
[----:B------:R-:W-:Y:S01]  /*27f0*/  IMAD R29, R19, 0x4800, R3 ;  /* 0x00004800131d7824 */ /* 0x000fe200078e0203 */
[----:B------:R-:W-:Y:S01]  /*2800*/  BSSY B0, `(.L_x_2696) ;  /* 0x000079d000007945 */ /* 0x000fe20003800000 */
[----:B------:R-:W-:Y:S01]  /*2810*/  IMAD R81, R81, R14, R32 ;  /* 0x0000000e51517224 */ /* 0x000fe200078e0220 */
[----:B------:R-:W-:Y:S01]  /*2820*/  P2R R123, PR, RZ, 0x10 ;  /* 0x00000010ff7b7803 */ /* 0x000fe20000000000 */
[----:B------:R-:W-:Y:S01]  /*2830*/  IMAD R29, R29, 0x2, R122 ;  /* 0x000000021d1d7824 */ /* 0x000fe200078e027a */
[----:B------:R-:W-:Y:S01]  /*2840*/  LEA R28, R11, R122, 0x1 ;  /* 0x0000007a0b1c7211 */ /* 0x000fe200078e08ff */
[----:B0-----:R-:W-:Y:S06]  /*2850*/  @!P0 BRA `(.L_x_2697) ;  /* 0x0000007000808947 */ /* 0x001fec0003800000 */
[----:B------:R-:W-:Y:S01]  /*2860*/  SHF.R.S32.HI R82, RZ, 0x1f, R81 ;  /* 0x0000001fff527819 */ /* 0x000fe20000011451 */
[----:B------:R-:W-:Y:S01]  /*2870*/  ULDC.64 UR4, c[0x0][0x300] ;  /* 0x0000c00000047ab9 */ /* 0x000fe20000000a00 */
[----:B-----5:R-:W-:Y:S01]  /*2880*/  SHF.R.S32.HI R83, RZ, 0x1f, R80 ;  /* 0x0000001fff537819 */ /* 0x020fe20000011450 */
[C---:B------:R-:W-:Y:S01]  /*2890*/  IMAD.WIDE.U32 R12, R81.reuse, UR4, RZ ;  /* 0x00000004510c7c25 */ /* 0x040fe2000f8e00ff */
        /* <DEDUP_REMOVED lines=15> */
[C---:B------:R-:W-:Y:S02]  /*2990*/  IMAD R31, R11.reuse, R94, R14 ;  /* 0x0000005e0b1f7224 */ /* 0x040fe400078e020e */
[----:B------:R-:W-:Y:S02]  /*29a0*/  IMAD R33, R11, R88, R30 ;  /* 0x000000580b217224 */ /* 0x000fe400078e021e */
[C---:B------:R-:W-:Y:S02]  /*29b0*/  IMAD R11, R26.reuse, UR5, R15 ;  /* 0x000000051a0b7c24 */ /* 0x040fe4000f8e020f */
[----:B------:R-:W-:Y:S01]  /*29c0*/  IMAD.WIDE.U32 R116, R26, UR4, R12 ;  /* 0x000000041a747c25 */ /* 0x000fe2000f8e000c */
[----:B------:R-:W-:-:S03]  /*29d0*/  ULDC.64 UR4, c[0x0][0x2e8] ;  /* 0x0000ba0000047ab9 */ /* 0x000fc60000000a00 */
[----:B------:R-:W-:Y:S01]  /*29e0*/  IMAD R84, R25, -0x60, R2 ;  /* 0xffffffa019547824 */ /* 0x000fe200078e0202 */
[----:B------:R-:W-:Y:S01]  /*29f0*/  IADD3 R11, R117, R11, RZ ;  /* 0x0000000b750b7210 */ /* 0x000fe20007ffe0ff */
[-C--:B------:R-:W-:Y:S01]  /*2a00*/  IMAD.WIDE.U32 R14, R94, R25.reuse, RZ ;  /* 0x000000195e0e7225 */ /* 0x080fe200078e00ff */
[----:B------:R-:W-:Y:S02]  /*2a10*/  LEA R117, P4, R116, UR4, 0x1 ;  /* 0x0000000474757c11 */ /* 0x000fe4000f8808ff */
[----:B------:R-:W-:Y:S01]  /*2a20*/  VIMNMX R84, R84, 0x60, PT ;  /* 0x0000006054547848 */ /* 0x000fe20003fe0100 */
[----:B------:R-:W-:Y:S01]  /*2a30*/  IMAD.WIDE.U32 R12, R88, R25, RZ ;  /* 0x00000019580c7225 */ /* 0x000fe200078e00ff */
[----:B------:R-:W-:-:S03]  /*2a40*/  LEA.HI.X R116, R116, UR5, R11, 0x1, P4 ;  /* 0x0000000574747c11 */ /* 0x000fc6000a0f0c0b */
        /* <DEDUP_REMOVED lines=59> */
.L_x_2700:
[----:B------:R-:W-:Y:S05]  /*2e00*/  BSYNC B1 ;  /* 0x0000000000017941 */ /* 0x000fea0003800000 */
.L_x_2699:
        /* <DEDUP_REMOVED lines=56> */
.L_x_2702:
[----:B------:R-:W-:Y:S05]  /*3190*/  BSYNC B1 ;  /* 0x0000000000017941 */ /* 0x000fea0003800000 */
.L_x_2701:
        /* <DEDUP_REMOVED lines=10> */
[----:B------:R-:W-:Y:S01]  /*3240*/  PRMT R210, R14, 0x7610, R210 ;  /* 0x000076100ed27816 */ /* 0x000fe200000000d2 */
[----:B------:R-:W-:-:S05]  /*3250*/  IMAD.MOV.U32 R14, RZ, RZ, R61 ;  /* 0x000000ffff0e7224 */ /* 0x000fca00078e003d */
[----:B------:R-:W-:Y:S01]  /*3260*/  PRMT R158, R14, 0x5410, R13 ;  /* 0x000054100e9e7816 */ /* 0x000fe2000000000d */
[----:B------:R-:W-:Y:S02]  /*3270*/  IMAD.MOV.U32 R14, RZ, RZ, R68 ;  /* 0x000000ffff0e7224 */ /* 0x000fe400078e0044 */
[----:B------:R-:W-:-:S03]  /*3280*/  IMAD.MOV.U32 R13, RZ, RZ, R65 ;  /* 0x000000ffff0d7224 */ /* 0x000fc600078e0041 */
[----:B------:R-:W-:Y:S01]  /*3290*/  PRMT R210, R210, 0x5410, R14 ;  /* 0x00005410d2d27816 */ /* 0x000fe2000000000e */
[----:B------:R-:W-:Y:S01]  /*32a0*/  IMAD.MOV.U32 R14, RZ, RZ, R77 ;  /* 0x000000ffff0e7224 */ /* 0x000fe200078e004d */
        /* <DEDUP_REMOVED lines=9> */
[----:B------:R-:W-:Y:S02]  /*3340*/  UISETP.NE.AND UP0, UPT, UR4, 0x3, UPT ;  /* 0x000000030400788c */ /* 0x000fe4000bf05270 */
[----:B------:R-:W-:Y:S02]  /*3350*/  PRMT R159, R159, 0x5410, R13 ;  /* 0x000054109f9f7816 */ /* 0x000fe4000000000d */
[----:B------:R-:W-:Y:S01]  /*3360*/  PRMT R209, R11, 0x5410, R12 ;  /* 0x000054100bd17816 */ /* 0x000fe2000000000c */
[----:B------:R-:W-:Y:S01]  /*3370*/  IMAD.MOV.U32 R11, RZ, RZ, R56 ;  /* 0x000000ffff0b7224 */ /* 0x000fe200078e0038 */
[----:B------:R-:W-:-:S02]  /*3380*/  MOV R12, R57 ;  /* 0x00000039000c7202 */ /* 0x000fc40000000f00 */
[----:B------:R-:W-:Y:S02]  /*3390*/  MOV R13, R76 ;  /* 0x0000004c000d7202 */ /* 0x000fe40000000f00 */
[----:B------:R-:W-:Y:S02]  /*33a0*/  PRMT R156, R11, 0x5410, R12 ;  /* 0x000054100b9c7816 */ /* 0x000fe4000000000c */
[----:B------:R-:W-:Y:S02]  /*33b0*/  MOV R12, R64 ;  /* 0x00000040000c7202 */ /* 0x000fe40000000f00 */
[----:B------:R-:W-:Y:S02]  /*33c0*/  MOV R11, R69 ;  /* 0x00000045000b7202 */ /* 0x000fe40000000f00 */
[----:B------:R-:W-:Y:S01]  /*33d0*/  PRMT R207, R12, 0x7610, R207 ;  /* 0x000076100ccf7816 */ /* 0x000fe200000000cf */
[----:B------:R-:W-:Y:S01]  /*33e0*/  IMAD.MOV.U32 R12, RZ, RZ, R73 ;  /* 0x000000ffff0c7224 */ /* 0x000fe200078e0049 */
[----:B------:R-:W-:Y:S01]  /*33f0*/  PRMT R211, R11, 0x7610, R211 ;  /* 0x000076100bd37816 */ /* 0x000fe200000000d3 */
[----:B------:R-:W-:Y:S01]  /*3400*/  IMAD.MOV.U32 R11, RZ, RZ, R72 ;  /* 0x000000ffff0b7224 */ /* 0x000fe200078e0048 */
[----:B------:R-:W-:-:S02]  /*3410*/  PRMT R152, R152, 0x5410, R13 ;  /* 0x0000541098987816 */ /* 0x000fc4000000000d */
[----:B------:R-:W-:Y:S01]  /*3420*/  PRMT R212, R12, 0x5410, R14 ;  /* 0x000054100cd47816 */ /* 0x000fe2000000000e */
[----:B-----5:R-:W-:Y:S01]  /*3430*/  IMAD.MOV.U32 R12, RZ, RZ, R34 ;  /* 0x000000ffff0c7224 */ /* 0x020fe200078e0022 */
[----:B------:R-:W-:Y:S01]  /*3440*/  PRMT R211, R211, 0x5410, R11 ;  /* 0x00005410d3d37816 */ /* 0x000fe2000000000b */
[----:B------:R-:W-:Y:S01]  /*3450*/  IMAD.MOV.U32 R11, RZ, RZ, R35 ;  /* 0x000000ffff0b7224 */ /* 0x000fe200078e0023 */
[----:B------:R-:W-:Y:S01]  /*3460*/  MOV R13, R31 ;  /* 0x0000001f000d7202 */ /* 0x000fe20000000f00 */
[----:B------:R-:W-:Y:S01]  /*3470*/  IMAD.MOV.U32 R14, RZ, RZ, R30 ;  /* 0x000000ffff0e7224 */ /* 0x000fe200078e001e */
[----:B------:R-:W-:Y:S02]  /*3480*/  PLOP3.LUT P0, PT, PT, PT, UP0, 0x80, 0x0 ;  /* 0x000000000000781c */ /* 0x000fe40003f0f008 */
[----:B------:R-:W-:Y:S01]  /*3490*/  PRMT R121, R12, 0x5410, R11 ;  /* 0x000054100c797816 */ /* 0x000fe2000000000b */
[----:B------:R-:W-:Y:S01]  /*34a0*/  IMAD.MOV.U32 R12, RZ, RZ, R42 ;  /* 0x000000ffff0c7224 */ /* 0x000fe200078e002a */
[----:B------:R-:W-:-:S02]  /*34b0*/  MOV R11, R43 ;  /* 0x0000002b000b7202 */ /* 0x000fc40000000f00 */
[----:B------:R-:W-:Y:S01]  /*34c0*/  PRMT R79, R14, 0x5410, R13 ;  /* 0x000054100e4f7816 */ /* 0x000fe2000000000d */
[----:B------:R-:W-:Y:S01]  /*34d0*/  IMAD.MOV.U32 R13, RZ, RZ, R39 ;  /* 0x000000ffff0d7224 */ /* 0x000fe200078e0027 */
[----:B------:R-:W-:Y:S01]  /*34e0*/  PRMT R146, R12, 0x5410, R11 ;  /* 0x000054100c927816 */ /* 0x000fe2000000000b */
[----:B------:R-:W-:Y:S01]  /*34f0*/  IMAD.MOV.U32 R11, RZ, RZ, R51 ;  /* 0x000000ffff0b7224 */ /* 0x000fe200078e0033 */
[----:B------:R-:W-:Y:S02]  /*3500*/  MOV R12, R50 ;  /* 0x00000032000c7202 */ /* 0x000fe40000000f00 */
[----:B------:R-:W-:Y:S02]  /*3510*/  MOV R14, R38 ;  /* 0x00000026000e7202 */ /* 0x000fe40000000f00 */
[----:B------:R-:W-:Y:S01]  /*3520*/  PRMT R153, R12, 0x5410, R11 ;  /* 0x000054100c997816 */ /* 0x000fe2000000000b */
[----:B------:R-:W-:Y:S01]  /*3530*/  IMAD.MOV.U32 R12, RZ, RZ, R36 ;  /* 0x000000ffff0c7224 */ /* 0x000fe200078e0024 */
[----:B------:R-:W-:Y:S01]  /*3540*/  PRMT R135, R14, 0x5410, R13 ;  /* 0x000054100e877816 */ /* 0x000fe2000000000d */
[----:B------:R-:W-:-:S02]  /*3550*/  IMAD.MOV.U32 R11, RZ, RZ, R37 ;  /* 0x000000ffff0b7224 */ /* 0x000fc400078e0025 */
[----:B------:R-:W-:Y:S02]  /*3560*/  IMAD.MOV.U32 R14, RZ, RZ, R46 ;  /* 0x000000ffff0e7224 */ /* 0x000fe400078e002e */
        /* <DEDUP_REMOVED lines=8> */
[----:B------:R-:W-:-:S02]  /*35f0*/  MOV R11, R45 ;  /* 0x0000002d000b7202 */ /* 0x000fc40000000f00 */
[----:B------:R-:W-:Y:S02]  /*3600*/  MOV R13, R33 ;  /* 0x00000021000d7202 */ /* 0x000fe40000000f00 */
[----:B------:R-:W-:Y:S01]  /*3610*/  PRMT R147, R12, 0x5410, R11 ;  /* 0x000054100c937816 */ /* 0x000fe2000000000b */
[----:B------:R-:W-:Y:S01]  /*3620*/  IMAD.MOV.U32 R12, RZ, RZ, R48 ;  /* 0x000000ffff0c7224 */ /* 0x000fe200078e0030 */
[----:B------:R-:W-:Y:S01]  /*3630*/  PRMT R120, R14, 0x5410, R13 ;  /* 0x000054100e787816 */ /* 0x000fe2000000000d */
[----:B------:R-:W-:-:S05]  /*3640*/  IMAD.MOV.U32 R11, RZ, RZ, R49 ;  /* 0x000000ffff0b7224 */ /* 0x000fca00078e0031 */
[----:B------:R-:W-:Y:S01]  /*3650*/  PRMT R151, R12, 0x5410, R11 ;  /* 0x000054100c977816 */ /* 0x000fe2000000000b */
[----:B------:R-:W-:Y:S01]  /*3660*/  IMAD.MOV.U32 R11, RZ, RZ, R53 ;  /* 0x000000ffff0b7224 */ /* 0x000fe200078e0035 */
[----:B------:R-:W-:-:S04]  /*3670*/  MOV R12, R52 ;  /* 0x00000034000c7202 */ /* 0x000fc80000000f00 */
[----:B------:R-:W-:Y:S01]  /*3680*/  PRMT R154, R12, 0x5410, R11 ;  /* 0x000054100c9a7816 */ /* 0x000fe2000000000b */
[----:B------:R-:W-:Y:S06]  /*3690*/  @!P0 BRA `(.L_x_2703) ;  /* 0x0000000000048947 */ /* 0x000fec0003800000 */
[----:B------:R-:W-:Y:S01]  /*36a0*/  BPT.TRAP 0x1 ;  /* 0x000000040000795c */ /* 0x000fe20000300000 */
.L_x_2703:
[----:B------:R-:W-:Y:S01]  /*36b0*/  IMAD R85, R19, 0x8, R18 ;  /* 0x0000000813557824 */ /* 0x000fe200078e0212 */
[----:B------:R-:W-:Y:S01]  /*36c0*/  SHF.L.U32 R86, R171, 0x1f, RZ ;  /* 0x0000001fab567819 */ /* 0x000fe200000006ff */
[----:B------:R-:W-:Y:S03]  /*36d0*/  BSSY B1, `(.L_x_2704) ;  /* 0x0000003000017945 */ /* 0x000fe60003800000 */
[----:B------:R-:W0:Y:S02]  /*36e0*/  SYNCS.PHASECHK.TRANS64.TRYWAIT P6, [R85+URZ+0x2a890], R86 ;  /* 0x02a89056550075a7 */ /* 0x000e2400080c017f */
[----:B0-----:R-:W-:Y:S05]  /*36f0*/  @!P6 BRA `(.L_x_2705) ;  /* 0x000001e8009ce947 */ /* 0x001fea0003800000 */
.L_x_3046:
[----:B------:R-:W-:Y:S05]  /*3700*/  BSYNC B1 ;  /* 0x0000000000017941 */ /* 0x000fea0003800000 */
.L_x_2704:
[----:B------:R-:W-:-:S03]  /*3710*/  UMOV UR4, 0xffffffff ;  /* 0xffffffff00047882 */ /* 0x000fc60000000000 */
[----:B------:R-:W-:Y:S05]  /*3720*/  BRA.DIV UR4, `(.L_x_2706) ;  /* 0x000001ea04a47947 */ /* 0x000fea000b800000 */
[----:B------:R1:W2:Y:S04]  /*3730*/  SHFL.IDX PT, R78, R116, RZ, 0x1c1f ;  /* 0x001c1fff744e7589 */ /* 0x0002a800000e0000 */
[----:B------:R1:W3:Y:S02]  /*3740*/  SHFL.IDX PT, R11, R117, RZ, 0x1c1f ;  /* 0x001c1fff750b7589 */ /* 0x0002e400000e0000 */
.L_x_3050:
        /* <DEDUP_REMOVED lines=9> */
[----:B------:R-:W-:Y:S02]  /*37e0*/  SHF.R.U64 R149, R76, 0x10, R77 ;  /* 0x000000104c957819 */ /* 0x000fe4000000124d */
        /* <DEDUP_REMOVED lines=22> */
[----:B------:R-:W-:Y:S02]  /*3950*/  HADD2.F32 R76, -RZ, R152.H1_H1 ;  /* 0x30000098ff4c7230 */ /* 0x000fe40000004100 */
[----:B------:R-:W-:Y:S01]  /*3960*/  FFMA.FTZ R13, R13, R75, R15 ;  /* 0x0000004b0d0d7223 */ /* 0x000fe2000001000f */
[----:B------:R-:W-:Y:S01]  /*3970*/  MOV R75, R14 ;  /* 0x0000000e004b7202 */ /* 0x000fe20000000f00 */
[--C-:B------:R-:W-:Y:S02]  /*3980*/  HADD2.F32 R14, -RZ, R74.reuse.H1_H1 ;  /* 0x3000004aff0e7230 */ /* 0x100fe40000004100 */
[----:B------:R-:W-:-:S02]  /*3990*/  HADD2.F32 R15, -RZ, R74.H0_H0 ;  /* 0x2000004aff0f7230 */ /* 0x000fc40000004100 */
[----:B------:R-:W-:Y:S02]  /*39a0*/  HADD2.F32 R74, -RZ, R152.H0_H0 ;  /* 0x20000098ff4a7230 */ /* 0x000fe40000004100 */
[-C--:B------:R-:W-:Y:S01]  /*39b0*/  FMUL.FTZ R77, R14, R76.reuse ;  /* 0x0000004c0e4d7220 */ /* 0x080fe20000410000 */
[----:B------:R-:W-:Y:S02]  /*39c0*/  HADD2.F32 R152, -RZ, R212.H1_H1 ;  /* 0x300000d4ff987230 */ /* 0x000fe40000004100 */
[C---:B------:R-:W-:Y:S01]  /*39d0*/  FMUL.FTZ R76, R15.reuse, R76 ;  /* 0x0000004c0f4c7220 */ /* 0x040fe20000410000 */
[----:B------:R-:W-:-:S03]  /*39e0*/  FFMA.FTZ R15, R15, R74, -R77 ;  /* 0x0000004a0f0f7223 */ /* 0x000fc6000001084d */
[----:B------:R-:W-:Y:S01]  /*39f0*/  FFMA.FTZ R14, R14, R74, R76 ;  /* 0x0000004a0e0e7223 */ /* 0x000fe2000001004c */
[--C-:B------:R-:W-:Y:S02]  /*3a00*/  HADD2.F32 R74, -RZ, R75.reuse.H1_H1 ;  /* 0x3000004bff4a7230 */ /* 0x100fe40000004100 */
[----:B------:R-:W-:Y:S02]  /*3a10*/  HADD2.F32 R76, -RZ, R75.H0_H0 ;  /* 0x2000004bff4c7230 */ /* 0x000fe40000004100 */
[----:B------:R-:W-:Y:S02]  /*3a20*/  HADD2.F32 R75, -RZ, R210.H0_H0 ;  /* 0x200000d2ff4b7230 */ /* 0x000fe40000004100 */
[-C--:B------:R-:W-:Y:S01]  /*3a30*/  FMUL.FTZ R77, R74, R152.reuse ;  /* 0x000000984a4d7220 */ /* 0x080fe20000410000 */
[----:B------:R-:W-:Y:S01]  /*3a40*/  F2FP.F16.F32.PACK_AB R14, R14, R15 ;  /* 0x0000000f0e0e723e */ /* 0x000fe200000000ff */
[C---:B------:R-:W-:Y:S02]  /*3a50*/  FMUL.FTZ R152, R76.reuse, R152 ;  /* 0x000000984c987220 */ /* 0x040fe40000410000 */
[----:B------:R-:W-:-:S02]  /*3a60*/  FFMA.FTZ R77, R76, R75, -R77 ;  /* 0x0000004b4c4d7223 */ /* 0x000fc4000001084d */
[----:B------:R-:W-:Y:S01]  /*3a70*/  FFMA.FTZ R152, R74, R75, R152 ;  /* 0x0000004b4a987223 */ /* 0x000fe20000010098 */
[----:B------:R-:W-:Y:S01]  /*3a80*/  F2FP.F16.F32.PACK_AB R74, R13, R12 ;  /* 0x0000000c0d4a723e */ /* 0x000fe200000000ff */
[----:B------:R-:W-:Y:S02]  /*3a90*/  IMAD.MOV.U32 R12, RZ, RZ, R14 ;  /* 0x000000ffff0c7224 */ /* 0x000fe400078e000e */
[----:B------:R-:W-:Y:S01]  /*3aa0*/  IMAD.MOV.U32 R13, RZ, RZ, R149 ;  /* 0x000000ffff0d7224 */ /* 0x000fe200078e0095 */
[----:B------:R-:W-:Y:S01]  /*3ab0*/  F2FP.F16.F32.PACK_AB R77, R152, R77 ;  /* 0x0000004d984d723e */ /* 0x000fe200000000ff */
[----:B------:R-:W-:-:S03]  /*3ac0*/  IMAD.MOV.U32 R15, RZ, RZ, R74 ;  /* 0x000000ffff0f7224 */ /* 0x000fc600078e004a */
[----:B------:R-:W-:-:S07]  /*3ad0*/  MOV R14, R77 ;  /* 0x0000004d000e7202 */ /* 0x000fce0000000f00 */
.L_x_2712:
[----:B------:R-:W-:Y:S05]  /*3ae0*/  BSYNC B3 ;  /* 0x0000000000037941 */ /* 0x000fea0003800000 */
.L_x_2711:
[----:B---3--:R-:W-:-:S04]  /*3af0*/  LEA R74, P4, R16, R11, 0x1 ;  /* 0x0000000b104a7211 */ /* 0x008fc800078808ff */
[----:B--2---:R-:W-:-:S05]  /*3b00*/  LEA.HI.X R75, R16, R78, R17, 0x1, P4 ;  /* 0x0000004e104b7211 */ /* 0x004fca00020f0c11 */
[----:B0-----:R4:W-:Y:S04]  /*3b10*/  ST.E.128 desc[UR60][R74.64], R12 ;  /* 0x0000000c4a007985 */ /* 0x0019e8000c101d3c */
.L_x_2710:
[----:B------:R-:W-:Y:S05]  /*3b20*/  BSYNC B2 ;  /* 0x0000000000027941 */ /* 0x000fea0003800000 */
.L_x_2709:
        /* <DEDUP_REMOVED lines=55> */
.L_x_2716:
[----:B------:R-:W-:Y:S05]  /*3ea0*/  BSYNC B3 ;  /* 0x0000000000037941 */ /* 0x000fea0003800000 */
.L_x_2715:
[----:B--2---:R-:W-:Y:S01]  /*3eb0*/  MOV R71, R78 ;  /* 0x0000004e00477202 */ /* 0x004fe20000000f00 */
[----:B------:R-:W-:Y:S02]  /*3ec0*/  IMAD.SHL.U32 R72, R166, 0x8, RZ ;  /* 0x00000008a6487824 */ /* 0x000fe400078e00ff */
[----:B---3--:R-:W-:-:S04]  /*3ed0*/  IMAD.MOV.U32 R70, RZ, RZ, R11 ;  /* 0x000000ffff467224 */ /* 0x008fc800078e000b */
[----:B------:R-:W-:-:S05]  /*3ee0*/  IMAD.WIDE R70, R72, 0x2, R70 ;  /* 0x0000000248467825 */ /* 0x000fca00078e0246 */
[----:B0-----:R0:W-:Y:S02]  /*3ef0*/  ST.E.128 desc[UR60][R70.64], R12 ;  /* 0x0000000c46007985 */ /* 0x0011e4000c101d3c */
.L_x_2714:
[----:B------:R-:W-:Y:S05]  /*3f00*/  BSYNC B2 ;  /* 0x0000000000027941 */ /* 0x000fea0003800000 */
.L_x_2713:
[----:B------:R-:W-:Y:S01]  /*3f10*/  ISETP.NE.AND P4, PT, R27, RZ, PT ;  /* 0x000000ff1b00720c */ /* 0x000fe20003f85270 */
[----:B------:R-:W-:-:S12]  /*3f20*/  BSSY B2, `(.L_x_2717) ;  /* 0x000003b000027945 */ /* 0x000fd80003800000 */
[----:B------:R-:W-:Y:S05]  /*3f30*/  @!P4 BRA `(.L_x_2718) ;  /* 0x0000000000e4c947 */ /* 0x000fea0003800000 */
[----:B0---4-:R0:W4:Y:S01]  /*3f40*/  LDS.128 R12, [R29+0x3000] ;  /* 0x003000001d0c7984 */ /* 0x0111220000000c00 */
[----:B------:R-:W-:Y:S01]  /*3f50*/  ISETP.GE.AND P4, PT, R173, R124, PT ;  /* 0x0000007cad00720c */ /* 0x000fe20003f86270 */
[----:B------:R-:W-:Y:S01]  /*3f60*/  IMAD.SHL.U32 R72, R167, 0x8, RZ ;  /* 0x00000008a7487824 */ /* 0x000fe200078e00ff */
[----:B--2---:R-:W-:Y:S01]  /*3f70*/  MOV R71, R78 ;  /* 0x0000004e00477202 */ /* 0x004fe20000000f00 */
[----:B---3--:R-:W-:Y:S01]  /*3f80*/  IMAD.MOV.U32 R70, RZ, RZ, R11 ;  /* 0x000000ffff467224 */ /* 0x008fe200078e000b */
[----:B------:R-:W-:Y:S03]  /*3f90*/  BSSY B3, `(.L_x_2719) ;  /* 0x0000032000037945 */ /* 0x000fe60003800000 */
[----:B------:R-:W-:-:S06]  /*3fa0*/  IMAD.WIDE R70, R72, 0x2, R70 ;  /* 0x0000000248467825 */ /* 0x000fcc00078e0246 */
        /* <DEDUP_REMOVED lines=24> */
[----:B------:R-:W-:Y:S02]  /*4130*/  HADD2.F32 R68, -RZ, R66.H0_H0 ;  /* 0x20000042ff447230 */ /* 0x000fe40000004100 */
        /* <DEDUP_REMOVED lines=8> */
[----:B------:R-:W-:Y:S02]  /*41c0*/  HADD2.F32 R68, -RZ, R211.H0_H0 ;  /* 0x200000d3ff447230 */ /* 0x000fe40000004100 */
[--C-:B------:R-:W-:Y:S02]  /*41d0*/  HADD2.F32 R67, -RZ, R14.reuse.H1_H1 ;  /* 0x3000000eff437230 */ /* 0x100fe40000004100 */
[----:B------:R-:W-:Y:S01]  /*41e0*/  HADD2.F32 R69, -RZ, R14.H0_H0 ;  /* 0x2000000eff457230 */ /* 0x000fe20000004100 */
[----:B------:R-:W-:Y:S01]  /*41f0*/  F2FP.F16.F32.PACK_AB R15, R66, R15 ;  /* 0x0000000f420f723e */ /* 0x000fe200000000ff */
[----:B------:R-:W-:Y:S02]  /*4200*/  HADD2.F32 R14, -RZ, R208.H1_H1 ;  /* 0x300000d0ff0e7230 */ /* 0x000fe40000004100 */
        /* <DEDUP_REMOVED lines=10> */
.L_x_2720:
[----:B------:R-:W-:Y:S05]  /*42b0*/  BSYNC B3 ;  /* 0x0000000000037941 */ /* 0x000fea0003800000 */
.L_x_2719:
[----:B----4-:R0:W-:Y:S02]  /*42c0*/  ST.E.128 desc[UR60][R70.64], R12 ;  /* 0x0000000c46007985 */ /* 0x0101e4000c101d3c */
.L_x_2718:
[----:B------:R-:W-:Y:S05]  /*42d0*/  BSYNC B2 ;  /* 0x0000000000027941 */ /* 0x000fea0003800000 */
.L_x_2717:
        /* <DEDUP_REMOVED lines=10> */
[--C-:B----4-:R-:W-:Y:S01]  /*4380*/  HADD2.F32 R69, -RZ, R15.reuse.H0_H0 ;  /* 0x2000000fff457230 */ /* 0x110fe20000004100 */
[----:B------:R-:W-:Y:S02]  /*4390*/  SHF.R.U64 R64, R64, 0x10, R65 ;  /* 0x0000001040407819 */ /* 0x000fe40000001241 */
[----:B------:R-:W-:Y:S01]  /*43a0*/  SHF.R.U32.HI R62, RZ, 0x10, R63 ;  /* 0x00000010ff3e7819 */ /* 0x000fe2000001163f */
[----:B------:R-:W-:Y:S01]  /*43b0*/  IMAD.MOV.U32 R63, RZ, RZ, R13 ;  /* 0x000000ffff3f7224 */ /* 0x000fe200078e000d */
[----:B------:R-:W-:Y:S01]  /*43c0*/  SHF.R.U32.HI R65, RZ, 0x10, R65 ;  /* 0x00000010ff417819 */ /* 0x000fe20000011641 */
[----:B------:R-:W-:Y:S01]  /*43d0*/  HADD2.F32 R71, -RZ, R64.H0_H0 ;  /* 0x20000040ff477230 */ /* 0x000fe20000004100 */
[----:B------:R-:W-:Y:S01]  /*43e0*/  MOV R13, R14 ;  /* 0x0000000e000d7202 */ /* 0x000fe20000000f00 */
[----:B------:R-:W-:Y:S02]  /*43f0*/  HADD2.F32 R64, -RZ, R15.H1_H1 ;  /* 0x3000000fff407230 */ /* 0x000fe40000004100 */
[----:B------:R-:W-:-:S02]  /*4400*/  HADD2.F32 R14, -RZ, R65.H0_H0 ;  /* 0x20000041ff0e7230 */ /* 0x000fc40000004100 */
[--C-:B------:R-:W-:Y:S02]  /*4410*/  HADD2.F32 R65, -RZ, R63.reuse.H1_H1 ;  /* 0x3000003fff417230 */ /* 0x100fe40000004100 */
[----:B------:R-:W-:Y:S02]  /*4420*/  HADD2.F32 R70, -RZ, R63.H0_H0 ;  /* 0x2000003fff467230 */ /* 0x000fe40000004100 */
[----:B------:R-:W-:Y:S02]  /*4430*/  HADD2.F32 R68, -RZ, R68.H0_H0 ;  /* 0x20000044ff447230 */ /* 0x000fe40000004100 */
[-C--:B------:R-:W-:Y:S01]  /*4440*/  FMUL.FTZ R15, R65, R71.reuse ;  /* 0x00000047410f7220 */ /* 0x080fe20000410000 */
[----:B------:R-:W-:Y:S02]  /*4450*/  HADD2.F32 R63, -RZ, R62.H0_H0 ;  /* 0x2000003eff3f7230 */ /* 0x000fe40000004100 */
[----:B------:R-:W-:Y:S01]  /*4460*/  FMUL.FTZ R72, R70, R71 ;  /* 0x0000004746487220 */ /* 0x000fe20000410000 */
[-C--:B------:R-:W-:Y:S01]  /*4470*/  FMUL.FTZ R62, R64, R14.reuse ;  /* 0x0000000e403e7220 */ /* 0x080fe20000410000 */
[----:B------:R-:W-:Y:S01]  /*4480*/  FMUL.FTZ R71, R69, R14 ;  /* 0x0000000e45477220 */ /* 0x000fe20000410000 */
[-C--:B------:R-:W-:Y:S01]  /*4490*/  FFMA.FTZ R14, R70, R68.reuse, -R15 ;  /* 0x00000044460e7223 */ /* 0x080fe2000001080f */
[----:B------:R-:W-:Y:S01]  /*44a0*/  FFMA.FTZ R15, R65, R68, R72 ;  /* 0x00000044410f7223 */ /* 0x000fe20000010048 */
[----:B------:R-:W-:Y:S01]  /*44b0*/  FFMA.FTZ R62, R69, R63, -R62 ;  /* 0x0000003f453e7223 */ /* 0x000fe2000001083e */
[----:B------:R-:W-:-:S02]  /*44c0*/  HADD2.F32 R65, -RZ, R207.H0_H0 ;  /* 0x200000cfff417230 */ /* 0x000fc40000004100 */
[----:B------:R-:W-:Y:S01]  /*44d0*/  FFMA.FTZ R64, R64, R63, R71 ;  /* 0x0000003f40407223 */ /* 0x000fe20000010047 */
[--C-:B------:R-:W-:Y:S01]  /*44e0*/  HADD2.F32 R69, -RZ, R12.reuse.H1_H1 ;  /* 0x3000000cff457230 */ /* 0x100fe20000004100 */
[----:B------:R-:W-:Y:S01]  /*44f0*/  F2FP.F16.F32.PACK_AB R14, R15, R14 ;  /* 0x0000000e0f0e723e */ /* 0x000fe200000000ff */
[----:B------:R-:W-:Y:S02]  /*4500*/  HADD2.F32 R70, -RZ, R12.H0_H0 ;  /* 0x2000000cff467230 */ /* 0x000fe40000004100 */
[----:B------:R-:W-:Y:S01]  /*4510*/  HADD2.F32 R63, -RZ, R159.H1_H1 ;  /* 0x3000009fff3f7230 */ /* 0x000fe20000004100 */
[----:B------:R-:W-:Y:S01]  /*4520*/  F2FP.F16.F32.PACK_AB R62, R64, R62 ;  /* 0x0000003e403e723e */ /* 0x000fe200000000ff */
[--C-:B------:R-:W-:Y:S02]  /*4530*/  HADD2.F32 R12, -RZ, R13.reuse.H1_H1 ;  /* 0x3000000dff0c7230 */ /* 0x100fe40000004100 */
[----:B------:R-:W-:Y:S01]  /*4540*/  FMUL.FTZ R73, R70, R65 ;  /* 0x0000004146497220 */ /* 0x000fe20000410000 */
[----:B------:R-:W-:-:S02]  /*4550*/  HADD2.F32 R72, -RZ, R13.H0_H0 ;  /* 0x2000000dff487230 */ /* 0x000fc40000004100 */
[C---:B------:R-:W-:Y:S01]  /*4560*/  FMUL.FTZ R13, R69.reuse, R65 ;  /* 0x00000041450d7220 */ /* 0x040fe20000410000 */
[----:B------:R-:W-:Y:S02]  /*4570*/  HADD2.F32 R68, -RZ, R207.H1_H1 ;  /* 0x300000cfff447230 */ /* 0x000fe40000004100 */
[-C--:B------:R-:W-:Y:S01]  /*4580*/  FMUL.FTZ R65, R12, R63.reuse ;  /* 0x0000003f0c417220 */ /* 0x080fe20000410000 */
[----:B------:R-:W-:Y:S02]  /*4590*/  HADD2.F32 R71, -RZ, R159.H0_H0 ;  /* 0x2000009fff477230 */ /* 0x000fe40000004100 */
[----:B------:R-:W-:Y:S01]  /*45a0*/  FMUL.FTZ R63, R72, R63 ;  /* 0x0000003f483f7220 */ /* 0x000fe20000410000 */
[----:B------:R-:W-:Y:S02]  /*45b0*/  IMAD.MOV.U32 R15, RZ, RZ, R62 ;  /* 0x000000ffff0f7224 */ /* 0x000fe400078e003e */
[-C--:B------:R-:W-:Y:S01]  /*45c0*/  FFMA.FTZ R13, R70, R68.reuse, -R13 ;  /* 0x00000044460d7223 */ /* 0x080fe2000001080d */
[----:B------:R-:W-:Y:S01]  /*45d0*/  FFMA.FTZ R73, R69, R68, R73 ;  /* 0x0000004445497223 */ /* 0x000fe20000010049 */
[-C--:B------:R-:W-:Y:S01]  /*45e0*/  FFMA.FTZ R65, R72, R71.reuse, -R65 ;  /* 0x0000004748417223 */ /* 0x080fe20000010841 */
[----:B------:R-:W-:-:S03]  /*45f0*/  FFMA.FTZ R63, R12, R71, R63 ;  /* 0x000000470c3f7223 */ /* 0x000fc6000001003f */
[----:B------:R-:W-:Y:S02]  /*4600*/  F2FP.F16.F32.PACK_AB R13, R73, R13 ;  /* 0x0000000d490d723e */ /* 0x000fe400000000ff */
[----:B------:R-:W-:-:S03]  /*4610*/  F2FP.F16.F32.PACK_AB R63, R63, R65 ;  /* 0x000000413f3f723e */ /* 0x000fc600000000ff */
[----:B------:R-:W-:Y:S02]  /*4620*/  IMAD.MOV.U32 R12, RZ, RZ, R13 ;  /* 0x000000ffff0c7224 */ /* 0x000fe400078e000d */
[----:B------:R-:W-:Y:S01]  /*4630*/  IMAD.MOV.U32 R13, RZ, RZ, R14 ;  /* 0x000000ffff0d7224 */ /* 0x000fe200078e000e */
[----:B------:R-:W-:-:S07]  /*4640*/  MOV R14, R63 ;  /* 0x0000003f000e7202 */ /* 0x000fce0000000f00 */
.L_x_2724:
[----:B------:R-:W-:Y:S05]  /*4650*/  BSYNC B3 ;  /* 0x0000000000037941 */ /* 0x000fea0003800000 */
.L_x_2723:
[----:B----4-:R0:W-:Y:S02]  /*4660*/  ST.E.128 desc[UR60][R66.64], R12 ;  /* 0x0000000c42007985 */ /* 0x0101e4000c101d3c */
.L_x_2722:
[----:B------:R-:W-:Y:S05]  /*4670*/  BSYNC B2 ;  /* 0x0000000000027941 */ /* 0x000fea0003800000 */
.L_x_2721:
        /* <DEDUP_REMOVED lines=50> */
.L_x_2728:
[----:B------:R-:W-:Y:S05]  /*49a0*/  BSYNC B3 ;  /* 0x0000000000037941 */ /* 0x000fea0003800000 */
.L_x_2727:
[----:B----4-:R0:W-:Y:S02]  /*49b0*/  ST.E.128 desc[UR60][R62.64], R12 ;  /* 0x0000000c3e007985 */ /* 0x0101e4000c101d3c */
.L_x_2726:
[----:B------:R-:W-:Y:S05]  /*49c0*/  BSYNC B2 ;  /* 0x0000000000027941 */ /* 0x000fea0003800000 */
.L_x_2725:
        /* <DEDUP_REMOVED lines=8> */
[----:B------:R-:W-:Y:S02]  /*4a50*/  SHF.R.U64 R11, R54, 0x10, R55 ;  /* 0x00000010360b7819 */ /* 0x000fe40000001237 */
[----:B------:R-:W-:Y:S02]  /*4a60*/  SHF.R.U64 R60, R56, 0x10, R57 ;  /* 0x00000010383c7819 */ /* 0x000fe40000001239 */
[----:B------:R-:W-:Y:S01]  /*4a70*/  SHF.R.U32.HI R54, RZ, 0x10, R55 ;  /* 0x00000010ff367819 */ /* 0x000fe20000011637 */
[----:B------:R-:W-:Y:S01]  /*4a80*/  HADD2.F32 R56, -RZ, R11.H0_H0 ;  /* 0x2000000bff387230 */ /* 0x000fe20000004100 */
[----:B------:R-:W-:Y:S01]  /*4a90*/  SHF.R.U32.HI R57, RZ, 0x10, R57 ;  /* 0x00000010ff397819 */ /* 0x000fe20000011639 */
[----:B------:R-:W-:Y:S01]  /*4aa0*/  HADD2.F32 R62, -RZ, R60.H0_H0 ;  /* 0x2000003cff3e7230 */ /* 0x000fe20000004100 */
[----:B----4-:R-:W-:Y:S01]  /*4ab0*/  MOV R55, R13 ;  /* 0x0000000d00377202 */ /* 0x010fe20000000f00 */
        /* <DEDUP_REMOVED lines=12> */
[-C--:B------:R-:W-:Y:S01]  /*4b80*/  FFMA.FTZ R55, R55, R54.reuse, -R62 ;  /* 0x0000003637377223 */ /* 0x080fe2000001083e */
[----:B------:R-:W-:Y:S01]  /*4b90*/  FFMA.FTZ R54, R11, R54, R60 ;  /* 0x000000360b367223 */ /* 0x000fe2000001003c */
[----:B------:R-:W-:-:S02]  /*4ba0*/  HADD2.F32 R13, -RZ, R156.H0_H0 ;  /* 0x2000009cff0d7230 */ /* 0x000fc40000004100 */
[--C-:B------:R-:W-:Y:S02]  /*4bb0*/  HADD2.F32 R60, -RZ, R12.reuse.H1_H1 ;  /* 0x3000000cff3c7230 */ /* 0x100fe40000004100 */
        /* <DEDUP_REMOVED lines=14> */
[----:B------:R-:W-:Y:S01]  /*4ca0*/  F2FP.F16.F32.PACK_AB R15, R54, R55 ;  /* 0x00000037360f723e */ /* 0x000fe200000000ff */
[----:B------:R-:W-:Y:S01]  /*4cb0*/  FFMA.FTZ R12, R12, R155, R57 ;  /* 0x0000009b0c0c7223 */ /* 0x000fe20000010039 */
[----:B------:R-:W-:-:S04]  /*4cc0*/  F2FP.F16.F32.PACK_AB R60, R60, R61 ;  /* 0x0000003d3c3c723e */ /* 0x000fc800000000ff */
[----:B------:R-:W-:Y:S01]  /*4cd0*/  F2FP.F16.F32.PACK_AB R14, R12, R63 ;  /* 0x0000003f0c0e723e */ /* 0x000fe200000000ff */
[----:B------:R-:W-:-:S07]  /*4ce0*/  IMAD.MOV.U32 R12, RZ, RZ, R60 ;  /* 0x000000ffff0c7224 */ /* 0x000fce00078e003c */
.L_x_2730:
[----:B------:R-:W-:Y:S05]  /*4cf0*/  BSYNC B2 ;  /* 0x0000000000027941 */ /* 0x000fea0003800000 */
.L_x_2729:
[----:B----4-:R0:W-:Y:S02]  /*4d00*/  ST.E.128 desc[UR60][R58.64], R12 ;  /* 0x0000000c3a007985 */ /* 0x0101e4000c101d3c */
.L_x_2708:
[----:B------:R-:W-:Y:S05]  /*4d10*/  BSYNC B1 ;  /* 0x0000000000017941 */ /* 0x000fea0003800000 */
.L_x_2707:
[----:B------:R-:W-:-:S03]  /*4d20*/  UMOV UR4, 0xffffffff ;  /* 0xffffffff00047882 */ /* 0x000fc60000000000 */
[----:B------:R-:W-:Y:S05]  /*4d30*/  BRA.DIV UR4, `(.L_x_2731) ;  /* 0x000001d6046c7947 */ /* 0x000fea000b800000 */
[----:B-1----:R-:W1:Y:S04]  /*4d40*/  SHFL.IDX PT, R116, R116, 0x1, 0x1c1f ;  /* 0x003c1f0074747f89 */ /* 0x002e6800000e0000 */
[----:B------:R-:W0:Y:S02]  /*4d50*/  SHFL.IDX PT, R117, R117, 0x1, 0x1c1f ;  /* 0x003c1f0075757f89 */ /* 0x000e2400000e0000 */
.L_x_3054:
        /* <DEDUP_REMOVED lines=10> */
[----:B------:R-:W-:Y:S02]  /*4e00*/  SHF.R.U64 R50, R50, 0x10, R51 ;  /* 0x0000001032327819 */ /* 0x000fe40000001233 */
[--C-:B---3--:R-:W-:Y:S01]  /*4e10*/  SHF.R.U64 R11, R52, 0x10, R53.reuse ;  /* 0x00000010340b7819 */ /* 0x108fe20000001235 */
[----:B----4-:R-:W-:Y:S01]  /*4e20*/  HADD2.F32 R52, -RZ, R15.H1_H1 ;  /* 0x3000000fff347230 */ /* 0x010fe20000004100 */
[----:B------:R-:W-:Y:S02]  /*4e30*/  SHF.R.U32.HI R56, RZ, 0x10, R53 ;  /* 0x00000010ff387819 */ /* 0x000fe40000011635 */
[----:B------:R-:W-:Y:S01]  /*4e40*/  SHF.R.U32.HI R57, RZ, 0x10, R51 ;  /* 0x00000010ff397819 */ /* 0x000fe20000011633 */
[----:B------:R-:W-:Y:S02]  /*4e50*/  HADD2.F32 R51, -RZ, R50.H0_H0 ;  /* 0x20000032ff337230 */ /* 0x000fe40000004100 */
[----:B------:R-:W-:Y:S02]  /*4e60*/  HADD2.F32 R53, -RZ, R11.H0_H0 ;  /* 0x2000000bff357230 */ /* 0x000fe40000004100 */
[----:B------:R-:W-:-:S02]  /*4e70*/  HADD2.F32 R50, -RZ, R13.H1_H1 ;  /* 0x3000000dff327230 */ /* 0x000fc40000004100 */
[----:B------:R-:W-:Y:S02]  /*4e80*/  HADD2.F32 R11, -RZ, R13.H0_H0 ;  /* 0x2000000dff0b7230 */ /* 0x000fe40000004100 */
[----:B------:R-:W-:Y:S02]  /*4e90*/  HADD2.F32 R56, -RZ, R56.H0_H0 ;  /* 0x20000038ff387230 */ /* 0x000fe40000004100 */
[-C--:B------:R-:W-:Y:S01]  /*4ea0*/  FMUL.FTZ R58, R50, R53.reuse ;  /* 0x00000035323a7220 */ /* 0x080fe20000410000 */
[----:B------:R-:W-:Y:S02]  /*4eb0*/  HADD2.F32 R13, -RZ, R15.H0_H0 ;  /* 0x2000000fff0d7230 */ /* 0x000fe40000004100 */
[C---:B------:R-:W-:Y:S01]  /*4ec0*/  FMUL.FTZ R53, R11.reuse, R53 ;  /* 0x000000350b357220 */ /* 0x040fe20000410000 */
[----:B------:R-:W-:Y:S02]  /*4ed0*/  HADD2.F32 R15, -RZ, R57.H0_H0 ;  /* 0x20000039ff0f7230 */ /* 0x000fe40000004100 */
[-C--:B------:R-:W-:Y:S01]  /*4ee0*/  FMUL.FTZ R60, R52, R56.reuse ;  /* 0x00000038343c7220 */ /* 0x080fe20000410000 */
[-C--:B------:R-:W-:Y:S01]  /*4ef0*/  FFMA.FTZ R11, R11, R51.reuse, -R58 ;  /* 0x000000330b0b7223 */ /* 0x080fe2000001083a */
[C---:B------:R-:W-:Y:S01]  /*4f00*/  FMUL.FTZ R57, R13.reuse, R56 ;  /* 0x000000380d397220 */ /* 0x040fe20000410000 */
[----:B------:R-:W-:Y:S01]  /*4f10*/  FFMA.FTZ R50, R50, R51, R53 ;  /* 0x0000003332327223 */ /* 0x000fe20000010035 */
[----:B------:R-:W-:Y:S01]  /*4f20*/  FFMA.FTZ R13, R13, R15, -R60 ;  /* 0x0000000f0d0d7223 */ /* 0x000fe2000001083c */
[----:B------:R-:W-:-:S02]  /*4f30*/  HADD2.F32 R56, -RZ, R154.H0_H0 ;  /* 0x2000009aff387230 */ /* 0x000fc40000004100 */
[----:B------:R-:W-:Y:S01]  /*4f40*/  FFMA.FTZ R52, R52, R15, R57 ;  /* 0x0000000f34347223 */ /* 0x000fe20000010039 */
[----:B------:R-:W-:Y:S01]  /*4f50*/  HADD2.F32 R154, -RZ, R154.H1_H1 ;  /* 0x3000009aff9a7230 */ /* 0x000fe20000004100 */
[----:B------:R-:W-:Y:S01]  /*4f60*/  F2FP.F16.F32.PACK_AB R11, R50, R11 ;  /* 0x0000000b320b723e */ /* 0x000fe200000000ff */
        /* <DEDUP_REMOVED lines=18> */
.L_x_2736:
[----:B------:R-:W-:Y:S05]  /*5090*/  BSYNC B2 ;  /* 0x0000000000027941 */ /* 0x000fea0003800000 */
.L_x_2735:
[----:B----4-:R0:W-:Y:S02]  /*50a0*/  ST.E.128 desc[UR60][R54.64], R12 ;  /* 0x0000000c36007985 */ /* 0x0101e4000c101d3c */
.L_x_2734:
[----:B------:R-:W-:Y:S05]  /*50b0*/  BSYNC B1 ;  /* 0x0000000000017941 */ /* 0x000fea0003800000 */
.L_x_2733:
        /* <DEDUP_REMOVED lines=51> */
.L_x_2740:
[----:B------:R-:W-:Y:S05]  /*53f0*/  BSYNC B2 ;  /* 0x0000000000027941 */ /* 0x000fea0003800000 */
.L_x_2739:
[----:B----4-:R0:W-:Y:S02]  /*5400*/  ST.E.128 desc[UR60][R50.64], R12 ;  /* 0x0000000c32007985 */ /* 0x0101e4000c101d3c */
.L_x_2738:
[----:B------:R-:W-:Y:S05]  /*5410*/  BSYNC B1 ;  /* 0x0000000000017941 */ /* 0x000fea0003800000 */
.L_x_2737:
        /* <DEDUP_REMOVED lines=51> */
.L_x_2744:
[----:B------:R-:W-:Y:S05]  /*5750*/  BSYNC B2 ;  /* 0x0000000000027941 */ /* 0x000fea0003800000 */
.L_x_2743:
[----:B----4-:R0:W-:Y:S02]  /*5760*/  ST.E.128 desc[UR60][R46.64], R12 ;  /* 0x0000000c2e007985 */ /* 0x0101e4000c101d3c */
.L_x_2742:
[----:B------:R-:W-:Y:S05]  /*5770*/  BSYNC B1 ;  /* 0x0000000000017941 */ /* 0x000fea0003800000 */
.L_x_2741:
        /* <DEDUP_REMOVED lines=49> */
.L_x_2748:
[----:B------:R-:W-:Y:S05]  /*5a90*/  BSYNC B2 ;  /* 0x0000000000027941 */ /* 0x000fea0003800000 */
.L_x_2747:
[----:B----4-:R0:W-:Y:S02]  /*5aa0*/  ST.E.128 desc[UR60][R42.64], R12 ;  /* 0x0000000c2a007985 */ /* 0x0101e4000c101d3c */
.L_x_2746:
[----:B------:R-:W-:Y:S05]  /*5ab0*/  BSYNC B1 ;  /* 0x0000000000017941 */ /* 0x000fea0003800000 */
.L_x_2745:
        /* <DEDUP_REMOVED lines=49> */
.L_x_2752:
[----:B------:R-:W-:Y:S05]  /*5dd0*/  BSYNC B2 ;  /* 0x0000000000027941 */ /* 0x000fea0003800000 */
.L_x_2751:
[----:B----4-:R0:W-:Y:S02]  /*5de0*/  ST.E.128 desc[UR60][R38.64], R12 ;  /* 0x0000000c26007985 */ /* 0x0101e4000c101d3c */
.L_x_2750:
[----:B------:R-:W-:Y:S05]  /*5df0*/  BSYNC B1 ;  /* 0x0000000000017941 */ /* 0x000fea0003800000 */
.L_x_2749:
        /* <DEDUP_REMOVED lines=48> */
.L_x_2754:
[----:B------:R-:W-:Y:S05]  /*6100*/  BSYNC B1 ;  /* 0x0000000000017941 */ /* 0x000fea0003800000 */
.L_x_2753:
[----:B----4-:R0:W-:Y:S01]  /*6110*/  ST.E.128 desc[UR60][R34.64], R12 ;  /* 0x0000000c22007985 */ /* 0x0101e2000c101d3c */
[----:B------:R-:W-:Y:S05]  /*6120*/  BRA `(.L_x_2732) ;  /* 0x0000004000287947 */ /* 0x000fea0003800000 */
.L_x_2698:
        /* <DEDUP_REMOVED lines=47> */
.L_x_2756:
[----:B------:R-:W-:Y:S05]  /*6420*/  BSYNC B1 ;  /* 0x0000000000017941 */ /* 0x000fea0003800000 */
.L_x_2755:
        /* <DEDUP_REMOVED lines=47> */
.L_x_2758:
[----:B------:R-:W-:Y:S05]  /*6720*/  BSYNC B1 ;  /* 0x0000000000017941 */ /* 0x000fea0003800000 */
.L_x_2757:
[----:B------:R-:W2:Y:S01]  /*6730*/  LDL R11, [R1+0x30] ;  /* 0x00003000010b7983 */ /* 0x000ea20000100800 */
[----:B0-----:R-:W-:Y:S01]  /*6740*/  IMAD.MOV.U32 R12, RZ, RZ, R29 ;  /* 0x000000ffff0c7224 */ /* 0x001fe200078e001d */
[----:B------:R-:W-:Y:S01]  /*6750*/  MOV R14, R33 ;  /* 0x00000021000e7202 */ /* 0x000fe20000000f00 */
[----:B------:R-:W-:Y:S01]  /*6760*/  IMAD.MOV.U32 R13, RZ, RZ, R32 ;  /* 0x000000ffff0d7224 */ /* 0x000fe200078e0020 */
[----:B------:R-:W-:-:S04]  /*6770*/  PRMT R210, R76, 0x5410, R77 ;  /* 0x000054104cd27816 */ /* 0x000fc8000000004d */
[----:B------:R-:W-:Y:S02]  /*6780*/  PRMT R228, R13, 0x7610, R228 ;  /* 0x000076100de47816 */ /* 0x000fe400000000e4 */
        /* <DEDUP_REMOVED lines=11> */
[----:B------:R-:W-:Y:S01]  /*6840*/  IMAD.MOV.U32 R14, RZ, RZ, R37 ;  /* 0x000000ffff0e7224 */ /* 0x000fe200078e0025 */
[----:B------:R0:W-:Y:S04]  /*6850*/  STL.S16 [R1+0x38], R11 ;  /* 0x0000380b01007387 */ /* 0x0001e80000100600 */
[----:B------:R1:W-:Y:S01]  /*6860*/  STL.S16 [R1+0x3a], R12 ;  /* 0x00003a0c01007387 */ /* 0x0003e20000100600 */
[----:B------:R-:W-:Y:S01]  /*6870*/  PRMT R156, R14, 0x7610, R156 ;  /* 0x000076100e9c7816 */ /* 0x000fe2000000009c */
[----:B------:R-:W-:Y:S01]  /*6880*/  IMAD.MOV.U32 R14, RZ, RZ, R41 ;  /* 0x000000ffff0e7224 */ /* 0x000fe200078e0029 */
[----:B------:R-:W-:Y:S01]  /*6890*/  PLOP3.LUT P0, PT, PT, PT, UP0, 0x80, 0x0 ;  /* 0x000000000000781c */ /* 0x000fe20003f0f008 */
[----:B------:R2:W-:Y:S01]  /*68a0*/  STL.S16 [R1+0x3c], R13 ;  /* 0x00003c0d01007387 */ /* 0x0005e20000100600 */
[----:B0-----:R-:W-:Y:S01]  /*68b0*/  IMAD.MOV.U32 R11, RZ, RZ, R42 ;  /* 0x000000ffff0b7224 */ /* 0x001fe200078e002a */
[----:B-1----:R-:W-:Y:S01]  /*68c0*/  MOV R12, R43 ;  /* 0x0000002b000c7202 */ /* 0x002fe20000000f00 */
[----:B--2---:R-:W-:-:S03]  /*68d0*/  IMAD.MOV.U32 R13, RZ, RZ, R40 ;  /* 0x000000ffff0d7224 */ /* 0x004fc600078e0028 */
[----:B------:R-:W-:Y:S01]  /*68e0*/  PRMT R212, R11, 0x5410, R12 ;  /* 0x000054100bd47816 */ /* 0x000fe2000000000c */
[----:B------:R-:W-:Y:S01]  /*68f0*/  IMAD.MOV.U32 R12, RZ, RZ, R47 ;  /* 0x000000ffff0c7224 */ /* 0x000fe200078e002f */
[----:B------:R-:W-:Y:S02]  /*6900*/  MOV R11, R46 ;  /* 0x0000002e000b7202 */ /* 0x000fe40000000f00 */
[----:B------:R-:W-:Y:S01]  /*6910*/  PRMT R213, R13, 0x5410, R14 ;  /* 0x000054100dd57816 */ /* 0x000fe2000000000e */
[----:B------:R-:W-:Y:S01]  /*6920*/  IMAD.MOV.U32 R13, RZ, RZ, R44 ;  /* 0x000000ffff0d7224 */ /* 0x000fe200078e002c */
[----:B------:R-:W-:Y:S01]  /*6930*/  MOV R14, R45 ;  /* 0x0000002d000e7202 */ /* 0x000fe20000000f00 */
[----:B------:R0:W-:Y:S01]  /*6940*/  STL.S16 [R1+0x3e], R12 ;  /* 0x00003e0c01007387 */ /* 0x0001e20000100600 */
[----:B------:R-:W-:Y:S01]  /*6950*/  PRMT R223, R223, 0x5410, R11 ;  /* 0x00005410dfdf7816 */ /* 0x000fe2000000000b */
[----:B------:R-:W-:Y:S01]  /*6960*/  IMAD.MOV.U32 R11, RZ, RZ, R49 ;  /* 0x000000ffff0b7224 */ /* 0x000fe200078e0031 */
[----:B------:R-:W-:Y:S01]  /*6970*/  PRMT R228, R228, 0x5410, R13 ;  /* 0x00005410e4e47816 */ /* 0x000fe2000000000d */
[----:B------:R1:W-:Y:S01]  /*6980*/  STL.S16 [R1+0x44], R14 ;  /* 0x0000440e01007387 */ /* 0x0003e20000100600 */
[----:B------:R-:W-:-:S02]  /*6990*/  IMAD.MOV.U32 R13, RZ, RZ, R51 ;  /* 0x000000ffff0d7224 */ /* 0x000fc400078e0033 */
[----:B------:R-:W-:Y:S01]  /*69a0*/  PRMT R155, R11, 0x7610, R155 ;  /* 0x000076100b9b7816 */ /* 0x000fe2000000009b */
[----:B-----5:R-:W-:Y:S01]  /*69b0*/  IMAD.MOV.U32 R11, RZ, RZ, R53 ;  /* 0x000000ffff0b7224 */ /* 0x020fe200078e0035 */
[----:B0-----:R-:W-:Y:S01]  /*69c0*/  MOV R12, R48 ;  /* 0x00000030000c7202 */ /* 0x001fe20000000f00 */
[----:B-1----:R-:W-:-:S05]  /*69d0*/  IMAD.MOV.U32 R14, RZ, RZ, R50 ;  /* 0x000000ffff0e7224 */ /* 0x002fca00078e0032 */
[----:B------:R0:W-:Y:S04]  /*69e0*/  STL.S16 [R1+0x46], R14 ;  /* 0x0000460e01007387 */ /* 0x0001e80000100600 */
[----:B------:R1:W-:Y:S04]  /*69f0*/  STL.S16 [R1+0x48], R13 ;  /* 0x0000480d01007387 */ /* 0x0003e80000100600 */
        /* <DEDUP_REMOVED lines=36> */
[----:B------:R-:W-:Y:S06]  /*6c40*/  @!P0 BRA `(.L_x_2759) ;  /* 0x0000000000048947 */ /* 0x000fec0003800000 */
[----:B------:R-:W-:Y:S01]  /*6c50*/  BPT.TRAP 0x1 ;  /* 0x000000040000795c */ /* 0x000fe20000300000 */
.L_x_2759:
[----:B------:R-:W-:Y:S01]  /*6c60*/  IMAD R85, R19, 0x8, R18 ;  /* 0x0000000813557824 */ /* 0x000fe200078e0212 */
[----:B------:R-:W-:Y:S01]  /*6c70*/  SHF.L.U32 R86, R171, 0x1f, RZ ;  /* 0x0000001fab567819 */ /* 0x000fe200000006ff */
[----:B------:R-:W0:Y:S01]  /*6c80*/  LDC R131, c[0x0][0x2f4] ;  /* 0x0000bd00ff837b82 */ /* 0x000e220000000800 */
[----:B------:R-:W-:Y:S02]  /*6c90*/  BSSY B1, `(.L_x_2760) ;  /* 0x0000003000017945 */ /* 0x000fe40003800000 */
[----:B------:R-:W1:Y:S02]  /*6ca0*/  SYNCS.PHASECHK.TRANS64.TRYWAIT P6, [R85+URZ+0x2a890], R86 ;  /* 0x02a89056550075a7 */ /* 0x000e6400080c017f */
[----:B-1----:R-:W-:Y:S05]  /*6cb0*/  @!P6 BRA `(.L_x_2761) ;  /* 0x000001b400d8e947 */ /* 0x002fea0003800000 */
.L_x_3055:
[----:B------:R-:W-:Y:S05]  /*6cc0*/  BSYNC B1 ;  /* 0x0000000000017941 */ /* 0x000fea0003800000 */
.L_x_2760:
[----:B------:R-:W-:Y:S01]  /*6cd0*/  UMOV UR4, 0xffffffff ;  /* 0xffffffff00047882 */ /* 0x000fe20000000000 */
[----:B0-----:R-:W-:Y:S02]  /*6ce0*/  IADD3 R135, -R125, R131, RZ ;  /* 0x000000837d877210 */ /* 0x001fe40007ffe1ff */
[----:B------:R-:W-:Y:S05]  /*6cf0*/  BRA.DIV UR4, `(.L_x_2762) ;  /* 0x000001b604dc7947 */ /* 0x000fea000b800000 */
[----:B------:R0:W2:Y:S04]  /*6d00*/  SHFL.IDX PT, R121, R116, RZ, 0x1c1f ;  /* 0x001c1fff74797589 */ /* 0x0000a800000e0000 */
[----:B------:R0:W3:Y:S02]  /*6d10*/  SHFL.IDX PT, R11, R117, RZ, 0x1c1f ;  /* 0x001c1fff750b7589 */ /* 0x0000e400000e0000 */
.L_x_3059:
        /* <DEDUP_REMOVED lines=60> */
[----:B------:R-:W4:Y:S01]  /*70e0*/  LDL.S16 R154, [R1+0x3c] ;  /* 0x00003c00019a7983 */ /* 0x000f220000100600 */
        /* <DEDUP_REMOVED lines=28> */
[----:B------:R-:W4:Y:S01]  /*72b0*/  LDL.LU.S16 R50, [R1+0x38] ;  /* 0x0000380001327983 */ /* 0x000f220000300600 */
        /* <DEDUP_REMOVED lines=32> */
.L_x_2768:
[----:B------:R-:W-:Y:S05]  /*74c0*/  BSYNC B3 ;  /* 0x0000000000037941 */ /* 0x000fea0003800000 */
.L_x_2767:
[----:B------:R-:W-:-:S04]  /*74d0*/  LEA R36, P4, R5, R11, 0x1 ;  /* 0x0000000b05247211 */ /* 0x000fc800078808ff */
[----:B--2---:R-:W-:Y:S02]  /*74e0*/  LEA.HI.X R37, R5, R121, R112, 0x1, P4 ;  /* 0x0000007905257211 */ /* 0x004fe400020f0c70 */
[----:B------:R-:W-:-:S03]  /*74f0*/  ISETP.GE.AND P4, PT, R152, R131, PT ;  /* 0x000000839800720c */ /* 0x000fc60003f86270 */
[----:B----4-:R2:W-:Y:S10]  /*7500*/  ST.E.128 desc[UR60][R36.64], R12 ;  /* 0x0000000c24007985 */ /* 0x0105f4000c101d3c */
[----:B--2---:R-:W-:-:S05]  /*7510*/  @!P4 IMAD.WIDE R12, R152, 0x2, R120 ;  /* 0x00000002980cc825 */ /* 0x004fca00078e0278 */
[----:B---3--:R3:W-:Y:S02]  /*7520*/  @!P4 ST.E.128 desc[UR60][R12.64], R76 ;  /* 0x0000004c0c00c985 */ /* 0x0087e4000c101d3c */
.L_x_2766:
[----:B------:R-:W-:Y:S05]  /*7530*/  BSYNC B2 ;  /* 0x0000000000027941 */ /* 0x000fea0003800000 */
.L_x_2765:
        /* <DEDUP_REMOVED lines=16> */
[----:B------:R-:W-:Y:S02]  /*7640*/  IMAD.IADD R13, R13, 0x1, R12 ;  /* 0x000000010d0d7824 */ /* 0x000fe400078e020c */
[C---:B------:R-:W-:Y:S02]  /*7650*/  IMAD R12, R19.reuse, 0x4800, R139 ;  /* 0x00004800130c7824 */ /* 0x040fe400078e028b */
[----:B------:R-:W-:Y:S02]  /*7660*/  IMAD R36, R19, 0x4800, R13 ;  /* 0x0000480013247824 */ /* 0x000fe400078e020d */
[----:B------:R-:W-:-:S03]  /*7670*/  IMAD R12, R12, 0x2, R18 ;  /* 0x000000020c0c7824 */ /* 0x000fc600078e0212 */
[----:B------:R-:W-:-:S03]  /*7680*/  LEA R36, R36, R18, 0x1 ;  /* 0x0000001224247211 */ /* 0x000fc600078e08ff */
[----:B------:R-:W3:Y:S04]  /*7690*/  LDS.128 R12, [R12+0x18400] ;  /* 0x018400000c0c7984 */ /* 0x000ee80000000c00 */
[----:B------:R-:W4:Y:S01]  /*76a0*/  LDS.128 R36, [R36+0x18400] ;  /* 0x0184000024247984 */ /* 0x000f220000000c00 */
[----:B------:R-:W-:Y:S05]  /*76b0*/  @P4 BRA `(.L_x_2772) ;  /* 0x0000000400704947 */ /* 0x000fea0003800000 */
[----:B------:R-:W5:Y:S04]  /*76c0*/  LDL.LU.S16 R49, [R1+0x44] ;  /* 0x0000440001317983 */ /* 0x000f680000300600 */
[----:B------:R-:W2:Y:S01]  /*76d0*/  LDL.LU.S16 R78, [R1+0x3e] ;  /* 0x00003e00014e7983 */ /* 0x000ea20000300600 */
[----:B----4-:R-:W-:Y:S01]  /*76e0*/  IMAD.MOV.U32 R51, RZ, RZ, R37 ;  /* 0x000000ffff337224 */ /* 0x010fe200078e0025 */
[----:B------:R-:W-:Y:S01]  /*76f0*/  SHF.R.U64 R44, R44, 0x10, R45 ;  /* 0x000000102c2c7819 */ /* 0x000fe2000000122d */
[----:B---3--:R-:W-:Y:S01]  /*7700*/  IMAD.MOV.U32 R37, RZ, RZ, R13 ;  /* 0x000000ffff257224 */ /* 0x008fe200078e000d */
[----:B------:R-:W-:Y:S01]  /*7710*/  SHF.R.U64 R32, R32, 0x10, R33 ;  /* 0x0000001020207819 */ /* 0x000fe20000001221 */
[----:B------:R-:W-:Y:S01]  /*7720*/  HADD2.F32 R13, -RZ, R229.H1_H1 ;  /* 0x300000e5ff0d7230 */ /* 0x000fe20000004100 */
[----:B------:R-:W-:Y:S01]  /*7730*/  SHF.R.U64 R46, R46, 0x10, R47 ;  /* 0x000000102e2e7819 */ /* 0x000fe2000000122f */
[----:B------:R-:W-:Y:S01]  /*7740*/  HADD2.F32 R152, -RZ, R228.H1_H1 ;  /* 0x300000e4ff987230 */ /* 0x000fe20000004100 */
[----:B------:R-:W-:Y:S01]  /*7750*/  SHF.R.U64 R34, R34, 0x10, R35 ;  /* 0x0000001022227819 */ /* 0x000fe20000001223 */
[----:B------:R-:W-:-:S02]  /*7760*/  HADD2.F32 R50, -RZ, R37.H0_H0 ;  /* 0x20000025ff327230 */ /* 0x000fc40000004100 */
[----:B------:R-:W-:Y:S02]  /*7770*/  HADD2.F32 R37, -RZ, R37.H1_H1 ;  /* 0x30000025ff257230 */ /* 0x000fe40000004100 */
[----:B------:R-:W-:Y:S02]  /*7780*/  HADD2.F32 R44, -RZ, R44.H0_H0 ;  /* 0x2000002cff2c7230 */ /* 0x000fe40000004100 */
[----:B------:R-:W-:Y:S02]  /*7790*/  HADD2.F32 R32, -RZ, R32.H0_H0 ;  /* 0x20000020ff207230 */ /* 0x000fe40000004100 */
[----:B------:R-:W-:Y:S02]  /*77a0*/  HADD2.F32 R46, -RZ, R46.H0_H0 ;  /* 0x2000002eff2e7230 */ /* 0x000fe40000004100 */
[----:B------:R-:W-:Y:S02]  /*77b0*/  HADD2.F32 R34, -RZ, R34.H0_H0 ;  /* 0x20000022ff227230 */ /* 0x000fe40000004100 */
[----:B-----5:R-:W-:-:S02]  /*77c0*/  HADD2.F32 R76, -RZ, R49.H0_H0 ;  /* 0x20000031ff4c7230 */ /* 0x020fc40000004100 */
[----:B------:R-:W-:Y:S02]  /*77d0*/  HADD2.F32 R49, -RZ, R51.H0_H0 ;  /* 0x20000033ff317230 */ /* 0x000fe40000004100 */
[----:B--2---:R-:W-:-:S03]  /*77e0*/  HADD2.F32 R78, -RZ, R78.H0_H0 ;  /* 0x2000004eff4e7230 */ /* 0x004fc60000004100 */
        /* <DEDUP_REMOVED lines=16> */
[----:B------:R-:W-:Y:S01]  /*78f0*/  MOV R51, R39 ;  /* 0x0000002700337202 */ /* 0x000fe20000000f00 */
[----:B------:R-:W-:Y:S02]  /*7900*/  HADD2.F32 R39, -RZ, R15.H0_H0 ;  /* 0x2000000fff277230 */ /* 0x000fe40000004100 */
[----:B------:R-:W-:Y:S01]  /*7910*/  HADD2.F32 R77, -RZ, R229.H0_H0 ;  /* 0x200000e5ff4d7230 */ /* 0x000fe20000004100 */
[----:B------:R-:W-:Y:S01]  /*7920*/  F2FP.F16.F32.PACK_AB R37, R37, R50 ;  /* 0x000000322525723e */ /* 0x000fe200000000ff */
[--C-:B------:R-:W-:Y:S01]  /*7930*/  HADD2.F32 R76, -RZ, R51.reuse.H0_H0 ;  /* 0x20000033ff4c7230 */ /* 0x100fe20000004100 */
[----:B------:R-:W-:Y:S01]  /*7940*/  F2FP.F16.F32.PACK_AB R49, R13, R49 ;  /* 0x000000310d31723e */ /* 0x000fe200000000ff */
[----:B------:R-:W-:-:S02]  /*7950*/  HADD2.F32 R51, -RZ, R51.H1_H1 ;  /* 0x30000033ff337230 */ /* 0x000fc40000004100 */
        /* <DEDUP_REMOVED lines=48> */
[----:B------:R-:W-:Y:S01]  /*7c60*/  IMAD.MOV.U32 R39, RZ, RZ, R76 ;  /* 0x000000ffff277224 */ /* 0x000fe200078e004c */
[----:B------:R-:W-:-:S07]  /*7c70*/  MOV R38, R45 ;  /* 0x0000002d00267202 */ /* 0x000fce0000000f00 */
.L_x_2772:
[----:B------:R-:W-:Y:S05]  /*7c80*/  BSYNC B3 ;  /* 0x0000000000037941 */ /* 0x000fea0003800000 */
.L_x_2771:
[----:B------:R-:W-:-:S04]  /*7c90*/  LEA R32, P4, R6, R11, 0x1 ;  /* 0x0000000b06207211 */ /* 0x000fc800078808ff */
[----:B--2---:R-:W-:Y:S02]  /*7ca0*/  LEA.HI.X R33, R6, R121, R111, 0x1, P4 ;  /* 0x0000007906217211 */ /* 0x004fe400020f0c6f */
[----:B------:R-:W-:-:S03]  /*7cb0*/  ISETP.GE.AND P4, PT, R48, R131, PT ;  /* 0x000000833000720c */ /* 0x000fc60003f86270 */
[----:B---3--:R2:W-:Y:S10]  /*7cc0*/  ST.E.128 desc[UR60][R32.64], R12 ;  /* 0x0000000c20007985 */ /* 0x0085f4000c101d3c */
[----:B------:R-:W-:-:S05]  /*7cd0*/  @!P4 IMAD.WIDE R34, R48, 0x2, R120 ;  /* 0x000000023022c825 */ /* 0x000fca00078e0278 */
[----:B----4-:R2:W-:Y:S02]  /*7ce0*/  @!P4 ST.E.128 desc[UR60][R34.64], R36 ;  /* 0x000000242200c985 */ /* 0x0105e4000c101d3c */
.L_x_2770:
[----:B------:R-:W-:Y:S05]  /*7cf0*/  BSYNC B2 ;  /* 0x0000000000027941 */ /* 0x000fea0003800000 */
.L_x_2769:
[----:B------:R-:W-:-:S13]  /*7d00*/  ISETP.NE.AND P4, PT, R27, RZ, PT ;  /* 0x000000ff1b00720c */ /* 0x000fda0003f85270 */
[----:B------:R-:W-:Y:S05]  /*7d10*/  @!P4 BRA `(.L_x_2764) ;  /* 0x0000000400c0c947 */ /* 0x000fea0003800000 */
[----:B--23--:R-:W-:Y:S01]  /*7d20*/  SEL R12, R125, R135, !P1 ;  /* 0x000000877d0c7207 */ /* 0x00cfe20004800000 */
[----:B------:R-:W-:Y:S01]  /*7d30*/  BSSY B2, `(.L_x_2773) ;  /* 0x000006c000027945 */ /* 0x000fe20003800000 */
[C---:B------:R-:W-:Y:S02]  /*7d40*/  LEA R36, P4, R7.reuse, R11, 0x1 ;  /* 0x0000000b07247211 */ /* 0x040fe400078808ff */
[----:B------:R-:W-:Y:S02]  /*7d50*/  SHF.R.S32.HI R13, RZ, 0x1f, R12 ;  /* 0x0000001fff0d7819 */ /* 0x000fe4000001140c */
[----:B------:R-:W-:Y:S02]  /*7d60*/  LEA.HI.X R37, R7, R121, R110, 0x1, P4 ;  /* 0x0000007907257211 */ /* 0x000fe400020f0c6e */
        /* <DEDUP_REMOVED lines=21> */
[----:B---3--:R-:W-:Y:S01]  /*7ec0*/  HADD2.F32 R44, -RZ, R33.H1_H1 ;  /* 0x30000021ff2c7230 */ /* 0x008fe20000004100 */
        /* <DEDUP_REMOVED lines=27> */
[----:B------:R-:W-:Y:S01]  /*8080*/  HADD2.F32 R35, -RZ, R15.H0_H0 ;  /* 0x2000000fff237230 */ /* 0x000fe20000004100 */
[----:B------:R-:W-:Y:S01]  /*8090*/  F2FP.F16.F32.PACK_AB R29, R41, R29 ;  /* 0x0000001d291d723e */ /* 0x000fe200000000ff */
        /* <DEDUP_REMOVED lines=19> */
[-C--:B------:R-:W-:Y:S01]  /*81d0*/  FMUL.FTZ R11, R15, R213.reuse ;  /* 0x000000d50f0b7220 */ /* 0x080fe20000410000 */
[----:B------:R-:W-:Y:S02]  /*81e0*/  HADD2.F32 R12, -RZ, R12.H1_H1 ;  /* 0x3000000cff0c7230 */ /* 0x000fe40000004100 */
[----:B------:R-:W-:Y:S01]  /*81f0*/  FMUL.FTZ R39, R32, R28 ;  /* 0x0000001c20277220 */ /* 0x000fe20000410000 */
[C---:B------:R-:W-:Y:S01]  /*8200*/  FMUL.FTZ R213, R13.reuse, R213 ;  /* 0x000000d50dd57220 */ /* 0x040fe20000410000 */
[----:B------:R-:W-:Y:S01]  /*8210*/  FFMA.FTZ R11, R13, R211, -R11 ;  /* 0x000000d30d0b7223 */ /* 0x000fe2000001080b */
[----:B------:R-:W-:-:S02]  /*8220*/  HADD2.F32 R13, -RZ, R34.H0_H0 ;  /* 0x20000022ff0d7230 */ /* 0x000fc40000004100 */
[C---:B------:R-:W-:Y:S01]  /*8230*/  FMUL.FTZ R28, R12.reuse, R28 ;  /* 0x0000001c0c1c7220 */ /* 0x040fe20000410000 */
[----:B------:R-:W-:Y:S01]  /*8240*/  FFMA.FTZ R39, R12, R35, -R39 ;  /* 0x000000230c277223 */ /* 0x000fe20000010827 */
        /* <DEDUP_REMOVED lines=20> */
[----:B------:R-:W-:Y:S02]  /*8390*/  MOV R13, R29 ;  /* 0x0000001d000d7202 */ /* 0x000fe40000000f00 */
[----:B------:R-:W-:Y:S01]  /*83a0*/  F2FP.F16.F32.PACK_AB R14, R32, R15 ;  /* 0x0000000f200e723e */ /* 0x000fe200000000ff */
[----:B------:R-:W-:Y:S01]  /*83b0*/  IMAD.MOV.U32 R32, RZ, RZ, R28 ;  /* 0x000000ffff207224 */ /* 0x000fe200078e001c */
[----:B------:R-:W-:Y:S01]  /*83c0*/  F2FP.F16.F32.PACK_AB R34, R38, R212 ;  /* 0x000000d42622723e */ /* 0x000fe200000000ff */
[----:B------:R-:W-:Y:S01]  /*83d0*/  IMAD.MOV.U32 R15, RZ, RZ, R31 ;  /* 0x000000ffff0f7224 */ /* 0x000fe200078e001f */
[----:B------:R-:W-:-:S07]  /*83e0*/  MOV R35, R42 ;  /* 0x0000002a00237202 */ /* 0x000fce0000000f00 */
.L_x_2774:
[----:B------:R-:W-:Y:S05]  /*83f0*/  BSYNC B2 ;  /* 0x0000000000027941 */ /* 0x000fea0003800000 */
.L_x_2773:
[----:B--2---:R4:W-:Y:S04]  /*8400*/  ST.E.128 desc[UR60][R36.64], R12 ;  /* 0x0000000c24007985 */ /* 0x0049e8000c101d3c */
[----:B---3--:R4:W-:Y:S02]  /*8410*/  @!P4 ST.E.128 desc[UR60][R120.64], R32 ;  /* 0x000000207800c985 */ /* 0x0089e4000c101d3c */
.L_x_2764:
[----:B------:R-:W-:Y:S05]  /*8420*/  BSYNC B1 ;  /* 0x0000000000017941 */ /* 0x000fea0003800000 */
.L_x_2763:
[----:B------:R-:W-:-:S03]  /*8430*/  UMOV UR4, 0xffffffff ;  /* 0xffffffff00047882 */ /* 0x000fc60000000000 */
[----:B------:R-:W-:Y:S05]  /*8440*/  BRA.DIV UR4, `(.L_x_2775) ;  /* 0x000001a204547947 */ /* 0x000fea000b800000 */
[----:B0-----:R-:W0:Y:S04]  /*8450*/  SHFL.IDX PT, R116, R116, 0x1, 0x1c1f ;  /* 0x003c1f0074747f89 */ /* 0x001e2800000e0000 */
[----:B------:R-:W0:Y:S02]  /*8460*/  SHFL.IDX PT, R117, R117, 0x1, 0x1c1f ;  /* 0x003c1f0075757f89 */ /* 0x000e2400000e0000 */
.L_x_3063:
[----:B------:R-:W-:Y:S05]  /*8470*/  @P5 BRA `(.L_x_2732) ;  /* 0x0000001c00545947 */ /* 0x000fea0003800000 */
[----:B------:R-:W-:Y:S01]  /*8480*/  ISETP.NE.AND P4, PT, R8, RZ, PT ;  /* 0x000000ff0800720c */ /* 0x000fe20003f85270 */
[----:B------:R-:W-:Y:S01]  /*8490*/  BSSY B1, `(.L_x_2776) ;  /* 0x0000070000017945 */ /* 0x000fe20003800000 */
[----:B0-2-4-:R-:W-:Y:S02]  /*84a0*/  IMAD.MOV.U32 R32, RZ, RZ, R117 ;  /* 0x000000ffff207224 */ /* 0x015fe400078e0075 */
[----:B------:R-:W-:-:S09]  /*84b0*/  IMAD.MOV.U32 R33, RZ, RZ, R116 ;  /* 0x000000ffff217224 */ /* 0x000fd200078e0074 */
        /* <DEDUP_REMOVED lines=9> */
[----:B------:R-:W-:Y:S02]  /*8550*/  SHF.R.S32.HI R12, RZ, 0x1f, R11 ;  /* 0x0000001fff0c7819 */ /* 0x000fe4000001140b */
[----:B------:R-:W-:Y:S02]  /*8560*/  SHF.L.U32 R36, R11, 0x3, RZ ;  /* 0x000000030b247819 */ /* 0x000fe400000006ff */
[----:B------:R-:W-:Y:S02]  /*8570*/  LEA.HI R12, R12, R11, RZ, 0x3 ;  /* 0x0000000b0c0c7211 */ /* 0x000fe400078f18ff */
[----:B------:R-:W-:Y:S02]  /*8580*/  LOP3.LUT R11, R177, 0x38, R36, 0xf8, !PT ;  /* 0x00000038b10b7812 */ /* 0x000fe400078ef824 */
[----:B------:R-:W-:Y:S02]  /*8590*/  SHF.R.S32.HI R13, RZ, 0x3, R12 ;  /* 0x00000003ff0d7819 */ /* 0x000fe4000001140c */
[----:B------:R-:W-:-:S02]  /*85a0*/  LOP3.LUT R11, R11, R220, RZ, 0x3c, !PT ;  /* 0x000000dc0b0b7212 */ /* 0x000fc400078e3cff */
[----:B------:R-:W-:Y:S01]  /*85b0*/  ISETP.GE.AND P4, PT, R36, R131, PT ;  /* 0x000000832400720c */ /* 0x000fe20003f86270 */
[----:B------:R-:W-:-:S04]  /*85c0*/  IMAD R12, R13, 0x1800, R184 ;  /* 0x000018000d0c7824 */ /* 0x000fc800078e02b8 */
[----:B------:R-:W-:Y:S02]  /*85d0*/  IMAD.IADD R12, R12, 0x1, R11 ;  /* 0x000000010c0c7824 */ /* 0x000fe400078e020b */
[C---:B------:R-:W-:Y:S02]  /*85e0*/  IMAD R11, R19.reuse, 0x4800, R138 ;  /* 0x00004800130b7824 */ /* 0x040fe400078e028a */
[----:B------:R-:W-:Y:S02]  /*85f0*/  IMAD R13, R19, 0x4800, R12 ;  /* 0x00004800130d7824 */ /* 0x000fe400078e020c */
[----:B------:R-:W-:Y:S02]  /*8600*/  IMAD R11, R11, 0x2, R18 ;  /* 0x000000020b0b7824 */ /* 0x000fe400078e0212 */
[----:B------:R-:W-:Y:S01]  /*8610*/  @!P4 IMAD.WIDE R36, R36, 0x2, R32 ;  /* 0x000000022424c825 */ /* 0x000fe200078e0220 */
[----:B------:R-:W-:Y:S02]  /*8620*/  LEA R28, R13, R18, 0x1 ;  /* 0x000000120d1c7211 */ /* 0x000fe400078e08ff */
[----:B------:R0:W2:Y:S04]  /*8630*/  LDS.128 R12, [R11+0x18400] ;  /* 0x018400000b0c7984 */ /* 0x0000a80000000c00 */
[----:B------:R-:W3:Y:S01]  /*8640*/  LDS.128 R28, [R28+0x18400] ;  /* 0x018400001c1c7984 */ /* 0x000ee20000000c00 */
[----:B------:R-:W-:Y:S05]  /*8650*/  @P5 BRA `(.L_x_2779) ;  /* 0x0000000400405947 */ /* 0x000fea0003800000 */
[--C-:B------:R-:W-:Y:S01]  /*8660*/  SHF.R.U64 R38, R72, 0x10, R73.reuse ;  /* 0x0000001048267819 */ /* 0x100fe20000001249 */
[----:B------:R-:W-:Y:S01]  /*8670*/  HADD2.F32 R47, -RZ, R209.H1_H1 ;  /* 0x300000d1ff2f7230 */ /* 0x000fe20000004100 */
[----:B------:R-:W-:Y:S01]  /*8680*/  SHF.R.U32.HI R72, RZ, 0x10, R73 ;  /* 0x00000010ff487819 */ /* 0x000fe20000011649 */
[----:B--2---:R-:W-:Y:S01]  /*8690*/  HADD2.F32 R44, -RZ, R13.H0_H0 ;  /* 0x2000000dff2c7230 */ /* 0x004fe20000004100 */
[--C-:B0-----:R-:W-:Y:S01]  /*86a0*/  SHF.R.U64 R11, R60, 0x10, R61.reuse ;  /* 0x000000103c0b7819 */ /* 0x101fe2000000123d */
[--C-:B---3--:R-:W-:Y:S01]  /*86b0*/  HADD2.F32 R42, -RZ, R29.reuse.H0_H0 ;  /* 0x2000001dff2a7230 */ /* 0x108fe20000004100 */
[----:B------:R-:W-:Y:S01]  /*86c0*/  SHF.R.U32.HI R60, RZ, 0x10, R61 ;  /* 0x00000010ff3c7819 */ /* 0x000fe2000001163d */
[----:B------:R-:W-:Y:S02]  /*86d0*/  HADD2.F32 R43, -RZ, R29.H1_H1 ;  /* 0x3000001dff2b7230 */ /* 0x000fe40000004100 */
[----:B------:R-:W-:Y:S01]  /*86e0*/  FMUL.FTZ R29, R44, R47 ;  /* 0x0000002f2c1d7220 */ /* 0x000fe20000410000 */
[----:B------:R-:W-:Y:S01]  /*86f0*/  HADD2.F32 R72, -RZ, R72.H0_H0 ;  /* 0x20000048ff487230 */ /* 0x000fe20000004100 */
[--C-:B------:R-:W-:Y:S01]  /*8700*/  SHF.R.U64 R40, R74, 0x10, R75.reuse ;  /* 0x000000104a287819 */ /* 0x100fe2000000124b */
[----:B------:R-:W-:Y:S01]  /*8710*/  HADD2.F32 R41, -RZ, R207.H1_H1 ;  /* 0x300000cfff297230 */ /* 0x000fe20000004100 */
[----:B------:R-:W-:Y:S01]  /*8720*/  SHF.R.U32.HI R74, RZ, 0x10, R75 ;  /* 0x00000010ff4a7819 */ /* 0x000fe2000001164b */
[----:B------:R-:W-:-:S02]  /*8730*/  HADD2.F32 R45, -RZ, R13.H1_H1 ;  /* 0x3000000dff2d7230 */ /* 0x000fc40000004100 */
[C---:B------:R-:W-:Y:S01]  /*8740*/  FMUL.FTZ R13, R42.reuse, R47 ;  /* 0x0000002f2a0d7220 */ /* 0x040fe20000410000 */
[----:B------:R-:W-:Y:S02]  /*8750*/  HADD2.F32 R60, -RZ, R60.H0_H0 ;  /* 0x2000003cff3c7230 */ /* 0x000fe40000004100 */
[-C--:B------:R-:W-:Y:S01]  /*8760*/  FMUL.FTZ R46, R43, R72.reuse ;  /* 0x000000482b2e7220 */ /* 0x080fe20000410000 */
[-C--:B------:R-:W-:Y:S01]  /*8770*/  FFMA.FTZ R29, R42, R41.reuse, R29 ;  /* 0x000000292a1d7223 */ /* 0x080fe2000001001d */
[C---:B------:R-:W-:Y:S01]  /*8780*/  FMUL.FTZ R72, R45.reuse, R72 ;  /* 0x000000482d487220 */ /* 0x040fe20000410000 */
[----:B------:R-:W-:Y:S01]  /*8790*/  FFMA.FTZ R13, R44, R41, -R13 ;  /* 0x000000292c0d7223 */ /* 0x000fe2000001080d */
[----:B------:R-:W-:Y:S01]  /*87a0*/  FFMA.FTZ R42, R45, R60, -R46 ;  /* 0x0000003c2d2a7223 */ /* 0x000fe2000001082e */
[--C-:B------:R-:W-:Y:S01]  /*87b0*/  SHF.R.U64 R39, R62, 0x10, R63.reuse ;  /* 0x000000103e277819 */ /* 0x100fe2000000123f */
[----:B------:R-:W-:Y:S01]  /*87c0*/  HADD2.F32 R45, -RZ, R208.H1_H1 ;  /* 0x300000d0ff2d7230 */ /* 0x000fe20000004100 */
[----:B------:R-:W-:Y:S01]  /*87d0*/  SHF.R.U32.HI R62, RZ, 0x10, R63 ;  /* 0x00000010ff3e7819 */ /* 0x000fe2000001163f */
[----:B------:R-:W-:-:S02]  /*87e0*/  HADD2.F32 R44, -RZ, R31.H0_H0 ;  /* 0x2000001fff2c7230 */ /* 0x000fc40000004100 */
[----:B------:R-:W-:Y:S01]  /*87f0*/  FFMA.FTZ R60, R43, R60, R72 ;  /* 0x0000003c2b3c7223 */ /* 0x000fe20000010048 */
[----:B------:R-:W-:Y:S01]  /*8800*/  HADD2.F32 R46, -RZ, R31.H1_H1 ;  /* 0x3000001fff2e7230 */ /* 0x000fe20000004100 */
[----:B------:R-:W-:Y:S01]  /*8810*/  F2FP.F16.F32.PACK_AB R13, R42, R13 ;  /* 0x0000000d2a0d723e */ /* 0x000fe200000000ff */
[--C-:B------:R-:W-:Y:S02]  /*8820*/  HADD2.F32 R50, -RZ, R15.reuse.H0_H0 ;  /* 0x2000000fff327230 */ /* 0x100fe40000004100 */
[----:B------:R-:W-:Y:S01]  /*8830*/  HADD2.F32 R31, -RZ, R74.H0_H0 ;  /* 0x2000004aff1f7230 */ /* 0x000fe20000004100 */
[----:B------:R-:W-:Y:S01]  /*8840*/  F2FP.F16.F32.PACK_AB R29, R60, R29 ;  /* 0x0000001d3c1d723e */ /* 0x000fe200000000ff */
[----:B------:R-:W-:Y:S02]  /*8850*/  HADD2.F32 R48, -RZ, R15.H1_H1 ;  /* 0x3000000fff307230 */ /* 0x000fe40000004100 */
[----:B------:R-:W-:Y:S01]  /*8860*/  FMUL.FTZ R15, R44, R45 ;  /* 0x0000002d2c0f7220 */ /* 0x000fe20000410000 */
[----:B------:R-:W-:-:S02]  /*8870*/  HADD2.F32 R41, -RZ, R159.H1_H1 ;  /* 0x3000009fff297230 */ /* 0x000fc40000004100 */
[----:B------:R-:W-:Y:S01]  /*8880*/  FMUL.FTZ R45, R50, R45 ;  /* 0x0000002d322d7220 */ /* 0x000fe20000410000 */
[----:B------:R-:W-:Y:S02]  /*8890*/  HADD2.F32 R43, -RZ, R62.H0_H0 ;  /* 0x2000003eff2b7230 */ /* 0x000fe40000004100 */
[-C--:B------:R-:W-:Y:S01]  /*88a0*/  FMUL.FTZ R47, R46, R31.reuse ;  /* 0x0000001f2e2f7220 */ /* 0x080fe20000410000 */
[----:B------:R-:W-:Y:S01]  /*88b0*/  FMUL.FTZ R49, R48, R31 ;  /* 0x0000001f30317220 */ /* 0x000fe20000410000 */
[----:B------:R-:W-:Y:S01]  /*88c0*/  FFMA.FTZ R31, R44, R41, R45 ;  /* 0x000000292c1f7223 */ /* 0x000fe2000001002d */
[----:B------:R-:W-:Y:S02]  /*88d0*/  HADD2.F32 R209, -RZ, R209.H0_H0 ;  /* 0x200000d1ffd17230 */ /* 0x000fe40000004100 */
[-C--:B------:R-:W-:Y:S01]  /*88e0*/  FFMA.FTZ R44, R48, R43.reuse, -R47 ;  /* 0x0000002b302c7223 */ /* 0x080fe2000001082f */
[----:B------:R-:W-:Y:S01]  /*88f0*/  FFMA.FTZ R46, R46, R43, R49 ;  /* 0x0000002b2e2e7223 */ /* 0x000fe20000010031 */
[----:B------:R-:W-:-:S02]  /*8900*/  HADD2.F32 R43, -RZ, R38.H0_H0 ;  /* 0x20000026ff2b7230 */ /* 0x000fc40000004100 */
[----:B------:R-:W-:Y:S01]  /*8910*/  FFMA.FTZ R15, R50, R41, -R15 ;  /* 0x00000029320f7223 */ /* 0x000fe2000001080f */
[----:B------:R-:W-:Y:S02]  /*8920*/  HADD2.F32 R48, -RZ, R28.H0_H0 ;  /* 0x2000001cff307230 */ /* 0x000fe40000004100 */
[----:B------:R-:W-:Y:S01]  /*8930*/  HADD2.F32 R38, -RZ, R12.H0_H0 ;  /* 0x2000000cff267230 */ /* 0x000fe20000004100 */
[----:B------:R-:W-:Y:S01]  /*8940*/  F2FP.F16.F32.PACK_AB R31, R46, R31 ;  /* 0x0000001f2e1f723e */ /* 0x000fe200000000ff */
[----:B------:R-:W-:Y:S01]  /*8950*/  HADD2.F32 R28, -RZ, R28.H1_H1 ;  /* 0x3000001cff1c7230 */ /* 0x000fe20000004100 */
[----:B------:R-:W-:Y:S01]  /*8960*/  F2FP.F16.F32.PACK_AB R15, R44, R15 ;  /* 0x0000000f2c0f723e */ /* 0x000fe200000000ff */
[----:B------:R-:W-:Y:S02]  /*8970*/  HADD2.F32 R12, -RZ, R12.H1_H1 ;  /* 0x3000000cff0c7230 */ /* 0x000fe40000004100 */
[----:B------:R-:W-:Y:S02]  /*8980*/  HADD2.F32 R41, -RZ, R11.H0_H0 ;  /* 0x2000000bff297230 */ /* 0x000fe40000004100 */
[----:B------:R-:W-:Y:S01]  /*8990*/  FMUL.FTZ R45, R28, R43 ;  /* 0x0000002b1c2d7220 */ /* 0x000fe20000410000 */
[----:B------:R-:W-:-:S02]  /*89a0*/  HADD2.F32 R207, -RZ, R207.H0_H0 ;  /* 0x200000cfffcf7230 */ /* 0x000fc40000004100 */
[----:B------:R-:W-:Y:S01]  /*89b0*/  FMUL.FTZ R43, R12, R43 ;  /* 0x0000002b0c2b7220 */ /* 0x000fe20000410000 */
[-C--:B------:R-:W-:Y:S01]  /*89c0*/  FMUL.FTZ R11, R48, R209.reuse ;  /* 0x000000d1300b7220 */ /* 0x080fe20000410000 */
[----:B------:R-:W-:Y:S01]  /*89d0*/  FMUL.FTZ R209, R38, R209 ;  /* 0x000000d126d17220 */ /* 0x000fe20000410000 */
[-C--:B------:R-:W-:Y:S01]  /*89e0*/  FFMA.FTZ R12, R12, R41.reuse, -R45 ;  /* 0x000000290c0c7223 */ /* 0x080fe2000001082d */
[----:B------:R-:W-:Y:S01]  /*89f0*/  FFMA.FTZ R28, R28, R41, R43 ;  /* 0x000000291c1c7223 */ /* 0x000fe2000001002b */
[----:B------:R-:W-:Y:S02]  /*8a00*/  HADD2.F32 R43, -RZ, R40.H0_H0 ;  /* 0x20000028ff2b7230 */ /* 0x000fe40000004100 */
[-C--:B------:R-:W-:Y:S01]  /*8a10*/  FFMA.FTZ R11, R38, R207.reuse, -R11 ;  /* 0x000000cf260b7223 */ /* 0x080fe2000001080b */
[----:B------:R-:W-:Y:S02]  /*8a20*/  HADD2.F32 R40, -RZ, R30.H0_H0 ;  /* 0x2000001eff287230 */ /* 0x000fe40000004100 */
[----:B------:R-:W-:Y:S01]  /*8a30*/  FFMA.FTZ R207, R48, R207, R209 ;  /* 0x000000cf30cf7223 */ /* 0x000fe200000100d1 */
        /* <DEDUP_REMOVED lines=10> */
[----:B------:R-:W-:Y:S01]  /*8ae0*/  FMUL.FTZ R43, R14, R43 ;  /* 0x0000002b0e2b7220 */ /* 0x000fe20000410000 */
[----:B------:R-:W-:Y:S01]  /*8af0*/  F2FP.F16.F32.PACK_AB R28, R28, R207 ;  /* 0x000000cf1c1c723e */ /* 0x000fe200000000ff */
[-C--:B------:R-:W-:Y:S01]  /*8b00*/  FFMA.FTZ R45, R38, R159.reuse, -R45 ;  /* 0x0000009f262d7223 */ /* 0x080fe2000001082d */
[----:B------:R-:W-:Y:S01]  /*8b10*/  FFMA.FTZ R41, R40, R159, R41 ;  /* 0x0000009f28297223 */ /* 0x000fe20000010029 */
[-C--:B------:R-:W-:Y:S01]  /*8b20*/  FFMA.FTZ R14, R14, R39.reuse, -R47 ;  /* 0x000000270e0e7223 */ /* 0x080fe2000001082f */
[----:B------:R-:W-:-:S04]  /*8b30*/  FFMA.FTZ R30, R30, R39, R43 ;  /* 0x000000271e1e7223 */ /* 0x000fc8000001002b */
[----:B------:R-:W-:Y:S02]  /*8b40*/  F2FP.F16.F32.PACK_AB R14, R14, R45 ;  /* 0x0000002d0e0e723e */ /* 0x000fe400000000ff */
[----:B------:R-:W-:-:S07]  /*8b50*/  F2FP.F16.F32.PACK_AB R30, R30, R41 ;  /* 0x000000291e1e723e */ /* 0x000fce00000000ff */
.L_x_2779:
[----:B------:R-:W-:Y:S05]  /*8b60*/  BSYNC B2 ;  /* 0x0000000000027941 */ /* 0x000fea0003800000 */
.L_x_2778:
[----:B--2---:R2:W-:Y:S04]  /*8b70*/  ST.E.128 desc[UR60][R34.64], R12 ;  /* 0x0000000c22007985 */ /* 0x0045e8000c101d3c */
[----:B---3--:R2:W-:Y:S02]  /*8b80*/  @!P4 ST.E.128 desc[UR60][R36.64], R28 ;  /* 0x0000001c2400c985 */ /* 0x0085e4000c101d3c */
.L_x_2777:
[----:B------:R-:W-:Y:S05]  /*8b90*/  BSYNC B1 ;  /* 0x0000000000017941 */ /* 0x000fea0003800000 */
.L_x_2776:
        /* <DEDUP_REMOVED lines=93> */
[-C--:B------:R-:W-:Y:S01]  /*9170*/  FMUL.FTZ R28, R12, R151.reuse ;  /* 0x000000970c1c7220 */ /* 0x080fe20000410000 */
[----:B------:R-:W-:Y:S01]  /*9180*/  HADD2.F32 R30, -RZ, R30.H1_H1 ;  /* 0x3000001eff1e7230 */ /* 0x000fe20000004100 */
[----:B------:R-:W-:Y:S01]  /*9190*/  F2FP.F16.F32.PACK_AB R158, R43, R158 ;  /* 0x0000009e2b9e723e */ /* 0x000fe200000000ff */
[----:B------:R-:W-:Y:S02]  /*91a0*/  HADD2.F32 R14, -RZ, R14.H1_H1 ;  /* 0x3000000eff0e7230 */ /* 0x000fe40000004100 */
[C---:B------:R-:W-:Y:S01]  /*91b0*/  FMUL.FTZ R151, R11.reuse, R151 ;  /* 0x000000970b977220 */ /* 0x040fe20000410000 */
        /* <DEDUP_REMOVED lines=13> */
[----:B------:R-:W-:Y:S02]  /*9290*/  F2FP.F16.F32.PACK_AB R30, R30, R151 ;  /* 0x000000971e1e723e */ /* 0x000fe400000000ff */
[----:B------:R-:W-:-:S07]  /*92a0*/  MOV R15, R46 ;  /* 0x0000002e000f7202 */ /* 0x000fce0000000f00 */
.L_x_2783:
[----:B------:R-:W-:Y:S05]  /*92b0*/  BSYNC B2 ;  /* 0x0000000000027941 */ /* 0x000fea0003800000 */
.L_x_2782:
[----:B--2---:R4:W-:Y:S04]  /*92c0*/  ST.E.128 desc[UR60][R34.64], R12 ;  /* 0x0000000c22007985 */ /* 0x0049e8000c101d3c */
[----:B---3--:R4:W-:Y:S02]  /*92d0*/  @!P4 ST.E.128 desc[UR60][R36.64], R28 ;  /* 0x0000001c2400c985 */ /* 0x0089e4000c101d3c */
.L_x_2781:
[----:B------:R-:W-:Y:S05]  /*92e0*/  BSYNC B1 ;  /* 0x0000000000017941 */ /* 0x000fea0003800000 */
.L_x_2780:
        /* <DEDUP_REMOVED lines=12> */
[----:B------:R-:W-:Y:S02]  /*93b0*/  LEA.HI R12, R12, R135, RZ, 0x3 ;  /* 0x000000870c0c7211 */ /* 0x000fe400078f18ff */
[----:B0-----:R-:W-:Y:S02]  /*93c0*/  LOP3.LUT R11, R177, 0x38, R36, 0xf8, !PT ;  /* 0x00000038b10b7812 */ /* 0x001fe400078ef824 */
[----:B------:R-:W-:Y:S02]  /*93d0*/  SHF.R.S32.HI R13, RZ, 0x3, R12 ;  /* 0x00000003ff0d7819 */ /* 0x000fe4000001140c */
[----:B------:R-:W-:-:S03]  /*93e0*/  LOP3.LUT R11, R11, R220, RZ, 0x3c, !PT ;  /* 0x000000dc0b0b7212 */ /* 0x000fc600078e3cff */
[----:B------:R-:W-:-:S04]  /*93f0*/  IMAD R12, R13, 0x1800, R184 ;  /* 0x000018000d0c7824 */ /* 0x000fc800078e02b8 */
        /* <DEDUP_REMOVED lines=41> */
[----:B------:R-:W-:Y:S01]  /*9690*/  HADD2.F32 R31, -RZ, R29.H0_H0 ;  /* 0x2000001dff1f7230 */ /* 0x000fe20000004100 */
[----:B------:R-:W-:Y:S01]  /*96a0*/  SHF.R.U64 R37, R66, 0x10, R67 ;  /* 0x0000001042257819 */ /* 0x000fe20000001243 */
        /* <DEDUP_REMOVED lines=30> */
[----:B------:R-:W-:Y:S02]  /*9890*/  HADD2.F32 R29, -RZ, R14.H0_H0 ;  /* 0x2000000eff1d7230 */ /* 0x000fe40000004100 */
[----:B------:R-:W-:Y:S01]  /*98a0*/  FMUL.FTZ R44, R31, R40 ;  /* 0x000000281f2c7220 */ /* 0x000fe20000410000 */
[----:B------:R-:W-:Y:S01]  /*98b0*/  HADD2.F32 R30, -RZ, R30.H1_H1 ;  /* 0x3000001eff1e7230 */ /* 0x000fe20000004100 */
[----:B------:R-:W-:Y:S01]  /*98c0*/  F2FP.F16.F32.PACK_AB R47, R47, R48 ;  /* 0x000000302f2f723e */ /* 0x000fe200000000ff */
[----:B------:R-:W-:Y:S02]  /*98d0*/  HADD2.F32 R14, -RZ, R14.H1_H1 ;  /* 0x3000000eff0e7230 */ /* 0x000fe40000004100 */
[----:B------:R-:W-:Y:S01]  /*98e0*/  FMUL.FTZ R40, R29, R40 ;  /* 0x000000281d287220 */ /* 0x000fe20000410000 */
[----:B------:R-:W-:-:S02]  /*98f0*/  HADD2.F32 R38, -RZ, R145.H0_H0 ;  /* 0x20000091ff267230 */ /* 0x000fc40000004100 */
[-C--:B------:R-:W-:Y:S01]  /*9900*/  FMUL.FTZ R39, R30, R37.reuse ;  /* 0x000000251e277220 */ /* 0x080fe20000410000 */
[----:B------:R-:W-:Y:S02]  /*9910*/  HADD2.F32 R11, -RZ, R11.H0_H0 ;  /* 0x2000000bff0b7230 */ /* 0x000fe40000004100 */
[C---:B------:R-:W-:Y:S01]  /*9920*/  FMUL.FTZ R37, R14.reuse, R37 ;  /* 0x000000250e257220 */ /* 0x040fe20000410000 */
[----:B------:R-:W-:Y:S01]  /*9930*/  F2FP.F16.F32.PACK_AB R12, R43, R42 ;  /* 0x0000002a2b0c723e */ /* 0x000fe200000000ff */
        /* <DEDUP_REMOVED lines=11> */
.L_x_2785:
[----:B------:R-:W-:Y:S05]  /*99f0*/  BSYNC B1 ;  /* 0x0000000000017941 */ /* 0x000fea0003800000 */
.L_x_2784:
[----:B--2---:R2:W-:Y:S01]  /*9a00*/  ST.E.128 desc[UR60][R34.64], R12 ;  /* 0x0000000c22007985 */ /* 0x0045e2000c101d3c */
[----:B------:R-:W-:-:S13]  /*9a10*/  ISETP.GE.AND P4, PT, R36, R131, PT ;  /* 0x000000832400720c */ /* 0x000fda0003f86270 */
[----:B------:R-:W-:Y:S05]  /*9a20*/  @P4 BRA `(.L_x_2732) ;  /* 0x0000000400e84947 */ /* 0x000fea0003800000 */
[----:B------:R-:W-:-:S05]  /*9a30*/  IMAD.WIDE R32, R36, 0x2, R32 ;  /* 0x0000000224207825 */ /* 0x000fca00078e0220 */
[----:B---3--:R3:W-:Y:S01]  /*9a40*/  ST.E.128 desc[UR60][R32.64], R28 ;  /* 0x0000001c20007985 */ /* 0x0087e2000c101d3c */
[----:B------:R-:W-:Y:S05]  /*9a50*/  BRA `(.L_x_2732) ;  /* 0x0000000400dc7947 */ /* 0x000fea0003800000 */
.L_x_2697:
[----:B------:R-:W2:Y:S02]  /*9a60*/  LDL R11, [R1+0x30] ;  /* 0x00003000010b7983 */ /* 0x000ea40000100800 */
[----:B--2---:R-:W-:-:S13]  /*9a70*/  R2UR UR4, R11 ;  /* 0x000000000b0472ca */ /* 0x004fda00000e0000 */
[----:B------:R-:W-:-:S06]  /*9a80*/  UISETP.NE.AND UP0, UPT, UR4, 0x3, UPT ;  /* 0x000000030400788c */ /* 0x000fcc000bf05270 */
[----:B------:R-:W-:-:S13]  /*9a90*/  PLOP3.LUT P0, PT, PT, PT, UP0, 0x80, 0x0 ;  /* 0x000000000000781c */ /* 0x000fda0003f0f008 */
[----:B------:R-:W-:Y:S05]  /*9aa0*/  @!P0 BRA `(.L_x_2786) ;  /* 0x0000000000048947 */ /* 0x000fea0003800000 */
[----:B------:R-:W-:Y:S01]  /*9ab0*/  BPT.TRAP 0x1 ;  /* 0x000000040000795c */ /* 0x000fe20000300000 */
.L_x_2786:
[----:B------:R-:W-:Y:S01]  /*9ac0*/  LEA R85, R19, R18, 0x3 ;  /* 0x0000001213557211 */ /* 0x000fe200078e18ff */
[----:B------:R-:W-:Y:S01]  /*9ad0*/  BSSY B1, `(.L_x_2787) ;  /* 0x0000005000017945 */ /* 0x000fe20003800000 */
[----:B------:R-:W-:Y:S02]  /*9ae0*/  SHF.L.U32 R86, R171, 0x1f, RZ ;  /* 0x0000001fab567819 */ /* 0x000fe400000006ff */
[----:B------:R-:W-:Y:S02]  /*9af0*/  SHF.R.S32.HI R82, RZ, 0x1f, R81 ;  /* 0x0000001fff527819 */ /* 0x000fe40000011451 */
[----:B------:R-:W0:Y:S02]  /*9b00*/  SYNCS.PHASECHK.TRANS64.TRYWAIT P4, [R85+URZ+0x2a890], R86 ;  /* 0x02a89056550075a7 */ /* 0x000e24000808017f */
[----:B0-----:R-:W-:Y:S05]  /*9b10*/  @!P4 BRA `(.L_x_2788) ;  /* 0x0000018800ecc947 */ /* 0x001fea0003800000 */
.L_x_3064:
[----:B------:R-:W-:Y:S05]  /*9b20*/  BSYNC B1 ;  /* 0x0000000000017941 */ /* 0x000fea0003800000 */
.L_x_2787:
        /* <DEDUP_REMOVED lines=27> */
.L_x_3068:
        /* <DEDUP_REMOVED lines=37> */
.L_x_2791:
[----:B------:R-:W-:Y:S05]  /*9f30*/  BSYNC B1 ;  /* 0x0000000000017941 */ /* 0x000fea0003800000 */
.L_x_2790:
[----:B------:R-:W-:-:S03]  /*9f40*/  UMOV UR4, 0xffffffff ;  /* 0xffffffff00047882 */ /* 0x000fc60000000000 */
[----:B------:R-:W-:Y:S05]  /*9f50*/  BRA.DIV UR4, `(.L_x_2792) ;  /* 0x0000018a043c7947 */ /* 0x000fea000b800000 */
[----:B--2---:R2:W0:Y:S04]  /*9f60*/  SHFL.IDX PT, R33, R35, 0x1, 0x1c1f ;  /* 0x003c1f0023217f89 */ /* 0x00442800000e0000 */
[----:B---3--:R2:W3:Y:S02]  /*9f70*/  SHFL.IDX PT, R32, R34, 0x1, 0x1c1f ;  /* 0x003c1f0022207f89 */ /* 0x0084e400000e0000 */
.L_x_3072:
        /* <DEDUP_REMOVED lines=37> */
.L_x_2732:
[----:B------:R-:W-:Y:S05]  /*a1d0*/  BSYNC B0 ;  /* 0x0000000000007941 */ /* 0x000fea0003800000 */
.L_x_2696:
        /* <DEDUP_REMOVED lines=17> */
.L_x_2794:
[----:B------:R-:W-:Y:S05]  /*a2f0*/  BSYNC B0 ;  /* 0x0000000000007941 */ /* 0x000fea0003800000 */
.L_x_2793:
[----:B------:R-:W3:Y:S01]  /*a300*/  SYNCS.PHASECHK.TRANS64.TRYWAIT P0, [R85+URZ+0x2a8b0], R86 ;  /* 0x02a8b056550075a7 */ /* 0x000ee2000800017f */
[----:B------:R-:W-:Y:S04]  /*a310*/  BSSY B0, `(.L_x_2795) ;  /* 0x0000002000007945 */ /* 0x000fe80003800000 */
[----:B---3--:R-:W-:Y:S05]  /*a320*/  @!P0 BRA `(.L_x_2796) ;  /* 0x0000018400948947 */ /* 0x008fea0003800000 */
.L_x_3073:
[----:B------:R-:W-:Y:S05]  /*a330*/  BSYNC B0 ;  /* 0x0000000000007941 */ /* 0x000fea0003800000 */
.L_x_2795:
        /* <DEDUP_REMOVED lines=12> */
[C---:B------:R-:W-:Y:S02]  /*a400*/  IMAD R83, R80.reuse, UR5, R83 ;  /* 0x0000000550537c24 */ /* 0x040fe4000f8e0253 */
[----:B------:R-:W-:Y:S01]  /*a410*/  IMAD.WIDE.U32 R12, R80, UR4, R12 ;  /* 0x00000004500c7c25 */ /* 0x000fe2000f8e000c */
[----:B------:R-:W-:Y:S01]  /*a420*/  ULDC.64 UR4, c[0x0][0x330] ;  /* 0x0000cc0000047ab9 */ /* 0x000fe20000000a00 */
[----:B-1----:R-:W-:-:S02]  /*a430*/  LEA R34, R28, R119, 0x1 ;  /* 0x000000771c227211 */ /* 0x002fc400078e08ff */
[----:B0-----:R-:W-:Y:S02]  /*a440*/  IMAD R11, R0, UR4, RZ ;  /* 0x00000004000b7c24 */ /* 0x001fe4000f8e02ff */
        /* <DEDUP_REMOVED lines=8> */
[----:B------:R0:W1:Y:S04]  /*a4d0*/  SHFL.IDX PT, R28, R32, RZ, 0x1c1f ;  /* 0x001c1fff201c7589 */ /* 0x00006800000e0000 */
[----:B------:R0:W2:Y:S01]  /*a4e0*/  SHFL.IDX PT, R29, R11, RZ, 0x1c1f ;  /* 0x001c1fff0b1d7589 */ /* 0x0000a200000e0000 */
[----:B------:R-:W-:Y:S05]  /*a4f0*/  @!P0 BRA `(.L_x_2798) ;  /* 0x0000000000508947 */ /* 0x000fea0003800000 */
[----:B------:R-:W-:-:S13]  /*a500*/  ISETP.NE.AND P5, PT, R4, RZ, PT ;  /* 0x000000ff0400720c */ /* 0x000fda0003fa5270 */
[----:B------:R-:W4:Y:S01]  /*a510*/  @P5 LDS.128 R12, [R33] ;  /* 0x00000000210c5984 */ /* 0x000f220000000c00 */
[----:B-1----:R-:W-:-:S04]  /*a520*/  @P5 LEA R30, P0, R16, R28, 0x1 ;  /* 0x0000001c101e5211 */ /* 0x002fc800078008ff */
[----:B--2---:R-:W-:Y:S02]  /*a530*/  @P5 LEA.HI.X R31, R16, R29, R17, 0x1, P0 ;  /* 0x0000001d101f5211 */ /* 0x004fe400000f0c11 */
[----:B------:R-:W-:-:S13]  /*a540*/  ISETP.NE.AND P0, PT, R9, RZ, PT ;  /* 0x000000ff0900720c */ /* 0x000fda0003f05270 */
[----:B------:R-:W-:Y:S01]  /*a550*/  @P0 IMAD.SHL.U32 R35, R166, 0x8, RZ ;  /* 0x00000008a6230824 */ /* 0x000fe200078e00ff */
[----:B----4-:R1:W-:Y:S01]  /*a560*/  @P5 ST.E.128 desc[UR60][R30.64], R12 ;  /* 0x0000000c1e005985 */ /* 0x0103e2000c101d3c */
        /* <DEDUP_REMOVED lines=13> */
.L_x_2798:
[----:B------:R-:W-:Y:S05]  /*a640*/  BSYNC B0 ;  /* 0x0000000000007941 */ /* 0x000fea0003800000 */
.L_x_2797:
[----:B------:R-:W-:Y:S01]  /*a650*/  ISETP.GE.AND P0, PT, R84, 0x41, PT ;  /* 0x000000415400780c */ /* 0x000fe20003f06270 */
[----:B--2-4-:R2:W4:Y:S01]  /*a660*/  SHFL.IDX PT, R29, R11, 0x1, 0x1c1f ;  /* 0x003c1f000b1d7f89 */ /* 0x01452200000e0000 */
[----:B------:R-:W-:Y:S03]  /*a670*/  BSSY B0, `(.L_x_2799) ;  /* 0x0000017000007945 */ /* 0x000fe60003800000 */
[----:B-1----:R2:W1:Y:S08]  /*a680*/  SHFL.IDX PT, R28, R32, 0x1, 0x1c1f ;  /* 0x003c1f00201c7f89 */ /* 0x00247000000e0000 */
[----:B--2---:R-:W-:Y:S05]  /*a690*/  @!P0 BRA `(.L_x_2800) ;  /* 0x0000000000508947 */ /* 0x004fea0003800000 */
[----:B------:R-:W-:-:S13]  /*a6a0*/  ISETP.NE.AND P5, PT, R4, RZ, PT ;  /* 0x000000ff0400720c */ /* 0x000fda0003fa5270 */
[----:B------:R-:W2:Y:S01]  /*a6b0*/  @P5 LDS.128 R12, [R33+0x2000] ;  /* 0x00200000210c5984 */ /* 0x000ea20000000c00 */
[----:B-1----:R-:W-:-:S04]  /*a6c0*/  @P5 LEA R30, P0, R16, R28, 0x1 ;  /* 0x0000001c101e5211 */ /* 0x002fc800078008ff */
[----:B----4-:R-:W-:Y:S02]  /*a6d0*/  @P5 LEA.HI.X R31, R16, R29, R17, 0x1, P0 ;  /* 0x0000001d101f5211 */ /* 0x010fe400000f0c11 */
[----:B------:R-:W-:-:S13]  /*a6e0*/  ISETP.NE.AND P0, PT, R9, RZ, PT ;  /* 0x000000ff0900720c */ /* 0x000fda0003f05270 */
[----:B0-----:R-:W-:Y:S01]  /*a6f0*/  @P0 SHF.L.U32 R11, R166, 0x3, RZ ;  /* 0x00000003a60b0819 */ /* 0x001fe200000006ff */
[----:B--2---:R0:W-:Y:S01]  /*a700*/  @P5 ST.E.128 desc[UR60][R30.64], R12 ;  /* 0x0000000c1e005985 */ /* 0x0041e2000c101d3c */
        /* <DEDUP_REMOVED lines=13> */
.L_x_2800:
[----:B------:R-:W-:Y:S05]  /*a7e0*/  BSYNC B0 ;  /* 0x0000000000007941 */ /* 0x000fea0003800000 */
.L_x_2799:
        /* <DEDUP_REMOVED lines=14> */
[----:B--2---:R-:W-:Y:S02]  /*a8d0*/  SEL R12, RZ, 0x1, P4 ;  /* 0x00000001ff0c7807 */ /* 0x004fe40002000000 */
[----:B------:R-:W-:Y:S02]  /*a8e0*/  SEL R19, R19, RZ, P4 ;  /* 0x000000ff13137207 */ /* 0x000fe40002000000 */
[----:B------:R-:W-:Y:S01]  /*a8f0*/  LOP3.LUT R171, R171, R12, RZ, 0x3c, !PT ;  /* 0x0000000cabab7212 */ /* 0x000fe200078e3cff */
[----:B---3--:R-:W-:Y:S06]  /*a900*/  @P5 BRA `(.L_x_2801) ;  /* 0xffffff7c00445947 */ /* 0x008fec000383ffff */
.L_x_2691:
[----:B------:R-:W2:Y:S01]  /*a910*/  LDC R0, c[0x0][0x448] ;  /* 0x00011200ff007b82 */ /* 0x000ea20000000800 */
[----:B------:R-:W-:Y:S01]  /*a920*/  VIADD R3, R185, 0x7f ;  /* 0x0000007fb9037836 */ /* 0x000fe20000000000 */
        /* <DEDUP_REMOVED lines=16> */
[----:B0-----:R-:W-:Y:S02]  /*aa30*/  CS2R R32, SRZ ;  /* 0x0000000000207805 */ /* 0x001fe4000001ff00 */
[----:B------:R-:W-:Y:S02]  /*aa40*/  CS2R R62, SRZ ;  /* 0x00000000003e7805 */ /* 0x000fe4000001ff00 */
[----:B------:R-:W-:-:S02]  /*aa50*/  CS2R R60, SRZ ;  /* 0x00000000003c7805 */ /* 0x000fc4000001ff00 */
[----:B------:R-:W-:Y:S02]  /*aa60*/  CS2R R58, SRZ ;  /* 0x00000000003a7805 */ /* 0x000fe4000001ff00 */
[----:B------:R-:W-:Y:S02]  /*aa70*/  CS2R R56, SRZ ;  /* 0x0000000000387805 */ /* 0x000fe4000001ff00 */
[----:B------:R-:W-:Y:S02]  /*aa80*/  CS2R R54, SRZ ;  /* 0x0000000000367805 */ /* 0x000fe4000001ff00 */
[----:B--2---:R-:W-:Y:S02]  /*aa90*/  ISETP.NE.AND P1, PT, R0, 0x1, PT ;  /* 0x000000010000780c */ /* 0x004fe40003f25270 */
        /* <DEDUP_REMOVED lines=8> */
[----:B------:R-:W-:Y:S01]  /*ab20*/  CS2R R94, SRZ ;  /* 0x00000000005e7805 */ /* 0x000fe2000001ff00 */
[----:B------:R-:W-:Y:S01]  /*ab30*/  IMAD.MOV.U32 R30, RZ, RZ, RZ ;  /* 0x000000ffff1e7224 */ /* 0x000fe200078e00ff */
[----:B------:R-:W-:Y:S01]  /*ab40*/  MOV R10, RZ ;  /* 0x000000ff000a7202 */ /* 0x000fe20000000f00 */
[----:B-1----:R-:W-:Y:S01]  /*ab50*/  IMAD.MOV.U32 R28, RZ, RZ, RZ ;  /* 0x000000ffff1c7224 */ /* 0x002fe200078e00ff */
[----:B------:R-:W0:Y:S01]  /*ab60*/  @P1 LDC R0, c[0x0][0x44c] ;  /* 0x00011300ff001b82 */ /* 0x000e220000000800 */
[----:B------:R-:W-:-:S07]  /*ab70*/  IMAD.MOV.U32 R99, RZ, RZ, RZ ;  /* 0x000000ffff637224 */ /* 0x000fce00078e00ff */
[----:B------:R-:W1:Y:S01]  /*ab80*/  @P1 LDC R5, c[0x0][0x450] ;  /* 0x00011400ff051b82 */ /* 0x000e620000000800 */
[----:B0-----:R-:W-:-:S05]  /*ab90*/  @P1 IMAD.HI.U32 R0, R3, R0, RZ ;  /* 0x0000000003001227 */ /* 0x001fca00078e00ff */
[----:B-1----:R-:W-:Y:S02]  /*aba0*/  @P1 SHF.R.U32.HI R3, RZ, R5, R0 ;  /* 0x00000005ff031219 */ /* 0x002fe40000011600 */
[----:B------:R-:W-:-:S03]  /*abb0*/  PLOP3.LUT P1, PT, PT, PT, PT, 0x80, 0x0 ;  /* 0x000000000000781c */ /* 0x000fc60003f2f070 */
[----:B------:R-:W-:-:S04]  /*abc0*/  IMAD.IADD R3, R142, 0x1, R3 ;  /* 0x000000018e037824 */ /* 0x000fc800078e0203 */
[----:B------:R-:W-:-:S05]  /*abd0*/  IMAD.HI R3, R3, 0x2aaaaaab, RZ ;  /* 0x2aaaaaab03037827 */ /* 0x000fca00078e02ff */
[----:B------:R-:W-:-:S04]  /*abe0*/  SHF.R.U32.HI R0, RZ, 0x1f, R3 ;  /* 0x0000001fff007819 */ /* 0x000fc80000011603 */
[----:B------:R-:W-:Y:S02]  /*abf0*/  LEA.HI.SX32 R72, R3, R0, 0x1c ;  /* 0x0000000003487211 */ /* 0x000fe400078fe2ff */
[----:B------:R-:W-:Y:S02]  /*ac00*/  MOV R0, RZ ;  /* 0x000000ff00007202 */ /* 0x000fe40000000f00 */
[----:B------:R-:W-:-:S04]  /*ac10*/  VIMNMX R72, R143, R72, PT ;  /* 0x000000488f487248 */ /* 0x000fc80003fe0100 */
[----:B------:R-:W-:Y:S01]  /*ac20*/  ISETP.GE.AND P2, PT, R72, 0x1, PT ;  /* 0x000000014800780c */ /* 0x000fe20003f46270 */
[----:B------:R-:W-:-:S12]  /*ac30*/  @P0 BRA `(.L_x_2803) ;  /* 0x0000000000080947 */ /* 0x000fd80003800000 */
[----:B------:R-:W0:Y:S02]  /*ac40*/  FENCE.VIEW.ASYNC.G ;  /* 0x00000000000073c6 */ /* 0x000e240000000100 */
[----:B0-----:R-:W-:Y:S06]  /*ac50*/  BAR.ARV 0xc, 0x180 ;  /* 0x0306000000007b1d */ /* 0x001fec0000002000 */
.L_x_2803:
[----:B------:R-:W-:Y:S05]  /*ac60*/  BSYNC B0 ;  /* 0x0000000000007941 */ /* 0x000fea0003800000 */
.L_x_2802:
[----:B------:R-:W-:Y:S01]  /*ac70*/  MOV R20, RZ ;  /* 0x000000ff00147202 */ /* 0x000fe20000000f00 */
[----:B------:R-:W-:Y:S01]  /*ac80*/  IMAD.MOV.U32 R11, RZ, RZ, RZ ;  /* 0x000000ffff0b7224 */ /* 0x000fe200078e00ff */
[----:B------:R-:W-:Y:S06]  /*ac90*/  @!P2 BRA `(.L_x_2804) ;  /* 0x000000e400c4a947 */ /* 0x000fec0003800000 */
[----:B------:R-:W2:Y:S04]  /*aca0*/  LDL R2, [R1+0x34] ;  /* 0x0000340001027983 */ /* 0x000ea80000100800 */
[----:B------:R-:W0:Y:S01]  /*acb0*/  SHFL.IDX PT, R0, R222, RZ, 0x1f ;  /* 0x00001fffde007589 */ /* 0x000e2200000e0000 */
[----:B--2---:R-:W-:Y:S02]  /*acc0*/  R2UR UR4, R2 ;  /* 0x00000000020472ca */ /* 0x004fe400000e0000 */
[----:B0-----:R-:W-:-:S04]  /*acd0*/  LEA.HI R2, R0, R0, RZ, 0x1 ;  /* 0x0000000000027211 */ /* 0x001fc800078f08ff */
[----:B------:R-:W-:-:S05]  /*ace0*/  LOP3.LUT R3, R2, 0x1e, RZ, 0xc0, !PT ;  /* 0x0000001e02037812 */ /* 0x000fca00078ec0ff */
[----:B------:R-:W-:Y:S02]  /*acf0*/  IMAD.IADD R3, R0, 0x1, -R3 ;  /* 0x0000000100037824 */ /* 0x000fe400078e0a03 */
[----:B------:R-:W-:-:S03]  /*ad00*/  ULOP3.LUT UP0, URZ, UR4, 0x1bf, URZ, 0xc0, !UPT ;  /* 0x000001bf043f7892 */ /* 0x000fc6000f80c03f */
[----:B------:R-:W-:-:S03]  /*ad10*/  LEA R3, R3, UR4, 0xd ;  /* 0x0000000403037c11 */ /* 0x000fc6000f8e68ff */
[----:B------:R-:W-:Y:S02]  /*ad20*/  PLOP3.LUT P0, PT, PT, PT, UP0, 0x80, 0x0 ;  /* 0x000000000000781c */ /* 0x000fe40003f0f008 */
[----:B------:R-:W-:-:S04]  /*ad30*/  SHF.R.U32.HI R2, RZ, 0x4, R3 ;  /* 0x00000004ff027819 */ /* 0x000fc80000011603 */
[----:B------:R-:W-:-:S07]  /*ad40*/  LOP3.LUT R2, R2, 0x3fff, RZ, 0xc0, !PT ;  /* 0x00003fff02027812 */ /* 0x000fce00078ec0ff */
        /* <DEDUP_REMOVED lines=17> */
.L_x_2805:
        /* <DEDUP_REMOVED lines=12> */
.L_x_2809:
[----:B-1----:R1:W2:Y:S02]  /*af20*/  SYNCS.PHASECHK.TRANS64.TRYWAIT P0, [R18+URZ+0x2a800], R3 ;  /* 0x02a80003120075a7 */ /* 0x0022a4000800017f */
[----:B--2---:R-:W-:Y:S05]  /*af30*/  @!P0 NANOSLEEP.SYNCS 0x989680 ;  /* 0x009896800000895d */ /* 0x004fea0003900000 */
[----:B------:R-:W2:Y:S02]  /*af40*/  @!P0 SYNCS.PHASECHK.TRANS64 P0, [R18+URZ+0x2a800], R3 ;  /* 0x02a80003120085a7 */ /* 0x000ea4000800007f */
[----:B--2---:R-:W-:Y:S05]  /*af50*/  @!P0 BRA `(.L_x_2809) ;  /* 0xfffffffc00f08947 */ /* 0x004fea000383ffff */
.L_x_2808:
[----:B------:R-:W-:Y:S05]  /*af60*/  BSYNC B0 ;  /* 0x0000000000007941 */ /* 0x000fea0003800000 */
.L_x_2807:
[----:B------:R-:W-:Y:S05]  /*af70*/  BRA `(.L_x_2810) ;  /* 0x0000006c001c7947 */ /* 0x000fea0003800000 */
.L_x_2806:
        /* <DEDUP_REMOVED lines=12> */
[----:B------:R-:W-:Y:S02]  /*b040*/  IMAD R31, R141, UR7, R0 ;  /* 0x000000078d1f7c24 */ /* 0x000fe4000f8e0200 */
[----:B------:R-:W-:Y:S02]  /*b050*/  IMAD.IADD R29, R29, 0x1, R27 ;  /* 0x000000011d1d7824 */ /* 0x000fe400078e021b */
[----:B------:R-:W-:Y:S01]  /*b060*/  IMAD.IADD R31, R31, 0x1, R25 ;  /* 0x000000011f1f7824 */ /* 0x000fe200078e0219 */
[----:B------:R-:W-:Y:S06]  /*b070*/  @!P0 BRA `(.L_x_2811) ;  /* 0x0000000000408947 */ /* 0x000fec0003800000 */
        /* <DEDUP_REMOVED lines=16> */
.L_x_2811:
[----:B------:R-:W-:Y:S01]  /*b180*/  ULDC.U8 UR4, c[0x0][0x410] ;  /* 0x0001040000047ab9 */ /* 0x000fe20000000000 */
[----:B------:R-:W-:Y:S01]  /*b190*/  BSSY B0, `(.L_x_2812) ;  /* 0x000069d000007945 */ /* 0x000fe20003800000 */
[----:B------:R-:W-:Y:S02]  /*b1a0*/  ISETP.NE.AND P0, PT, RZ, UR4, PT ;  /* 0x00000004ff007c0c */ /* 0x000fe4000bf05270 */
[----:B------:R-:W-:-:S11]  /*b1b0*/  IADD3 R9, R170, R185, RZ ;  /* 0x000000b9aa097210 */ /* 0x000fd60007ffe0ff */
[----:B------:R-:W-:Y:S05]  /*b1c0*/  @!P0 BRA `(.L_x_2813) ;  /* 0x0000003400648947 */ /* 0x000fea0003800000 */
[----:B------:R-:W0:Y:S01]  /*b1d0*/  LDC R21, c[0x0][0x448] ;  /* 0x00011200ff157b82 */ /* 0x000e220000000800 */
[----:B------:R-:W-:Y:S01]  /*b1e0*/  IMAD R3, R198, 0x40, R9 ;  /* 0x00000040c6037824 */ /* 0x000fe200078e0209 */
[----:B------:R-:W-:Y:S01]  /*b1f0*/  ULDC.64 UR4, c[0x0][0x3f8] ;  /* 0x0000fe0000047ab9 */ /* 0x000fe20000000a00 */
[----:B------:R-:W-:Y:S01]  /*b200*/  MOV R11, R29 ;  /* 0x0000001d000b7202 */ /* 0x000fe20000000f00 */
        /* <DEDUP_REMOVED lines=30> */
.L_x_3079:
        /* <DEDUP_REMOVED lines=26> */
[C---:B------:R-:W-:Y:S02]  /*b590*/  @!P2 SHF.L.U32 R31, R173.reuse, 0x1, RZ ;  /* 0x00000001ad1fa819 */ /* 0x040fe400000006ff */
[----:B------:R-:W-:Y:S01]  /*b5a0*/  @!P1 IMAD.SHL.U32 R33, R174, 0x2, RZ ;  /* 0x00000002ae219824 */ /* 0x000fe200078e00ff */
[-C--:B--2---:R-:W-:Y:S01]  /*b5b0*/  @!P3 IADD3 R26, P6, R0, R29.reuse, RZ ;  /* 0x0000001d001ab210 */ /* 0x084fe20007fde0ff */
[----:B------:R-:W-:Y:S01]  /*b5c0*/  @!P0 IMAD.SHL.U32 R41, R172, 0x2, RZ ;  /* 0x00000002ac298824 */ /* 0x000fe200078e00ff */
[----:B----4-:R-:W-:Y:S01]  /*b5d0*/  @!P3 IADD3 R28, P5, R14, R29, RZ ;  /* 0x0000001d0e1cb210 */ /* 0x010fe20007fbe0ff */
[----:B---3--:R-:W-:Y:S01]  /*b5e0*/  @!P4 IMAD.MOV.U32 R15, RZ, RZ, R5 ;  /* 0x000000ffff0fc224 */ /* 0x008fe200078e0005 */
[----:B------:R-:W-:Y:S01]  /*b5f0*/  @!P2 SHF.L.U64.HI R20, R173, 0x1, R204 ;  /* 0x00000001ad14a819 */ /* 0x000fe200000102cc */
[----:B-1----:R-:W-:Y:S01]  /*b600*/  @!P3 IMAD.X R27, R3, 0x1, R10, P6 ;  /* 0x00000001031bb824 */ /* 0x002fe200030e060a */
[----:B------:R-:W-:Y:S02]  /*b610*/  @!P2 IADD3 R12, P6, R0, R31, RZ ;  /* 0x0000001f000ca210 */ /* 0x000fe40007fde0ff */
[----:B------:R-:W-:-:S02]  /*b620*/  @!P3 IADD3.X R29, R5, R10, RZ, P5, !PT ;  /* 0x0000000a051db210 */ /* 0x000fc40002ffe4ff */
[----:B------:R-:W-:Y:S01]  /*b630*/  @!P2 IADD3 R30, P5, R14, R31, RZ ;  /* 0x0000001f0e1ea210 */ /* 0x000fe20007fbe0ff */
[--C-:B------:R-:W-:Y:S01]  /*b640*/  @!P2 IMAD.X R13, R3, 0x1, R20.reuse, P6 ;  /* 0x00000001030da824 */ /* 0x100fe200030e0614 */
[----:B------:R-:W-:Y:S02]  /*b650*/  @!P1 SHF.L.U64.HI R24, R174, 0x1, R203 ;  /* 0x00000001ae189819 */ /* 0x000fe400000102cb */
[-C--:B------:R-:W-:Y:S01]  /*b660*/  @!P1 IADD3 R10, P6, R0, R33.reuse, RZ ;  /* 0x00000021000a9210 */ /* 0x080fe20007fde0ff */
[----:B------:R-:W-:Y:S01]  /*b670*/  @!P2 IMAD.X R31, R5, 0x1, R20, P5 ;  /* 0x00000001051fa824 */ /* 0x000fe200028e0614 */
[----:B------:R-:W-:Y:S01]  /*b680*/  ISETP.GE.AND P5, PT, R176, UR4, PT ;  /* 0x00000004b0007c0c */ /* 0x000fe2000bfa6270 */
[----:B------:R-:W-:Y:S01]  /*b690*/  @!P4 IMAD.MOV.U32 R20, RZ, RZ, R0 ;  /* 0x000000ffff14c224 */ /* 0x000fe200078e0000 */
[----:B------:R-:W-:Y:S02]  /*b6a0*/  @!P1 IADD3.X R11, R3, R24, RZ, P6, !PT ;  /* 0x00000018030b9210 */ /* 0x000fe400037fe4ff */
[----:B------:R-:W-:-:S02]  /*b6b0*/  @!P1 IADD3 R32, P6, R14, R33, RZ ;  /* 0x000000210e209210 */ /* 0x000fc40007fde0ff */
[----:B------:R-:W-:Y:S02]  /*b6c0*/  @!P0 SHF.L.U64.HI R38, R172, 0x1, R202 ;  /* 0x00000001ac268819 */ /* 0x000fe400000102ca */
[----:B------:R-:W-:Y:S01]  /*b6d0*/  @!P4 MOV R21, R3 ;  /* 0x000000030015c202 */ /* 0x000fe20000000f00 */
[----:B------:R-:W-:Y:S01]  /*b6e0*/  @!P1 IMAD.X R33, R5, 0x1, R24, P6 ;  /* 0x0000000105219824 */ /* 0x000fe200030e0618 */
[----:B------:R-:W-:Y:S01]  /*b6f0*/  @!P0 IADD3 R34, P6, R0, R41, RZ ;  /* 0x0000002900228210 */ /* 0x000fe20007fde0ff */
[----:B------:R-:W-:-:S03]  /*b700*/  @!P4 IMAD.WIDE R24, R162, 0x2, R14 ;  /* 0x00000002a218c825 */ /* 0x000fc600078e020e */
[----:B------:R-:W-:Y:S01]  /*b710*/  @!P0 IADD3.X R35, R3, R38, RZ, P6, !PT ;  /* 0x0000002603238210 */ /* 0x000fe200037fe4ff */
[----:B------:R-:W-:Y:S01]  /*b720*/  @!P4 IMAD.WIDE R20, R162, 0x2, R20 ;  /* 0x00000002a214c825 */ /* 0x000fe200078e0214 */
[----:B------:R-:W-:Y:S01]  /*b730*/  @!P0 IADD3 R40, P6, R14, R41, RZ ;  /* 0x000000290e288210 */ /* 0x000fe20007fde0ff */
[----:B------:R1:W5:Y:S02]  /*b740*/  @!P4 LD.E.64 R60, desc[UR60][R24.64] ;  /* 0x0000003c183cc980 */ /* 0x000364000c101b00 */
[C---:B------:R-:W-:Y:S01]  /*b750*/  @!P5 IMAD.SHL.U32 R15, R176.reuse, 0x2, RZ ;  /* 0x00000002b00fd824 */ /* 0x040fe200078e00ff */
[----:B------:R-:W-:Y:S01]  /*b760*/  @!P5 SHF.L.U64.HI R36, R176, 0x1, R201 ;  /* 0x00000001b024d819 */ /* 0x000fe200000102c9 */
[----:B------:R-:W-:Y:S01]  /*b770*/  @!P0 IMAD.X R41, R5, 0x1, R38, P6 ;  /* 0x0000000105298824 */ /* 0x000fe200030e0626 */
[----:B------:R1:W5:Y:S02]  /*b780*/  @!P4 LD.E.64 R58, desc[UR60][R20.64] ;  /* 0x0000003c143ac980 */ /* 0x000364000c101b00 */
[----:B------:R-:W-:-:S02]  /*b790*/  @!P5 IADD3 R14, P6, R14, R15, RZ ;  /* 0x0000000f0e0ed210 */ /* 0x000fc40007fde0ff */
[----:B------:R-:W-:Y:S02]  /*b7a0*/  @!P5 IADD3 R62, P4, R0, R15, RZ ;  /* 0x0000000f003ed210 */ /* 0x000fe40007f9e0ff */
[----:B------:R-:W-:Y:S02]  /*b7b0*/  CS2R R54, SRZ ;  /* 0x0000000000367805 */ /* 0x000fe4000001ff00 */
[----:B------:R-:W-:Y:S01]  /*b7c0*/  CS2R R56, SRZ ;  /* 0x0000000000387805 */ /* 0x000fe2000001ff00 */
[----:B------:R-:W-:Y:S01]  /*b7d0*/  @!P5 IMAD.X R15, R5, 0x1, R36, P6 ;  /* 0x00000001050fd824 */ /* 0x000fe200030e0624 */
[----:B------:R-:W-:Y:S02]  /*b7e0*/  @!P5 IADD3.X R63, R3, R36, RZ, P4, !PT ;  /* 0x00000024033fd210 */ /* 0x000fe400027fe4ff */
        /* <DEDUP_REMOVED lines=18> */
.L_x_2816:
[----:B------:R-:W-:Y:S05]  /*b910*/  BSYNC B1 ;  /* 0x0000000000017941 */ /* 0x000fea0003800000 */
.L_x_2815:
[----:B---3-5:R-:W-:Y:S01]  /*b920*/  IMAD.MOV.U32 R5, RZ, RZ, R56 ;  /* 0x000000ffff057224 */ /* 0x028fe200078e0038 */
[----:B-1----:R-:W-:Y:S01]  /*b930*/  MOV R3, R61 ;  /* 0x0000003d00037202 */ /* 0x002fe20000000f00 */
[----:B------:R-:W-:Y:S01]  /*b940*/  IMAD.MOV.U32 R10, RZ, RZ, R57 ;  /* 0x000000ffff0a7224 */ /* 0x000fe200078e0039 */
[----:B------:R-:W-:Y:S01]  /*b950*/  UMOV UR4, 0xffffffff ;  /* 0xffffffff00047882 */ /* 0x000fe20000000000 */
[----:B--2---:R-:W-:Y:S01]  /*b960*/  IMAD.MOV.U32 R0, RZ, RZ, R60 ;  /* 0x000000ffff007224 */ /* 0x004fe200078e003c */
[----:B------:R-:W-:Y:S01]  /*b970*/  PRMT R88, R88, 0x5410, R3 ;  /* 0x0000541058587816 */ /* 0x000fe20000000003 */
[----:B------:R-:W-:Y:S01]  /*b980*/  IMAD.MOV.U32 R3, RZ, RZ, R51 ;  /* 0x000000ffff037224 */ /* 0x000fe200078e0033 */
[----:B------:R-:W-:Y:S01]  /*b990*/  PRMT R86, R5, 0x5410, R10 ;  /* 0x0000541005567816 */ /* 0x000fe2000000000a */
[----:B------:R-:W-:Y:S01]  /*b9a0*/  IMAD.MOV.U32 R5, RZ, RZ, R46 ;  /* 0x000000ffff057224 */ /* 0x000fe200078e002e */
[----:B------:R-:W-:Y:S02]  /*b9b0*/  PRMT R89, R0, 0x7610, R89 ;  /* 0x0000761000597816 */ /* 0x000fe40000000059 */
[----:B------:R-:W-:-:S02]  /*b9c0*/  CS2R R30, SRZ ;  /* 0x00000000001e7805 */ /* 0x000fc4000001ff00 */
[----:B------:R-:W-:Y:S02]  /*b9d0*/  MOV R10, R47 ;  /* 0x0000002f000a7202 */ /* 0x000fe40000000f00 */
        /* <DEDUP_REMOVED lines=17> */
[----:B------:R-:W-:Y:S02]  /*baf0*/  PRMT R89, R89, 0x5410, R0 ;  /* 0x0000541059597816 */ /* 0x000fe40000000000 */
        /* <DEDUP_REMOVED lines=15> */
.L_x_3085:
        /* <DEDUP_REMOVED lines=11> */
[----:B------:R-:W-:Y:S02]  /*bca0*/  IADD3 R7, R183, R6, RZ ;  /* 0x00000006b7077210 */ /* 0x000fe40007ffe0ff */
[----:B------:R-:W-:Y:S02]  /*bcb0*/  CS2R R40, SRZ ;  /* 0x0000000000287805 */ /* 0x000fe4000001ff00 */
[----:B------:R-:W-:-:S02]  /*bcc0*/  CS2R R34, SRZ ;  /* 0x0000000000227805 */ /* 0x000fc4000001ff00 */
[----:B------:R-:W-:Y:S02]  /*bcd0*/  CS2R R28, SRZ ;  /* 0x00000000001c7805 */ /* 0x000fe4000001ff00 */
        /* <DEDUP_REMOVED lines=12> */
[C---:B------:R-:W-:Y:S01]  /*bda0*/  @!P4 IMAD.SHL.U32 R9, R175.reuse, 0x2, RZ ;  /* 0x00000002af09c824 */ /* 0x040fe200078e00ff */
[----:B------:R-:W-:-:S03]  /*bdb0*/  @!P4 SHF.L.U64.HI R6, R175, 0x1, R205 ;  /* 0x00000001af06c819 */ /* 0x000fc600000102cd */
[C---:B------:R-:W-:Y:S02]  /*bdc0*/  @!P3 SHF.L.U32 R71, R173.reuse, 0x1, RZ ;  /* 0x00000001ad47b819 */ /* 0x040fe400000006ff */
[----:B------:R-:W-:Y:S01]  /*bdd0*/  @!P2 IMAD.SHL.U32 R67, R174, 0x2, RZ ;  /* 0x00000002ae43a824 */ /* 0x000fe200078e00ff */
[-C--:B---3--:R-:W-:Y:S01]  /*bde0*/  @!P4 IADD3 R10, P5, R0, R9.reuse, RZ ;  /* 0x00000009000ac210 */ /* 0x088fe20007fbe0ff */
[----:B------:R-:W-:Y:S01]  /*bdf0*/  @!P1 IMAD.SHL.U32 R7, R172, 0x2, RZ ;  /* 0x00000002ac079824 */ /* 0x000fe200078e00ff */
[----:B------:R-:W-:Y:S02]  /*be00*/  @!P3 SHF.L.U64.HI R12, R173, 0x1, R204 ;  /* 0x00000001ad0cb819 */ /* 0x000fe400000102cc */
[----:B0-----:R-:W-:Y:S01]  /*be10*/  @!P4 IADD3 R8, P6, R4, R9, RZ ;  /* 0x000000090408c210 */ /* 0x001fe20007fde0ff */
[----:B--2---:R-:W-:Y:S01]  /*be20*/  @!P4 IMAD.X R11, R3, 0x1, R6, P5 ;  /* 0x00000001030bc824 */ /* 0x004fe200028e0606 */
[----:B------:R-:W-:Y:S02]  /*be30*/  @!P3 IADD3 R76, P5, R0, R71, RZ ;  /* 0x00000047004cb210 */ /* 0x000fe40007fbe0ff */
[----:B------:R-:W-:-:S02]  /*be40*/  @!P4 IADD3.X R9, R5, R6, RZ, P6, !PT ;  /* 0x000000060509c210 */ /* 0x000fc400037fe4ff */
[----:B------:R-:W-:Y:S01]  /*be50*/  @!P2 SHF.L.U64.HI R14, R174, 0x1, R203 ;  /* 0x00000001ae0ea819 */ /* 0x000fe200000102cb */
[----:B------:R-:W-:Y:S01]  /*be60*/  @!P3 IMAD.X R77, R3, 0x1, R12, P5 ;  /* 0x00000001034db824 */ /* 0x000fe200028e060c */
[----:B------:R-:W-:Y:S02]  /*be70*/  @!P3 IADD3 R70, P6, R4, R71, RZ ;  /* 0x000000470446b210 */ /* 0x000fe40007fde0ff */
[-C--:B------:R-:W-:Y:S02]  /*be80*/  @!P2 IADD3 R68, P5, R0, R67.reuse, RZ ;  /* 0x000000430044a210 */ /* 0x080fe40007fbe0ff */
[----:B------:R-:W-:Y:S02]  /*be90*/  @!P3 IADD3.X R71, R5, R12, RZ, P6, !PT ;  /* 0x0000000c0547b210 */ /* 0x000fe400037fe4ff */
[----:B------:R-:W-:Y:S01]  /*bea0*/  @!P2 IADD3 R66, P6, R4, R67, RZ ;  /* 0x000000430442a210 */ /* 0x000fe20007fde0ff */
[----:B------:R-:W-:Y:S01]  /*beb0*/  @!P2 IMAD.X R69, R3, 0x1, R14, P5 ;  /* 0x000000010345a824 */ /* 0x000fe200028e060e */
[----:B------:R-:W-:-:S02]  /*bec0*/  @!P1 SHF.L.U64.HI R20, R172, 0x1, R202 ;  /* 0x00000001ac149819 */ /* 0x000fc400000102ca */
[-C--:B------:R-:W-:Y:S01]  /*bed0*/  @!P1 IADD3 R64, P5, R0, R7.reuse, RZ ;  /* 0x0000000700409210 */ /* 0x080fe20007fbe0ff */
[----:B------:R-:W-:Y:S01]  /*bee0*/  @!P2 IMAD.X R67, R5, 0x1, R14, P6 ;  /* 0x000000010543a824 */ /* 0x000fe200030e060e */
[----:B------:R-:W-:Y:S02]  /*bef0*/  ISETP.GE.AND P6, PT, R162, UR4, PT ;  /* 0x00000004a2007c0c */ /* 0x000fe4000bfc6270 */
[----:B------:R-:W-:Y:S02]  /*bf00*/  @!P1 IADD3.X R65, R3, R20, RZ, P5, !PT ;  /* 0x0000001403419210 */ /* 0x000fe40002ffe4ff */
[----:B------:R-:W-:-:S05]  /*bf10*/  @!P1 IADD3 R6, P5, R4, R7, RZ ;  /* 0x0000000704069210 */ /* 0x000fca0007fbe0ff */
[----:B------:R-:W-:Y:S01]  /*bf20*/  @!P1 IMAD.X R7, R5, 0x1, R20, P5 ;  /* 0x0000000105079824 */ /* 0x000fe200028e0614 */
[----:B------:R-:W-:-:S03]  /*bf30*/  ISETP.GE.AND P5, PT, R176, UR4, PT ;  /* 0x00000004b0007c0c */ /* 0x000fc6000bfa6270 */
[----:B------:R-:W-:Y:S01]  /*bf40*/  @!P6 MOV R13, R3 ;  /* 0x00000003000de202 */ /* 0x000fe20000000f00 */
        /* <DEDUP_REMOVED lines=9> */
[----:B------:R-:W-:Y:S01]  /*bfe0*/  CS2R R32, SRZ ;  /* 0x0000000000207805 */ /* 0x000fe2000001ff00 */
[----:B------:R-:W-:Y:S01]  /*bff0*/  @!P5 IMAD.X R75, R3, 0x1, R20, P6 ;  /* 0x00000001034bd824 */ /* 0x000fe200030e0614 */
[----:B------:R-:W-:Y:S02]  /*c000*/  @!P5 IADD3 R4, P6, R4, R21, RZ ;  /* 0x000000150404d210 */ /* 0x000fe40007fde0ff */
[----:B------:R2:W5:Y:S01]  /*c010*/  @!P4 LD.E.64 R34, desc[UR60][R10.64] ;  /* 0x0000003c0a22c980 */ /* 0x000562000c101b00 */
[----:B------:R-:W-:Y:S02]  /*c020*/  CS2R R28, SRZ ;  /* 0x00000000001c7805 */ /* 0x000fe4000001ff00 */
[----:B------:R-:W-:-:S02]  /*c030*/  CS2R R26, SRZ ;  /* 0x00000000001a7805 */ /* 0x000fc4000001ff00 */
[----:B------:R-:W-:Y:S01]  /*c040*/  @!P5 IADD3.X R5, R5, R20, RZ, P6, !PT ;  /* 0x000000140505d210 */ /* 0x000fe200037fe4ff */
[----:B------:R3:W5:Y:S01]  /*c050*/  @!P4 LD.E.64 R32, desc[UR60][R8.64] ;  /* 0x0000003c0820c980 */ /* 0x000762000c101b00 */
[----:B------:R-:W-:Y:S02]  /*c060*/  CS2R R24, SRZ ;  /* 0x0000000000187805 */ /* 0x000fe4000001ff00 */
        /* <DEDUP_REMOVED lines=13> */
.L_x_2819:
[----:B------:R-:W-:Y:S05]  /*c140*/  BSYNC B1 ;  /* 0x0000000000017941 */ /* 0x000fea0003800000 */
.L_x_2818:
[----:B01---5:R-:W-:Y:S01]  /*c150*/  MOV R4, R30 ;  /* 0x0000001e00047202 */ /* 0x023fe20000000f00 */
[C---:B------:R-:W-:Y:S01]  /*c160*/  VIADD R5, R62.reuse, 0xc400 ;  /* 0x0000c4003e057836 */ /* 0x040fe20000000000 */
[----:B--2---:R-:W-:Y:S01]  /*c170*/  LEA.HI R3, R197, R197, RZ, 0x1 ;  /* 0x000000c5c5037211 */ /* 0x004fe200078f08ff */
[----:B---3--:R-:W-:Y:S01]  /*c180*/  VIADD R0, R62, 0xc440 ;  /* 0x0000c4403e007836 */ /* 0x008fe20000000000 */
[----:B------:R-:W-:Y:S01]  /*c190*/  PRMT R75, R4, 0x7610, R75 ;  /* 0x00007610044b7816 */ /* 0x000fe2000000004b */
[----:B------:R-:W-:Y:S01]  /*c1a0*/  @P0 VIADD R0, R5, 0xffffffc0 ;  /* 0xffffffc005000836 */ /* 0x000fe20000000000 */
[----:B------:R-:W-:Y:S01]  /*c1b0*/  LOP3.LUT R4, R3, 0xfffffffe, RZ, 0xc0, !PT ;  /* 0xfffffffe03047812 */ /* 0x000fe200078ec0ff */
[----:B------:R-:W-:Y:S01]  /*c1c0*/  IMAD.MOV.U32 R5, RZ, RZ, R31 ;  /* 0x000000ffff057224 */ /* 0x000fe200078e001f */
[----:B------:R-:W-:Y:S01]  /*c1d0*/  MOV R6, R32 ;  /* 0x0000002000067202 */ /* 0x000fe20000000f00 */
        /* <DEDUP_REMOVED lines=14> */
[----:B------:R-:W-:Y:S01]  /*c2c0*/  PRMT R66, R7, 0x7610, R66 ;  /* 0x0000761007427816 */ /* 0x000fe20000000042 */
[----:B------:R-:W-:Y:S01]  /*c2d0*/  IMAD.MOV.U32 R63, RZ, RZ, R15 ;  /* 0x000000ffff3f7224 */ /* 0x000fe200078e000f */
[----:B------:R-:W-:Y:S01]  /*c2e0*/  MOV R3, R21 ;  /* 0x0000001500037202 */ /* 0x000fe20000000f00 */
[----:B------:R-:W-:Y:S01]  /*c2f0*/  BSSY B1, `(.L_x_2820) ;  /* 0x0000019000017945 */ /* 0x000fe20003800000 */
[----:B------:R-:W-:-:S02]  /*c300*/  MOV R7, R8 ;  /* 0x0000000800077202 */ /* 0x000fc40000000f00 */
[----:B------:R-:W-:Y:S01]  /*c310*/  PRMT R64, R4, 0x5410, R6 ;  /* 0x0000541004407816 */ /* 0x000fe20000000006 */
[----:B------:R-:W-:Y:S01]  /*c320*/  IMAD.MOV.U32 R4, RZ, RZ, R9 ;  /* 0x000000ffff047224 */ /* 0x000fe200078e0009 */
[--C-:B------:R-:W-:Y:S01]  /*c330*/  PRMT R66, R66, 0x5410, R3.reuse ;  /* 0x0000541042427816 */ /* 0x100fe20000000003 */
[----:B------:R-:W-:Y:S01]  /*c340*/  IMAD.MOV.U32 R6, RZ, RZ, R40 ;  /* 0x000000ffff067224 */ /* 0x000fe200078e0028 */
[----:B------:R-:W-:Y:S02]  /*c350*/  PRMT R3, R7, 0x7610, R3 ;  /* 0x0000761007037816 */ /* 0x000fe40000000003 */
[----:B------:R-:W-:Y:S02]  /*c360*/  MOV R7, R41 ;  /* 0x0000002900077202 */ /* 0x000fe40000000f00 */
        /* <DEDUP_REMOVED lines=10> */
[----:B------:R-:W-:Y:S02]  /*c410*/  VIADDMNMX R69, R84, -R185, 0x80, PT ;  /* 0x0000008054457446 */ /* 0x000fe400038009b9 */
[----:B------:R-:W-:Y:S01]  /*c420*/  PRMT R67, R4, 0x5410, R6 ;  /* 0x0000541004437816 */ /* 0x000fe20000000006 */
[----:B------:R-:W-:Y:S01]  /*c430*/  IMAD.MOV.U32 R6, RZ, RZ, R11 ;  /* 0x000000ffff067224 */ /* 0x000fe200078e000b */
[----:B------:R-:W-:-:S02]  /*c440*/  ISETP.GE.AND P1, PT, R170, R69, PT ;  /* 0x00000045aa00720c */ /* 0x000fc40003f26270 */
[----:B------:R-:W-:Y:S02]  /*c450*/  PRMT R65, R7, 0x5410, R63 ;  /* 0x0000541007417816 */ /* 0x000fe4000000003f */
[----:B------:R-:W-:Y:S01]  /*c460*/  MOV R4, R10 ;  /* 0x0000000a00047202 */ /* 0x000fe20000000f00 */
[----:B0-----:R-:W-:Y:S08]  /*c470*/  @!P0 BRA `(.L_x_2821) ;  /* 0x0000016800388947 */ /* 0x001ff00003800000 */
.L_x_3086:
[----:B------:R-:W-:Y:S05]  /*c480*/  BSYNC B1 ;  /* 0x0000000000017941 */ /* 0x000fea0003800000 */
.L_x_2820:
        /* <DEDUP_REMOVED lines=54> */
.L_x_2825:
[----:B------:R-:W-:Y:S05]  /*c7f0*/  BSYNC B2 ;  /* 0x0000000000027941 */ /* 0x000fea0003800000 */
.L_x_2824:
        /* <DEDUP_REMOVED lines=44> */
.L_x_2827:
[----:B------:R-:W-:Y:S05]  /*cac0*/  BSYNC B2 ;  /* 0x0000000000027941 */ /* 0x000fea0003800000 */
.L_x_2826:
        /* <DEDUP_REMOVED lines=44> */
.L_x_2829:
[----:B------:R-:W-:Y:S05]  /*cd90*/  BSYNC B2 ;  /* 0x0000000000027941 */ /* 0x000fea0003800000 */
.L_x_2828:
[----:B------:R-:W-:Y:S04]  /*cda0*/  BSSY B2, `(.L_x_2830) ;  /* 0x000002c000027945 */ /* 0x000fe80003800000 */
[----:B------:R-:W-:Y:S05]  /*cdb0*/  @P3 BRA `(.L_x_2831) ;  /* 0x0000000000a83947 */ /* 0x000fea0003800000 */
[----:B012---:R-:W0:Y:S01]  /*cdc0*/  LDS.128 R4, [R0+0x4000] ;  /* 0x0040000000047984 */ /* 0x007e220000000c00 */
[----:B------:R-:W-:Y:S01]  /*cdd0*/  SHF.R.U32.HI R51, RZ, 0x10, R49 ;  /* 0x00000010ff337819 */ /* 0x000fe20000011631 */
[----:B------:R-:W-:Y:S01]  /*cde0*/  HADD2.F32 R50, -RZ, R82.H0_H0 ;  /* 0x20000052ff327230 */ /* 0x000fe20000004100 */
[----:B------:R-:W-:Y:S01]  /*cdf0*/  SHF.R.U32.HI R53, RZ, 0x10, R47 ;  /* 0x00000010ff357819 */ /* 0x000fe2000001162f */
[----:B------:R-:W-:Y:S01]  /*ce00*/  HADD2.F32 R52, -RZ, R81.H1_H1 ;  /* 0x30000051ff347230 */ /* 0x000fe20000004100 */
[----:B------:R-:W-:Y:S01]  /*ce10*/  SHF.R.U64 R59, R48, 0x10, R49 ;  /* 0x00000010303b7819 */ /* 0x000fe20000001231 */
[----:B------:R-:W-:Y:S01]  /*ce20*/  HADD2.F32 R51, -RZ, R51.H0_H0 ;  /* 0x20000033ff337230 */ /* 0x000fe20000004100 */
        /* <DEDUP_REMOVED lines=35> */
.L_x_2831:
[----:B------:R-:W-:Y:S05]  /*d060*/  BSYNC B2 ;  /* 0x0000000000027941 */ /* 0x000fea0003800000 */
.L_x_2830:
[----:B------:R-:W-:Y:S04]  /*d070*/  BSSY B2, `(.L_x_2832) ;  /* 0x000002c000027945 */ /* 0x000fe80003800000 */
[----:B------:R-:W-:Y:S05]  /*d080*/  @P4 BRA `(.L_x_2833) ;  /* 0x0000000000a84947 */ /* 0x000fea0003800000 */
[----:B0123--:R-:W0:Y:S01]  /*d090*/  LDS.128 R4, [R62+0x14400] ;  /* 0x014400003e047984 */ /* 0x00fe220000000c00 */
        /* <DEDUP_REMOVED lines=41> */
.L_x_2833:
[----:B------:R-:W-:Y:S05]  /*d330*/  BSYNC B2 ;  /* 0x0000000000027941 */ /* 0x000fea0003800000 */
.L_x_2832:
        /* <DEDUP_REMOVED lines=43> */
.L_x_2823:
[----:B------:R-:W-:Y:S05]  /*d5f0*/  BSYNC B1 ;  /* 0x0000000000017941 */ /* 0x000fea0003800000 */
.L_x_2822:
        /* <DEDUP_REMOVED lines=53> */
.L_x_2836:
[----:B------:R-:W-:Y:S05]  /*d950*/  BSYNC B1 ;  /* 0x0000000000017941 */ /* 0x000fea0003800000 */
.L_x_2835:
        /* <DEDUP_REMOVED lines=44> */
.L_x_2838:
[----:B------:R-:W-:Y:S05]  /*dc20*/  BSYNC B1 ;  /* 0x0000000000017941 */ /* 0x000fea0003800000 */
.L_x_2837:
        /* <DEDUP_REMOVED lines=44> */
.L_x_2840:
[----:B------:R-:W-:Y:S05]  /*def0*/  BSYNC B1 ;  /* 0x0000000000017941 */ /* 0x000fea0003800000 */
.L_x_2839:
        /* <DEDUP_REMOVED lines=44> */
.L_x_2842:
[----:B------:R-:W-:Y:S05]  /*e1c0*/  BSYNC B1 ;  /* 0x0000000000017941 */ /* 0x000fea0003800000 */
.L_x_2841:
        /* <DEDUP_REMOVED lines=44> */
.L_x_2844:
[----:B------:R-:W-:Y:S05]  /*e490*/  BSYNC B1 ;  /* 0x0000000000017941 */ /* 0x000fea0003800000 */
.L_x_2843:
        /* <DEDUP_REMOVED lines=44> */
.L_x_2813:
[----:B------:R-:W0:Y:S01]  /*e760*/  LDC R25, c[0x0][0x448] ;  /* 0x00011200ff197b82 */ /* 0x000e220000000800 */
[----:B------:R-:W-:Y:S01]  /*e770*/  IMAD R3, R198, 0x40, R9 ;  /* 0x00000040c6037824 */ /* 0x000fe200078e0209 */
[----:B------:R-:W-:Y:S01]  /*e780*/  ULDC.64 UR4, c[0x0][0x3f8] ;  /* 0x0000fe0000047ab9 */ /* 0x000fe20000000a00 */
[----:B------:R-:W-:Y:S01]  /*e790*/  ULDC.64 UR6, c[0x0][0x408] ;  /* 0x0001020000067ab9 */ /* 0x000fe20000000a00 */
[----:B------:R-:W-:Y:S01]  /*e7a0*/  MOV R4, R26 ;  /* 0x0000001a00047202 */ /* 0x000fe20000000f00 */
[----:B------:R-:W-:Y:S01]  /*e7b0*/  IMAD.MOV.U32 R10, RZ, RZ, R24 ;  /* 0x000000ffff0a7224 */ /* 0x000fe200078e0018 */
[----:B------:R-:W-:Y:S02]  /*e7c0*/  MOV R11, R31 ;  /* 0x0000001f000b7202 */ /* 0x000fe40000000f00 */
        /* <DEDUP_REMOVED lines=18> */
[----:B------:R-:W-:Y:S01]  /*e8f0*/  LEA R20, P1, R10, UR6, 0x1 ;  /* 0x000000060a147c11 */ /* 0x000fe2000f8208ff */
[----:B------:R-:W-:-:S03]  /*e900*/  IMAD.IADD R21, R11, 0x1, R21 ;  /* 0x000000010b157824 */ /* 0x000fc600078e0215 */
[----:B------:R-:W-:Y:S02]  /*e910*/  LEA.HI.X R7, R4, UR5, R7, 0x1, P0 ;  /* 0x0000000504077c11 */ /* 0x000fe400080f0c07 */
[----:B------:R-:W-:Y:S01]  /*e920*/  LEA.HI.X R21, R10, UR7, R21, 0x1, P1 ;  /* 0x000000070a157c11 */ /* 0x000fe200088f0c15 */
[----:B------:R-:W-:Y:S06]  /*e930*/  BRA.DIV UR4, `(.L_x_2845) ;  /* 0x00000146041c7947 */ /* 0x000fec000b800000 */
[----:B------:R0:W1:Y:S04]  /*e940*/  SHFL.IDX PT, R3, R7, RZ, 0x1c1f ;  /* 0x001c1fff07037589 */ /* 0x00006800000e0000 */
[----:B------:R0:W2:Y:S04]  /*e950*/  SHFL.IDX PT, R0, R6, RZ, 0x1c1f ;  /* 0x001c1fff06007589 */ /* 0x0000a800000e0000 */
[----:B------:R0:W3:Y:S04]  /*e960*/  SHFL.IDX PT, R5, R21, RZ, 0x1c1f ;  /* 0x001c1fff15057589 */ /* 0x0000e800000e0000 */
[----:B------:R0:W4:Y:S02]  /*e970*/  SHFL.IDX PT, R14, R20, RZ, 0x1c1f ;  /* 0x001c1fff140e7589 */ /* 0x00012400000e0000 */
.L_x_3092:
        /* <DEDUP_REMOVED lines=22> */
[----:B------:R-:W-:Y:S02]  /*eae0*/  ISETP.GE.AND P4, PT, R165, UR4, PT ;  /* 0x00000004a5007c0c */ /* 0x000fe4000bf86270 */
[----:B------:R-:W-:Y:S02]  /*eaf0*/  CS2R R28, SRZ ;  /* 0x00000000001c7805 */ /* 0x000fe4000001ff00 */
[----:B---3--:R-:W-:-:S02]  /*eb00*/  MOV R25, R5 ;  /* 0x0000000500197202 */ /* 0x008fc40000000f00 */
[----:B------:R-:W-:Y:S02]  /*eb10*/  CS2R R30, SRZ ;  /* 0x00000000001e7805 */ /* 0x000fe4000001ff00 */
[----:B------:R-:W-:Y:S02]  /*eb20*/  CS2R R40, SRZ ;  /* 0x0000000000287805 */ /* 0x000fe4000001ff00 */
[----:B------:R-:W-:Y:S02]  /*eb30*/  CS2R R42, SRZ ;  /* 0x00000000002a7805 */ /* 0x000fe4000001ff00 */
[----:B------:R-:W-:Y:S02]  /*eb40*/  @!P2 SHF.L.U32 R11, R16, 0x1, RZ ;  /* 0x00000001100ba819 */ /* 0x000fe400000006ff */
[----:B------:R-:W-:Y:S01]  /*eb50*/  @!P3 SHF.L.U32 R27, R166, 0x3, RZ ;  /* 0x00000003a61bb819 */ /* 0x000fe200000006ff */
[----:B------:R-:W-:Y:S01]  /*eb60*/  @!P4 IMAD.SHL.U32 R49, R167, 0x8, RZ ;  /* 0x00000008a731c824 */ /* 0x000fe200078e00ff */
[----:B------:R-:W-:-:S02]  /*eb70*/  @!P2 IADD3 R50, P0, R0, R11, RZ ;  /* 0x0000000b0032a210 */ /* 0x000fc40007f1e0ff */
[----:B------:R-:W-:Y:S01]  /*eb80*/  @!P2 IADD3 R4, P1, R14, R11, RZ ;  /* 0x0000000b0e04a210 */ /* 0x000fe20007f3e0ff */
[----:B------:R-:W-:Y:S01]  /*eb90*/  @!P3 IMAD.WIDE R10, R27, 0x2, R12 ;  /* 0x000000021b0ab825 */ /* 0x000fe200078e020c */
[----:B------:R-:W-:Y:S02]  /*eba0*/  @!P2 SHF.L.U64.HI R0, R16, 0x1, R17 ;  /* 0x000000011000a819 */ /* 0x000fe40000010211 */
[----:B------:R-:W-:Y:S01]  /*ebb0*/  CS2R R36, SRZ ;  /* 0x0000000000247805 */ /* 0x000fe2000001ff00 */
[----:B------:R-:W-:Y:S01]  /*ebc0*/  @!P4 IMAD.WIDE R14, R49, 0x2, R12 ;  /* 0x00000002310ec825 */ /* 0x000fe200078e020c */
[----:B------:R-:W-:Y:S02]  /*ebd0*/  CS2R R38, SRZ ;  /* 0x0000000000267805 */ /* 0x000fe4000001ff00 */
[----:B------:R-:W-:Y:S02]  /*ebe0*/  CS2R R32, SRZ ;  /* 0x0000000000207805 */ /* 0x000fe4000001ff00 */
[----:B------:R-:W-:Y:S01]  /*ebf0*/  CS2R R34, SRZ ;  /* 0x0000000000227805 */ /* 0x000fe2000001ff00 */
[----:B------:R-:W-:Y:S01]  /*ec00*/  @!P3 IMAD.WIDE R12, R27, 0x2, R24 ;  /* 0x000000021b0cb825 */ /* 0x000fe200078e0218 */
[----:B------:R-:W-:-:S02]  /*ec10*/  CS2R R26, SRZ ;  /* 0x00000000001a7805 */ /* 0x000fc4000001ff00 */
[----:B------:R-:W-:Y:S02]  /*ec20*/  CS2R R44, SRZ ;  /* 0x00000000002c7805 */ /* 0x000fe4000001ff00 */
[----:B------:R-:W-:Y:S01]  /*ec30*/  CS2R R46, SRZ ;  /* 0x00000000002e7805 */ /* 0x000fe2000001ff00 */
[----:B------:R-:W-:Y:S01]  /*ec40*/  @!P4 IMAD.WIDE R48, R49, 0x2, R24 ;  /* 0x000000023130c825 */ /* 0x000fe200078e0218 */
[----:B------:R-:W-:Y:S01]  /*ec50*/  CS2R R24, SRZ ;  /* 0x0000000000187805 */ /* 0x000fe2000001ff00 */
[----:B------:R1:W5:Y:S02]  /*ec60*/  @!P3 LD.E.128 R28, desc[UR60][R10.64] ;  /* 0x0000003c0a1cb980 */ /* 0x000364000c101d00 */
[--C-:B------:R-:W-:Y:S02]  /*ec70*/  @!P2 IMAD.X R51, R3, 0x1, R0.reuse, P0 ;  /* 0x000000010333a824 */ /* 0x100fe400000e0600 */
[----:B------:R-:W-:Y:S01]  /*ec80*/  @!P2 IMAD.X R5, R5, 0x1, R0, P1 ;  /* 0x000000010505a824 */ /* 0x000fe200008e0600 */
[----:B------:R1:W5:Y:S04]  /*ec90*/  @!P3 LD.E.128 R40, desc[UR60][R12.64] ;  /* 0x0000003c0c28b980 */ /* 0x000368000c101d00 */
[----:B------:R1:W5:Y:S04]  /*eca0*/  @!P4 LD.E.128 R24, desc[UR60][R14.64] ;  /* 0x0000003c0e18c980 */ /* 0x000368000c101d00 */
[----:B------:R1:W5:Y:S04]  /*ecb0*/  @!P4 LD.E.128 R36, desc[UR60][R48.64] ;  /* 0x0000003c3024c980 */ /* 0x000368000c101d00 */
[----:B------:R1:W5:Y:S04]  /*ecc0*/  @!P2 LD.E.128 R32, desc[UR60][R50.64] ;  /* 0x0000003c3220a980 */ /* 0x000368000c101d00 */
[----:B------:R1:W5:Y:S02]  /*ecd0*/  @!P2 LD.E.128 R44, desc[UR60][R4.64] ;  /* 0x0000003c042ca980 */ /* 0x000364000c101d00 */
.L_x_2847:
[----:B------:R-:W-:Y:S05]  /*ece0*/  BSYNC B1 ;  /* 0x0000000000017941 */ /* 0x000fea0003800000 */
.L_x_2846:
[----:B-1---5:R-:W-:Y:S01]  /*ecf0*/  IMAD.MOV.U32 R3, RZ, RZ, R45 ;  /* 0x000000ffff037224 */ /* 0x022fe200078e002d */
[----:B--2---:R-:W-:Y:S01]  /*ed00*/  MOV R0, R44 ;  /* 0x0000002c00007202 */ /* 0x004fe20000000f00 */
[----:B------:R-:W-:Y:S01]  /*ed10*/  IMAD.MOV.U32 R4, RZ, RZ, R46 ;  /* 0x000000ffff047224 */ /* 0x000fe200078e002e */
[----:B---3--:R-:W-:Y:S01]  /*ed20*/  MOV R5, R47 ;  /* 0x0000002f00057202 */ /* 0x008fe20000000f00 */
[----:B------:R-:W-:Y:S01]  /*ed30*/  UMOV UR4, 0xffffffff ;  /* 0xffffffff00047882 */ /* 0x000fe20000000000 */
        /* <DEDUP_REMOVED lines=35> */
[----:B------:R-:W-:Y:S02]  /*ef70*/  PRMT R76, R4, 0x5410, R5 ;  /* 0x00005410044c7816 */ /* 0x000fe40000000005 */
[----:B------:R-:W-:Y:S01]  /*ef80*/  CS2R R4, SRZ ;  /* 0x0000000000047805 */ /* 0x000fe2000001ff00 */
[----:B------:R-:W-:Y:S06]  /*ef90*/  BRA.DIV UR4, `(.L_x_2848) ;  /* 0x0000013e04f47947 */ /* 0x000fec000b800000 */
[----:B------:R1:W2:Y:S04]  /*efa0*/  SHFL.IDX PT, R3, R7, 0x1, 0x1c1f ;  /* 0x003c1f0007037f89 */ /* 0x0002a800000e0000 */
[----:B------:R1:W3:Y:S04]  /*efb0*/  SHFL.IDX PT, R0, R6, 0x1, 0x1c1f ;  /* 0x003c1f0006007f89 */ /* 0x0002e800000e0000 */
[----:B0-----:R-:W0:Y:S04]  /*efc0*/  SHFL.IDX PT, R21, R21, 0x1, 0x1c1f ;  /* 0x003c1f0015157f89 */ /* 0x001e2800000e0000 */
[----:B-1----:R-:W0:Y:S02]  /*efd0*/  SHFL.IDX PT, R20, R20, 0x1, 0x1c1f ;  /* 0x003c1f0014147f89 */ /* 0x002e2400000e0000 */
.L_x_3098:
        /* <DEDUP_REMOVED lines=16> */
[----:B--2---:R-:W-:Y:S01]  /*f0e0*/  MOV R5, R3 ;  /* 0x0000000300057202 */ /* 0x004fe20000000f00 */
[----:B---3--:R-:W-:Y:S01]  /*f0f0*/  IMAD.MOV.U32 R4, RZ, RZ, R0 ;  /* 0x000000ffff047224 */ /* 0x008fe200078e0000 */
[----:B------:R-:W-:Y:S02]  /*f100*/  ISETP.GE.AND P2, PT, R16, UR4, PT ;  /* 0x0000000410007c0c */ /* 0x000fe4000bf46270 */
[----:B------:R-:W-:Y:S02]  /*f110*/  CS2R R52, SRZ ;  /* 0x0000000000347805 */ /* 0x000fe4000001ff00 */
[----:B------:R-:W-:Y:S02]  /*f120*/  ISETP.GE.AND P3, PT, R164, UR4, PT ;  /* 0x00000004a4007c0c */ /* 0x000fe4000bf66270 */
[----:B------:R-:W-:Y:S02]  /*f130*/  CS2R R54, SRZ ;  /* 0x0000000000367805 */ /* 0x000fe4000001ff00 */
[----:B------:R-:W-:-:S02]  /*f140*/  ISETP.GE.AND P4, PT, R165, UR4, PT ;  /* 0x00000004a5007c0c */ /* 0x000fc4000bf86270 */
[----:B------:R-:W-:Y:S02]  /*f150*/  CS2R R8, SRZ ;  /* 0x0000000000087805 */ /* 0x000fe4000001ff00 */
[----:B------:R-:W-:Y:S02]  /*f160*/  CS2R R10, SRZ ;  /* 0x00000000000a7805 */ /* 0x000fe4000001ff00 */
[----:B------:R-:W-:Y:S02]  /*f170*/  CS2R R56, SRZ ;  /* 0x0000000000387805 */ /* 0x000fe4000001ff00 */
[----:B------:R-:W-:Y:S01]  /*f180*/  CS2R R58, SRZ ;  /* 0x00000000003a7805 */ /* 0x000fe2000001ff00 */
[----:B------:R-:W-:Y:S02]  /*f190*/  @!P2 IMAD.SHL.U32 R63, R16, 0x2, RZ ;  /* 0x00000002103fa824 */ /* 0x000fe400078e00ff */
[----:B------:R-:W-:Y:S02]  /*f1a0*/  @!P3 IMAD.SHL.U32 R71, R166, 0x8, RZ ;  /* 0x00000008a647b824 */ /* 0x000fe400078e00ff */
[----:B------:R-:W-:Y:S01]  /*f1b0*/  @!P4 IMAD.SHL.U32 R65, R167, 0x8, RZ ;  /* 0x00000008a741c824 */ /* 0x000fe200078e00ff */
[-C--:B------:R-:W-:Y:S01]  /*f1c0*/  @!P2 IADD3 R60, P0, R0, R63.reuse, RZ ;  /* 0x0000003f003ca210 */ /* 0x080fe20007f1e0ff */
[----:B------:R-:W-:Y:S01]  /*f1d0*/  @!P3 IMAD.WIDE R66, R71, 0x2, R4 ;  /* 0x000000024742b825 */ /* 0x000fe200078e0204 */
[----:B0-----:R-:W-:-:S02]  /*f1e0*/  @!P2 IADD3 R62, P1, R20, R63, RZ ;  /* 0x0000003f143ea210 */ /* 0x001fc40007f3e0ff */
[----:B------:R-:W-:Y:S01]  /*f1f0*/  @!P2 SHF.L.U64.HI R0, R16, 0x1, R17 ;  /* 0x000000011000a819 */ /* 0x000fe20000010211 */
[----:B------:R-:W-:Y:S01]  /*f200*/  @!P4 IMAD.WIDE R68, R65, 0x2, R4 ;  /* 0x000000024144c825 */ /* 0x000fe200078e0204 */
[----:B------:R-:W-:Y:S02]  /*f210*/  CS2R R12, SRZ ;  /* 0x00000000000c7805 */ /* 0x000fe4000001ff00 */
[----:B------:R-:W-:Y:S02]  /*f220*/  CS2R R14, SRZ ;  /* 0x00000000000e7805 */ /* 0x000fe4000001ff00 */
[----:B------:R-:W-:Y:S02]  /*f230*/  CS2R R48, SRZ ;  /* 0x0000000000307805 */ /* 0x000fe4000001ff00 */
[----:B------:R-:W-:Y:S02]  /*f240*/  CS2R R50, SRZ ;  /* 0x0000000000327805 */ /* 0x000fe4000001ff00 */
[----:B------:R-:W-:-:S02]  /*f250*/  CS2R R4, SRZ ;  /* 0x0000000000047805 */ /* 0x000fc4000001ff00 */
[----:B------:R-:W-:Y:S01]  /*f260*/  CS2R R6, SRZ ;  /* 0x0000000000067805 */ /* 0x000fe2000001ff00 */
[--C-:B------:R-:W-:Y:S01]  /*f270*/  @!P3 IMAD.WIDE R70, R71, 0x2, R20.reuse ;  /* 0x000000024746b825 */ /* 0x100fe200078e0214 */
[----:B------:R-:W-:Y:S01]  /*f280*/  @!P2 IADD3.X R61, R3, R0, RZ, P0, !PT ;  /* 0x00000000033da210 */ /* 0x000fe200007fe4ff */
[----:B------:R1:W5:Y:S02]  /*f290*/  @!P3 LD.E.128 R52, desc[UR60][R66.64] ;  /* 0x0000003c4234b980 */ /* 0x000364000c101d00 */
[----:B------:R-:W-:Y:S02]  /*f2a0*/  @!P4 IMAD.WIDE R64, R65, 0x2, R20 ;  /* 0x000000024140c825 */ /* 0x000fe400078e0214 */
[----:B------:R1:W5:Y:S02]  /*f2b0*/  @!P3 LD.E.128 R8, desc[UR60][R70.64] ;  /* 0x0000003c4608b980 */ /* 0x000364000c101d00 */
[----:B------:R-:W-:Y:S02]  /*f2c0*/  @!P2 IMAD.X R63, R21, 0x1, R0, P1 ;  /* 0x00000001153fa824 */ /* 0x000fe400008e0600 */
[----:B------:R1:W5:Y:S04]  /*f2d0*/  @!P4 LD.E.128 R56, desc[UR60][R68.64] ;  /* 0x0000003c4438c980 */ /* 0x000368000c101d00 */
[----:B------:R1:W5:Y:S04]  /*f2e0*/  @!P4 LD.E.128 R12, desc[UR60][R64.64] ;  /* 0x0000003c400cc980 */ /* 0x000368000c101d00 */
[----:B------:R1:W5:Y:S04]  /*f2f0*/  @!P2 LD.E.128 R48, desc[UR60][R60.64] ;  /* 0x0000003c3c30a980 */ /* 0x000368000c101d00 */
[----:B------:R1:W5:Y:S02]  /*f300*/  @!P2 LD.E.128 R4, desc[UR60][R62.64] ;  /* 0x0000003c3e04a980 */ /* 0x000364000c101d00 */
.L_x_2850:
[----:B------:R-:W-:Y:S05]  /*f310*/  BSYNC B1 ;  /* 0x0000000000017941 */ /* 0x000fea0003800000 */
.L_x_2849:
[----:B--2--5:R-:W-:Y:S01]  /*f320*/  IMAD.MOV.U32 R3, RZ, RZ, R4 ;  /* 0x000000ffff037224 */ /* 0x024fe200078e0004 */
[----:B---3--:R-:W-:Y:S01]  /*f330*/  LEA.HI R0, R197, R197, RZ, 0x1 ;  /* 0x000000c5c5007211 */ /* 0x008fe200078f08ff */
[----:B0-----:R-:W-:Y:S01]  /*f340*/  IMAD.MOV.U32 R21, RZ, RZ, R7 ;  /* 0x000000ffff157224 */ /* 0x001fe200078e0007 */
[----:B------:R-:W-:Y:S01]  /*f350*/  MOV R20, R5 ;  /* 0x0000000500147202 */ /* 0x000fe20000000f00 */
[----:B-1----:R-:W-:Y:S01]  /*f360*/  IMAD.MOV.U32 R61, RZ, RZ, R49 ;  /* 0x000000ffff3d7224 */ /* 0x002fe200078e0031 */
[----:B------:R-:W-:Y:S01]  /*f370*/  LOP3.LUT R0, R0, 0xfffffffe, RZ, 0xc0, !PT ;  /* 0xfffffffe00007812 */ /* 0x000fe200078ec0ff */
[----:B------:R-:W-:Y:S01]  /*f380*/  IMAD.MOV.U32 R62, RZ, RZ, R50 ;  /* 0x000000ffff3e7224 */ /* 0x000fe200078e0032 */
[----:B------:R-:W-:Y:S01]  /*f390*/  PRMT R78, R3, 0x5410, R20 ;  /* 0x00005410034e7816 */ /* 0x000fe20000000014 */
[----:B------:R-:W-:Y:S01]  /*f3a0*/  IMAD.MOV.U32 R3, RZ, RZ, R6 ;  /* 0x000000ffff037224 */ /* 0x000fe200078e0006 */
[----:B------:R-:W-:Y:S01]  /*f3b0*/  IADD3 R0, R197, -R0, RZ ;  /* 0x80000000c5007210 */ /* 0x000fe20007ffe0ff */
[----:B------:R-:W-:Y:S01]  /*f3c0*/  IMAD.MOV.U32 R20, RZ, RZ, R9 ;  /* 0x000000ffff147224 */ /* 0x000fe200078e0009 */
[----:B------:R-:W-:Y:S01]  /*f3d0*/  MOV R60, R10 ;  /* 0x0000000a003c7202 */ /* 0x000fe20000000f00 */
[----:B------:R-:W-:Y:S01]  /*f3e0*/  BSSY B1, `(.L_x_2851) ;  /* 0x0000023000017945 */ /* 0x000fe20003800000 */
        /* <DEDUP_REMOVED lines=9> */
[----:B------:R-:W-:-:S02]  /*f480*/  MOV R20, R13 ;  /* 0x0000000d00147202 */ /* 0x000fc40000000f00 */
[----:B------:R-:W-:Y:S02]  /*f490*/  PRMT R69, R69, 0x5410, R0 ;  /* 0x0000541045457816 */ /* 0x000fe40000000000 */
[----:B------:R-:W-:Y:S02]  /*f4a0*/  PRMT R0, R0, 0x5410, R60 ;  /* 0x0000541000007816 */ /* 0x000fe4000000003c */
[----:B------:R-:W-:Y:S01]  /*f4b0*/  PRMT R3, R20, 0x5410, R3 ;  /* 0x0000541014037816 */ /* 0x000fe20000000003 */
[----:B------:R-:W-:Y:S01]  /*f4c0*/  IMAD.MOV.U32 R20, RZ, RZ, R15 ;  /* 0x000000ffff147224 */ /* 0x000fe200078e000f */
[----:B------:R-:W-:Y:S02]  /*f4d0*/  MOV R60, R48 ;  /* 0x00000030003c7202 */ /* 0x000fe40000000f00 */
[----:B------:R-:W-:Y:S02]  /*f4e0*/  PRMT R81, R62, 0x7610, R81 ;  /* 0x000076103e517816 */ /* 0x000fe40000000051 */
        /* <DEDUP_REMOVED lines=14> */
[----:B------:R-:W-:Y:S01]  /*f5d0*/  PRMT R20, R61, 0x5410, R62 ;  /* 0x000054103d147816 */ /* 0x000fe2000000003e */
[----:B------:R-:W-:Y:S01]  /*f5e0*/  IMAD.MOV.U32 R61, RZ, RZ, R59 ;  /* 0x000000ffff3d7224 */ /* 0x000fe200078e003b */
[----:B------:R-:W-:Y:S01]  /*f5f0*/  ISETP.GE.AND P1, PT, R170, R77, PT ;  /* 0x0000004daa00720c */ /* 0x000fe20003f26270 */
[----:B0-----:R-:W-:-:S12]  /*f600*/  @!P0 BRA `(.L_x_2852) ;  /* 0x0000013800cc8947 */ /* 0x001fd80003800000 */
.L_x_3099:
[----:B------:R-:W-:Y:S05]  /*f610*/  BSYNC B1 ;  /* 0x0000000000017941 */ /* 0x000fea0003800000 */
.L_x_2851:
        /* <DEDUP_REMOVED lines=13> */
[----:B------:R-:W-:Y:S02]  /*f6f0*/  SHF.R.S32.HI R63, RZ, 0x1f, R62 ;  /* 0x0000001fff3f7819 */ /* 0x000fe4000001143e */
[----:B------:R-:W-:Y:S02]  /*f700*/  SHF.L.U32 R64, R62, 0x3, RZ ;  /* 0x000000033e407819 */ /* 0x000fe400000006ff */
[----:B------:R-:W-:Y:S02]  /*f710*/  LEA.HI R62, R63, R62, RZ, 0x3 ;  /* 0x0000003e3f3e7211 */ /* 0x000fe400078f18ff */
[----:B------:R-:W-:-:S02]  /*f720*/  LOP3.LUT R63, R181, 0x38, R64, 0xf8, !PT ;  /* 0x00000038b53f7812 */ /* 0x000fc400078ef840 */
[-C--:B------:R-:W-:Y:S01]  /*f730*/  LOP3.LUT R60, R61, R182.reuse, RZ, 0x3c, !PT ;  /* 0x000000b63d3c7212 */ /* 0x080fe200078e3cff */
[----:B------:R-:W-:Y:S01]  /*f740*/  IMAD.SHL.U32 R62, R62, 0x400, RZ ;  /* 0x000004003e3e7824 */ /* 0x000fe200078e00ff */
[----:B------:R-:W-:Y:S02]  /*f750*/  LOP3.LUT R65, R63, R182, RZ, 0x3c, !PT ;  /* 0x000000b63f417212 */ /* 0x000fe400078e3cff */
[----:B------:R-:W-:Y:S01]  /*f760*/  SHF.R.U32.HI R102, RZ, 0x10, R33 ;  /* 0x00000010ff667819 */ /* 0x000fe20000011621 */
[----:B------:R-:W-:Y:S01]  /*f770*/  IMAD.IADD R61, R183, 0x1, R60 ;  /* 0x00000001b73d7824 */ /* 0x000fe200078e023c */
[----:B------:R-:W-:Y:S02]  /*f780*/  LOP3.LUT R64, R62, 0x7fffe000, RZ, 0xc0, !PT ;  /* 0x7fffe0003e407812 */ /* 0x000fe400078ec0ff */
[----:B------:R-:W-:Y:S02]  /*f790*/  SHF.R.U32.HI R103, RZ, 0x10, R45 ;  /* 0x00000010ff677819 */ /* 0x000fe4000001162d */
[----:B------:R-:W-:-:S02]  /*f7a0*/  IADD3 R65, R65, R64, R183 ;  /* 0x0000004041417210 */ /* 0x000fc40007ffe0b7 */
[----:B------:R-:W-:Y:S01]  /*f7b0*/  LEA R90, R61, R18, 0x1 ;  /* 0x000000123d5a7211 */ /* 0x000fe200078e08ff */
[----:B------:R-:W-:Y:S01]  /*f7c0*/  HADD2.F32 R103, -RZ, R103.H0_H0 ;  /* 0x20000067ff677230 */ /* 0x000fe20000004100 */
[----:B------:R-:W-:Y:S01]  /*f7d0*/  SHF.R.U64 R32, R32, 0x10, R33 ;  /* 0x0000001020207819 */ /* 0x000fe20000001221 */
[----:B------:R-:W-:Y:S01]  /*f7e0*/  IMAD R91, R65, 0x2, R18 ;  /* 0x00000002415b7824 */ /* 0x000fe200078e0212 */
[----:B------:R-:W-:Y:S01]  /*f7f0*/  SHF.R.U64 R44, R44, 0x10, R45 ;  /* 0x000000102c2c7819 */ /* 0x000fe2000000122d */
[----:B------:R-:W0:Y:S01]  /*f800*/  LDS.128 R60, [R90+0xc400] ;  /* 0x00c400005a3c7984 */ /* 0x000e220000000c00 */
[----:B------:R-:W-:Y:S02]  /*f810*/  SHF.R.U64 R33, R34, 0x10, R35 ;  /* 0x0000001022217819 */ /* 0x000fe40000001223 */
[--C-:B------:R-:W-:Y:S01]  /*f820*/  SHF.R.U64 R34, R46, 0x10, R47.reuse ;  /* 0x000000102e227819 */ /* 0x100fe2000000122f */
[----:B------:R-:W1:Y:S01]  /*f830*/  LDS.128 R64, [R91+0xc400] ;  /* 0x00c400005b407984 */ /* 0x000e620000000c00 */
[----:B------:R-:W-:Y:S01]  /*f840*/  SHF.R.U32.HI R46, RZ, 0x10, R47 ;  /* 0x00000010ff2e7819 */ /* 0x000fe2000001162f */
[----:B------:R-:W-:Y:S01]  /*f850*/  HADD2.F32 R33, -RZ, R33.H0_H0 ;  /* 0x20000021ff217230 */ /* 0x000fe20000004100 */
[----:B------:R-:W-:Y:S01]  /*f860*/  SHF.R.U32.HI R35, RZ, 0x10, R35 ;  /* 0x00000010ff237819 */ /* 0x000fe20000011623 */
[----:B0-----:R-:W-:-:S02]  /*f870*/  HADD2.F32 R94, -RZ, R61.H0_H0 ;  /* 0x2000003dff5e7230 */ /* 0x001fc40000004100 */
[----:B------:R-:W-:Y:S02]  /*f880*/  HADD2.F32 R96, -RZ, R61.H1_H1 ;  /* 0x3000003dff607230 */ /* 0x000fe40000004100 */
[--C-:B-1----:R-:W-:Y:S02]  /*f890*/  HADD2.F32 R61, -RZ, R65.reuse.H0_H0 ;  /* 0x20000041ff3d7230 */ /* 0x102fe40000004100 */
[----:B------:R-:W-:Y:S02]  /*f8a0*/  HADD2.F32 R92, -RZ, R65.H1_H1 ;  /* 0x30000041ff5c7230 */ /* 0x000fe40000004100 */
[--C-:B------:R-:W-:Y:S02]  /*f8b0*/  HADD2.F32 R99, -RZ, R67.reuse.H0_H0 ;  /* 0x20000043ff637230 */ /* 0x100fe40000004100 */
[C---:B------:R-:W-:Y:S01]  /*f8c0*/  FMUL.FTZ R65, R61.reuse, R101 ;  /* 0x000000653d417220 */ /* 0x040fe20000410000 */
[----:B------:R-:W-:Y:S02]  /*f8d0*/  HADD2.F32 R93, -RZ, R67.H1_H1 ;  /* 0x30000043ff5d7230 */ /* 0x000fe40000004100 */
[----:B------:R-:W-:Y:S01]  /*f8e0*/  FMUL.FTZ R105, R61, R100 ;  /* 0x000000643d697220 */ /* 0x000fe20000410000 */
[----:B------:R-:W-:-:S02]  /*f8f0*/  HADD2.F32 R67, -RZ, R102.H0_H0 ;  /* 0x20000066ff437230 */ /* 0x000fc40000004100 */
[C---:B------:R-:W-:Y:S01]  /*f900*/  FFMA.FTZ R61, R94.reuse, R100, -R65 ;  /* 0x000000645e3d7223 */ /* 0x040fe20000010841 */
[----:B------:R-:W-:Y:S02]  /*f910*/  HADD2.F32 R97, -RZ, R64.H0_H0 ;  /* 0x20000040ff617230 */ /* 0x000fe40000004100 */
[----:B------:R-:W-:Y:S01]  /*f920*/  FFMA.FTZ R65, R94, R101, R105 ;  /* 0x000000655e417223 */ /* 0x000fe20000010069 */
[--C-:B------:R-:W-:Y:S02]  /*f930*/  HADD2.F32 R102, -RZ, R89.reuse.H1_H1 ;  /* 0x30000059ff667230 */ /* 0x100fe40000004100 */
[C---:B------:R-:W-:Y:S01]  /*f940*/  FMUL.FTZ R107, R92.reuse, R103 ;  /* 0x000000675c6b7220 */ /* 0x040fe20000410000 */
[----:B------:R-:W-:Y:S02]  /*f950*/  HADD2.F32 R95, -RZ, R60.H0_H0 ;  /* 0x2000003cff5f7230 */ /* 0x000fe40000004100 */
[----:B------:R-:W-:Y:S01]  /*f960*/  FMUL.FTZ R101, R92, R67 ;  /* 0x000000435c657220 */ /* 0x000fe20000410000 */
[----:B------:R-:W-:-:S02]  /*f970*/  HADD2.F32 R100, -RZ, R89.H0_H0 ;  /* 0x20000059ff647230 */ /* 0x000fc40000004100 */
[C---:B------:R-:W-:Y:S01]  /*f980*/  FMUL.FTZ R104, R97.reuse, R102 ;  /* 0x0000006661687220 */ /* 0x040fe20000410000 */
[----:B------:R-:W-:Y:S02]  /*f990*/  HADD2.F32 R98, -RZ, R66.H0_H0 ;  /* 0x20000042ff627230 */ /* 0x000fe40000004100 */
[C---:B------:R-:W-:Y:S01]  /*f9a0*/  FFMA.FTZ R92, R96.reuse, R67, -R107 ;  /* 0x00000043605c7223 */ /* 0x040fe2000001086b */
[----:B------:R-:W-:Y:S02]  /*f9b0*/  HADD2.F32 R89, -RZ, R88.H1_H1 ;  /* 0x30000058ff597230 */ /* 0x000fe40000004100 */
[----:B------:R-:W-:Y:S01]  /*f9c0*/  FFMA.FTZ R94, R96, R103, R101 ;  /* 0x00000067605e7223 */ /* 0x000fe20000010065 */
[----:B------:R-:W-:Y:S02]  /*f9d0*/  HADD2.F32 R45, -RZ, R62.H0_H0 ;  /* 0x2000003eff2d7230 */ /* 0x000fe40000004100 */
        /* <DEDUP_REMOVED lines=10> */
[----:B------:R-:W-:-:S02]  /*fa80*/  HADD2.F32 R88, -RZ, R46.H0_H0 ;  /* 0x2000002eff587230 */ /* 0x000fc40000004100 */
[C---:B------:R-:W-:Y:S01]  /*fa90*/  FMUL.FTZ R102, R99.reuse, R86 ;  /* 0x0000005663667220 */ /* 0x040fe20000410000 */
[----:B------:R-:W-:Y:S02]  /*faa0*/  HADD2.F32 R46, -RZ, R35.H0_H0 ;  /* 0x20000023ff2e7230 */ /* 0x000fe40000004100 */
[-C--:B------:R-:W-:Y:S01]  /*fab0*/  FMUL.FTZ R99, R99, R96.reuse ;  /* 0x0000006063637220 */ /* 0x080fe20000410000 */
[----:B------:R-:W-:Y:S02]  /*fac0*/  HADD2.F32 R63, -RZ, R63.H1_H1 ;  /* 0x3000003fff3f7230 */ /* 0x000fe40000004100 */
[----:B------:R-:W-:Y:S01]  /*fad0*/  FFMA.FTZ R98, R45, R89, R98 ;  /* 0x000000592d627223 */ /* 0x000fe20000010062 */
[C---:B------:R-:W-:Y:S01]  /*fae0*/  FFMA.FTZ R102, R47.reuse, R96, -R102 ;  /* 0x000000602f667223 */ /* 0x040fe20000010866 */
        /* <DEDUP_REMOVED lines=10> */
[----:B------:R-:W-:Y:S01]  /*fb90*/  FMUL.FTZ R63, R64, R45 ;  /* 0x0000002d403f7220 */ /* 0x000fe20000410000 */
[----:B------:R-:W-:-:S02]  /*fba0*/  HADD2.F32 R60, -RZ, R60.H1_H1 ;  /* 0x3000003cff3c7230 */ /* 0x000fc40000004100 */
[----:B------:R-:W-:Y:S01]  /*fbb0*/  FMUL.FTZ R89, R66, R47 ;  /* 0x0000002f42597220 */ /* 0x000fe20000410000 */
[----:B------:R-:W-:Y:S02]  /*fbc0*/  HADD2.F32 R62, -RZ, R62.H1_H1 ;  /* 0x3000003eff3e7230 */ /* 0x000fe40000004100 */
[----:B------:R-:W-:Y:S01]  /*fbd0*/  FMUL.FTZ R64, R64, R35 ;  /* 0x0000002340407220 */ /* 0x000fe20000410000 */
[----:B------:R-:W-:Y:S01]  /*fbe0*/  FMUL.FTZ R66, R66, R33 ;  /* 0x0000002142427220 */ /* 0x000fe20000410000 */
[----:B------:R-:W-:Y:S01]  /*fbf0*/  FFMA.FTZ R32, R60, R35, -R63 ;  /* 0x000000233c207223 */ /* 0x000fe2000001083f */
        /* <DEDUP_REMOVED lines=13> */
.L_x_2856:
[----:B------:R-:W-:Y:S05]  /*fcd0*/  BSYNC B2 ;  /* 0x0000000000027941 */ /* 0x000fea0003800000 */
.L_x_2855:
        /* <DEDUP_REMOVED lines=21> */
[--C-:B------:R-:W-:Y:S01]  /*fe30*/  SHF.R.U64 R29, R30, 0x10, R31.reuse ;  /* 0x000000101e1d7819 */ /* 0x100fe2000000121f */
[----:B------:R-:W-:Y:S01]  /*fe40*/  IMAD R60, R45, 0x2, R18 ;  /* 0x000000022d3c7824 */ /* 0x000fe200078e0212 */
[----:B------:R-:W-:-:S02]  /*fe50*/  SHF.R.U32.HI R91, RZ, 0x10, R31 ;  /* 0x00000010ff5b7819 */ /* 0x000fc4000001161f */
[--C-:B------:R-:W-:Y:S01]  /*fe60*/  SHF.R.U32.HI R89, RZ, 0x10, R43.reuse ;  /* 0x00000010ff597819 */ /* 0x100fe2000001162b */
[----:B------:R-:W-:Y:S01]  /*fe70*/  HADD2.F32 R29, -RZ, R29.H0_H0 ;  /* 0x2000001dff1d7230 */ /* 0x000fe20000004100 */
[----:B------:R-:W1:Y:S01]  /*fe80*/  LDS.128 R44, [R60+0xc400] ;  /* 0x00c400003c2c7984 */ /* 0x000e620000000c00 */
[----:B------:R-:W-:Y:S01]  /*fe90*/  SHF.R.U64 R30, R42, 0x10, R43 ;  /* 0x000000102a1e7819 */ /* 0x000fe2000000122b */
[--C-:B0-----:R-:W-:Y:S02]  /*fea0*/  HADD2.F32 R41, -RZ, R33.reuse.H0_H0 ;  /* 0x20000021ff297230 */ /* 0x101fe40000004100 */
[----:B------:R-:W-:Y:S02]  /*feb0*/  HADD2.F32 R33, -RZ, R33.H1_H1 ;  /* 0x30000021ff217230 */ /* 0x000fe40000004100 */
[----:B------:R-:W-:Y:S02]  /*fec0*/  HADD2.F32 R31, -RZ, R32.H0_H0 ;  /* 0x20000020ff1f7230 */ /* 0x000fe40000004100 */
[----:B------:R-:W-:-:S02]  /*fed0*/  HADD2.F32 R42, -RZ, R34.H0_H0 ;  /* 0x20000022ff2a7230 */ /* 0x000fc40000004100 */
[--C-:B------:R-:W-:Y:S02]  /*fee0*/  HADD2.F32 R43, -RZ, R35.reuse.H0_H0 ;  /* 0x20000023ff2b7230 */ /* 0x100fe40000004100 */
[----:B------:R-:W-:Y:S02]  /*fef0*/  HADD2.F32 R35, -RZ, R35.H1_H1 ;  /* 0x30000023ff237230 */ /* 0x000fe40000004100 */
[----:B------:R-:W-:Y:S02]  /*ff00*/  HADD2.F32 R32, -RZ, R32.H1_H1 ;  /* 0x30000020ff207230 */ /* 0x000fe40000004100 */
[--C-:B-1----:R-:W-:Y:S02]  /*ff10*/  HADD2.F32 R61, -RZ, R45.reuse.H0_H0 ;  /* 0x2000002dff3d7230 */ /* 0x102fe40000004100 */
[----:B------:R-:W-:Y:S02]  /*ff20*/  HADD2.F32 R62, -RZ, R45.H1_H1 ;  /* 0x3000002dff3e7230 */ /* 0x000fe40000004100 */
[----:B------:R-:W-:-:S02]  /*ff30*/  HADD2.F32 R45, -RZ, R44.H0_H0 ;  /* 0x2000002cff2d7230 */ /* 0x000fc40000004100 */
[C---:B------:R-:W-:Y:S01]  /*ff40*/  FMUL.FTZ R88, R61.reuse, R86 ;  /* 0x000000563d587220 */ /* 0x040fe20000410000 */
[-C--:B------:R-:W-:Y:S01]  /*ff50*/  FMUL.FTZ R90, R61, R66.reuse ;  /* 0x000000423d5a7220 */ /* 0x080fe20000410000 */
[----:B------:R-:W-:Y:S02]  /*ff60*/  HADD2.F32 R61, -RZ, R67.H0_H0 ;  /* 0x20000043ff3d7230 */ /* 0x000fe40000004100 */
        /* <DEDUP_REMOVED lines=8> */
[----:B------:R-:W-:-:S02]  /*fff0*/  HADD2.F32 R41, -RZ, R83.H0_H0 ;  /* 0x20000053ff297230 */ /* 0x000fc40000004100 */
[-C--:B------:R-:W-:Y:S01]  /*10000*/  FMUL.FTZ R45, R45, R84.reuse ;  /* 0x000000542d2d7220 */ /* 0x080fe20000410000 */
[----:B------:R-:W-:Y:S02]  /*10010*/  HADD2.F32 R33, -RZ, R85.H0_H0 ;  /* 0x20000055ff217230 */ /* 0x000fe40000004100 */
[C---:B------:R-:W-:Y:S01]  /*10020*/  FFMA.FTZ R84, R31.reuse, R84, -R62 ;  /* 0x000000541f547223 */ /* 0x040fe2000001083e */
[----:B------:R-:W-:Y:S02]  /*10030*/  HADD2.F32 R64, -RZ, R47.H0_H0 ;  /* 0x2000002fff407230 */ /* 0x000fe40000004100 */
[----:B------:R-:W-:Y:S01]  /*10040*/  FFMA.FTZ R45, R31, R82, R45 ;  /* 0x000000521f2d7223 */ /* 0x000fe2000001002d */
[----:B------:R-:W-:Y:S02]  /*10050*/  HADD2.F32 R83, -RZ, R83.H1_H1 ;  /* 0x30000053ff537230 */ /* 0x000fe40000004100 */
[----:B------:R-:W-:Y:S01]  /*10060*/  FMUL.FTZ R31, R63, R41 ;  /* 0x000000293f1f7220 */ /* 0x000fe20000410000 */
[----:B------:R-:W-:-:S02]  /*10070*/  HADD2.F32 R85, -RZ, R85.H1_H1 ;  /* 0x30000055ff557230 */ /* 0x000fc40000004100 */
[----:B------:R-:W-:Y:S01]  /*10080*/  FMUL.FTZ R67, R63, R33 ;  /* 0x000000213f437220 */ /* 0x000fe20000410000 */
[----:B------:R-:W-:Y:S02]  /*10090*/  HADD2.F32 R47, -RZ, R47.H1_H1 ;  /* 0x3000002fff2f7230 */ /* 0x000fe40000004100 */
[----:B------:R-:W-:Y:S01]  /*100a0*/  FMUL.FTZ R82, R64, R83 ;  /* 0x0000005340527220 */ /* 0x000fe20000410000 */
[----:B------:R-:W-:Y:S02]  /*100b0*/  HADD2.F32 R66, -RZ, R89.H0_H0 ;  /* 0x20000059ff427230 */ /* 0x000fe40000004100 */
[----:B------:R-:W-:Y:S01]  /*100c0*/  FFMA.FTZ R63, R42, R33, -R31 ;  /* 0x000000212a3f7223 */ /* 0x000fe2000001081f */
[----:B------:R-:W-:Y:S02]  /*100d0*/  HADD2.F32 R62, -RZ, R91.H0_H0 ;  /* 0x2000005bff3e7230 */ /* 0x000fe40000004100 */
[----:B------:R-:W-:Y:S01]  /*100e0*/  FMUL.FTZ R64, R64, R85 ;  /* 0x0000005540407220 */ /* 0x000fe20000410000 */
[----:B------:R-:W-:Y:S01]  /*100f0*/  FFMA.FTZ R67, R42, R41, R67 ;  /* 0x000000292a437223 */ /* 0x000fe20000010043 */
[----:B------:R-:W-:-:S02]  /*10100*/  HADD2.F32 R44, -RZ, R44.H1_H1 ;  /* 0x3000002cff2c7230 */ /* 0x000fc40000004100 */
[C---:B------:R-:W-:Y:S01]  /*10110*/  FMUL.FTZ R42, R47.reuse, R66 ;  /* 0x000000422f2a7220 */ /* 0x040fe20000410000 */
[----:B------:R-:W-:Y:S02]  /*10120*/  HADD2.F32 R46, -RZ, R46.H1_H1 ;  /* 0x3000002eff2e7230 */ /* 0x000fe40000004100 */
[----:B------:R-:W-:Y:S01]  /*10130*/  FMUL.FTZ R86, R47, R62 ;  /* 0x0000003e2f567220 */ /* 0x000fe20000410000 */
[----:B------:R-:W-:Y:S02]  /*10140*/  HADD2.F32 R33, -RZ, R40.H0_H0 ;  /* 0x20000028ff217230 */ /* 0x000fe40000004100 */
[C---:B------:R-:W-:Y:S01]  /*10150*/  FFMA.FTZ R82, R43.reuse, R85, -R82 ;  /* 0x000000552b527223 */ /* 0x040fe20000010852 */
[----:B------:R-:W-:Y:S02]  /*10160*/  HADD2.F32 R41, -RZ, R30.H0_H0 ;  /* 0x2000001eff297230 */ /* 0x000fe40000004100 */
[----:B------:R-:W-:Y:S01]  /*10170*/  FFMA.FTZ R64, R43, R83, R64 ;  /* 0x000000532b407223 */ /* 0x000fe20000010040 */
[----:B------:R-:W-:-:S02]  /*10180*/  HADD2.F32 R31, -RZ, R28.H0_H0 ;  /* 0x2000001cff1f7230 */ /* 0x000fc40000004100 */
[C---:B------:R-:W-:Y:S01]  /*10190*/  FFMA.FTZ R83, R35.reuse, R62, -R42 ;  /* 0x0000003e23537223 */ /* 0x040fe2000001082a */
[----:B------:R-:W-:Y:S02]  /*101a0*/  HADD2.F32 R34, -RZ, R34.H1_H1 ;  /* 0x30000022ff227230 */ /* 0x000fe40000004100 */
[----:B------:R-:W-:Y:S01]  /*101b0*/  FFMA.FTZ R85, R35, R66, R86 ;  /* 0x0000004223557223 */ /* 0x000fe20000010056 */
        /* <DEDUP_REMOVED lines=18> */
.L_x_2858:
[----:B------:R-:W-:Y:S05]  /*102e0*/  BSYNC B2 ;  /* 0x0000000000027941 */ /* 0x000fea0003800000 */
.L_x_2857:
[----:B------:R-:W-:Y:S05]  /*102f0*/  @P2 BRA `(.L_x_2854) ;  /* 0x0000000400782947 */ /* 0x000fea0003800000 */
[----:B------:R-:W-:Y:S01]  /*10300*/  LEA.HI R87, R87, R167, RZ, 0x1d ;  /* 0x000000a757577211 */ /* 0x000fe200078fe8ff */
[----:B------:R-:W-:Y:S01]  /*10310*/  HADD2.F32 R41, -RZ, R75.H1_H1 ;  /* 0x3000004bff297230 */ /* 0x000fe20000004100 */
[----:B0-----:R-:W-:Y:S01]  /*10320*/  SHF.R.U32.HI R44, RZ, 0x10, R37 ;  /* 0x00000010ff2c7819 */ /* 0x001fe20000011625 */
[--C-:B------:R-:W-:Y:S01]  /*10330*/  HADD2.F32 R42, -RZ, R73.reuse.H1_H1 ;  /* 0x30000049ff2a7230 */ /* 0x100fe20000004100 */
[----:B-1----:R-:W-:Y:S01]  /*10340*/  SHF.R.S32.HI R30, RZ, 0x1f, R87 ;  /* 0x0000001fff1e7819 */ /* 0x002fe20000011457 */
[----:B------:R-:W-:Y:S01]  /*10350*/  IMAD.SHL.U32 R28, R87, 0x8, RZ ;  /* 0x00000008571c7824 */ /* 0x000fe200078e00ff */
[----:B------:R-:W-:Y:S01]  /*10360*/  SHF.R.U64 R61, R36, 0x10, R37 ;  /* 0x00000010243d7819 */ /* 0x000fe20000001225 */
        /* <DEDUP_REMOVED lines=9> */
[----:B------:R-:W-:Y:S02]  /*10400*/  SHF.R.U32.HI R43, RZ, 0x10, R25 ;  /* 0x00000010ff2b7819 */ /* 0x000fe40000011619 */
[----:B------:R-:W-:Y:S02]  /*10410*/  IADD3 R33, R33, R32, R183 ;  /* 0x0000002021217210 */ /* 0x000fe40007ffe0b7 */
[----:B------:R-:W-:Y:S02]  /*10420*/  SHF.R.U64 R65, R24, 0x10, R25 ;  /* 0x0000001018417819 */ /* 0x000fe40000001219 */
[--C-:B------:R-:W-:Y:S01]  /*10430*/  SHF.R.U64 R47, R38, 0x10, R39.reuse ;  /* 0x00000010262f7819 */ /* 0x100fe20000001227 */
[----:B------:R-:W-:Y:S01]  /*10440*/  IMAD R40, R33, 0x2, R18 ;  /* 0x0000000221287824 */ /* 0x000fe200078e0212 */
[----:B------:R-:W-:-:S02]  /*10450*/  SHF.R.U32.HI R45, RZ, 0x10, R39 ;  /* 0x00000010ff2d7819 */ /* 0x000fc40000011627 */
[--C-:B------:R-:W-:Y:S02]  /*10460*/  SHF.R.U32.HI R63, RZ, 0x10, R27.reuse ;  /* 0x00000010ff3f7819 */ /* 0x100fe4000001161b */
        /* <DEDUP_REMOVED lines=15> */
[----:B------:R-:W-:Y:S01]  /*10560*/  FMUL.FTZ R62, R37, R44 ;  /* 0x0000002c253e7220 */ /* 0x000fe20000410000 */
[C---:B------:R-:W-:Y:S01]  /*10570*/  FFMA.FTZ R46, R25.reuse, R41, -R46 ;  /* 0x00000029192e7223 */ /* 0x040fe2000001082e */
[----:B------:R-:W-:Y:S01]  /*10580*/  FFMA.FTZ R60, R25, R42, R60 ;  /* 0x0000002a193c7223 */ /* 0x000fe2000001003c */
[----:B------:R-:W-:Y:S01]  /*10590*/  FMUL.FTZ R25, R33, R73 ;  /* 0x0000004921197220 */ /* 0x000fe20000410000 */
[-C--:B------:R-:W-:Y:S01]  /*105a0*/  FMUL.FTZ R42, R37, R36.reuse ;  /* 0x00000024252a7220 */ /* 0x080fe20000410000 */
[----:B------:R-:W-:Y:S01]  /*105b0*/  FFMA.FTZ R41, R29, R36, -R62 ;  /* 0x000000241d297223 */ /* 0x000fe2000001083e */
[----:B------:R-:W-:Y:S01]  /*105c0*/  FMUL.FTZ R36, R33, R75 ;  /* 0x0000004b21247220 */ /* 0x000fe20000410000 */
[----:B------:R-:W-:-:S02]  /*105d0*/  HADD2.F32 R37, -RZ, R74.H0_H0 ;  /* 0x2000004aff257230 */ /* 0x000fc40000004100 */
[C---:B------:R-:W-:Y:S01]  /*105e0*/  FFMA.FTZ R75, R24.reuse, R75, -R25 ;  /* 0x0000004b184b7223 */ /* 0x040fe20000010819 */
[----:B------:R-:W-:Y:S02]  /*105f0*/  HADD2.F32 R38, -RZ, R34.H0_H0 ;  /* 0x20000022ff267230 */ /* 0x000fe40000004100 */
[----:B------:R-:W-:Y:S01]  /*10600*/  FFMA.FTZ R43, R29, R44, R42 ;  /* 0x0000002c1d2b7223 */ /* 0x000fe2000001002a */
[----:B------:R-:W-:Y:S02]  /*10610*/  HADD2.F32 R39, -RZ, R35.H0_H0 ;  /* 0x20000023ff277230 */ /* 0x000fe40000004100 */
[----:B------:R-:W-:Y:S01]  /*10620*/  FFMA.FTZ R73, R24, R73, R36 ;  /* 0x0000004918497223 */ /* 0x000fe20000010024 */
[----:B------:R-:W-:Y:S02]  /*10630*/  HADD2.F32 R25, -RZ, R76.H0_H0 ;  /* 0x2000004cff197230 */ /* 0x000fe40000004100 */
[----:B------:R-:W-:Y:S01]  /*10640*/  FMUL.FTZ R29, R38, R37 ;  /* 0x00000025261d7220 */ /* 0x000fe20000410000 */
[----:B------:R-:W-:-:S02]  /*10650*/  HADD2.F32 R74, -RZ, R74.H1_H1 ;  /* 0x3000004aff4a7230 */ /* 0x000fc40000004100 */
[----:B------:R-:W-:Y:S02]  /*10660*/  HADD2.F32 R76, -RZ, R76.H1_H1 ;  /* 0x3000004cff4c7230 */ /* 0x000fe40000004100 */
[-C--:B------:R-:W-:Y:S01]  /*10670*/  FMUL.FTZ R33, R38, R25.reuse ;  /* 0x0000001926217220 */ /* 0x080fe20000410000 */
[----:B------:R-:W-:Y:S02]  /*10680*/  HADD2.F32 R35, -RZ, R35.H1_H1 ;  /* 0x30000023ff237230 */ /* 0x000fe40000004100 */
[C---:B------:R-:W-:Y:S01]  /*10690*/  FMUL.FTZ R42, R39.reuse, R74 ;  /* 0x0000004a272a7220 */ /* 0x040fe20000410000 */
[----:B------:R-:W-:Y:S02]  /*106a0*/  HADD2.F32 R36, -RZ, R45.H0_H0 ;  /* 0x2000002dff247230 */ /* 0x000fe40000004100 */
[----:B------:R-:W-:Y:S01]  /*106b0*/  FMUL.FTZ R39, R39, R76 ;  /* 0x0000004c27277220 */ /* 0x000fe20000410000 */
[----:B------:R-:W-:Y:S02]  /*106c0*/  HADD2.F32 R24, -RZ, R63.H0_H0 ;  /* 0x2000003fff187230 */ /* 0x000fe40000004100 */
[C---:B------:R-:W-:Y:S01]  /*106d0*/  FFMA.FTZ R38, R26.reuse, R25, -R29 ;  /* 0x000000191a267223 */ /* 0x040fe2000001081d */
[----:B------:R-:W-:Y:S01]  /*106e0*/  FFMA.FTZ R37, R26, R37, R33 ;  /* 0x000000251a257223 */ /* 0x000fe20000010021 */
[----:B------:R-:W-:-:S02]  /*106f0*/  HADD2.F32 R32, -RZ, R32.H1_H1 ;  /* 0x30000020ff207230 */ /* 0x000fc40000004100 */
[----:B------:R-:W-:Y:S01]  /*10700*/  FMUL.FTZ R26, R35, R36 ;  /* 0x00000024231a7220 */ /* 0x000fe20000410000 */
[----:B------:R-:W-:Y:S02]  /*10710*/  HADD2.F32 R34, -RZ, R34.H1_H1 ;  /* 0x30000022ff227230 */ /* 0x000fe40000004100 */
[C---:B------:R-:W-:Y:S01]  /*10720*/  FFMA.FTZ R42, R27.reuse, R76, -R42 ;  /* 0x0000004c1b2a7223 */ /* 0x040fe2000001082a */
        /* <DEDUP_REMOVED lines=27> */
.L_x_2854:
[----:B------:R-:W-:Y:S05]  /*108e0*/  BSYNC B1 ;  /* 0x0000000000017941 */ /* 0x000fea0003800000 */
.L_x_2853:
        /* <DEDUP_REMOVED lines=102> */
.L_x_2860:
[----:B------:R-:W-:Y:S05]  /*10f50*/  BSYNC B1 ;  /* 0x0000000000017941 */ /* 0x000fea0003800000 */
.L_x_2859:
        /* <DEDUP_REMOVED lines=15> */
[----:B--2---:R-:W-:Y:S02]  /*11050*/  LOP3.LUT R25, R5, R220, RZ, 0x3c, !PT ;  /* 0x000000dc05197212 */ /* 0x004fe400078e3cff */
[----:B------:R-:W-:Y:S02]  /*11060*/  LOP3.LUT R24, R4, 0x7fffe000, RZ, 0xc0, !PT ;  /* 0x7fffe00004187812 */ /* 0x000fe400078ec0ff */
[----:B------:R-:W0:Y:S01]  /*11070*/  LDS.128 R4, [R216] ;  /* 0x00000000d8047984 */ /* 0x000e220000000c00 */
[----:B------:R-:W-:Y:S02]  /*11080*/  SHF.R.U64 R44, R8, 0x10, R9 ;  /* 0x00000010082c7819 */ /* 0x000fe40000001209 */
[----:B------:R-:W-:Y:S02]  /*11090*/  IADD3 R25, R25, R24, R184 ;  /* 0x0000001819197210 */ /* 0x000fe40007ffe0b8 */
[----:B------:R-:W-:Y:S02]  /*110a0*/  SHF.R.U32.HI R52, RZ, 0x10, R53 ;  /* 0x00000010ff347819 */ /* 0x000fe40000011635 */
[--C-:B------:R-:W-:Y:S01]  /*110b0*/  SHF.R.U64 R43, R10, 0x10, R11.reuse ;  /* 0x000000100a2b7819 */ /* 0x100fe2000000120b */
[----:B------:R-:W-:Y:S01]  /*110c0*/  IMAD R28, R25, 0x2, R18 ;  /* 0x00000002191c7824 */ /* 0x000fe200078e0212 */
[----:B------:R-:W-:-:S02]  /*110d0*/  SHF.R.U32.HI R38, RZ, 0x10, R11 ;  /* 0x00000010ff267819 */ /* 0x000fc4000001160b */
[--C-:B------:R-:W-:Y:S02]  /*110e0*/  SHF.R.U64 R45, R54, 0x10, R55.reuse ;  /* 0x00000010362d7819 */ /* 0x100fe40000001237 */
[----:B------:R-:W1:Y:S01]  /*110f0*/  LDS.128 R24, [R28+0xc400] ;  /* 0x00c400001c187984 */ /* 0x000e620000000c00 */
[----:B------:R-:W-:Y:S01]  /*11100*/  SHF.R.U32.HI R54, RZ, 0x10, R55 ;  /* 0x00000010ff367819 */ /* 0x000fe20000011637 */
        /* <DEDUP_REMOVED lines=13> */
[----:B------:R-:W-:Y:S01]  /*111e0*/  FFMA.FTZ R37, R8, R34, -R37 ;  /* 0x0000002208257223 */ /* 0x000fe20000010825 */
[----:B------:R-:W-:Y:S01]  /*111f0*/  FMUL.FTZ R34, R30, R36 ;  /* 0x000000241e227220 */ /* 0x000fe20000410000 */
[----:B------:R-:W-:Y:S01]  /*11200*/  FFMA.FTZ R39, R8, R35, R39 ;  /* 0x0000002308277223 */ /* 0x000fe20000010027 */
[----:B------:R-:W-:Y:S01]  /*11210*/  FMUL.FTZ R8, R25, R68 ;  /* 0x0000004419087220 */ /* 0x000fe20000410000 */
[-C--:B------:R-:W-:Y:S01]  /*11220*/  FMUL.FTZ R30, R30, R29.reuse ;  /* 0x0000001d1e1e7220 */ /* 0x080fe20000410000 */
[----:B------:R-:W-:Y:S01]  /*11230*/  FFMA.FTZ R34, R9, R29, -R34 ;  /* 0x0000001d09227223 */ /* 0x000fe20000010822 */
[----:B------:R-:W-:-:S02]  /*11240*/  HADD2.F32 R31, -RZ, R26.H0_H0 ;  /* 0x2000001aff1f7230 */ /* 0x000fc40000004100 */
        /* <DEDUP_REMOVED lines=8> */
[----:B------:R-:W-:Y:S01]  /*112d0*/  FFMA.FTZ R36, R9, R36, R30 ;  /* 0x0000002409247223 */ /* 0x000fe2000001001e */
[----:B------:R-:W-:Y:S02]  /*112e0*/  HADD2.F32 R71, -RZ, R71.H1_H1 ;  /* 0x30000047ff477230 */ /* 0x000fe40000004100 */
[-C--:B------:R-:W-:Y:S01]  /*112f0*/  FMUL.FTZ R9, R31, R8.reuse ;  /* 0x000000081f097220 */ /* 0x080fe20000410000 */
[----:B------:R-:W-:Y:S02]  /*11300*/  HADD2.F32 R30, -RZ, R38.H0_H0 ;  /* 0x20000026ff1e7230 */ /* 0x000fe40000004100 */
[----:B------:R-:W-:Y:S01]  /*11310*/  FFMA.FTZ R31, R10, R8, -R5 ;  /* 0x000000080a1f7223 */ /* 0x000fe20000010805 */
[C---:B------:R-:W-:Y:S01]  /*11320*/  FMUL.FTZ R38, R32.reuse, R69 ;  /* 0x0000004520267220 */ /* 0x040fe20000410000 */
[----:B------:R-:W-:Y:S02]  /*11330*/  HADD2.F32 R27, -RZ, R27.H1_H1 ;  /* 0x3000001bff1b7230 */ /* 0x000fe40000004100 */
[----:B------:R-:W-:Y:S01]  /*11340*/  FMUL.FTZ R32, R32, R71 ;  /* 0x0000004720207220 */ /* 0x000fe20000410000 */
[----:B------:R-:W-:-:S02]  /*11350*/  HADD2.F32 R8, -RZ, R54.H0_H0 ;  /* 0x20000036ff087230 */ /* 0x000fc40000004100 */
[C---:B------:R-:W-:Y:S01]  /*11360*/  FFMA.FTZ R38, R11.reuse, R71, -R38 ;  /* 0x000000470b267223 */ /* 0x040fe20000010826 */
[----:B------:R-:W-:Y:S02]  /*11370*/  HADD2.F32 R24, -RZ, R24.H1_H1 ;  /* 0x30000018ff187230 */ /* 0x000fe40000004100 */
[----:B------:R-:W-:Y:S01]  /*11380*/  FFMA.FTZ R32, R11, R69, R32 ;  /* 0x000000450b207223 */ /* 0x000fe20000010020 */
        /* <DEDUP_REMOVED lines=29> */
.L_x_2862:
[----:B------:R-:W-:Y:S05]  /*11560*/  BSYNC B1 ;  /* 0x0000000000017941 */ /* 0x000fea0003800000 */
.L_x_2861:
[----:B------:R-:W-:Y:S05]  /*11570*/  @P2 BRA `(.L_x_2834) ;  /* 0x0000000400782947 */ /* 0x000fea0003800000 */
[----:B------:R-:W-:Y:S01]  /*11580*/  LEA.HI R33, R33, R167, RZ, 0x1d ;  /* 0x000000a721217211 */ /* 0x000fe200078fe8ff */
[--C-:B--2---:R-:W-:Y:S01]  /*11590*/  HADD2.F32 R29, -RZ, R20.reuse.H1_H1 ;  /* 0x30000014ff1d7230 */ /* 0x104fe20000004100 */
[----:B------:R-:W-:Y:S01]  /*115a0*/  SHF.R.U64 R41, R56, 0x10, R57 ;  /* 0x0000001038297819 */ /* 0x000fe20000001239 */
[--C-:B------:R-:W-:Y:S01]  /*115b0*/  HADD2.F32 R31, -RZ, R3.reuse.H0_H0 ;  /* 0x20000003ff1f7230 */ /* 0x100fe20000004100 */
[----:B01----:R-:W-:Y:S01]  /*115c0*/  SHF.R.S32.HI R6, RZ, 0x1f, R33 ;  /* 0x0000001fff067819 */ /* 0x003fe20000011421 */
[----:B------:R-:W-:Y:S01]  /*115d0*/  IMAD.SHL.U32 R4, R33, 0x8, RZ ;  /* 0x0000000821047824 */ /* 0x000fe200078e00ff */
[----:B------:R-:W-:Y:S01]  /*115e0*/  SHF.R.U32.HI R56, RZ, 0x10, R57 ;  /* 0x00000010ff387819 */ /* 0x000fe20000011639 */
[----:B------:R-:W-:Y:S01]  /*115f0*/  HADD2.F32 R30, -RZ, R3.H1_H1 ;  /* 0x30000003ff1e7230 */ /* 0x000fe20000004100 */
[----:B------:R-:W-:Y:S01]  /*11600*/  LEA.HI R6, R6, R33, RZ, 0x3 ;  /* 0x0000002106067211 */ /* 0x000fe200078f18ff */
[----:B------:R-:W-:Y:S01]  /*11610*/  HADD2.F32 R20, -RZ, R20.H0_H0 ;  /* 0x20000014ff147230 */ /* 0x000fe20000004100 */
[----:B------:R-:W-:Y:S01]  /*11620*/  LOP3.LUT R5, R177, 0x38, R4, 0xf8, !PT ;  /* 0x00000038b1057812 */ /* 0x000fe200078ef804 */
[--C-:B------:R-:W-:Y:S01]  /*11630*/  HADD2.F32 R3, -RZ, R21.reuse.H0_H0 ;  /* 0x20000015ff037230 */ /* 0x100fe20000004100 */
[----:B------:R-:W-:Y:S01]  /*11640*/  SHF.L.U32 R6, R6, 0xa, RZ ;  /* 0x0000000a06067819 */ /* 0x000fe200000006ff */
[----:B------:R-:W-:Y:S01]  /*11650*/  HADD2.F32 R21, -RZ, R21.H1_H1 ;  /* 0x30000015ff157230 */ /* 0x000fe20000004100 */
[----:B------:R-:W-:-:S02]  /*11660*/  LOP3.LUT R9, R5, R220, RZ, 0x3c, !PT ;  /* 0x000000dc05097212 */ /* 0x000fc400078e3cff */
[----:B------:R-:W-:Y:S02]  /*11670*/  LOP3.LUT R8, R6, 0x7fffe000, RZ, 0xc0, !PT ;  /* 0x7fffe00006087812 */ /* 0x000fe400078ec0ff */
[----:B------:R-:W0:Y:S01]  /*11680*/  LDS.128 R4, [R215] ;  /* 0x00000000d7047984 */ /* 0x000e220000000c00 */
[--C-:B------:R-:W-:Y:S02]  /*11690*/  SHF.R.U32.HI R32, RZ, 0x10, R13.reuse ;  /* 0x00000010ff207819 */ /* 0x100fe4000001160d */
[----:B------:R-:W-:Y:S02]  /*116a0*/  IADD3 R9, R9, R8, R184 ;  /* 0x0000000809097210 */ /* 0x000fe40007ffe0b8 */
[----:B------:R-:W-:Y:S01]  /*116b0*/  SHF.R.U64 R39, R12, 0x10, R13 ;  /* 0x000000100c277819 */ /* 0x000fe2000000120d */
[----:B------:R-:W-:Y:S01]  /*116c0*/  HADD2.F32 R32, -RZ, R32.H0_H0 ;  /* 0x20000020ff207230 */ /* 0x000fe20000004100 */
        /* <DEDUP_REMOVED lines=22> */
[----:B------:R-:W-:Y:S02]  /*11830*/  HADD2.F32 R27, -RZ, R10.H0_H0 ;  /* 0x2000000aff1b7230 */ /* 0x000fe40000004100 */
[----:B------:R-:W-:Y:S01]  /*11840*/  FMUL.FTZ R36, R26, R25 ;  /* 0x000000191a247220 */ /* 0x000fe20000410000 */
[C---:B------:R-:W-:Y:S01]  /*11850*/  FMUL.FTZ R26, R9.reuse, R30 ;  /* 0x0000001e091a7220 */ /* 0x040fe20000410000 */
[----:B------:R-:W-:Y:S01]  /*11860*/  FMUL.FTZ R9, R9, R20 ;  /* 0x0000001409097220 */ /* 0x000fe20000410000 */
[----:B------:R-:W-:-:S02]  /*11870*/  HADD2.F32 R12, -RZ, R0.H1_H1 ;  /* 0x30000000ff0c7230 */ /* 0x000fc40000004100 */
[----:B------:R-:W-:Y:S01]  /*11880*/  FFMA.FTZ R36, R13, R32, R36 ;  /* 0x000000200d247223 */ /* 0x000fe20000010024 */
[C---:B------:R-:W-:Y:S01]  /*11890*/  FFMA.FTZ R26, R5.reuse, R20, -R26 ;  /* 0x00000014051a7223 */ /* 0x040fe2000001081a */
[----:B------:R-:W-:Y:S01]  /*118a0*/  FFMA.FTZ R30, R5, R30, R9 ;  /* 0x0000001e051e7223 */ /* 0x000fe20000010009 */
[--C-:B------:R-:W-:Y:S02]  /*118b0*/  HADD2.F32 R28, -RZ, R11.reuse.H0_H0 ;  /* 0x2000000bff1c7230 */ /* 0x100fe40000004100 */
[C---:B------:R-:W-:Y:S01]  /*118c0*/  FMUL.FTZ R9, R27.reuse, R12 ;  /* 0x0000000c1b097220 */ /* 0x040fe20000410000 */
[----:B------:R-:W-:Y:S02]  /*118d0*/  HADD2.F32 R5, -RZ, R0.H0_H0 ;  /* 0x20000000ff057230 */ /* 0x000fe40000004100 */
[----:B------:R-:W-:Y:S01]  /*118e0*/  FMUL.FTZ R27, R27, R3 ;  /* 0x000000031b1b7220 */ /* 0x000fe20000410000 */
[----:B------:R-:W-:Y:S02]  /*118f0*/  HADD2.F32 R11, -RZ, R11.H1_H1 ;  /* 0x3000000bff0b7230 */ /* 0x000fe40000004100 */
[----:B------:R-:W-:Y:S01]  /*11900*/  FFMA.FTZ R34, R13, R25, -R34 ;  /* 0x000000190d227223 */ /* 0x000fe20000010822 */
[----:B------:R-:W-:-:S02]  /*11910*/  HADD2.F32 R20, -RZ, R37.H0_H0 ;  /* 0x20000025ff147230 */ /* 0x000fc40000004100 */
[C---:B------:R-:W-:Y:S01]  /*11920*/  FMUL.FTZ R32, R28.reuse, R5 ;  /* 0x000000051c207220 */ /* 0x040fe20000410000 */
[----:B------:R-:W-:Y:S02]  /*11930*/  HADD2.F32 R0, -RZ, R58.H0_H0 ;  /* 0x2000003aff007230 */ /* 0x000fe40000004100 */
[----:B------:R-:W-:Y:S01]  /*11940*/  FMUL.FTZ R28, R28, R21 ;  /* 0x000000151c1c7220 */ /* 0x000fe20000410000 */
[C---:B------:R-:W-:Y:S01]  /*11950*/  FFMA.FTZ R25, R14.reuse, R3, -R9 ;  /* 0x000000030e197223 */ /* 0x040fe20000010809 */
[----:B------:R-:W-:Y:S01]  /*11960*/  FFMA.FTZ R27, R14, R12, R27 ;  /* 0x0000000c0e1b7223 */ /* 0x000fe2000001001b */
[C---:B------:R-:W-:Y:S01]  /*11970*/  FMUL.FTZ R12, R11.reuse, R20 ;  /* 0x000000140b0c7220 */ /* 0x040fe20000410000 */
[----:B------:R-:W-:Y:S01]  /*11980*/  FMUL.FTZ R14, R11, R0 ;  /* 0x000000000b0e7220 */ /* 0x000fe20000410000 */
[----:B------:R-:W-:Y:S02]  /*11990*/  HADD2.F32 R8, -RZ, R8.H1_H1 ;  /* 0x30000008ff087230 */ /* 0x000fe40000004100 */
[----:B------:R-:W-:Y:S01]  /*119a0*/  FFMA.FTZ R28, R15, R5, R28 ;  /* 0x000000050f1c7223 */ /* 0x000fe2000001001c */
[----:B------:R-:W-:-:S02]  /*119b0*/  HADD2.F32 R10, -RZ, R10.H1_H1 ;  /* 0x3000000aff0a7230 */ /* 0x000fc40000004100 */
[----:B------:R-:W-:Y:S01]  /*119c0*/  FFMA.FTZ R32, R15, R21, -R32 ;  /* 0x000000150f207223 */ /* 0x000fe20000010820 */
        /* <DEDUP_REMOVED lines=25> */
.L_x_2834:
[----:B------:R-:W-:Y:S05]  /*11b60*/  BSYNC B0 ;  /* 0x0000000000007941 */ /* 0x000fea0003800000 */
.L_x_2812:
        /* <DEDUP_REMOVED lines=8> */
.L_x_2810:
[----:B01-3--:R-:W3:Y:S02]  /*11bf0*/  LDL R0, [R1+0x30] ;  /* 0x0000300001007983 */ /* 0x00bee40000100800 */
[----:B---3--:R-:W-:-:S13]  /*11c00*/  R2UR UR4, R0 ;  /* 0x00000000000472ca */ /* 0x008fda00000e0000 */
[----:B------:R-:W-:-:S05]  /*11c10*/  IMAD.U32 R0, RZ, RZ, UR4 ;  /* 0x00000004ff007e24 */ /* 0x000fca000f8e00ff */
[----:B------:R-:W-:-:S13]  /*11c20*/  ISETP.NE.AND P0, PT, R0, 0x3, PT ;  /* 0x000000030000780c */ /* 0x000fda0003f05270 */
[----:B------:R-:W-:Y:S05]  /*11c30*/  @!P0 BRA `(.L_x_2863) ;  /* 0x0000000000048947 */ /* 0x000fea0003800000 */
[----:B------:R-:W-:Y:S01]  /*11c40*/  BPT.TRAP 0x1 ;  /* 0x000000040000795c */ /* 0x000fe20000300000 */
.L_x_2863:
[----:B------:R-:W-:Y:S02]  /*11c50*/  LEA R0, R161, R18, 0x3 ;  /* 0x00000012a1007211 */ /* 0x000fe400078e18ff */
[----:B------:R-:W-:-:S04]  /*11c60*/  SHF.L.U32 R3, R168, 0x1f, RZ ;  /* 0x0000001fa8037819 */ /* 0x000fc800000006ff */
[----:B------:R0:W1:Y:S01]  /*11c70*/  SYNCS.PHASECHK.TRANS64.TRYWAIT P1, [R0+URZ+0x2a830], R3 ;  /* 0x02a83003000075a7 */ /* 0x000062000802017f */
[----:B------:R-:W-:Y:S05]  /*11c80*/  @!P0 BRA `(.L_x_2864) ;  /* 0x0000000000048947 */ /* 0x000fea0003800000 */
[----:B------:R-:W-:Y:S01]  /*11c90*/  BPT.TRAP 0x1 ;  /* 0x000000040000795c */ /* 0x000fe20000300000 */
.L_x_2864:
[----:B-1----:R-:W-:Y:S05]  /*11ca0*/  @P1 BRA `(.L_x_2865) ;  /* 0x0000000000081947 */ /* 0x002fea0003800000 */
[----:B------:R-:W1:Y:S02]  /*11cb0*/  SYNCS.PHASECHK.TRANS64.TRYWAIT P1, [R0+URZ+0x2a830], R3 ;  /* 0x02a83003000075a7 */ /* 0x000e64000802017f */
[----:B-1----:R-:W-:Y:S05]  /*11cc0*/  @!P1 BRA `(.L_x_2866) ;  /* 0x0000011400309947 */ /* 0x002fea0003800000 */
.L_x_2865:
[----:B------:R-:W-:Y:S05]  /*11cd0*/  WARPSYNC.ALL ;  /* 0x0000000000007948 */ /* 0x000fea0003800000 */
[----:B01----:R-:W-:Y:S01]  /*11ce0*/  VIADD R3, R18, 0x18400 ;  /* 0x0001840012037836 */ /* 0x003fe20000000000 */
[----:B------:R-:W-:Y:S01]  /*11cf0*/  R2UR UR4, R2 ;  /* 0x00000000020472ca */ /* 0x000fe200000e0000 */
[----:B--2-4-:R-:W-:Y:S01]  /*11d00*/  WARPGROUP.ARRIVE ;  /* 0x00000000000079c5 */ /* 0x014fe20000000000 */
[----:B------:R-:W-:Y:S01]  /*11d10*/  UMOV UR9, 0x40000040 ;  /* 0x4000004000097882 */ /* 0x000fe20000000000 */
[----:B------:R-:W-:Y:S01]  /*11d20*/  MOV R5, 0x40000040 ;  /* 0x4000004000057802 */ /* 0x000fe20000000f00 */
[----:B------:R-:W-:Y:S01]  /*11d30*/  IMAD.U32 R7, RZ, RZ, UR9 ;  /* 0x00000009ff077e24 */ /* 0x000fe2000f8e00ff */
[----:B------:R-:W-:Y:S01]  /*11d40*/  SHF.R.U32.HI R3, RZ, 0x4, R3 ;  /* 0x00000004ff037819 */ /* 0x000fe20000011603 */
[----:B------:R-:W-:Y:S01]  /*11d50*/  UMOV UR57, 0x40000040 ;  /* 0x4000004000397882 */ /* 0x000fe20000000000 */
[----:B------:R-:W-:Y:S01]  /*11d60*/  UMOV UR53, 0x40000040 ;  /* 0x4000004000357882 */ /* 0x000fe20000000000 */
[----:B------:R-:W-:Y:S01]  /*11d70*/  UMOV UR49, 0x40000040 ;  /* 0x4000004000317882 */ /* 0x000fe20000000000 */
[----:B------:R-:W-:Y:S01]  /*11d80*/  LOP3.LUT R3, R3, 0x3fff, RZ, 0xc0, !PT ;  /* 0x00003fff03037812 */ /* 0x000fe200078ec0ff */
[----:B------:R-:W-:Y:S01]  /*11d90*/  UMOV UR45, 0x40000040 ;  /* 0x40000040002d7882 */ /* 0x000fe20000000000 */
[----:B------:R-:W-:Y:S01]  /*11da0*/  UMOV UR41, 0x40000040 ;  /* 0x4000004000297882 */ /* 0x000fe20000000000 */
[----:B------:R-:W-:Y:S01]  /*11db0*/  UMOV UR37, 0x40000040 ;  /* 0x4000004000257882 */ /* 0x000fe20000000000 */
[----:B------:R-:W-:Y:S01]  /*11dc0*/  LOP3.LUT R8, R3, 0x10000, RZ, 0xfc, !PT ;  /* 0x0001000003087812 */ /* 0x000fe200078efcff */
[----:B------:R-:W-:Y:S01]  /*11dd0*/  IMAD.MOV.U32 R3, RZ, RZ, 0x40000040 ;  /* 0x40000040ff037424 */ /* 0x000fe200078e00ff */
[----:B------:R-:W-:-:S03]  /*11de0*/  ULOP3.LUT UR4, UR4, 0x10000, URZ, 0xfc, !UPT ;  /* 0x0001000004047892 */ /* 0x000fc6000f8efc3f */
[----:B------:R-:W-:Y:S01]  /*11df0*/  IMAD R2, R161, 0x900, R8 ;  /* 0x00000900a1027824 */ /* 0x000fe200078e0208 */
[----:B------:R-:W-:Y:S01]  /*11e00*/  R2UR UR11, R3 ;  /* 0x00000000030b72ca */ /* 0x000fe200000e0000 */
[----:B------:R-:W-:Y:S01]  /*11e10*/  UIADD3 UR5, UR4, 0x2, URZ ;  /* 0x0000000204057890 */ /* 0x000fe2000fffe03f */
[----:B------:R-:W-:Y:S01]  /*11e20*/  MOV R3, 0x40000040 ;  /* 0x4000004000037802 */ /* 0x000fe20000000f00 */
[----:B------:R-:W-:Y:S01]  /*11e30*/  UMOV UR8, UR4 ;  /* 0x0000000400087c82 */ /* 0x000fe20008000000 */
[C---:B------:R-:W-:Y:S01]  /*11e40*/  R2UR UR10, R2.reuse ;  /* 0x00000000020a72ca */ /* 0x040fe200000e0000 */
[----:B------:R-:W-:Y:S01]  /*11e50*/  VIADD R4, R2, 0x2 ;  /* 0x0000000202047836 */ /* 0x000fe20000000000 */
[----:B------:R-:W-:Y:S01]  /*11e60*/  MOV R6, UR8 ;  /* 0x0000000800067c02 */ /* 0x000fe20008000f00 */
[----:B------:R-:W-:Y:S01]  /*11e70*/  UIADD3 UR56, UR4, 0x404, URZ ;  /* 0x0000040404387890 */ /* 0x000fe2000fffe03f */
[----:B------:R-:W-:Y:S01]  /*11e80*/  R2UR UR39, R3 ;  /* 0x00000000032772ca */ /* 0x000fe200000e0000 */
[----:B------:R-:W-:-:S02]  /*11e90*/  UIADD3 UR52, UR4, 0x406, URZ ;  /* 0x0000040604347890 */ /* 0x000fc4000fffe03f */
[----:B------:R0:W-:Y:S01]  /*11ea0*/  STL.64 [R1+0x28], R6 ;  /* 0x0000280601007387 */ /* 0x0001e20000100a00 */
[----:B------:R-:W-:Y:S02]  /*11eb0*/  UIADD3 UR48, UR4, 0x800, URZ ;  /* 0x0000080004307890 */ /* 0x000fe4000fffe03f */
[----:B------:R-:W-:Y:S02]  /*11ec0*/  UIADD3 UR44, UR4, 0x802, URZ ;  /* 0x00000802042c7890 */ /* 0x000fe4000fffe03f */
[----:B------:R-:W-:Y:S01]  /*11ed0*/  UIADD3 UR40, UR4, 0x804, URZ ;  /* 0x0000080404287890 */ /* 0x000fe2000fffe03f */
[----:B------:R-:W-:Y:S01]  /*11ee0*/  HGMMA.64x96x16.F32 R24, gdesc[UR8], RZ, !UPT, gsb0 ;  /* 0x01600000081879f0 */ /* 0x000fe2000c0008ff */
[----:B------:R-:W-:Y:S01]  /*11ef0*/  R2UR UR10, R4 ;  /* 0x00000000040a72ca */ /* 0x000fe200000e0000 */
[----:B------:R-:W-:Y:S01]  /*11f00*/  UMOV UR8, UR5 ;  /* 0x0000000500087c82 */ /* 0x000fe20008000000 */
[----:B------:R-:W-:Y:S01]  /*11f10*/  R2UR UR11, R5 ;  /* 0x00000000050b72ca */ /* 0x000fe200000e0000 */
[----:B------:R-:W-:Y:S01]  /*11f20*/  UMOV UR9, 0x40000040 ;  /* 0x4000004000097882 */ /* 0x000fe20000000000 */
[----:B------:R-:W-:Y:S01]  /*11f30*/  IMAD.MOV.U32 R5, RZ, RZ, 0x40000040 ;  /* 0x40000040ff057424 */ /* 0x000fe200078e00ff */
[----:B------:R-:W-:Y:S01]  /*11f40*/  IADD3 R4, R2, 0x4, RZ ;  /* 0x0000000402047810 */ /* 0x000fe20007ffe0ff */
[----:B------:R-:W-:Y:S01]  /*11f50*/  UIADD3 UR5, UR4, 0x4, URZ ;  /* 0x0000000404057890 */ /* 0x000fe2000fffe03f */
[----:B0-----:R-:W-:Y:S01]  /*11f60*/  IMAD.U32 R6, RZ, RZ, UR8 ;  /* 0x00000008ff067e24 */ /* 0x001fe2000f8e00ff */
[----:B------:R-:W-:Y:S01]  /*11f70*/  UIADD3 UR36, UR4, 0x806, URZ ;  /* 0x0000080604247890 */ /* 0x000fe2000fffe03f */
        /* <DEDUP_REMOVED lines=49> */
[----:B0-----:R-:W-:Y:S01]  /*12290*/  MOV R7, UR9 ;  /* 0x0000000900077c02 */ /* 0x001fe20008000f00 */
[----:B------:R-:W-:Y:S02]  /*122a0*/  IMAD.MOV.U32 R5, RZ, RZ, 0x40000040 ;  /* 0x40000040ff057424 */ /* 0x000fe400078e00ff */
[----:B------:R-:W-:Y:S01]  /*122b0*/  IMAD.U32 R6, RZ, RZ, UR8 ;  /* 0x00000008ff067e24 */ /* 0x000fe2000f8e00ff */
[----:B------:R-:W-:-:S02]  /*122c0*/  R2UR UR58, R4 ;  /* 0x00000000043a72ca */ /* 0x000fc400000e0000 */
[----:B------:R-:W-:Y:S01]  /*122d0*/  R2UR UR59, R5 ;  /* 0x00000000053b72ca */ /* 0x000fe200000e0000 */
[----:B------:R-:W-:Y:S01]  /*122e0*/  IMAD.MOV.U32 R5, RZ, RZ, 0x40000040 ;  /* 0x40000040ff057424 */ /* 0x000fe200078e00ff */
[----:B------:R-:W-:Y:S01]  /*122f0*/  IADD3 R4, R2, 0x306, RZ ;  /* 0x0000030602047810 */ /* 0x000fe20007ffe0ff */
[----:B------:R0:W-:Y:S03]  /*12300*/  STL.64 [R1], R6 ;  /* 0x0000000601007387 */ /* 0x0001e60000100a00 */
[----:B------:R-:W-:Y:S01]  /*12310*/  R2UR UR54, R4 ;  /* 0x00000000043672ca */ /* 0x000fe200000e0000 */
[----:B------:R-:W-:Y:S01]  /*12320*/  VIADD R4, R2, 0x600 ;  /* 0x0000060002047836 */ /* 0x000fe20000000000 */
[----:B------:R-:W-:Y:S02]  /*12330*/  R2UR UR55, R5 ;  /* 0x00000000053772ca */ /* 0x000fe400000e0000 */
[----:B------:R-:W-:-:S02]  /*12340*/  MOV R5, 0x40000040 ;  /* 0x4000004000057802 */ /* 0x000fc40000000f00 */
[----:B------:R-:W-:Y:S01]  /*12350*/  R2UR UR50, R4 ;  /* 0x00000000043272ca */ /* 0x000fe200000e0000 */
[----:B------:R-:W-:Y:S01]  /*12360*/  VIADD R4, R2, 0x602 ;  /* 0x0000060202047836 */ /* 0x000fe20000000000 */
[----:B------:R-:W-:Y:S01]  /*12370*/  R2UR UR51, R5 ;  /* 0x00000000053372ca */ /* 0x000fe200000e0000 */
[----:B------:R-:W-:-:S03]  /*12380*/  IMAD.MOV.U32 R5, RZ, RZ, 0x40000040 ;  /* 0x40000040ff057424 */ /* 0x000fc600078e00ff */
[----:B------:R-:W-:Y:S02]  /*12390*/  R2UR UR46, R4 ;  /* 0x00000000042e72ca */ /* 0x000fe400000e0000 */
[----:B------:R-:W-:Y:S01]  /*123a0*/  R2UR UR47, R5 ;  /* 0x00000000052f72ca */ /* 0x000fe200000e0000 */
[----:B------:R-:W-:Y:S01]  /*123b0*/  IMAD.MOV.U32 R5, RZ, RZ, 0x40000040 ;  /* 0x40000040ff057424 */ /* 0x000fe200078e00ff */
[C---:B------:R-:W-:Y:S01]  /*123c0*/  IADD3 R4, R2.reuse, 0x604, RZ ;  /* 0x0000060402047810 */ /* 0x040fe20007ffe0ff */
[----:B------:R-:W-:-:S03]  /*123d0*/  VIADD R2, R2, 0x606 ;  /* 0x0000060602027836 */ /* 0x000fc60000000000 */
[----:B------:R-:W-:Y:S02]  /*123e0*/  R2UR UR42, R4 ;  /* 0x00000000042a72ca */ /* 0x000fe400000e0000 */
[----:B------:R-:W-:Y:S02]  /*123f0*/  R2UR UR43, R5 ;  /* 0x00000000052b72ca */ /* 0x000fe400000e0000 */
[----:B------:R-:W-:Y:S01]  /*12400*/  R2UR UR38, R2 ;  /* 0x00000000022672ca */ /* 0x000fe200000e0000 */
        /* <DEDUP_REMOVED lines=24> */
.L_x_2867:
[----:B------:R-:W0:Y:S01]  /*12590*/  LDC R2, c[0x0][0x448] ;  /* 0x00011200ff027b82 */ /* 0x000e220000000800 */
[----:B------:R-:W-:Y:S01]  /*125a0*/  IMAD.MOV.U32 R7, RZ, RZ, -0x60 ;  /* 0xffffffa0ff077424 */ /* 0x000fe200078e00ff */
[----:B------:R-:W-:Y:S01]  /*125b0*/  ULDC UR4, c[0x0][0x988] ;  /* 0x0002620000047ab9 */ /* 0x000fe20000000800 */
[----:B------:R-:W-:Y:S01]  /*125c0*/  ULDC UR38, c[0x0][0x988] ;  /* 0x0002620000267ab9 */ /* 0x000fe20000000800 */
[----:B------:R-:W-:Y:S01]  /*125d0*/  ULDC UR39, c[0x0][0x988] ;  /* 0x0002620000277ab9 */ /* 0x000fe20000000800 */
[----:B------:R-:W-:Y:S01]  /*125e0*/  IMAD R6, R72, R7, 0x61 ;  /* 0x0000006148067424 */ /* 0x000fe200078e0207 */
[----:B------:R-:W-:Y:S01]  /*125f0*/  BSSY B0, `(.L_x_2868) ;  /* 0x00003f9000007945 */ /* 0x000fe20003800000 */
[----:B------:R-:W-:Y:S02]  /*12600*/  CS2R R86, SRZ ;  /* 0x0000000000567805 */ /* 0x000fe4000001ff00 */
[----:B------:R-:W-:-:S05]  /*12610*/  IMAD R6, R189, -0x2, R6 ;  /* 0xfffffffebd067824 */ /* 0x000fca00078e0206 */
[----:B------:R-:W-:Y:S02]  /*12620*/  IADD3 R6, -R186, R6, R187 ;  /* 0x00000006ba067210 */ /* 0x000fe40007ffe1bb */
[----:B0-----:R-:W-:Y:S01]  /*12630*/  ISETP.NE.AND P1, PT, R2, 0x1, PT ;  /* 0x000000010200780c */ /* 0x001fe20003f25270 */
[----:B------:R-:W-:-:S12]  /*12640*/  IMAD.IADD R2, R190, 0x1, R185 ;  /* 0x00000001be027824 */ /* 0x000fd800078e02b9 */
[----:B------:R-:W0:Y:S08]  /*12650*/  @P1 LDC R3, c[0x0][0x44c] ;  /* 0x00011300ff031b82 */ /* 0x000e300000000800 */
[----:B------:R-:W1:Y:S01]  /*12660*/  @P1 LDC R4, c[0x0][0x450] ;  /* 0x00011400ff041b82 */ /* 0x000e620000000800 */
[----:B0-----:R-:W-:-:S05]  /*12670*/  @P1 IMAD.HI.U32 R3, R2, R3, RZ ;  /* 0x0000000302031227 */ /* 0x001fca00078e00ff */
[----:B-1----:R-:W-:Y:S01]  /*12680*/  @P1 SHF.R.U32.HI R2, RZ, R4, R3 ;  /* 0x00000004ff021219 */ /* 0x002fe20000011603 */
[----:B------:R-:W-:-:S04]  /*12690*/  IMAD R3, R72, -0x60, R187 ;  /* 0xffffffa048037824 */ /* 0x000fc800078e02bb */
[----:B------:R-:W0:Y:S01]  /*126a0*/  SHFL.IDX PT, R5, R2, 0x1, 0x1c1f ;  /* 0x003c1f0002057f89 */ /* 0x000e2200000e0000 */
[----:B------:R-:W-:-:S03]  /*126b0*/  IADD3 R4, R3, 0x60, RZ ;  /* 0x0000006003047810 */ /* 0x000fc60007ffe0ff */
[----:B------:R-:W1:Y:S02]  /*126c0*/  SHFL.IDX PT, R2, R2, RZ, 0x1c1f ;  /* 0x001c1fff02027589 */ /* 0x000e6400000e0000 */
[----:B------:R-:W-:-:S05]  /*126d0*/  IMAD R3, R189, -0x2, R4 ;  /* 0xfffffffebd037824 */ /* 0x000fca00078e0204 */
        /* <DEDUP_REMOVED lines=89> */
[----:B0-----:R-:W-:Y:S02]  /*12c70*/  FMNMX.FTZ R11, R10, R11, !PT ;  /* 0x0000000b0a0b7209 */ /* 0x001fe40007810000 */
[----:B------:R-:W-:Y:S02]  /*12c80*/  ISETP.GT.AND P4, PT, R34, 0x18, PT ;  /* 0x000000182200780c */ /* 0x000fe40003f84270 */
[----:B------:R-:W-:Y:S01]  /*12c90*/  FSEL R33, R33, -INF , P2 ;  /* 0xff80000021217808 */ /* 0x000fe20001000000 */
[----:B------:R-:W0:Y:S01]  /*12ca0*/  SHFL.BFLY PT, R42, R11, 0x1, 0x1f ;  /* 0x0c201f000b2a7f89 */ /* 0x000e2200000e0000 */
[----:B------:R-:W-:-:S02]  /*12cb0*/  FMNMX.FTZ R6, R13, R6, !PT ;  /* 0x000000060d067209 */ /* 0x000fc40007810000 */
[----:B------:R-:W-:Y:S02]  /*12cc0*/  ISETP.GT.AND P2, PT, R34, 0x19, PT ;  /* 0x000000192200780c */ /* 0x000fe40003f44270 */
[----:B------:R-:W-:Y:S02]  /*12cd0*/  FSEL R15, R36, -INF , P4 ;  /* 0xff800000240f7808 */ /* 0x000fe40002000000 */
[----:B------:R-:W-:Y:S02]  /*12ce0*/  FMNMX.FTZ R6, R33, R6, !PT ;  /* 0x0000000621067209 */ /* 0x000fe40007810000 */
[----:B------:R-:W-:Y:S02]  /*12cf0*/  FSEL R37, R37, -INF , P2 ;  /* 0xff80000025257808 */ /* 0x000fe40001000000 */
[----:B------:R-:W-:Y:S02]  /*12d00*/  FMNMX.FTZ R6, R15, R6, !PT ;  /* 0x000000060f067209 */ /* 0x000fe40007810000 */
[----:B------:R-:W-:-:S02]  /*12d10*/  ISETP.GT.AND P2, PT, R34, 0x21, PT ;  /* 0x000000212200780c */ /* 0x000fc40003f44270 */
[----:B------:R-:W-:Y:S02]  /*12d20*/  FMNMX.FTZ R6, R37, R6, !PT ;  /* 0x0000000625067209 */ /* 0x000fe40007810000 */
[----:B------:R-:W-:Y:S02]  /*12d30*/  FSEL R41, R41, -INF , P2 ;  /* 0xff80000029297808 */ /* 0x000fe40001000000 */
[----:B------:R-:W-:-:S04]  /*12d40*/  ISETP.GT.AND P2, PT, R34, 0x29, PT ;  /* 0x000000292200780c */ /* 0x000fc80003f44270 */
[----:B------:R-:W-:Y:S02]  /*12d50*/  FSEL R45, R45, -INF , P2 ;  /* 0xff8000002d2d7808 */ /* 0x000fe40001000000 */
[----:B0-----:R-:W-:Y:S02]  /*12d60*/  FMNMX.FTZ R3, R11, R42, !PT ;  /* 0x0000002a0b037209 */ /* 0x001fe40007810000 */
[C---:B------:R-:W-:Y:S02]  /*12d70*/  ISETP.GT.AND P2, PT, R34.reuse, 0x31, PT ;  /* 0x000000312200780c */ /* 0x040fe40003f44270 */
[C---:B------:R-:W-:Y:S01]  /*12d80*/  FSETP.NEU.FTZ.AND P3, PT, R3.reuse, -INF , PT ;  /* 0xff8000000300780b */ /* 0x040fe20003f7d000 */
[----:B------:R-:W-:Y:S01]  /*12d90*/  FMUL.FTZ R11, R3, R2 ;  /* 0x00000002030b7220 */ /* 0x000fe20000410000 */
[----:B------:R-:W-:Y:S02]  /*12da0*/  FSEL R51, R49, -INF , P2 ;  /* 0xff80000031337808 */ /* 0x000fe40001000000 */
[----:B------:R-:W-:-:S02]  /*12db0*/  ISETP.GT.AND P2, PT, R34, 0x39, PT ;  /* 0x000000392200780c */ /* 0x000fc40003f44270 */
[----:B------:R-:W-:Y:S02]  /*12dc0*/  FSEL R11, R11, RZ, P3 ;  /* 0x000000ff0b0b7208 */ /* 0x000fe40001800000 */
[----:B------:R-:W-:Y:S02]  /*12dd0*/  ISETP.GT.AND P3, PT, R34, 0x20, PT ;  /* 0x000000202200780c */ /* 0x000fe40003f64270 */
[----:B------:R-:W-:Y:S01]  /*12de0*/  FSEL R53, R53, -INF , P2 ;  /* 0xff80000035357808 */ /* 0x000fe20001000000 */
[-CC-:B------:R-:W-:Y:S01]  /*12df0*/  FFMA.FTZ R149, R7, R2.reuse, -R11.reuse ;  /* 0x0000000207957223 */ /* 0x180fe2000001080b */
[----:B------:R-:W-:Y:S01]  /*12e00*/  FSEL R25, R40, -INF , P3 ;  /* 0xff80000028197808 */ /* 0x000fe20001800000 */
[-CC-:B------:R-:W-:Y:S01]  /*12e10*/  FFMA.FTZ R151, R5, R2.reuse, -R11.reuse ;  /* 0x0000000205977223 */ /* 0x180fe2000001080b */
[----:B------:R-:W-:Y:S01]  /*12e20*/  ISETP.GT.AND P3, PT, R34, 0x28, PT ;  /* 0x000000282200780c */ /* 0x000fe20003f64270 */
[--C-:B------:R-:W-:Y:S01]  /*12e30*/  FFMA.FTZ R155, R38, R2, -R11.reuse ;  /* 0x00000002269b7223 */ /* 0x100fe2000001080b */
[----:B------:R-:W-:Y:S01]  /*12e40*/  FMNMX.FTZ R10, R25, R6, !PT ;  /* 0x00000006190a7209 */ /* 0x000fe20007810000 */
[----:B------:R-:W0:Y:S01]  /*12e50*/  @P1 LDC R38, c[0x0][0x44c] ;  /* 0x00011300ff261b82 */ /* 0x000e220000000800 */
[----:B------:R-:W-:Y:S01]  /*12e60*/  FSEL R35, R44, -INF , P3 ;  /* 0xff8000002c237808 */ /* 0x000fe20001800000 */
[--C-:B------:R-:W-:Y:S01]  /*12e70*/  FFMA.FTZ R145, R9, R2, -R11.reuse ;  /* 0x0000000209917223 */ /* 0x100fe2000001080b */
[----:B------:R-:W-:Y:S01]  /*12e80*/  FMNMX.FTZ R10, R41, R10, !PT ;  /* 0x0000000a290a7209 */ /* 0x000fe20007810000 */
[-CC-:B------:R-:W-:Y:S01]  /*12e90*/  FFMA.FTZ R157, R74, R2.reuse, -R11.reuse ;  /* 0x000000024a9d7223 */ /* 0x180fe2000001080b */
[----:B------:R-:W-:Y:S01]  /*12ea0*/  ISETP.GT.AND P3, PT, R34, 0x30, PT ;  /* 0x000000302200780c */ /* 0x000fe20003f64270 */
[--C-:B------:R-:W-:Y:S01]  /*12eb0*/  FFMA.FTZ R76, R76, R2, -R11.reuse ;  /* 0x000000024c4c7223 */ /* 0x100fe2000001080b */
[----:B------:R-:W-:Y:S01]  /*12ec0*/  FMNMX.FTZ R10, R35, R10, !PT ;  /* 0x0000000a230a7209 */ /* 0x000fe20007810000 */
[----:B------:R-:W1:Y:S01]  /*12ed0*/  @P1 LDC R9, c[0x0][0x450] ;  /* 0x00011400ff091b82 */ /* 0x000e620000000800 */
[----:B------:R-:W-:Y:S01]  /*12ee0*/  FSEL R39, R48, -INF , P3 ;  /* 0xff80000030277808 */ /* 0x000fe20001800000 */
[--C-:B------:R-:W-:Y:S01]  /*12ef0*/  FFMA.FTZ R159, R78, R2, -R11.reuse ;  /* 0x000000024e9f7223 */ /* 0x100fe2000001080b */
[----:B------:R-:W-:Y:S01]  /*12f00*/  FMNMX.FTZ R10, R45, R10, !PT ;  /* 0x0000000a2d0a7209 */ /* 0x000fe20007810000 */
[----:B------:R-:W-:Y:S01]  /*12f10*/  MUFU.EX2 R157, R157 ;  /* 0x0000009d009d7308 */ /* 0x000fe20000000800 */
[----:B------:R-:W-:Y:S01]  /*12f20*/  ISETP.GT.AND P3, PT, R34, 0x38, PT ;  /* 0x000000382200780c */ /* 0x000fe20003f64270 */
[--C-:B------:R-:W-:Y:S01]  /*12f30*/  FFMA.FTZ R80, R80, R2, -R11.reuse ;  /* 0x0000000250507223 */ /* 0x100fe2000001080b */
[----:B------:R-:W-:Y:S01]  /*12f40*/  FMNMX.FTZ R24, R39, R10, !PT ;  /* 0x0000000a27187209 */ /* 0x000fe20007810000 */
[-CC-:B------:R-:W-:Y:S01]  /*12f50*/  FFMA.FTZ R153, R82, R2.reuse, -R11.reuse ;  /* 0x0000000252997223 */ /* 0x180fe2000001080b */
[----:B------:R-:W-:Y:S01]  /*12f60*/  FSEL R49, R52, -INF , P3 ;  /* 0xff80000034317808 */ /* 0x000fe20001800000 */
[--C-:B------:R-:W-:Y:S01]  /*12f70*/  FFMA.FTZ R84, R84, R2, -R11.reuse ;  /* 0x0000000254547223 */ /* 0x100fe2000001080b */
[----:B------:R-:W-:Y:S01]  /*12f80*/  FMNMX.FTZ R24, R51, R24, !PT ;  /* 0x0000001833187209 */ /* 0x000fe20007810000 */
[----:B------:R-:W2:Y:S01]  /*12f90*/  MUFU.EX2 R6, R76 ;  /* 0x0000004c00067308 */ /* 0x000ea20000000800 */
[----:B------:R-:W-:Y:S01]  /*12fa0*/  ISETP.GT.AND P3, PT, R34, 0x40, PT ;  /* 0x000000402200780c */ /* 0x000fe20003f64270 */
[--C-:B------:R-:W-:Y:S01]  /*12fb0*/  FFMA.FTZ R12, R12, R2, -R11.reuse ;  /* 0x000000020c0c7223 */ /* 0x100fe2000001080b */
[----:B------:R-:W-:Y:S01]  /*12fc0*/  FMNMX.FTZ R24, R49, R24, !PT ;  /* 0x0000001831187209 */ /* 0x000fe20007810000 */
[-CC-:B------:R-:W-:Y:S01]  /*12fd0*/  FFMA.FTZ R32, R47, R2.reuse, -R11.reuse ;  /* 0x000000022f207223 */ /* 0x180fe2000001080b */
[----:B------:R-:W-:Y:S01]  /*12fe0*/  ISETP.GT.AND P2, PT, R34, 0x41, PT ;  /* 0x000000412200780c */ /* 0x000fe20003f44270 */
[--C-:B------:R-:W-:Y:S01]  /*12ff0*/  FFMA.FTZ R147, R54, R2, -R11.reuse ;  /* 0x0000000236937223 */ /* 0x100fe2000001080b */
[----:B------:R-:W-:Y:S01]  /*13000*/  FSEL R55, R56, -INF , P3 ;  /* 0xff80000038377808 */ /* 0x000fe20001800000 */
[----:B------:R-:W3:Y:S01]  /*13010*/  MUFU.EX2 R159, R159 ;  /* 0x0000009f009f7308 */ /* 0x000ee20000000800 */
[----:B------:R-:W-:Y:S01]  /*13020*/  FMNMX.FTZ R24, R53, R24, !PT ;  /* 0x0000001835187209 */ /* 0x000fe20007810000 */
[-CC-:B-----5:R-:W-:Y:S01]  /*13030*/  FFMA.FTZ R141, R58, R2.reuse, -R11.reuse ;  /* 0x000000023a8d7223 */ /* 0x1a0fe2000001080b */
[----:B------:R-:W-:Y:S01]  /*13040*/  ISETP.GT.AND P3, PT, R34, 0x48, PT ;  /* 0x000000482200780c */ /* 0x000fe20003f64270 */
[-CC-:B------:R-:W-:Y:S01]  /*13050*/  FFMA.FTZ R143, R62, R2.reuse, -R11.reuse ;  /* 0x000000023e8f7223 */ /* 0x180fe2000001080b */
[----:B------:R-:W-:Y:S01]  /*13060*/  FSEL R57, R57, -INF , P2 ;  /* 0xff80000039397808 */ /* 0x000fe20001000000 */
[--C-:B------:R-:W-:Y:S01]  /*13070*/  FFMA.FTZ R137, R66, R2, -R11.reuse ;  /* 0x0000000242897223 */ /* 0x100fe2000001080b */
[----:B------:R-:W-:Y:S01]  /*13080*/  FMNMX.FTZ R28, R55, R24, !PT ;  /* 0x00000018371c7209 */ /* 0x000fe20007810000 */
[----:B------:R4:W3:Y:S01]  /*13090*/  MUFU.EX2 R10, R80 ;  /* 0x00000050000a7308 */ /* 0x0008e20000000800 */
[----:B------:R-:W-:Y:S01]  /*130a0*/  ISETP.GT.AND P2, PT, R34, 0x49, PT ;  /* 0x000000492200780c */ /* 0x000fe20003f44270 */
[-CC-:B------:R-:W-:Y:S01]  /*130b0*/  FFMA.FTZ R26, R26, R2.reuse, -R11.reuse ;  /* 0x000000021a1a7223 */ /* 0x180fe2000001080b */
[----:B------:R-:W-:Y:S01]  /*130c0*/  FSEL R59, R60, -INF , P3 ;  /* 0xff8000003c3b7808 */ /* 0x000fe20001800000 */
[----:B------:R-:W-:Y:S01]  /*130d0*/  FFMA.FTZ R139, R70, R2, -R11 ;  /* 0x00000002468b7223 */ /* 0x000fe2000001080b */
[----:B------:R-:W-:-:S02]  /*130e0*/  FMNMX.FTZ R28, R57, R28, !PT ;  /* 0x0000001c391c7209 */ /* 0x000fc40007810000 */
[----:B------:R-:W-:Y:S02]  /*130f0*/  CS2R R82, SRZ ;  /* 0x0000000000527805 */ /* 0x000fe4000001ff00 */
[----:B------:R-:W-:Y:S01]  /*13100*/  ISETP.GT.AND P3, PT, R34, 0x50, PT ;  /* 0x000000502200780c */ /* 0x000fe20003f64270 */
[----:B------:R-:W3:Y:S01]  /*13110*/  MUFU.EX2 R153, R153 ;  /* 0x0000009900997308 */ /* 0x000ee20000000800 */
[----:B------:R-:W-:Y:S02]  /*13120*/  FSEL R61, R61, -INF , P2 ;  /* 0xff8000003d3d7808 */ /* 0x000fe40001000000 */
[----:B----4-:R-:W-:Y:S02]  /*13130*/  CS2R R80, SRZ ;  /* 0x0000000000507805 */ /* 0x010fe4000001ff00 */
[----:B------:R-:W-:Y:S02]  /*13140*/  FMNMX.FTZ R28, R59, R28, !PT ;  /* 0x0000001c3b1c7209 */ /* 0x000fe40007810000 */
[----:B------:R-:W-:-:S02]  /*13150*/  CS2R R78, SRZ ;  /* 0x00000000004e7805 */ /* 0x000fc4000001ff00 */
[----:B------:R-:W-:Y:S02]  /*13160*/  ISETP.GT.AND P2, PT, R34, 0x51, PT ;  /* 0x000000512200780c */ /* 0x000fe40003f44270 */
[----:B------:R-:W-:Y:S02]  /*13170*/  CS2R R76, SRZ ;  /* 0x00000000004c7805 */ /* 0x000fe4000001ff00 */
[----:B------:R-:W-:Y:S01]  /*13180*/  FSEL R63, R64, -INF , P3 ;  /* 0xff800000403f7808 */ /* 0x000fe20001800000 */
[----:B------:R4:W3:Y:S01]  /*13190*/  MUFU.EX2 R24, R84 ;  /* 0x0000005400187308 */ /* 0x0008e20000000800 */
[----:B------:R-:W-:Y:S02]  /*131a0*/  FMNMX.FTZ R28, R61, R28, !PT ;  /* 0x0000001c3d1c7209 */ /* 0x000fe40007810000 */
[----:B------:R-:W-:Y:S02]  /*131b0*/  CS2R R74, SRZ ;  /* 0x00000000004a7805 */ /* 0x000fe4000001ff00 */
[----:B------:R-:W-:-:S02]  /*131c0*/  ISETP.GT.AND P3, PT, R34, 0x58, PT ;  /* 0x000000582200780c */ /* 0x000fc40003f64270 */
[----:B------:R-:W-:Y:S02]  /*131d0*/  CS2R R46, SRZ ;  /* 0x00000000002e7805 */ /* 0x000fe4000001ff00 */
[----:B------:R-:W-:Y:S02]  /*131e0*/  FSEL R65, R65, -INF , P2 ;  /* 0xff80000041417808 */ /* 0x000fe40001000000 */
[----:B------:R-:W-:Y:S01]  /*131f0*/  FMNMX.FTZ R28, R63, R28, !PT ;  /* 0x0000001c3f1c7209 */ /* 0x000fe20007810000 */
[----:B------:R-:W3:Y:S01]  /*13200*/  MUFU.EX2 R155, R155 ;  /* 0x0000009b009b7308 */ /* 0x000ee20000000800 */
[----:B------:R-:W-:Y:S01]  /*13210*/  ISETP.GT.AND P2, PT, R34, 0x59, PT ;  /* 0x000000592200780c */ /* 0x000fe20003f44270 */
[----:B------:R-:W-:Y:S01]  /*13220*/  FFMA.FTZ R34, R4, R2, -R11 ;  /* 0x0000000204227223 */ /* 0x000fe2000001080b */
[----:B------:R-:W-:Y:S02]  /*13230*/  FSEL R67, R68, -INF , P3 ;  /* 0xff80000044437808 */ /* 0x000fe40001800000 */
[----:B----4-:R-:W-:-:S02]  /*13240*/  CS2R R84, SRZ ;  /* 0x0000000000547805 */ /* 0x010fc4000001ff00 */
[----:B------:R-:W-:Y:S02]  /*13250*/  FMNMX.FTZ R28, R65, R28, !PT ;  /* 0x0000001c411c7209 */ /* 0x000fe40007810000 */
[----:B------:R-:W-:Y:S01]  /*13260*/  FSEL R69, R69, -INF , P2 ;  /* 0xff80000045457808 */ /* 0x000fe20001000000 */
[----:B------:R-:W-:Y:S01]  /*13270*/  MUFU.EX2 R12, R12 ;  /* 0x0000000c000c7308 */ /* 0x000fe20000000800 */
[----:B------:R-:W-:-:S04]  /*13280*/  FMNMX.FTZ R28, R67, R28, !PT ;  /* 0x0000001c431c7209 */ /* 0x000fc80007810000 */
[----:B------:R-:W-:Y:S01]  /*13290*/  FMNMX.FTZ R7, R69, R28, !PT ;  /* 0x0000001c45077209 */ /* 0x000fe20007810000 */
[--C-:B------:R-:W-:Y:S01]  /*132a0*/  FFMA.FTZ R28, R43, R2, -R11.reuse ;  /* 0x000000022b1c7223 */ /* 0x100fe2000001080b */
[----:B------:R-:W-:Y:S01]  /*132b0*/  CS2R R42, SRZ ;  /* 0x00000000002a7805 */ /* 0x000fe2000001ff00 */
[----:B------:R-:W-:Y:S02]  /*132c0*/  MUFU.EX2 R149, R149 ;  /* 0x0000009500957308 */ /* 0x000fe40000000800 */
[----:B------:R-:W4:Y:S06]  /*132d0*/  SHFL.BFLY PT, R36, R7, 0x2, 0x1f ;  /* 0x0c401f0007247f89 */ /* 0x000f2c00000e0000 */
[----:B------:R-:W-:Y:S08]  /*132e0*/  MUFU.EX2 R28, R28 ;  /* 0x0000001c001c7308 */ /* 0x000ff00000000800 */
[----:B------:R-:W-:Y:S08]  /*132f0*/  MUFU.EX2 R151, R151 ;  /* 0x0000009700977308 */ /* 0x000ff00000000800 */
[----:B------:R-:W-:Y:S01]  /*13300*/  MUFU.EX2 R32, R32 ;  /* 0x0000002000207308 */ /* 0x000fe20000000800 */
[----:B----4-:R-:W-:Y:S01]  /*13310*/  FMNMX.FTZ R5, R7, R36, !PT ;  /* 0x0000002407057209 */ /* 0x010fe20007810000 */
[-CC-:B------:R-:W-:Y:S01]  /*13320*/  FFMA.FTZ R36, R14, R2.reuse, -R11.reuse ;  /* 0x000000020e247223 */ /* 0x180fe2000001080b */
[-CC-:B------:R-:W-:Y:S01]  /*13330*/  FFMA.FTZ R14, R20, R2.reuse, -R11.reuse ;  /* 0x00000002140e7223 */ /* 0x180fe2000001080b */
[----:B------:R-:W-:Y:S01]  /*13340*/  FFMA.FTZ R20, R30, R2, -R11 ;  /* 0x000000021e147223 */ /* 0x000fe2000001080b */
[----:B------:R-:W-:Y:S01]  /*13350*/  VIADD R7, R0, 0x2a840 ;  /* 0x0002a84000077836 */ /* 0x000fe20000000000 */
[----:B------:R-:W4:Y:S01]  /*13360*/  SHFL.BFLY PT, R4, R5, 0x1, 0x1f ;  /* 0x0c201f0005047f89 */ /* 0x000f2200000e0000 */
[----:B0-----:R-:W-:-:S04]  /*13370*/  @P1 IMAD.HI.U32 R0, R185, R38, RZ ;  /* 0x00000026b9001227 */ /* 0x001fc800078e00ff */
[----:B--2---:R-:W-:Y:S01]  /*13380*/  FADD.FTZ R38, R157, R6 ;  /* 0x000000069d267221 */ /* 0x004fe20000010000 */
[----:B------:R-:W-:Y:S01]  /*13390*/  MUFU.EX2 R145, R145 ;  /* 0x0000009100917308 */ /* 0x000fe20000000800 */
[----:B------:R-:W-:Y:S01]  /*133a0*/  PRMT R7, R178, 0x654, R7 ;  /* 0x00000654b2077816 */ /* 0x000fe20000000007 */
[----:B------:R-:W-:Y:S01]  /*133b0*/  FFMA.FTZ R11, R71, R2, -R11 ;  /* 0x00000002470b7223 */ /* 0x000fe2000001080b */
[----:B------:R-:W-:Y:S02]  /*133c0*/  F2FP.F16.F32.PACK_AB R157, R6, R157 ;  /* 0x0000009d069d723e */ /* 0x000fe400000000ff */
[----:B------:R-:W-:Y:S01]  /*133d0*/  CS2R R70, SRZ ;  /* 0x0000000000467805 */ /* 0x000fe2000001ff00 */
[----:B------:R0:W-:Y:S02]  /*133e0*/  SYNCS.ARRIVE.TRANS64.RED.A1T0 RZ, [R7+URZ], RZ ;  /* 0x000000ff07ff79a7 */ /* 0x0001e4000810043f */
[----:B------:R-:W-:Y:S08]  /*133f0*/  MUFU.EX2 R34, R34 ;  /* 0x0000002200227308 */ /* 0x000ff00000000800 */
[----:B------:R-:W-:Y:S01]  /*13400*/  MUFU.EX2 R147, R147 ;  /* 0x0000009300937308 */ /* 0x000fe20000000800 */
[----:B----4-:R-:W-:-:S07]  /*13410*/  FMNMX.FTZ R4, R5, R4, !PT ;  /* 0x0000000405047209 */ /* 0x010fce0007810000 */
[----:B------:R-:W-:Y:S01]  /*13420*/  MUFU.EX2 R36, R36 ;  /* 0x0000002400247308 */ /* 0x000fe20000000800 */
[C---:B------:R-:W-:Y:S01]  /*13430*/  FSETP.NEU.FTZ.AND P2, PT, R4.reuse, -INF , PT ;  /* 0xff8000000400780b */ /* 0x040fe20003f5d000 */
[----:B------:R-:W-:-:S05]  /*13440*/  FMUL.FTZ R5, R4, R2 ;  /* 0x0000000204057220 */ /* 0x000fca0000410000 */
[----:B------:R-:W-:Y:S01]  /*13450*/  FSEL R30, R5, RZ, P2 ;  /* 0x000000ff051e7208 */ /* 0x000fe20001000000 */
[----:B------:R-:W-:Y:S04]  /*13460*/  MUFU.EX2 R141, R141 ;  /* 0x0000008d008d7308 */ /* 0x000fe80000000800 */
        /* <DEDUP_REMOVED lines=8> */
[----:B------:R-:W-:Y:S01]  /*134f0*/  MOV R27, R185 ;  /* 0x000000b9001b7202 */ /* 0x000fe20000000f00 */
[-C--:B------:R-:W-:Y:S01]  /*13500*/  FFMA.FTZ R37, R37, R2.reuse, -R30 ;  /* 0x0000000225257223 */ /* 0x080fe2000001081e */
[----:B-1----:R-:W-:Y:S01]  /*13510*/  @P1 SHF.R.U32.HI R27, RZ, R9, R0 ;  /* 0x00000009ff1b1219 */ /* 0x002fe20000011600 */
[----:B---3--:R-:W-:Y:S01]  /*13520*/  FADD.FTZ R9, R159, R38 ;  /* 0x000000269f097221 */ /* 0x008fe20000010000 */
        /* <DEDUP_REMOVED lines=10> */
[----:B------:R-:W0:Y:S01]  /*135d0*/  MUFU.EX2 R21, R21 ;  /* 0x0000001500157308 */ /* 0x000e220000000800 */
[----:B------:R-:W-:Y:S01]  /*135e0*/  FADD.FTZ R38, R24, R9 ;  /* 0x0000000918267221 */ /* 0x000fe20000010000 */
[----:B------:R-:W-:Y:S01]  /*135f0*/  IADD3 R27, R27, R187, -R186 ;  /* 0x000000bb1b1b7210 */ /* 0x000fe20007ffe8ba */
[-CC-:B------:R-:W-:Y:S01]  /*13600*/  FFMA.FTZ R53, R53, R2.reuse, -R30.reuse ;  /* 0x0000000235357223 */ /* 0x180fe2000001081e */
[-C--:B------:R-:W-:Y:S01]  /*13610*/  FFMA.FTZ R55, R55, R2.reuse, -R30 ;  /* 0x0000000237377223 */ /* 0x080fe2000001081e */
[----:B------:R-:W-:Y:S01]  /*13620*/  FADD.FTZ R9, R155, R38 ;  /* 0x000000269b097221 */ /* 0x000fe20000010000 */
[-CC-:B------:R-:W-:Y:S01]  /*13630*/  FFMA.FTZ R57, R57, R2.reuse, -R30.reuse ;  /* 0x0000000239397223 */ /* 0x180fe2000001081e */
[-CC-:B------:R-:W-:Y:S01]  /*13640*/  FFMA.FTZ R59, R59, R2.reuse, -R30.reuse ;  /* 0x000000023b3b7223 */ /* 0x180fe2000001081e */
[----:B------:R2:W3:Y:S01]  /*13650*/  MUFU.EX2 R158, R29 ;  /* 0x0000001d009e7308 */ /* 0x0004e20000000800 */
        /* <DEDUP_REMOVED lines=8> */
[----:B0-----:R-:W-:Y:S01]  /*136e0*/  FADD.FTZ R7, R21, R0 ;  /* 0x0000000015077221 */ /* 0x001fe20000010000 */
[----:B------:R-:W-:Y:S01]  /*136f0*/  FADD.FTZ R38, R28, R9 ;  /* 0x000000091c267221 */ /* 0x000fe20000010000 */
[----:B--2---:R-:W-:-:S04]  /*13700*/  IMAD.HI R29, R27, 0x2aaaaaab, RZ ;  /* 0x2aaaaaab1b1d7827 */ /* 0x004fc800078e02ff */
[-CC-:B------:R-:W-:Y:S01]  /*13710*/  FFMA.FTZ R67, R67, R2.reuse, -R30.reuse ;  /* 0x0000000243437223 */ /* 0x180fe2000001081e */
[----:B------:R-:W-:Y:S01]  /*13720*/  FFMA.FTZ R30, R69, R2, -R30 ;  /* 0x00000002451e7223 */ /* 0x000fe2000001081e */
[----:B------:R-:W-:Y:S01]  /*13730*/  FADD.FTZ R27, R151, R38 ;  /* 0x00000026971b7221 */ /* 0x000fe20000010000 */
[----:B------:R-:W-:Y:S01]  /*13740*/  F2FP.F16.F32.PACK_AB R159, R10, R159 ;  /* 0x0000009f0a9f723e */ /* 0x000fe200000000ff */
[----:B------:R-:W0:Y:S01]  /*13750*/  MUFU.EX2 R152, R33 ;  /* 0x0000002100987308 */ /* 0x000e220000000800 */
[----:B---3--:R-:W-:Y:S01]  /*13760*/  FADD.FTZ R0, R158, R7 ;  /* 0x000000079e007221 */ /* 0x008fe20000010000 */
[----:B------:R-:W-:Y:S01]  /*13770*/  FADD.FTZ R6, R32, R27 ;  /* 0x0000001b20067221 */ /* 0x000fe20000010000 */
[----:B------:R-:W-:Y:S02]  /*13780*/  SHF.R.U32.HI R40, RZ, 0x1f, R29 ;  /* 0x0000001fff287819 */ /* 0x000fe4000001161d */
[----:B------:R-:W-:Y:S02]  /*13790*/  CS2R R68, SRZ ;  /* 0x0000000000447805 */ /* 0x000fe4000001ff00 */
[----:B------:R-:W-:Y:S01]  /*137a0*/  F2FP.F16.F32.PACK_AB R153, R24, R153 ;  /* 0x000000991899723e */ /* 0x000fe200000000ff */
[----:B------:R-:W-:Y:S01]  /*137b0*/  FADD.FTZ R27, R145, R6 ;  /* 0x00000006911b7221 */ /* 0x000fe20000010000 */
[----:B------:R-:W-:Y:S01]  /*137c0*/  LEA.HI.SX32 R9, R29, R40, 0x1c ;  /* 0x000000281d097211 */ /* 0x000fe200078fe2ff */
[----:B------:R-:W2:Y:S01]  /*137d0*/  MUFU.EX2 R15, R15 ;  /* 0x0000000f000f7308 */ /* 0x000ea20000000800 */
[----:B-1----:R-:W-:Y:S01]  /*137e0*/  FADD.FTZ R7, R13, R0 ;  /* 0x000000000d077221 */ /* 0x002fe20000010000 */
[----:B------:R-:W-:Y:S01]  /*137f0*/  FADD.FTZ R6, R34, R27 ;  /* 0x0000001b22067221 */ /* 0x000fe20000010000 */
[----:B------:R-:W-:-:S02]  /*13800*/  VIMNMX R9, RZ, R9, !PT ;  /* 0x00000009ff097248 */ /* 0x000fc40007fe0100 */
[----:B------:R-:W-:Y:S01]  /*13810*/  F2FP.F16.F32.PACK_AB R149, R28, R149 ;  /* 0x000000951c95723e */ /* 0x000fe200000000ff */
[----:B------:R-:W-:Y:S01]  /*13820*/  FADD.FTZ R27, R147, R6 ;  /* 0x00000006931b7221 */ /* 0x000fe20000010000 */
[----:B------:R-:W-:Y:S01]  /*13830*/  F2FP.F16.F32.PACK_AB R151, R32, R151 ;  /* 0x000000972097723e */ /* 0x000fe200000000ff */
[----:B------:R1:W3:Y:S01]  /*13840*/  MUFU.EX2 R154, R37 ;  /* 0x00000025009a7308 */ /* 0x0002e20000000800 */
[----:B0-----:R-:W-:Y:S01]  /*13850*/  FADD.FTZ R0, R152, R7 ;  /* 0x0000000798007221 */ /* 0x001fe20000010000 */
[----:B------:R-:W-:Y:S01]  /*13860*/  FADD.FTZ R6, R36, R27 ;  /* 0x0000001b24067221 */ /* 0x000fe20000010000 */
[----:B------:R-:W-:Y:S02]  /*13870*/  F2FP.F16.F32.PACK_AB R145, R34, R145 ;  /* 0x000000912291723e */ /* 0x000fe400000000ff */
[----:B------:R-:W-:Y:S02]  /*13880*/  CS2R R32, SRZ ;  /* 0x0000000000207805 */ /* 0x000fe4000001ff00 */
[----:B------:R-:W-:-:S02]  /*13890*/  F2FP.F16.F32.PACK_AB R147, R36, R147 ;  /* 0x000000932493723e */ /* 0x000fc400000000ff */
[----:B------:R-:W-:Y:S02]  /*138a0*/  CS2R R28, SRZ ;  /* 0x00000000001c7805 */ /* 0x000fe4000001ff00 */
[----:B------:R-:W-:Y:S01]  /*138b0*/  F2FP.F16.F32.PACK_AB R155, R12, R155 ;  /* 0x0000009b0c9b723e */ /* 0x000fe200000000ff */
[----:B------:R-:W0:Y:S01]  /*138c0*/  MUFU.EX2 R25, R25 ;  /* 0x0000001900197308 */ /* 0x000e220000000800 */
[----:B--2---:R-:W-:Y:S01]  /*138d0*/  FADD.FTZ R7, R15, R0 ;  /* 0x000000000f077221 */ /* 0x004fe20000010000 */
[----:B------:R-:W-:Y:S02]  /*138e0*/  F2FP.F16.F32.PACK_AB R158, R158, R21 ;  /* 0x000000159e9e723e */ /* 0x000fe400000000ff */
[----:B-1----:R-:W-:Y:S02]  /*138f0*/  CS2R R36, SRZ ;  /* 0x0000000000247805 */ /* 0x002fe4000001ff00 */
[----:B------:R-:W-:Y:S02]  /*13900*/  F2FP.F16.F32.PACK_AB R152, R152, R13 ;  /* 0x0000000d9898723e */ /* 0x000fe400000000ff */
[----:B------:R1:W2:Y:S01]  /*13910*/  MUFU.EX2 R148, R41 ;  /* 0x0000002900947308 */ /* 0x0002a20000000800 */
[C---:B---3--:R-:W-:Y:S01]  /*13920*/  FADD.FTZ R0, R154.reuse, R7 ;  /* 0x000000079a007221 */ /* 0x048fe20000010000 */
[----:B------:R-:W-:-:S06]  /*13930*/  F2FP.F16.F32.PACK_AB R154, R154, R15 ;  /* 0x0000000f9a9a723e */ /* 0x000fcc00000000ff */
[----:B------:R-:W3:Y:S01]  /*13940*/  MUFU.EX2 R35, R35 ;  /* 0x0000002300237308 */ /* 0x000ee20000000800 */
[----:B0-----:R-:W-:Y:S01]  /*13950*/  FADD.FTZ R7, R25, R0 ;  /* 0x0000000019077221 */ /* 0x001fe20000010000 */
[----:B-1----:R-:W-:-:S06]  /*13960*/  CS2R R40, SRZ ;  /* 0x0000000000287805 */ /* 0x002fcc000001ff00 */
        /* <DEDUP_REMOVED lines=21> */
[----:B------:R-:W0:Y:S01]  /*13ac0*/  MUFU.EX2 R14, R14 ;  /* 0x0000000e000e7308 */ /* 0x000e220000000800 */
[C---:B--2---:R-:W-:Y:S01]  /*13ad0*/  FADD.FTZ R0, R146.reuse, R7 ;  /* 0x0000000792007221 */ /* 0x044fe20000010000 */
[----:B------:R-:W-:Y:S01]  /*13ae0*/  FADD.FTZ R7, R141, R6 ;  /* 0x000000068d077221 */ /* 0x000fe20000010000 */
[----:B------:R-:W-:Y:S02]  /*13af0*/  F2FP.F16.F32.PACK_AB R146, R146, R49 ;  /* 0x000000319292723e */ /* 0x000fe400000000ff */
[----:B------:R-:W-:-:S03]  /*13b00*/  CS2R R48, SRZ ;  /* 0x0000000000307805 */ /* 0x000fc6000001ff00 */
[----:B------:R1:W2:Y:S01]  /*13b10*/  MUFU.EX2 R140, R57 ;  /* 0x00000039008c7308 */ /* 0x0002a20000000800 */
[----:B---3--:R-:W-:-:S07]  /*13b20*/  FADD.FTZ R5, R55, R0 ;  /* 0x0000000037057221 */ /* 0x008fce0000010000 */
[----:B------:R-:W3:Y:S01]  /*13b30*/  MUFU.EX2 R143, R143 ;  /* 0x0000008f008f7308 */ /* 0x000ee20000000800 */
[C---:B0-----:R-:W-:Y:S01]  /*13b40*/  FADD.FTZ R6, R14.reuse, R7 ;  /* 0x000000070e067221 */ /* 0x041fe20000010000 */
[----:B------:R-:W-:Y:S01]  /*13b50*/  F2FP.F16.F32.PACK_AB R141, R14, R141 ;  /* 0x0000008d0e8d723e */ /* 0x000fe200000000ff */
[----:B------:R-:W-:Y:S01]  /*13b60*/  VIADD R14, R72, 0xfffffffe ;  /* 0xfffffffe480e7836 */ /* 0x000fe20000000000 */
[----:B------:R-:W-:Y:S02]  /*13b70*/  CS2R R72, SRZ ;  /* 0x0000000000487805 */ /* 0x000fe4000001ff00 */
[----:B-1----:R-:W-:Y:S02]  /*13b80*/  CS2R R56, SRZ ;  /* 0x0000000000387805 */ /* 0x002fe4000001ff00 */
[----:B------:R-:W0:Y:S01]  /*13b90*/  MUFU.EX2 R59, R59 ;  /* 0x0000003b003b7308 */ /* 0x000e220000000800 */
[----:B--2---:R-:W-:Y:S01]  /*13ba0*/  FADD.FTZ R0, R140, R5 ;  /* 0x000000058c007221 */ /* 0x004fe20000010000 */
[----:B------:R-:W-:-:S02]  /*13bb0*/  ISETP.GE.AND P2, PT, R14, R9, PT ;  /* 0x000000090e00720c */ /* 0x000fc40003f46270 */
[----:B------:R-:W-:Y:S02]  /*13bc0*/  F2FP.F16.F32.PACK_AB R140, R140, R55 ;  /* 0x000000378c8c723e */ /* 0x000fe400000000ff */
[----:B------:R-:W-:Y:S02]  /*13bd0*/  CS2R R54, SRZ ;  /* 0x0000000000367805 */ /* 0x000fe4000001ff00 */
[----:B------:R-:W1:Y:S01]  /*13be0*/  MUFU.EX2 R20, R20 ;  /* 0x0000001400147308 */ /* 0x000e620000000800 */
[----:B---3--:R-:W-:-:S07]  /*13bf0*/  FADD.FTZ R7, R143, R6 ;  /* 0x000000068f077221 */ /* 0x008fce0000010000 */
[----:B------:R2:W3:Y:S01]  /*13c00*/  MUFU.EX2 R142, R61 ;  /* 0x0000003d008e7308 */ /* 0x0004e20000000800 */
[----:B0-----:R-:W-:-:S07]  /*13c10*/  FADD.FTZ R5, R59, R0 ;  /* 0x000000003b057221 */ /* 0x001fce0000010000 */
[----:B------:R-:W0:Y:S01]  /*13c20*/  MUFU.EX2 R137, R137 ;  /* 0x0000008900897308 */ /* 0x000e220000000800 */
[C---:B-1----:R-:W-:Y:S01]  /*13c30*/  FADD.FTZ R10, R20.reuse, R7 ;  /* 0x00000007140a7221 */ /* 0x042fe20000010000 */
[----:B------:R-:W-:Y:S02]  /*13c40*/  F2FP.F16.F32.PACK_AB R143, R20, R143 ;  /* 0x0000008f148f723e */ /* 0x000fe400000000ff */
[----:B--2---:R-:W-:-:S04]  /*13c50*/  CS2R R60, SRZ ;  /* 0x00000000003c7805 */ /* 0x004fc8000001ff00 */
[----:B------:R-:W1:Y:S01]  /*13c60*/  MUFU.EX2 R63, R63 ;  /* 0x0000003f003f7308 */ /* 0x000e620000000800 */
[C---:B---3--:R-:W-:Y:S01]  /*13c70*/  FADD.FTZ R6, R142.reuse, R5 ;  /* 0x000000058e067221 */ /* 0x048fe20000010000 */
[----:B------:R-:W-:Y:S02]  /*13c80*/  F2FP.F16.F32.PACK_AB R142, R142, R59 ;  /* 0x0000003b8e8e723e */ /* 0x000fe400000000ff */
[----:B------:R-:W-:-:S04]  /*13c90*/  CS2R R58, SRZ ;  /* 0x00000000003a7805 */ /* 0x000fc8000001ff00 */
[----:B------:R-:W2:Y:S01]  /*13ca0*/  MUFU.EX2 R26, R26 ;  /* 0x0000001a001a7308 */ /* 0x000ea20000000800 */
[----:B0-----:R-:W-:-:S07]  /*13cb0*/  FADD.FTZ R7, R137, R10 ;  /* 0x0000000a89077221 */ /* 0x001fce0000010000 */
[----:B------:R0:W3:Y:S01]  /*13cc0*/  MUFU.EX2 R136, R65 ;  /* 0x0000004100887308 */ /* 0x0000e20000000800 */
[----:B-1----:R-:W-:-:S07]  /*13cd0*/  FADD.FTZ R5, R63, R6 ;  /* 0x000000063f057221 */ /* 0x002fce0000010000 */
[----:B------:R-:W1:Y:S01]  /*13ce0*/  MUFU.EX2 R139, R139 ;  /* 0x0000008b008b7308 */ /* 0x000e620000000800 */
[C---:B--2---:R-:W-:Y:S01]  /*13cf0*/  FADD.FTZ R10, R26.reuse, R7 ;  /* 0x000000071a0a7221 */ /* 0x044fe20000010000 */
[----:B------:R-:W-:Y:S02]  /*13d00*/  F2FP.F16.F32.PACK_AB R137, R26, R137 ;  /* 0x000000891a89723e */ /* 0x000fe400000000ff */
[----:B0-----:R-:W-:Y:S02]  /*13d10*/  CS2R R64, SRZ ;  /* 0x0000000000407805 */ /* 0x001fe4000001ff00 */
[----:B------:R-:W-:Y:S02]  /*13d20*/  CS2R R26, SRZ ;  /* 0x00000000001a7805 */ /* 0x000fe4000001ff00 */
[----:B------:R-:W0:Y:S01]  /*13d30*/  MUFU.EX2 R67, R67 ;  /* 0x0000004300437308 */ /* 0x000e220000000800 */
[C---:B---3--:R-:W-:Y:S01]  /*13d40*/  FADD.FTZ R6, R136.reuse, R5 ;  /* 0x0000000588067221 */ /* 0x048fe20000010000 */
[----:B------:R-:W-:-:S02]  /*13d50*/  F2FP.F16.F32.PACK_AB R136, R136, R63 ;  /* 0x0000003f8888723e */ /* 0x000fc400000000ff */
[----:B------:R-:W-:-:S04]  /*13d60*/  CS2R R62, SRZ ;  /* 0x00000000003e7805 */ /* 0x000fc8000001ff00 */
[----:B------:R-:W2:Y:S01]  /*13d70*/  MUFU.EX2 R30, R30 ;  /* 0x0000001e001e7308 */ /* 0x000ea20000000800 */
[----:B-1----:R-:W-:-:S07]  /*13d80*/  FADD.FTZ R5, R139, R10 ;  /* 0x0000000a8b057221 */ /* 0x002fce0000010000 */
[----:B------:R-:W1:Y:S01]  /*13d90*/  MUFU.EX2 R0, R11 ;  /* 0x0000000b00007308 */ /* 0x000e620000000800 */
[----:B0-----:R-:W-:-:S04]  /*13da0*/  FADD.FTZ R7, R67, R6 ;  /* 0x0000000643077221 */ /* 0x001fc80000010000 */
[C---:B--2---:R-:W-:Y:S01]  /*13db0*/  FADD.FTZ R7, R30.reuse, R7 ;  /* 0x000000071e077221 */ /* 0x044fe20000010000 */
[----:B------:R-:W-:Y:S02]  /*13dc0*/  F2FP.F16.F32.PACK_AB R138, R30, R67 ;  /* 0x000000431e8a723e */ /* 0x000fe400000000ff */
[----:B------:R-:W-:Y:S02]  /*13dd0*/  CS2R R66, SRZ ;  /* 0x0000000000427805 */ /* 0x000fe4000001ff00 */
[----:B------:R-:W-:Y:S01]  /*13de0*/  CS2R R30, SRZ ;  /* 0x00000000001e7805 */ /* 0x000fe2000001ff00 */
[C---:B-1----:R-:W-:Y:S01]  /*13df0*/  FADD.FTZ R6, R0.reuse, R5 ;  /* 0x0000000500067221 */ /* 0x042fe20000010000 */
[----:B------:R-:W-:Y:S01]  /*13e00*/  F2FP.F16.F32.PACK_AB R139, R0, R139 ;  /* 0x0000008b008b723e */ /* 0x000fe200000000ff */
[----:B------:R-:W-:Y:S01]  /*13e10*/  IMAD.MOV.U32 R0, RZ, RZ, 0x3f800000 ;  /* 0x3f800000ff007424 */ /* 0x000fe200078e00ff */
[----:B------:R-:W-:Y:S01]  /*13e20*/  MOV R5, 0x3f800000 ;  /* 0x3f80000000057802 */ /* 0x000fe20000000f00 */
[----:B------:R-:W-:Y:S06]  /*13e30*/  @!P2 BRA `(.L_x_2869) ;  /* 0x0000002400d0a947 */ /* 0x000fec0003800000 */
[----:B------:R-:W-:Y:S01]  /*13e40*/  BSSY B1, `(.L_x_2869) ;  /* 0x0000273000017945 */ /* 0x000fe20003800000 */
[----:B------:R-:W-:Y:S01]  /*13e50*/  IMAD.MOV.U32 R12, RZ, RZ, R3 ;  /* 0x000000ffff0c7224 */ /* 0x000fe200078e0003 */
[----:B------:R-:W-:Y:S01]  /*13e60*/  MOV R20, R168 ;  /* 0x000000a800147202 */ /* 0x000fe20000000f00 */
[----:B------:R-:W-:Y:S01]  /*13e70*/  IMAD.MOV.U32 R13, RZ, RZ, R4 ;  /* 0x000000ffff0d7224 */ /* 0x000fe200078e0004 */
[----:B------:R-:W-:Y:S01]  /*13e80*/  MOV R87, RZ ;  /* 0x000000ff00577202 */ /* 0x000fe20000000f00 */
[----:B------:R-:W-:Y:S02]  /*13e90*/  IMAD.MOV.U32 R21, RZ, RZ, R161 ;  /* 0x000000ffff157224 */ /* 0x000fe400078e00a1 */
[----:B------:R-:W-:-:S07]  /*13ea0*/  IMAD.MOV.U32 R0, RZ, RZ, 0x3f800000 ;  /* 0x3f800000ff007424 */ /* 0x000fce00078e00ff */
.L_x_2882:
[----:B------:R-:W-:-:S04]  /*13eb0*/  ISETP.NE.AND P2, PT, R21, 0x1, PT ;  /* 0x000000011500780c */ /* 0x000fc80003f45270 */
[----:B------:R-:W-:-:S04]  /*13ec0*/  SEL R3, RZ, 0x1, P2 ;  /* 0x00000001ff037807 */ /* 0x000fc80001000000 */
[----:B------:R-:W-:Y:S01]  /*13ed0*/  LOP3.LUT R168, R20, R3, RZ, 0x3c, !PT ;  /* 0x0000000314a87212 */ /* 0x000fe200078e3cff */
[----:B------:R-:W-:Y:S06]  /*13ee0*/  @!P0 BRA `(.L_x_2870) ;  /* 0x0000000000048947 */ /* 0x000fec0003800000 */
[----:B------:R-:W-:Y:S01]  /*13ef0*/  BPT.TRAP 0x1 ;  /* 0x000000040000795c */ /* 0x000fe20000300000 */
.L_x_2870:
        /* <DEDUP_REMOVED lines=8> */
.L_x_2871:
[----:B------:R-:W-:Y:S01]  /*13f80*/  BSSY B2, `(.L_x_2872) ;  /* 0x0000006000027945 */ /* 0x000fe20003800000 */
[----:B------:R-:W-:Y:S01]  /*13f90*/  IMAD R2, R161, 0x900, R8 ;  /* 0x00000900a1027824 */ /* 0x000fe200078e0208 */
[----:B------:R-:W-:Y:S02]  /*13fa0*/  MOV R3, 0x40000040 ;  /* 0x4000004000037802 */ /* 0x000fe40000000f00 */
[----:B-1----:R-:W-:Y:S05]  /*13fb0*/  @P2 BRA `(.L_x_2873) ;  /* 0x0000000000082947 */ /* 0x002fea0003800000 */
[----:B------:R-:W1:Y:S02]  /*13fc0*/  SYNCS.PHASECHK.TRANS64.TRYWAIT P2, [R15+URZ+0x2a830], R4 ;  /* 0x02a830040f0075a7 */ /* 0x000e64000804017f */
[----:B-1----:R-:W-:Y:S05]  /*13fd0*/  @!P2 BRA `(.L_x_2874) ;  /* 0x000000f00080a947 */ /* 0x002fea0003800000 */
.L_x_2873:
[----:B------:R-:W-:Y:S05]  /*13fe0*/  BSYNC B2 ;  /* 0x0000000000027941 */ /* 0x000fea0003800000 */
.L_x_2872:
[----:B------:R-:W2:Y:S04]  /*13ff0*/  LDL.64 R88, [R1+0x28] ;  /* 0x0000280001587983 */ /* 0x000ea80000100a00 */
[----:B------:R-:W3:Y:S04]  /*14000*/  LDL.64 R210, [R1+0x20] ;  /* 0x0000200001d27983 */ /* 0x000ee80000100a00 */
[----:B------:R-:W4:Y:S01]  /*14010*/  LDL.64 R208, [R1+0x18] ;  /* 0x0000180001d07983 */ /* 0x000f220000100a00 */
[C---:B------:R-:W-:Y:S02]  /*14020*/  R2UR UR6, R2.reuse ;  /* 0x00000000020672ca */ /* 0x040fe400000e0000 */
[----:B------:R-:W-:Y:S01]  /*14030*/  R2UR UR7, R3 ;  /* 0x00000000030772ca */ /* 0x000fe200000e0000 */
[----:B------:R-:W5:Y:S01]  /*14040*/  LDL.64 R212, [R1+0x10] ;  /* 0x0000100001d47983 */ /* 0x000f620000100a00 */
        /* <DEDUP_REMOVED lines=11> */
[----:B------:R-:W-:Y:S01]  /*14100*/  IMAD.MOV.U32 R11, RZ, RZ, 0x40000040 ;  /* 0x40000040ff0b7424 */ /* 0x000fe200078e00ff */
[----:B------:R-:W-:Y:S01]  /*14110*/  IADD3 R10, R2, 0x4, RZ ;  /* 0x00000004020a7810 */ /* 0x000fe20007ffe0ff */
        /* <DEDUP_REMOVED lines=15> */
[----:B-----5:R-:W-:Y:S02]  /*14210*/  R2UR UR4, R212 ;  /* 0x00000000d40472ca */ /* 0x020fe400000e0000 */
        /* <DEDUP_REMOVED lines=143> */
.L_x_2875:
[----:B------:R-:W-:Y:S01]  /*14b10*/  SHF.L.U32 R2, R20, 0x1f, RZ ;  /* 0x0000001f14027819 */ /* 0x000fe200000006ff */
[----:B------:R-:W-:-:S04]  /*14b20*/  IMAD R10, R21, 0x8, R18 ;  /* 0x00000008150a7824 */ /* 0x000fc800078e0212 */
[----:B------:R2:W3:Y:S01]  /*14b30*/  SYNCS.PHASECHK.TRANS64.TRYWAIT P2, [R10+URZ+0x2a850], R2 ;  /* 0x02a850020a0075a7 */ /* 0x0004e2000804017f */
[----:B------:R-:W-:Y:S05]  /*14b40*/  @!P0 BRA `(.L_x_2876) ;  /* 0x0000000000048947 */ /* 0x000fea0003800000 */
[----:B------:R-:W-:Y:S01]  /*14b50*/  BPT.TRAP 0x1 ;  /* 0x000000040000795c */ /* 0x000fe20000300000 */
.L_x_2876:
[----:B------:R-:W-:Y:S01]  /*14b60*/  IADD3 R0, R18, 0x400, RZ ;  /* 0x0000040012007810 */ /* 0x000fe20007ffe0ff */
[----:B------:R-:W-:Y:S03]  /*14b70*/  BSSY B2, `(.L_x_2877) ;  /* 0x0000008000027945 */ /* 0x000fe60003800000 */
[----:B------:R-:W-:-:S04]  /*14b80*/  SHF.R.U32.HI R0, RZ, 0x4, R0 ;  /* 0x00000004ff007819 */ /* 0x000fc80000011600 */
[----:B------:R-:W-:-:S04]  /*14b90*/  LOP3.LUT R0, R0, 0x3fff, RZ, 0xc0, !PT ;  /* 0x00003fff00007812 */ /* 0x000fc800078ec0ff */
[----:B------:R-:W-:-:S05]  /*14ba0*/  LOP3.LUT R0, R0, 0x3000000, RZ, 0xfc, !PT ;  /* 0x0300000000007812 */ /* 0x000fca00078efcff */
[----:B------:R-:W-:Y:S01]  /*14bb0*/  IMAD R0, R21, 0x600, R0 ;  /* 0x0000060015007824 */ /* 0x000fe200078e0200 */
[----:B---3--:R-:W-:Y:S06]  /*14bc0*/  @P2 BRA `(.L_x_2878) ;  /* 0x0000000000082947 */ /* 0x008fec0003800000 */
[----:B------:R-:W3:Y:S02]  /*14bd0*/  SYNCS.PHASECHK.TRANS64.TRYWAIT P2, [R10+URZ+0x2a850], R2 ;  /* 0x02a850020a0075a7 */ /* 0x000ee4000804017f */
[----:B---3--:R-:W-:Y:S05]  /*14be0*/  @!P2 BRA `(.L_x_2879) ;  /* 0x000000e40090a947 */ /* 0x008fea0003800000 */
.L_x_2878:
[----:B------:R-:W-:Y:S05]  /*14bf0*/  BSYNC B2 ;  /* 0x0000000000027941 */ /* 0x000fea0003800000 */
.L_x_2877:
[----:B--23--:R-:W-:Y:S01]  /*14c00*/  IMAD.MOV.U32 R2, RZ, RZ, R0 ;  /* 0x000000ffff027224 */ /* 0x00cfe200078e0000 */
[----:B------:R-:W-:Y:S01]  /*14c10*/  WARPGROUP.ARRIVE ;  /* 0x00000000000079c5 */ /* 0x000fe20000000000 */
[----:B------:R-:W-:-:S03]  /*14c20*/  IMAD.MOV.U32 R3, RZ, RZ, 0x40000040 ;  /* 0x40000040ff037424 */ /* 0x000fc600078e00ff */
[----:B------:R-:W-:Y:S02]  /*14c30*/  R2UR UR6, R2 ;  /* 0x00000000020672ca */ /* 0x000fe400000e0000 */
[----:B------:R-:W-:Y:S01]  /*14c40*/  R2UR UR7, R3 ;  /* 0x00000000030772ca */ /* 0x000fe200000e0000 */
[----:B------:R-:W-:Y:S01]  /*14c50*/  IMAD.MOV.U32 R3, RZ, RZ, 0x40000040 ;  /* 0x40000040ff037424 */ /* 0x000fe200078e00ff */
[----:B------:R-:W-:-:S11]  /*14c60*/  IADD3 R2, R0, 0x80, RZ ;  /* 0x0000008000027810 */ /* 0x000fd60007ffe0ff */
        /* <DEDUP_REMOVED lines=37> */
.L_x_2880:
[----:B------:R-:W2:Y:S01]  /*14ec0*/  @P1 LDC R3, c[0x0][0x44c] ;  /* 0x00011300ff031b82 */ /* 0x000ea20000000800 */
[----:B------:R-:W-:Y:S01]  /*14ed0*/  IMAD.IADD R20, R190, 0x1, R185 ;  /* 0x00000001be147824 */ /* 0x000fe200078e02b9 */
[----:B01----:R-:W-:Y:S01]  /*14ee0*/  IADD3 R15, R15, 0x2a840, RZ ;  /* 0x0002a8400f0f7810 */ /* 0x003fe20007ffe0ff */
[----:B------:R-:W-:-:S03]  /*14ef0*/  IMAD.MOV.U32 R5, RZ, RZ, -0x60 ;  /* 0xffffffa0ff057424 */ /* 0x000fc600078e00ff */
[----:B------:R-:W-:Y:S02]  /*14f00*/  PRMT R15, R178, 0x654, R15 ;  /* 0x00000654b20f7816 */ /* 0x000fe4000000000f */
[----:B------:R-:W0:Y:S02]  /*14f10*/  @P1 LDC R0, c[0x0][0x450] ;  /* 0x00011400ff001b82 */ /* 0x000e240000000800 */
[----:B------:R1:W-:Y:S01]  /*14f20*/  SYNCS.ARRIVE.TRANS64.RED.A1T0 RZ, [R15+URZ], RZ ;  /* 0x000000ff0fff79a7 */ /* 0x0003e2000810043f */
[----:B--2---:R-:W-:-:S05]  /*14f30*/  @P1 IMAD.HI.U32 R3, R20, R3, RZ ;  /* 0x0000000314031227 */ /* 0x004fca00078e00ff */
[----:B0-----:R-:W-:Y:S01]  /*14f40*/  @P1 SHF.R.U32.HI R20, RZ, R0, R3 ;  /* 0x00000000ff141219 */ /* 0x001fe20000011603 */
[----:B------:R-:W-:-:S04]  /*14f50*/  IMAD R0, R14, R5, 0x1 ;  /* 0x000000010e007424 */ /* 0x000fc800078e0205 */
[----:B------:R-:W0:Y:S01]  /*14f60*/  SHFL.IDX PT, R3, R20, RZ, 0x1c1f ;  /* 0x001c1fff14037589 */ /* 0x000e2200000e0000 */
[----:B------:R-:W-:-:S03]  /*14f70*/  IMAD R0, R189, -0x2, R0 ;  /* 0xfffffffebd007824 */ /* 0x000fc600078e0200 */
[----:B------:R-:W2:Y:S02]  /*14f80*/  SHFL.IDX PT, R151, R20, 0x1, 0x1c1f ;  /* 0x003c1f0014977f89 */ /* 0x000ea400000e0000 */
[----:B------:R-:W-:-:S04]  /*14f90*/  IADD3 R0, -R186, R0, R187 ;  /* 0x00000000ba007210 */ /* 0x000fc80007ffe1bb */
[----:B0-----:R-:W-:-:S04]  /*14fa0*/  IADD3 R2, R0, R3, RZ ;  /* 0x0000000300027210 */ /* 0x001fc80007ffe0ff */
[----:B------:R-:W-:Y:S01]  /*14fb0*/  ISETP.GT.AND P2, PT, R2, RZ, PT ;  /* 0x000000ff0200720c */ /* 0x000fe20003f44270 */
[----:B--2---:R-:W-:Y:S01]  /*14fc0*/  IMAD.IADD R0, R0, 0x1, R151 ;  /* 0x0000000100007824 */ /* 0x004fe200078e0297 */
        /* <DEDUP_REMOVED lines=65> */
[----:B------:R-:W-:Y:S01]  /*153e0*/  ISETP.GT.AND P3, PT, R2, 0x59, PT ;  /* 0x000000590200780c */ /* 0x000fe20003f64270 */
[----:B------:R-:W-:Y:S01]  /*153f0*/  IMAD.U32 R2, RZ, RZ, UR39 ;  /* 0x00000027ff027e24 */ /* 0x000fe2000f8e00ff */
[----:B------:R-:W-:Y:S02]  /*15400*/  FSEL R149, R132, -INF , P2 ;  /* 0xff80000084957808 */ /* 0x000fe40001000000 */
[----:B------:R-:W-:Y:S02]  /*15410*/  FMNMX.FTZ R4, R129, R4, !PT ;  /* 0x0000000481047209 */ /* 0x000fe40007810000 */
[----:B------:R-:W-:Y:S02]  /*15420*/  FSEL R133, R133, -INF , P3 ;  /* 0xff80000085857808 */ /* 0x000fe40001800000 */
[----:B------:R-:W-:Y:S02]  /*15430*/  FMNMX.FTZ R4, R149, R4, !PT ;  /* 0x0000000495047209 */ /* 0x000fe40007810000 */
[----:B------:R-:W-:-:S02]  /*15440*/  ISETP.GT.AND P2, PT, R0, RZ, PT ;  /* 0x000000ff0000720c */ /* 0x000fc40003f44270 */
[----:B------:R-:W-:Y:S02]  /*15450*/  FMNMX.FTZ R92, R133, R4, !PT ;  /* 0x00000004855c7209 */ /* 0x000fe40007810000 */
[----:B------:R-:W-:Y:S02]  /*15460*/  ISETP.GT.AND P3, PT, R0, 0x1, PT ;  /* 0x000000010000780c */ /* 0x000fe40003f64270 */
[----:B------:R-:W-:Y:S01]  /*15470*/  FSEL R151, R90, -INF , P2 ;  /* 0xff8000005a977808 */ /* 0x000fe20001000000 */
[----:B------:R-:W0:Y:S01]  /*15480*/  SHFL.BFLY PT, R153, R92, 0x2, 0x1f ;  /* 0x0c401f005c997f89 */ /* 0x000e2200000e0000 */
[----:B------:R-:W-:Y:S02]  /*15490*/  ISETP.GT.AND P4, PT, R0, 0x8, PT ;  /* 0x000000080000780c */ /* 0x000fe40003f84270 */
[----:B------:R-:W-:Y:S02]  /*154a0*/  FSEL R91, R91, -INF , P3 ;  /* 0xff8000005b5b7808 */ /* 0x000fe40001800000 */
[----:B------:R-:W-:-:S02]  /*154b0*/  FMNMX.FTZ R20, R151, R12, !PT ;  /* 0x0000000c97147209 */ /* 0x000fc40007810000 */
[C---:B------:R-:W-:Y:S02]  /*154c0*/  ISETP.GT.AND P5, PT, R0.reuse, 0x9, PT ;  /* 0x000000090000780c */ /* 0x040fe40003fa4270 */
[----:B------:R-:W-:Y:S02]  /*154d0*/  FMNMX.FTZ R90, R91, R20, !PT ;  /* 0x000000145b5a7209 */ /* 0x000fe40007810000 */
[----:B------:R-:W-:Y:S02]  /*154e0*/  ISETP.GT.AND P3, PT, R0, 0x10, PT ;  /* 0x000000100000780c */ /* 0x000fe40003f64270 */
[----:B------:R-:W-:Y:S02]  /*154f0*/  FSEL R95, R95, -INF , P5 ;  /* 0xff8000005f5f7808 */ /* 0x000fe40002800000 */
[----:B------:R-:W-:Y:S02]  /*15500*/  FSEL R155, R98, -INF , P3 ;  /* 0xff800000629b7808 */ /* 0x000fe40001800000 */
[----:B------:R-:W-:-:S04]  /*15510*/  ISETP.GT.AND P3, PT, R0, 0x18, PT ;  /* 0x000000180000780c */ /* 0x000fc80003f64270 */
[----:B------:R-:W-:Y:S02]  /*15520*/  FSEL R157, R102, -INF , P3 ;  /* 0xff800000669d7808 */ /* 0x000fe40001800000 */
[----:B------:R-:W-:Y:S02]  /*15530*/  ISETP.GT.AND P3, PT, R0, 0x20, PT ;  /* 0x000000200000780c */ /* 0x000fe40003f64270 */
[----:B0-----:R-:W-:Y:S02]  /*15540*/  FMNMX.FTZ R153, R92, R153, !PT ;  /* 0x000000995c997209 */ /* 0x001fe40007810000 */
[----:B------:R-:W-:Y:S02]  /*15550*/  FSEL R159, R106, -INF , P3 ;  /* 0xff8000006a9f7808 */ /* 0x000fe40001800000 */
[----:B------:R-:W-:Y:S01]  /*15560*/  ISETP.GT.AND P3, PT, R0, 0x28, PT ;  /* 0x000000280000780c */ /* 0x000fe20003f64270 */
[----:B------:R-:W0:Y:S03]  /*15570*/  SHFL.BFLY PT, R4, R153, 0x1, 0x1f ;  /* 0x0c201f0099047f89 */ /* 0x000e2600000e0000 */
[----:B------:R-:W-:-:S02]  /*15580*/  FSEL R207, R110, -INF , P3 ;  /* 0xff8000006ecf7808 */ /* 0x000fc40001800000 */
[----:B------:R-:W-:-:S04]  /*15590*/  ISETP.GT.AND P3, PT, R0, 0x30, PT ;  /* 0x000000300000780c */ /* 0x000fc80003f64270 */
[----:B------:R-:W-:Y:S02]  /*155a0*/  FSEL R209, R114, -INF , P3 ;  /* 0xff80000072d17808 */ /* 0x000fe40001800000 */
[----:B------:R-:W-:-:S04]  /*155b0*/  ISETP.GT.AND P3, PT, R0, 0x38, PT ;  /* 0x000000380000780c */ /* 0x000fc80003f64270 */
[----:B------:R-:W-:Y:S02]  /*155c0*/  FSEL R211, R118, -INF , P3 ;  /* 0xff80000076d37808 */ /* 0x000fe40001800000 */
[----:B------:R-:W-:-:S04]  /*155d0*/  ISETP.GT.AND P3, PT, R0, 0x40, PT ;  /* 0x000000400000780c */ /* 0x000fc80003f64270 */
[----:B------:R-:W-:Y:S02]  /*155e0*/  FSEL R213, R122, -INF , P3 ;  /* 0xff8000007ad57808 */ /* 0x000fe40001800000 */
[----:B------:R-:W-:Y:S02]  /*155f0*/  ISETP.GT.AND P3, PT, R0, 0x48, PT ;  /* 0x000000480000780c */ /* 0x000fe40003f64270 */
[----:B0-----:R-:W-:Y:S02]  /*15600*/  FMNMX.FTZ R4, R153, R4, !PT ;  /* 0x0000000499047209 */ /* 0x001fe40007810000 */
[----:B------:R-:W-:Y:S02]  /*15610*/  FSEL R153, R94, -INF , P4 ;  /* 0xff8000005e997808 */ /* 0x000fe40002000000 */
[----:B------:R-:W-:Y:S01]  /*15620*/  ISETP.GT.AND P4, PT, R0, 0x11, PT ;  /* 0x000000110000780c */ /* 0x000fe20003f84270 */
[----:B------:R-:W-:Y:S01]  /*15630*/  FMUL.FTZ R92, R4, R2 ;  /* 0x00000002045c7220 */ /* 0x000fe20000410000 */
[----:B------:R-:W-:-:S02]  /*15640*/  FMNMX.FTZ R90, R153, R90, !PT ;  /* 0x0000005a995a7209 */ /* 0x000fc40007810000 */
[----:B------:R-:W-:Y:S02]  /*15650*/  FSEL R99, R99, -INF , P4 ;  /* 0xff80000063637808 */ /* 0x000fe40002000000 */
[----:B------:R-:W-:Y:S02]  /*15660*/  FMNMX.FTZ R90, R95, R90, !PT ;  /* 0x0000005a5f5a7209 */ /* 0x000fe40007810000 */
[----:B------:R-:W-:Y:S02]  /*15670*/  ISETP.GT.AND P4, PT, R0, 0x19, PT ;  /* 0x000000190000780c */ /* 0x000fe40003f84270 */
[----:B------:R-:W-:Y:S02]  /*15680*/  FMNMX.FTZ R90, R155, R90, !PT ;  /* 0x0000005a9b5a7209 */ /* 0x000fe40007810000 */
[----:B------:R-:W-:Y:S02]  /*15690*/  FSEL R103, R103, -INF , P4 ;  /* 0xff80000067677808 */ /* 0x000fe40002000000 */
[----:B------:R-:W-:-:S02]  /*156a0*/  FMNMX.FTZ R90, R99, R90, !PT ;  /* 0x0000005a635a7209 */ /* 0x000fc40007810000 */
[C---:B------:R-:W-:Y:S02]  /*156b0*/  ISETP.GT.AND P4, PT, R0.reuse, 0x21, PT ;  /* 0x000000210000780c */ /* 0x040fe40003f84270 */
[----:B------:R-:W-:Y:S02]  /*156c0*/  FMNMX.FTZ R90, R157, R90, !PT ;  /* 0x0000005a9d5a7209 */ /* 0x000fe40007810000 */
[----:B------:R-:W-:Y:S02]  /*156d0*/  FSEL R107, R107, -INF , P4 ;  /* 0xff8000006b6b7808 */ /* 0x000fe40002000000 */
[----:B------:R-:W-:Y:S02]  /*156e0*/  FMNMX.FTZ R90, R103, R90, !PT ;  /* 0x0000005a675a7209 */ /* 0x000fe40007810000 */
[----:B------:R-:W-:Y:S02]  /*156f0*/  ISETP.GT.AND P4, PT, R0, 0x29, PT ;  /* 0x000000290000780c */ /* 0x000fe40003f84270 */
        /* <DEDUP_REMOVED lines=15> */
[----:B------:R-:W-:Y:S02]  /*157f0*/  FSETP.NEU.FTZ.AND P2, PT, R4, -INF , PT ;  /* 0xff8000000400780b */ /* 0x000fe40003f5d000 */
[----:B------:R-:W-:Y:S02]  /*15800*/  FMNMX.FTZ R90, R213, R90, !PT ;  /* 0x0000005ad55a7209 */ /* 0x000fe40007810000 */
[----:B------:R-:W-:Y:S02]  /*15810*/  ISETP.GT.AND P4, PT, R0, 0x49, PT ;  /* 0x000000490000780c */ /* 0x000fe40003f84270 */
[----:B------:R-:W-:-:S02]  /*15820*/  FSEL R223, R126, -INF , P3 ;  /* 0xff8000007edf7808 */ /* 0x000fc40001800000 */
        /* <DEDUP_REMOVED lines=16> */
[-CC-:B------:R-:W-:Y:S01]  /*15930*/  FFMA.FTZ R131, R105, R2.reuse, -R20.reuse ;  /* 0x0000000269837223 */ /* 0x180fe20000010814 */
[----:B------:R-:W-:Y:S01]  /*15940*/  FMNMX.FTZ R3, R130, R3, !PT ;  /* 0x0000000382037209 */ /* 0x000fe20007810000 */
[-CC-:B------:R-:W-:Y:S01]  /*15950*/  FFMA.FTZ R105, R121, R2.reuse, -R20.reuse ;  /* 0x0000000279697223 */ /* 0x180fe20000010814 */
[----:B------:R-:W-:Y:S01]  /*15960*/  ISETP.GT.AND P4, PT, R0, 0x59, PT ;  /* 0x000000590000780c */ /* 0x000fe20003f84270 */
[-CC-:B------:R-:W-:Y:S01]  /*15970*/  FFMA.FTZ R127, R109, R2.reuse, -R20.reuse ;  /* 0x000000026d7f7223 */ /* 0x180fe20000010814 */
[----:B------:R-:W-:Y:S01]  /*15980*/  FSEL R134, R134, -INF , P3 ;  /* 0xff80000086867808 */ /* 0x000fe20001800000 */
[-CC-:B------:R-:W-:Y:S01]  /*15990*/  FFMA.FTZ R11, R101, R2.reuse, -R20.reuse ;  /* 0x00000002650b7223 */ /* 0x180fe20000010814 */
[----:B------:R-:W-:Y:S01]  /*159a0*/  FMNMX.FTZ R3, R88, R3, !PT ;  /* 0x0000000358037209 */ /* 0x000fe20007810000 */
[-CC-:B------:R-:W-:Y:S01]  /*159b0*/  FFMA.FTZ R148, R21, R2.reuse, -R20.reuse ;  /* 0x0000000215947223 */ /* 0x180fe20000010814 */
[----:B------:R-:W-:Y:S01]  /*159c0*/  FSEL R135, R135, -INF , P4 ;  /* 0xff80000087877808 */ /* 0x000fe20002000000 */
[-CC-:B------:R-:W-:Y:S01]  /*159d0*/  FFMA.FTZ R109, R117, R2.reuse, -R20.reuse ;  /* 0x00000002756d7223 */ /* 0x180fe20000010814 */
[----:B------:R-:W-:Y:S01]  /*159e0*/  FMNMX.FTZ R0, R134, R3, !PT ;  /* 0x0000000386007209 */ /* 0x000fe20007810000 */
[-CC-:B------:R-:W-:Y:S01]  /*159f0*/  FFMA.FTZ R93, R93, R2.reuse, -R20.reuse ;  /* 0x000000025d5d7223 */ /* 0x180fe20000010814 */
[-CC-:B------:R-:W-:Y:S01]  /*15a00*/  FFMA.FTZ R97, R97, R2.reuse, -R20.reuse ;  /* 0x0000000261617223 */ /* 0x180fe20000010814 */
[--C-:B------:R-:W-:Y:S01]  /*15a10*/  FFMA.FTZ R150, R137, R2, -R20.reuse ;  /* 0x0000000289967223 */ /* 0x100fe20000010814 */
[----:B------:R-:W-:Y:S01]  /*15a20*/  FMNMX.FTZ R0, R135, R0, !PT ;  /* 0x0000000087007209 */ /* 0x000fe20007810000 */
[-CC-:B------:R-:W-:Y:S01]  /*15a30*/  FFMA.FTZ R144, R139, R2.reuse, -R20.reuse ;  /* 0x000000028b907223 */ /* 0x180fe20000010814 */
[-CC-:B------:R-:W-:Y:S01]  /*15a40*/  FFMA.FTZ R113, R113, R2.reuse, -R20.reuse ;  /* 0x0000000271717223 */ /* 0x180fe20000010814 */
[-CC-:B------:R-:W-:Y:S01]  /*15a50*/  FFMA.FTZ R146, R141, R2.reuse, -R20.reuse ;  /* 0x000000028d927223 */ /* 0x180fe20000010814 */
[-CC-:B------:R-:W-:Y:S01]  /*15a60*/  FFMA.FTZ R140, R143, R2.reuse, -R20.reuse ;  /* 0x000000028f8c7223 */ /* 0x180fe20000010814 */
[----:B------:R-:W0:Y:S01]  /*15a70*/  SHFL.BFLY PT, R3, R0, 0x2, 0x1f ;  /* 0x0c401f0000037f89 */ /* 0x000e2200000e0000 */
[-CC-:B------:R-:W-:Y:S01]  /*15a80*/  FFMA.FTZ R142, R145, R2.reuse, -R20.reuse ;  /* 0x00000002918e7223 */ /* 0x180fe20000010814 */
[-CC-:B------:R-:W-:Y:S01]  /*15a90*/  FFMA.FTZ R101, R125, R2.reuse, -R20.reuse ;  /* 0x000000027d657223 */ /* 0x180fe20000010814 */
[-CC-:B------:R-:W-:Y:S01]  /*15aa0*/  FFMA.FTZ R136, R147, R2.reuse, -R20.reuse ;  /* 0x0000000293887223 */ /* 0x180fe20000010814 */
[-CC-:B------:R-:W-:Y:S01]  /*15ab0*/  FFMA.FTZ R21, R129, R2.reuse, -R20.reuse ;  /* 0x0000000281157223 */ /* 0x180fe20000010814 */
[-CC-:B------:R-:W-:Y:S01]  /*15ac0*/  FFMA.FTZ R138, R149, R2.reuse, -R20.reuse ;  /* 0x00000002958a7223 */ /* 0x180fe20000010814 */
[----:B------:R-:W-:Y:S01]  /*15ad0*/  FFMA.FTZ R117, R133, R2, -R20 ;  /* 0x0000000285757223 */ /* 0x000fe20000010814 */
[----:B------:R-:W-:Y:S08]  /*15ae0*/  MUFU.EX2 R89, R89 ;  /* 0x0000005900597308 */ /* 0x000ff00000000800 */
[----:B------:R-:W-:Y:S08]  /*15af0*/  MUFU.EX2 R158, R158 ;  /* 0x0000009e009e7308 */ /* 0x000ff00000000800 */
[----:B------:R-:W-:Y:S01]  /*15b00*/  MUFU.EX2 R93, R93 ;  /* 0x0000005d005d7308 */ /* 0x000fe20000000800 */
[----:B0-----:R-:W-:-:S05]  /*15b10*/  FMNMX.FTZ R5, R0, R3, !PT ;  /* 0x0000000300057209 */ /* 0x001fca0007810000 */
[----:B------:R-:W0:Y:S02]  /*15b20*/  SHFL.BFLY PT, R0, R5, 0x1, 0x1f ;  /* 0x0c201f0005007f89 */ /* 0x000e2400000e0000 */
[----:B------:R-:W-:Y:S08]  /*15b30*/  MUFU.EX2 R152, R152 ;  /* 0x0000009800987308 */ /* 0x000ff00000000800 */
[----:B------:R-:W-:Y:S08]  /*15b40*/  MUFU.EX2 R97, R97 ;  /* 0x0000006100617308 */ /* 0x000ff00000000800 */
[----:B------:R-:W-:Y:S01]  /*15b50*/  MUFU.EX2 R154, R154 ;  /* 0x0000009a009a7308 */ /* 0x000fe20000000800 */
[----:B0-----:R-:W-:-:S02]  /*15b60*/  FMNMX.FTZ R3, R5, R0, !PT ;  /* 0x0000000005037209 */ /* 0x001fc40007810000 */
[----:B------:R-:W-:-:S05]  /*15b70*/  FSEL R0, R4, RZ, P2 ;  /* 0x000000ff04007208 */ /* 0x000fca0001000000 */
[----:B------:R-:W-:Y:S01]  /*15b80*/  MUFU.EX2 R11, R11 ;  /* 0x0000000b000b7308 */ /* 0x000fe20000000800 */
[C---:B------:R-:W-:Y:S01]  /*15b90*/  FSETP.NEU.FTZ.AND P3, PT, R3.reuse, -INF , PT ;  /* 0xff8000000300780b */ /* 0x040fe20003f7d000 */
[CC--:B------:R-:W-:Y:S01]  /*15ba0*/  FMUL.FTZ R90, R3.reuse, R2.reuse ;  /* 0x00000002035a7220 */ /* 0x0c0fe20000410000 */
[----:B------:R-:W-:Y:S02]  /*15bb0*/  FADD.FTZ R5, -R0, R13 ;  /* 0x0000000d00057221 */ /* 0x000fe40000010100 */
[----:B------:R-:W-:Y:S02]  /*15bc0*/  FSEL R13, R3, RZ, P3 ;  /* 0x000000ff030d7208 */ /* 0x000fe40001800000 */
[----:B------:R-:W-:Y:S01]  /*15bd0*/  FSEL R90, R90, RZ, P3 ;  /* 0x000000ff5a5a7208 */ /* 0x000fe20001800000 */
[----:B------:R-:W-:Y:S01]  /*15be0*/  FMUL.FTZ R5, R5, R2 ;  /* 0x0000000205057220 */ /* 0x000fe20000410000 */
[----:B------:R-:W-:Y:S01]  /*15bf0*/  MUFU.EX2 R148, R148 ;  /* 0x0000009400947308 */ /* 0x000fe20000000800 */
[----:B------:R-:W-:-:S02]  /*15c00*/  FADD.FTZ R13, -R13, R12 ;  /* 0x0000000c0d0d7221 */ /* 0x000fc40000010100 */
[-CC-:B------:R-:W-:Y:S01]  /*15c10*/  FFMA.FTZ R121, R151, R2.reuse, -R90.reuse ;  /* 0x0000000297797223 */ /* 0x180fe2000001085a */
[-CC-:B------:R-:W-:Y:S01]  /*15c20*/  FFMA.FTZ R98, R91, R2.reuse, -R90.reuse ;  /* 0x000000025b627223 */ /* 0x180fe2000001085a */
[-C--:B------:R-:W-:Y:S01]  /*15c30*/  FMUL.FTZ R13, R13, R2.reuse ;  /* 0x000000020d0d7220 */ /* 0x080fe20000410000 */
        /* <DEDUP_REMOVED lines=18> */
[----:B------:R2:W3:Y:S01]  /*15d60*/  MUFU.EX2 R0, R13 ;  /* 0x0000000d00007308 */ /* 0x0004e20000000800 */
[----:B0-----:R-:W-:Y:S01]  /*15d70*/  FFMA.FTZ R12, R5, R7, R156 ;  /* 0x00000007050c7223 */ /* 0x001fe2000001009c */
[-CC-:B------:R-:W-:Y:S01]  /*15d80*/  FFMA.FTZ R143, R223, R2.reuse, -R90.reuse ;  /* 0x00000002df8f7223 */ /* 0x180fe2000001085a */
[-CC-:B------:R-:W-:Y:S01]  /*15d90*/  FFMA.FTZ R100, R229, R2.reuse, -R90.reuse ;  /* 0x00000002e5647223 */ /* 0x180fe2000001085a */
[-CC-:B------:R-:W-:Y:S01]  /*15da0*/  FFMA.FTZ R137, R130, R2.reuse, -R90.reuse ;  /* 0x0000000282897223 */ /* 0x180fe2000001085a */
[----:B------:R-:W-:-:S03]  /*15db0*/  FFMA.FTZ R139, R134, R2, -R90 ;  /* 0x00000002868b7223 */ /* 0x000fc6000001085a */
[----:B------:R-:W0:Y:S01]  /*15dc0*/  MUFU.EX2 R98, R98 ;  /* 0x0000006200627308 */ /* 0x000e220000000800 */
[----:B--2---:R-:W-:-:S07]  /*15dd0*/  FADD.FTZ R13, R89, R12 ;  /* 0x0000000c590d7221 */ /* 0x004fce0000010000 */
[----:B------:R-:W2:Y:S01]  /*15de0*/  MUFU.EX2 R20, R20 ;  /* 0x0000001400147308 */ /* 0x000ea20000000800 */
[----:B---3--:R-:W-:Y:S01]  /*15df0*/  FFMA.FTZ R7, R0, R6, R121 ;  /* 0x0000000600077223 */ /* 0x008fe20000010079 */
[----:B------:R-:W-:-:S06]  /*15e00*/  FADD.FTZ R6, R158, R13 ;  /* 0x0000000d9e067221 */ /* 0x000fcc0000010000 */
[----:B------:R-:W3:Y:S01]  /*15e10*/  MUFU.EX2 R91, R91 ;  /* 0x0000005b005b7308 */ /* 0x000ee20000000800 */
[----:B0-----:R-:W-:-:S07]  /*15e20*/  FADD.FTZ R7, R98, R7 ;  /* 0x0000000762077221 */ /* 0x001fce0000010000 */
[----:B------:R-:W0:Y:S01]  /*15e30*/  MUFU.EX2 R153, R153 ;  /* 0x0000009900997308 */ /* 0x000e220000000800 */
[----:B--2---:R-:W-:Y:S01]  /*15e40*/  FADD.FTZ R12, R20, R7 ;  /* 0x00000007140c7221 */ /* 0x004fe20000010000 */
[----:B------:R-:W-:-:S04]  /*15e50*/  FADD.FTZ R7, R93, R6 ;  /* 0x000000065d077221 */ /* 0x000fc80000010000 */
[----:B------:R-:W-:Y:S02]  /*15e60*/  FADD.FTZ R6, R152, R7 ;  /* 0x0000000798067221 */ /* 0x000fe40000010000 */
[----:B------:R-:W2:Y:S01]  /*15e70*/  MUFU.EX2 R96, R96 ;  /* 0x0000006000607308 */ /* 0x000ea20000000800 */
[----:B---3--:R-:W-:Y:S01]  /*15e80*/  FADD.FTZ R12, R91, R12 ;  /* 0x0000000c5b0c7221 */ /* 0x008fe20000010000 */
[----:B------:R-:W-:-:S06]  /*15e90*/  FADD.FTZ R13, R97, R6 ;  /* 0x00000006610d7221 */ /* 0x000fcc0000010000 */
[----:B------:R-:W3:Y:S01]  /*15ea0*/  MUFU.EX2 R155, R155 ;  /* 0x0000009b009b7308 */ /* 0x000ee20000000800 */
[----:B0-----:R-:W-:Y:S01]  /*15eb0*/  FADD.FTZ R7, R153, R12 ;  /* 0x0000000c99077221 */ /* 0x001fe20000010000 */
[----:B------:R-:W-:-:S04]  /*15ec0*/  FADD.FTZ R12, R154, R13 ;  /* 0x0000000d9a0c7221 */ /* 0x000fc80000010000 */
[----:B------:R-:W-:Y:S02]  /*15ed0*/  FADD.FTZ R13, R11, R12 ;  /* 0x0000000c0b0d7221 */ /* 0x000fe40000010000 */
[----:B------:R-:W0:Y:S01]  /*15ee0*/  MUFU.EX2 R94, R94 ;  /* 0x0000005e005e7308 */ /* 0x000e220000000800 */
[----:B--2---:R-:W-:Y:S01]  /*15ef0*/  FADD.FTZ R6, R96, R7 ;  /* 0x0000000760067221 */ /* 0x004fe20000010000 */
[----:B------:R-:W-:-:S06]  /*15f00*/  FADD.FTZ R12, R148, R13 ;  /* 0x0000000d940c7221 */ /* 0x000fcc0000010000 */
[----:B------:R-:W2:Y:S01]  /*15f10*/  MUFU.EX2 R149, R149 ;  /* 0x0000009500957308 */ /* 0x000ea20000000800 */
[----:B---3--:R-:W-:-:S07]  /*15f20*/  FADD.FTZ R7, R155, R6 ;  /* 0x000000069b077221 */ /* 0x008fce0000010000 */
        /* <DEDUP_REMOVED lines=21> */
[----:B--2---:R-:W-:Y:S01]  /*16080*/  FADD.FTZ R13, R113, R12 ;  /* 0x0000000c710d7221 */ /* 0x004fe20000010000 */
[----:B------:R-:W-:-:S06]  /*16090*/  FFMA.FTZ R12, R88, R2, -R90 ;  /* 0x00000002580c7223 */ /* 0x000fcc000001085a */
        /* <DEDUP_REMOVED lines=15> */
[----:B0-----:R-:W-:Y:S01]  /*16190*/  FADD.FTZ R13, R105, R88 ;  /* 0x00000058690d7221 */ /* 0x001fe20000010000 */
[----:B------:R-:W-:-:S06]  /*161a0*/  FFMA.FTZ R88, R135, R2, -R90 ;  /* 0x0000000287587223 */ /* 0x000fcc000001085a */
        /* <DEDUP_REMOVED lines=21> */
[----:B---3--:R-:W-:Y:S01]  /*16300*/  FADD.FTZ R13, R139, R6 ;  /* 0x000000068b0d7221 */ /* 0x008fe20000010000 */
[----:B0-----:R-:W-:-:S03]  /*16310*/  FADD.FTZ R7, R117, R90 ;  /* 0x0000005a75077221 */ /* 0x001fc60000010000 */
[----:B--2---:R-:W-:Y:S01]  /*16320*/  FADD.FTZ R6, R88, R13 ;  /* 0x0000000d58067221 */ /* 0x004fe20000010000 */
[----:B-1----:R-:W-:Y:S06]  /*16330*/  @!P0 BRA `(.L_x_2881) ;  /* 0x0000000000048947 */ /* 0x002fec0003800000 */
[----:B------:R-:W-:Y:S01]  /*16340*/  BPT.TRAP 0x1 ;  /* 0x000000040000795c */ /* 0x000fe20000300000 */
.L_x_2881:
[----:B------:R-:W-:Y:S01]  /*16350*/  ISETP.GT.AND P2, PT, R14, R9, PT ;  /* 0x000000090e00720c */ /* 0x000fe20003f44270 */
[----:B------:R-:W-:Y:S01]  /*16360*/  VIADD R13, R10, 0x2a860 ;  /* 0x0002a8600a0d7836 */ /* 0x000fe20000000000 */
[----:B------:R-:W-:Y:S01]  /*16370*/  F2FP.F16.F32.PACK_AB R159, R91, R20 ;  /* 0x000000145b9f723e */ /* 0x000fe200000000ff */
[----:B------:R-:W-:Y:S01]  /*16380*/  VIADD R14, R14, 0xffffffff ;  /* 0xffffffff0e0e7836 */ /* 0x000fe20000000000 */
[----:B------:R-:W-:Y:S01]  /*16390*/  F2FP.F16.F32.PACK_AB R136, R21, R136 ;  /* 0x000000881588723e */ /* 0x000fe200000000ff */
[----:B------:R-:W-:Y:S01]  /*163a0*/  IMAD.MOV.U32 R20, RZ, RZ, R168 ;  /* 0x000000ffff147224 */ /* 0x000fe200078e00a8 */
[----:B------:R-:W-:Y:S02]  /*163b0*/  PRMT R13, R178, 0x654, R13 ;  /* 0x00000654b20d7816 */ /* 0x000fe4000000000d */
        /* <DEDUP_REMOVED lines=26> */
[----:B------:R-:W-:Y:S06]  /*16560*/  @P2 BRA `(.L_x_2882) ;  /* 0xffffffd800502947 */ /* 0x000fec000383ffff */
[----:B------:R-:W-:Y:S05]  /*16570*/  BSYNC B1 ;  /* 0x0000000000017941 */ /* 0x000fea0003800000 */
.L_x_2869:
[----:B------:R-:W-:Y:S05]  /*16580*/  BSYNC B0 ;  /* 0x0000000000007941 */ /* 0x000fea0003800000 */
.L_x_2868:
[----:B------:R-:W-:Y:S01]  /*16590*/  ISETP.GE.AND P1, PT, R14, RZ, PT ;  /* 0x000000ff0e00720c */ /* 0x000fe20003f26270 */
[----:B------:R-:W-:-:S12]  /*165a0*/  BSSY B0, `(.L_x_2883) ;  /* 0x0000200000007945 */ /* 0x000fd80003800000 */
[----:B------:R-:W-:Y:S05]  /*165b0*/  @!P1 BRA `(.L_x_2884) ;  /* 0x0000001c00f89947 */ /* 0x000fea0003800000 */
[----:B------:R-:W-:Y:S01]  /*165c0*/  IMAD.MOV.U32 R12, RZ, RZ, R3 ;  /* 0x000000ffff0c7224 */ /* 0x000fe200078e0003 */
[----:B------:R-:W-:Y:S01]  /*165d0*/  MOV R15, R168 ;  /* 0x000000a8000f7202 */ /* 0x000fe20000000f00 */
[----:B------:R-:W-:Y:S02]  /*165e0*/  IMAD.MOV.U32 R9, RZ, RZ, R4 ;  /* 0x000000ffff097224 */ /* 0x000fe400078e0004 */
[----:B------:R-:W-:-:S07]  /*165f0*/  IMAD.MOV.U32 R20, RZ, RZ, R161 ;  /* 0x000000ffff147224 */ /* 0x000fce00078e00a1 */
.L_x_2897:
[----:B------:R-:W-:-:S05]  /*16600*/  VIADD R13, R20, 0x1 ;  /* 0x00000001140d7836 */ /* 0x000fca0000000000 */
[----:B------:R-:W-:-:S04]  /*16610*/  ISETP.NE.AND P1, PT, R13, 0x2, PT ;  /* 0x000000020d00780c */ /* 0x000fc80003f25270 */
[----:B------:R-:W-:Y:S02]  /*16620*/  SEL R168, RZ, 0x1, P1 ;  /* 0x00000001ffa87807 */ /* 0x000fe40000800000 */
[----:B------:R-:W-:Y:S02]  /*16630*/  SEL R13, R13, RZ, P1 ;  /* 0x000000ff0d0d7207 */ /* 0x000fe40000800000 */
[----:B------:R-:W-:Y:S02]  /*16640*/  LOP3.LUT R168, R15, R168, RZ, 0x3c, !PT ;  /* 0x000000a80fa87212 */ /* 0x000fe400078e3cff */
[----:B------:R-:W-:Y:S01]  /*16650*/  MOV R161, R13 ;  /* 0x0000000d00a17202 */ /* 0x000fe20000000f00 */
[----:B------:R-:W-:Y:S06]  /*16660*/  @!P0 BRA `(.L_x_2885) ;  /* 0x0000000000048947 */ /* 0x000fec0003800000 */
[----:B------:R-:W-:Y:S01]  /*16670*/  BPT.TRAP 0x1 ;  /* 0x000000040000795c */ /* 0x000fe20000300000 */
.L_x_2885:
[----:B------:R-:W-:Y:S01]  /*16680*/  IMAD R4, R161, 0x8, R18 ;  /* 0x00000008a1047824 */ /* 0x000fe200078e0212 */
[----:B------:R-:W-:-:S04]  /*16690*/  SHF.L.U32 R11, R168, 0x1f, RZ ;  /* 0x0000001fa80b7819 */ /* 0x000fc800000006ff */
[----:B------:R0:W1:Y:S01]  /*166a0*/  SYNCS.PHASECHK.TRANS64.TRYWAIT P1, [R4+URZ+0x2a830], R11 ;  /* 0x02a8300b040075a7 */ /* 0x000062000802017f */
[----:B------:R-:W-:Y:S05]  /*166b0*/  @!P0 BRA `(.L_x_2886) ;  /* 0x0000000000048947 */ /* 0x000fea0003800000 */
[----:B------:R-:W-:Y:S01]  /*166c0*/  BPT.TRAP 0x1 ;  /* 0x000000040000795c */ /* 0x000fe20000300000 */
.L_x_2886:
[----:B------:R-:W-:Y:S01]  /*166d0*/  BSSY B1, `(.L_x_2887) ;  /* 0x0000006000017945 */ /* 0x000fe20003800000 */
[----:B------:R-:W-:Y:S02]  /*166e0*/  IMAD R2, R161, 0x900, R8 ;  /* 0x00000900a1027824 */ /* 0x000fe400078e0208 */
[----:B------:R-:W-:Y:S01]  /*166f0*/  IMAD.MOV.U32 R3, RZ, RZ, 0x40000040 ;  /* 0x40000040ff037424 */ /* 0x000fe200078e00ff */
[----:B-1----:R-:W-:Y:S06]  /*16700*/  @P1 BRA `(.L_x_2888) ;  /* 0x0000000000081947 */ /* 0x002fec0003800000 */
[----:B------:R-:W1:Y:S02]  /*16710*/  SYNCS.PHASECHK.TRANS64.TRYWAIT P1, [R4+URZ+0x2a830], R11 ;  /* 0x02a8300b040075a7 */ /* 0x000e64000802017f */
[----:B-1----:R-:W-:Y:S05]  /*16720*/  @!P1 BRA `(.L_x_2889) ;  /* 0x000000c800d49947 */ /* 0x002fea0003800000 */
.L_x_2888:
[----:B------:R-:W-:Y:S05]  /*16730*/  BSYNC B1 ;  /* 0x0000000000017941 */ /* 0x000fea0003800000 */
.L_x_2887:
[----:B------:R-:W2:Y:S04]  /*16740*/  LDL.64 R88, [R1+0x28] ;  /* 0x0000280001587983 */ /* 0x000ea80000100a00 */
[----:B------:R-:W3:Y:S04]  /*16750*/  LDL.64 R186, [R1+0x20] ;  /* 0x0000200001ba7983 */ /* 0x000ee80000100a00 */
[----:B------:R-:W4:Y:S01]  /*16760*/  LDL.64 R212, [R1+0x18] ;  /* 0x0000180001d47983 */ /* 0x000f220000100a00 */
[C---:B------:R-:W-:Y:S02]  /*16770*/  R2UR UR6, R2.reuse ;  /* 0x00000000020672ca */ /* 0x040fe400000e0000 */
[----:B------:R-:W-:Y:S01]  /*16780*/  R2UR UR7, R3 ;  /* 0x00000000030772ca */ /* 0x000fe200000e0000 */
[----:B------:R-:W5:Y:S01]  /*16790*/  LDL.64 R210, [R1+0x10] ;  /* 0x0000100001d27983 */ /* 0x000f620000100a00 */
[----:B01----:R-:W-:Y:S01]  /*167a0*/  IMAD.MOV.U32 R11, RZ, RZ, 0x40000040 ;  /* 0x40000040ff0b7424 */ /* 0x003fe200078e00ff */
[----:B------:R-:W-:-:S02]  /*167b0*/  IADD3 R10, R2, 0x2, RZ ;  /* 0x00000002020a7810 */ /* 0x000fc40007ffe0ff */
[----:B------:R-:W5:Y:S01]  /*167c0*/  LDL.64 R208, [R1+0x8] ;  /* 0x0000080001d07983 */ /* 0x000f620000100a00 */
        /* <DEDUP_REMOVED lines=8> */
[----:B------:R-:W-:Y:S01]  /*16850*/  VIADD R10, R2, 0x4 ;  /* 0x00000004020a7836 */ /* 0x000fe20000000000 */
[----:B------:R-:W-:Y:S01]  /*16860*/  MOV R11, 0x40000040 ;  /* 0x40000040000b7802 */ /* 0x000fe20000000f00 */
[----:B------:R-:W2:Y:S01]  /*16870*/  LDL.64 R186, [R1] ;  /* 0x0000000001ba7983 */ /* 0x000ea20000100a00 */
[----:B------:R-:W-:-:S02]  /*16880*/  WARPGROUP.DEPBAR.LE gsb0, 0x0 ;  /* 0x00008000000079c5 */ /* 0x000fc40000010000 */
[----:B------:R-:W-:-:S07]  /*16890*/  WARPGROUP.ARRIVE ;  /* 0x00000000000079c5 */ /* 0x000fce0000000000 */
[----:B------:R-:W-:Y:S01]  /*168a0*/  HGMMA.64x96x16.F32 R88, gdesc[UR4], R88, gsb0 ;  /* 0x01600000045879f0 */ /* 0x000fe20008000858 */
[----:B------:R-:W-:Y:S02]  /*168b0*/  R2UR UR6, R10 ;  /* 0x000000000a0672ca */ /* 0x000fe400000e0000 */
[----:B------:R-:W-:Y:S02]  /*168c0*/  R2UR UR7, R11 ;  /* 0x000000000b0772ca */ /* 0x000fe400000e0000 */
[----:B----4-:R-:W-:Y:S02]  /*168d0*/  R2UR UR4, R212 ;  /* 0x00000000d40472ca */ /* 0x010fe400000e0000 */
        /* <DEDUP_REMOVED lines=8> */
[----:B-----5:R-:W-:Y:S02]  /*16960*/  R2UR UR4, R210 ;  /* 0x00000000d20472ca */ /* 0x020fe400000e0000 */
        /* <DEDUP_REMOVED lines=143> */
.L_x_2890:
[----:B------:R-:W-:Y:S01]  /*17260*/  SHF.L.U32 R3, R15, 0x1f, RZ ;  /* 0x0000001f0f037819 */ /* 0x000fe200000006ff */
[----:B------:R-:W-:-:S04]  /*17270*/  IMAD R10, R20, 0x8, R18 ;  /* 0x00000008140a7824 */ /* 0x000fc800078e0212 */
[----:B------:R0:W1:Y:S01]  /*17280*/  SYNCS.PHASECHK.TRANS64.TRYWAIT P1, [R10+URZ+0x2a850], R3 ;  /* 0x02a850030a0075a7 */ /* 0x000062000802017f */
[----:B------:R-:W-:Y:S05]  /*17290*/  @!P0 BRA `(.L_x_2891) ;  /* 0x0000000000048947 */ /* 0x000fea0003800000 */
[----:B------:R-:W-:Y:S01]  /*172a0*/  BPT.TRAP 0x1 ;  /* 0x000000040000795c */ /* 0x000fe20000300000 */
.L_x_2891:
        /* <DEDUP_REMOVED lines=9> */
.L_x_2893:
[----:B------:R-:W-:Y:S05]  /*17340*/  BSYNC B1 ;  /* 0x0000000000017941 */ /* 0x000fea0003800000 */
.L_x_2892:
[----:B01----:R-:W-:Y:S01]  /*17350*/  IMAD.MOV.U32 R3, RZ, RZ, 0x40000040 ;  /* 0x40000040ff037424 */ /* 0x003fe200078e00ff */
[----:B------:R-:W-:Y:S01]  /*17360*/  MOV R2, R0 ;  /* 0x0000000000027202 */ /* 0x000fe20000000f00 */
[----:B------:R-:W-:-:S03]  /*17370*/  WARPGROUP.ARRIVE ;  /* 0x00000000000079c5 */ /* 0x000fc60000000000 */
        /* <DEDUP_REMOVED lines=41> */
.L_x_2895:
        /* <DEDUP_REMOVED lines=53> */
[----:B------:R-:W-:-:S03]  /*17960*/  MOV R2, UR38 ;  /* 0x0000002600027c02 */ /* 0x000fc60008000f00 */
[----:B------:R-:W1:Y:S01]  /*17970*/  SHFL.BFLY PT, R20, R15, 0x1, 0x1f ;  /* 0x0c201f000f147f89 */ /* 0x000e6200000e0000 */
[----:B0-----:R-:W-:Y:S02]  /*17980*/  FMNMX.FTZ R4, R11, R4, !PT ;  /* 0x000000040b047209 */ /* 0x001fe40007810000 */
[----:B-1----:R-:W-:-:S03]  /*17990*/  FMNMX.FTZ R3, R15, R20, !PT ;  /* 0x000000140f037209 */ /* 0x002fc60007810000 */
[----:B------:R-:W-:-:S04]  /*179a0*/  FADD.FTZ R9, -R4, R9 ;  /* 0x0000000904097221 */ /* 0x000fc80000010100 */
[----:B------:R-:W-:Y:S01]  /*179b0*/  FMUL.FTZ R20, R9, R2 ;  /* 0x0000000209147220 */ /* 0x000fe20000410000 */
[----:B------:R-:W-:-:S03]  /*179c0*/  FADD.FTZ R9, -R3, R12 ;  /* 0x0000000c03097221 */ /* 0x000fc60000010100 */
[----:B------:R-:W-:Y:S01]  /*179d0*/  MUFU.EX2 R5, R20 ;  /* 0x0000001400057308 */ /* 0x000fe20000000800 */
[-C--:B------:R-:W-:Y:S01]  /*179e0*/  FMUL.FTZ R0, R9, R2.reuse ;  /* 0x0000000209007220 */ /* 0x080fe20000410000 */
[----:B------:R-:W-:-:S04]  /*179f0*/  FMUL.FTZ R9, R4, R2 ;  /* 0x0000000204097220 */ /* 0x000fc80000410000 */
[-CC-:B------:R-:W-:Y:S01]  /*17a00*/  FFMA.FTZ R137, R101, R2.reuse, -R9.reuse ;  /* 0x0000000265897223 */ /* 0x180fe20000010809 */
[-CC-:B------:R-:W-:Y:S01]  /*17a10*/  FFMA.FTZ R101, R105, R2.reuse, -R9.reuse ;  /* 0x0000000269657223 */ /* 0x180fe20000010809 */
[-C--:B------:R-:W-:Y:S01]  /*17a20*/  FMUL.FTZ R105, R3, R2.reuse ;  /* 0x0000000203697220 */ /* 0x080fe20000410000 */
[-CC-:B------:R-:W-:Y:S01]  /*17a30*/  FFMA.FTZ R156, R88, R2.reuse, -R9.reuse ;  /* 0x00000002589c7223 */ /* 0x180fe20000010809 */
        /* <DEDUP_REMOVED lines=17> */
[----:B------:R-:W1:Y:S01]  /*17b50*/  MUFU.EX2 R157, R157 ;  /* 0x0000009d009d7308 */ /* 0x000e620000000800 */
[-CC-:B------:R-:W-:Y:S01]  /*17b60*/  FFMA.FTZ R149, R106, R2.reuse, -R105.reuse ;  /* 0x000000026a957223 */ /* 0x180fe20000010869 */
[-C--:B------:R-:W-:Y:S01]  /*17b70*/  FFMA.FTZ R98, R107, R2.reuse, -R105 ;  /* 0x000000026b627223 */ /* 0x080fe20000010869 */
[-C--:B------:R-:W-:Y:S01]  /*17b80*/  FFMA.FTZ R150, R108, R2.reuse, -R9 ;  /* 0x000000026c967223 */ /* 0x080fe20000010809 */
[-C--:B------:R-:W-:Y:S01]  /*17b90*/  FFMA.FTZ R151, R110, R2.reuse, -R105 ;  /* 0x000000026e977223 */ /* 0x080fe20000010869 */
[-C--:B------:R-:W-:Y:S01]  /*17ba0*/  FFMA.FTZ R97, R109, R2.reuse, -R9 ;  /* 0x000000026d617223 */ /* 0x080fe20000010809 */
[-C--:B------:R-:W-:Y:S01]  /*17bb0*/  FFMA.FTZ R100, R111, R2.reuse, -R105 ;  /* 0x000000026f647223 */ /* 0x080fe20000010869 */
[-C--:B------:R-:W-:Y:S01]  /*17bc0*/  FFMA.FTZ R144, R112, R2.reuse, -R9 ;  /* 0x0000000270907223 */ /* 0x080fe20000010809 */
[----:B------:R-:W2:Y:S01]  /*17bd0*/  MUFU.EX2 R143, R143 ;  /* 0x0000008f008f7308 */ /* 0x000ea20000000800 */
[----:B0-----:R-:W-:Y:S01]  /*17be0*/  FFMA.FTZ R12, R5, R7, R156 ;  /* 0x00000007050c7223 */ /* 0x001fe2000001009c */
[-C--:B------:R-:W-:Y:S01]  /*17bf0*/  FFMA.FTZ R145, R114, R2.reuse, -R105 ;  /* 0x0000000272917223 */ /* 0x080fe20000010869 */
[-C--:B------:R-:W-:Y:S01]  /*17c00*/  FFMA.FTZ R93, R113, R2.reuse, -R9 ;  /* 0x00000002715d7223 */ /* 0x080fe20000010809 */
[-C--:B------:R-:W-:Y:S01]  /*17c10*/  FFMA.FTZ R102, R115, R2.reuse, -R105 ;  /* 0x0000000273667223 */ /* 0x080fe20000010869 */
[-C--:B------:R-:W-:Y:S01]  /*17c20*/  FFMA.FTZ R146, R116, R2.reuse, -R9 ;  /* 0x0000000274927223 */ /* 0x080fe20000010809 */
[-C--:B------:R-:W-:Y:S01]  /*17c30*/  FFMA.FTZ R147, R118, R2.reuse, -R105 ;  /* 0x0000000276937223 */ /* 0x080fe20000010869 */
[----:B------:R-:W-:Y:S01]  /*17c40*/  FFMA.FTZ R89, R117, R2, -R9 ;  /* 0x0000000275597223 */ /* 0x000fe20000010809 */
[----:B------:R-:W0:Y:S01]  /*17c50*/  MUFU.EX2 R90, R90 ;  /* 0x0000005a005a7308 */ /* 0x000e220000000800 */
[----:B-1----:R-:W-:Y:S01]  /*17c60*/  FFMA.FTZ R7, R0, R6, R157 ;  /* 0x0000000600077223 */ /* 0x002fe2000001009d */
[-C--:B------:R-:W-:Y:S01]  /*17c70*/  FFMA.FTZ R104, R119, R2.reuse, -R105 ;  /* 0x0000000277687223 */ /* 0x080fe20000010869 */
[-CC-:B------:R-:W-:Y:S01]  /*17c80*/  FFMA.FTZ R140, R120, R2.reuse, -R9.reuse ;  /* 0x00000002788c7223 */ /* 0x180fe20000010809 */
[-CC-:B------:R-:W-:Y:S01]  /*17c90*/  FFMA.FTZ R21, R121, R2.reuse, -R9.reuse ;  /* 0x0000000279157223 */ /* 0x180fe20000010809 */
[-CC-:B------:R-:W-:Y:S01]  /*17ca0*/  FFMA.FTZ R142, R124, R2.reuse, -R9.reuse ;  /* 0x000000027c8e7223 */ /* 0x180fe20000010809 */
[-CC-:B------:R-:W-:Y:S01]  /*17cb0*/  FFMA.FTZ R15, R125, R2.reuse, -R9.reuse ;  /* 0x000000027d0f7223 */ /* 0x180fe20000010809 */
[-CC-:B------:R-:W-:Y:S01]  /*17cc0*/  FFMA.FTZ R136, R128, R2.reuse, -R9.reuse ;  /* 0x0000000280887223 */ /* 0x180fe20000010809 */
[----:B------:R-:W1:Y:S01]  /*17cd0*/  MUFU.EX2 R158, R158 ;  /* 0x0000009e009e7308 */ /* 0x000e620000000800 */
[----:B--2---:R-:W-:Y:S01]  /*17ce0*/  FADD.FTZ R91, R143, R12 ;  /* 0x0000000c8f5b7221 */ /* 0x004fe20000010000 */
[-CC-:B------:R-:W-:Y:S01]  /*17cf0*/  FFMA.FTZ R11, R129, R2.reuse, -R9.reuse ;  /* 0x00000002810b7223 */ /* 0x180fe20000010809 */
[-CC-:B------:R-:W-:Y:S01]  /*17d00*/  FFMA.FTZ R138, R132, R2.reuse, -R9.reuse ;  /* 0x00000002848a7223 */ /* 0x180fe20000010809 */
[----:B------:R-:W-:-:S04]  /*17d10*/  FFMA.FTZ R9, R133, R2, -R9 ;  /* 0x0000000285097223 */ /* 0x000fc80000010809 */
        /* <DEDUP_REMOVED lines=8> */
[----:B------:R-:W-:-:S06]  /*17da0*/  FFMA.FTZ R12, R122, R2, -R105 ;  /* 0x000000027a0c7223 */ /* 0x000fcc0000010869 */
[----:B------:R-:W0:Y:S01]  /*17db0*/  MUFU.EX2 R153, R153 ;  /* 0x0000009900997308 */ /* 0x000e220000000800 */
[----:B-1----:R-:W-:-:S07]  /*17dc0*/  FADD.FTZ R6, R92, R7 ;  /* 0x000000075c067221 */ /* 0x002fce0000010000 */
[----:B------:R-:W1:Y:S01]  /*17dd0*/  MUFU.EX2 R139, R139 ;  /* 0x0000008b008b7308 */ /* 0x000e620000000800 */
[----:B--2---:R-:W-:Y:S01]  /*17de0*/  FADD.FTZ R20, R152, R91 ;  /* 0x0000005b98147221 */ /* 0x004fe20000010000 */
[----:B------:R-:W-:-:S06]  /*17df0*/  FFMA.FTZ R91, R123, R2, -R105 ;  /* 0x000000027b5b7223 */ /* 0x000fcc0000010869 */
        /* <DEDUP_REMOVED lines=16> */
[----:B-1----:R-:W-:Y:S01]  /*17f00*/  FADD.FTZ R88, R148, R95 ;  /* 0x0000005f94587221 */ /* 0x002fe20000010000 */
[----:B------:R-:W-:-:S06]  /*17f10*/  FFMA.FTZ R95, R127, R2, -R105 ;  /* 0x000000027f5f7223 */ /* 0x000fcc0000010869 */
        /* <DEDUP_REMOVED lines=28> */
[----:B------:R-:W-:Y:S02]  /*180e0*/  IMAD R6, R13, 0x8, R18 ;  /* 0x000000080d067824 */ /* 0x000fe400078e0212 */
        /* <DEDUP_REMOVED lines=9> */
[----:B------:R-:W-:-:S05]  /*18180*/  VIADD R7, R6, 0x2a840 ;  /* 0x0002a84006077836 */ /* 0x000fca0000000000 */
[----:B------:R-:W-:Y:S01]  /*18190*/  PRMT R7, R178, 0x654, R7 ;  /* 0x00000654b2077816 */ /* 0x000fe20000000007 */
[----:B------:R-:W0:Y:S01]  /*181a0*/  MUFU.EX2 R142, R142 ;  /* 0x0000008e008e7308 */ /* 0x000e220000000800 */
[----:B-1----:R-:W-:Y:S01]  /*181b0*/  FADD.FTZ R103, R21, R106 ;  /* 0x0000006a15677221 */ /* 0x002fe20000010000 */
[----:B------:R-:W-:Y:S01]  /*181c0*/  FFMA.FTZ R106, R135, R2, -R105 ;  /* 0x00000002876a7223 */ /* 0x000fe20000010869 */
[----:B------:R1:W-:Y:S05]  /*181d0*/  SYNCS.ARRIVE.TRANS64.RED.A1T0 RZ, [R7+URZ], RZ ;  /* 0x000000ff07ff79a7 */ /* 0x0003ea000810043f */
[----:B------:R-:W3:Y:S01]  /*181e0*/  MUFU.EX2 R20, R20 ;  /* 0x0000001400147308 */ /* 0x000ee20000000800 */
[----:B--2---:R-:W-:-:S07]  /*181f0*/  FADD.FTZ R107, R91, R108 ;  /* 0x0000006c5b6b7221 */ /* 0x004fce0000010000 */
[----:B------:R-:W1:Y:S01]  /*18200*/  MUFU.EX2 R15, R15 ;  /* 0x0000000f000f7308 */ /* 0x000e620000000800 */
[----:B0-----:R-:W-:-:S07]  /*18210*/  FADD.FTZ R6, R142, R103 ;  /* 0x000000678e067221 */ /* 0x001fce0000010000 */
        /* <DEDUP_REMOVED lines=22> */
.L_x_2896:
[C---:B------:R-:W-:Y:S01]  /*18380*/  ISETP.GT.AND P1, PT, R14.reuse, RZ, PT ;  /* 0x000000ff0e00720c */ /* 0x040fe20003f24270 */
[----:B------:R-:W-:Y:S01]  /*18390*/  VIADD R14, R14, 0xffffffff ;  /* 0xffffffff0e0e7836 */ /* 0x000fe20000000000 */
[----:B------:R-:W-:Y:S02]  /*183a0*/  IADD3 R103, R10, 0x2a860, RZ ;  /* 0x0002a8600a677810 */ /* 0x000fe40007ffe0ff */
[----:B------:R-:W-:Y:S02]  /*183b0*/  F2FP.F16.F32.PACK_AB R156, R143, R156 ;  /* 0x0000009c8f9c723e */ /* 0x000fe400000000ff */
[----:B------:R-:W-:Y:S02]  /*183c0*/  PRMT R103, R178, 0x654, R103 ;  /* 0x00000654b2677816 */ /* 0x000fe40000000067 */
[----:B------:R-:W-:Y:S02]  /*183d0*/  F2FP.F16.F32.PACK_AB R158, R141, R158 ;  /* 0x0000009e8d9e723e */ /* 0x000fe400000000ff */
[----:B------:R0:W-:Y:S01]  /*183e0*/  SYNCS.ARRIVE.TRANS64.RED.A1T0 RZ, [R103+URZ], RZ ;  /* 0x000000ff67ff79a7 */ /* 0x0001e2000810043f */
[----:B------:R-:W-:-:S02]  /*183f0*/  F2FP.F16.F32.PACK_AB R152, R139, R152 ;  /* 0x000000988b98723e */ /* 0x000fc400000000ff */
[----:B------:R-:W-:Y:S02]  /*18400*/  F2FP.F16.F32.PACK_AB R154, R137, R154 ;  /* 0x0000009a899a723e */ /* 0x000fe400000000ff */
[----:B------:R-:W-:Y:S01]  /*18410*/  F2FP.F16.F32.PACK_AB R141, R91, R12 ;  /* 0x0000000c5b8d723e */ /* 0x000fe200000000ff */
[----:B------:R-:W-:Y:S01]  /*18420*/  IMAD.MOV.U32 R12, RZ, RZ, R3 ;  /* 0x000000ffff0c7224 */ /* 0x000fe200078e0003 */
        /* <DEDUP_REMOVED lines=23> */
.L_x_2884:
[----:B------:R-:W-:Y:S05]  /*185a0*/  BSYNC B0 ;  /* 0x0000000000007941 */ /* 0x000fea0003800000 */
.L_x_2883:
        /* <DEDUP_REMOVED lines=67> */
.L_x_2898:
[----:B------:R-:W-:Y:S02]  /*189e0*/  LEA R12, R161, R18, 0x3 ;  /* 0x00000012a10c7211 */ /* 0x000fe400078e18ff */
[----:B------:R-:W-:-:S04]  /*189f0*/  SHF.L.U32 R5, R168, 0x1f, RZ ;  /* 0x0000001fa8057819 */ /* 0x000fc800000006ff */
[----:B------:R0:W1:Y:S01]  /*18a00*/  SYNCS.PHASECHK.TRANS64.TRYWAIT P1, [R12+URZ+0x2a850], R5 ;  /* 0x02a850050c0075a7 */ /* 0x000062000802017f */
[----:B------:R-:W-:Y:S05]  /*18a10*/  @!P0 BRA `(.L_x_2899) ;  /* 0x0000000000048947 */ /* 0x000fea0003800000 */
[----:B------:R-:W-:Y:S01]  /*18a20*/  BPT.TRAP 0x1 ;  /* 0x000000040000795c */ /* 0x000fe20000300000 */
.L_x_2899:
        /* <DEDUP_REMOVED lines=9> */
.L_x_2901:
[----:B------:R-:W-:Y:S05]  /*18ac0*/  BSYNC B0 ;  /* 0x0000000000007941 */ /* 0x000fea0003800000 */
.L_x_2900:
[----:B------:R-:W-:Y:S01]  /*18ad0*/  IMAD.MOV.U32 R8, RZ, RZ, R0 ;  /* 0x000000ffff087224 */ /* 0x000fe200078e0000 */
[----:B------:R-:W-:Y:S01]  /*18ae0*/  MOV R9, 0x40000040 ;  /* 0x4000004000097802 */ /* 0x000fe20000000f00 */
[----:B------:R-:W-:Y:S01]  /*18af0*/  WARPGROUP.ARRIVE ;  /* 0x00000000000079c5 */ /* 0x000fe20000000000 */
[----:B01----:R-:W-:Y:S01]  /*18b00*/  SHFL.BFLY PT, R5, R6, 0x2, 0x1f ;  /* 0x0c401f0006057f89 */ /* 0x003fe200000e0000 */
[----:B------:R-:W-:Y:S01]  /*18b10*/  IMAD.MOV.U32 R88, RZ, RZ, -0x800000 ;  /* 0xff800000ff587424 */ /* 0x000fe200078e00ff */
        /* <DEDUP_REMOVED lines=39> */
[----:B------:R-:W-:-:S03]  /*18d90*/  MOV R6, RZ ;  /* 0x000000ff00067202 */ /* 0x000fc60000000f00 */
[----:B------:R-:W1:Y:S01]  /*18da0*/  SHFL.BFLY PT, R9, R8, 0x1, 0x1f ;  /* 0x0c201f0008097f89 */ /* 0x000e6200000e0000 */
[----:B0-----:R-:W-:Y:S01]  /*18db0*/  FADD.FTZ R11, R0, R5 ;  /* 0x00000005000b7221 */ /* 0x001fe20000010000 */
[----:B------:R-:W-:Y:S02]  /*18dc0*/  IMAD.MOV.U32 R5, RZ, RZ, RZ ;  /* 0x000000ffff057224 */ /* 0x000fe400078e00ff */
[----:B------:R-:W-:Y:S02]  /*18dd0*/  IMAD.MOV.U32 R0, RZ, RZ, -0x800000 ;  /* 0xff800000ff007424 */ /* 0x000fe400078e00ff */
[----:B-1----:R-:W-:Y:S01]  /*18de0*/  FADD.FTZ R13, R8, R9 ;  /* 0x00000009080d7221 */ /* 0x002fe20000010000 */
[----:B------:R-:W-:-:S04]  /*18df0*/  FSETP.NE.FTZ.AND P1, PT, R11, RZ, PT ;  /* 0x000000ff0b00720b */ /* 0x000fc80003f35000 */
        /* <DEDUP_REMOVED lines=17> */
.L_x_2903:
[----:B------:R-:W-:Y:S01]  /*18f10*/  IADD3 R3, R12, 0x2a860, RZ ;  /* 0x0002a8600c037810 */ /* 0x000fe20007ffe0ff */
[----:B------:R-:W-:Y:S02]  /*18f20*/  VIADD R161, R161, 0x1 ;  /* 0x00000001a1a17836 */ /* 0x000fe40000000000 */
[-C--:B------:R-:W-:Y:S01]  /*18f30*/  FMUL.FTZ R89, R32, R5.reuse ;  /* 0x0000000520597220 */ /* 0x080fe20000410000 */
[-C--:B------:R-:W-:Y:S01]  /*18f40*/  FMUL.FTZ R92, R33, R5.reuse ;  /* 0x00000005215c7220 */ /* 0x080fe20000410000 */
[----:B------:R-:W-:Y:S01]  /*18f50*/  PRMT R3, R178, 0x654, R3 ;  /* 0x00000654b2037816 */ /* 0x000fe20000000003 */
[-C--:B------:R-:W-:Y:S01]  /*18f60*/  FMUL.FTZ R32, R64, R5.reuse ;  /* 0x0000000540207220 */ /* 0x080fe20000410000 */
[----:B------:R-:W-:Y:S01]  /*18f70*/  ISETP.NE.AND P0, PT, R161, 0x2, PT ;  /* 0x00000002a100780c */ /* 0x000fe20003f05270 */
[-C--:B0-----:R-:W-:Y:S01]  /*18f80*/  FMUL.FTZ R94, R34, R6.reuse ;  /* 0x00000006225e7220 */ /* 0x081fe20000410000 */
        /* <DEDUP_REMOVED lines=8> */
[----:B0-----:R-:W-:Y:S01]  /*19010*/  SEL R3, RZ, 0x1, P0 ;  /* 0x00000001ff037807 */ /* 0x001fe20000000000 */
        /* <DEDUP_REMOVED lines=56> */
[----:B------:R-:W-:-:S07]  /*193a0*/  SEL R161, R161, RZ, P0 ;  /* 0x000000ffa1a17207 */ /* 0x000fce0000000000 */
.L_x_2804:
[----:B------:R-:W0:Y:S08]  /*193b0*/  S2UR UR4, SR_CgaCtaId ;  /* 0x00000000000479c3 */ /* 0x000e300000008800 */
[----:B------:R-:W-:Y:S01]  /*193c0*/  BAR.SYNC.DEFER_BLOCKING 0x5, 0x180 ;  /* 0x0146000000007b1d */ /* 0x000fe20000010000 */
[----:B------:R-:W-:-:S05]  /*193d0*/  MOV R3, 0x400 ;  /* 0x0000040000037802 */ /* 0x000fca0000000f00 */
[----:B------:R-:W-:Y:S01]  /*193e0*/  BSSY B0, `(.L_x_2904) ;  /* 0x00001f1000007945 */ /* 0x000fe20003800000 */
[----:B0-----:R-:W-:-:S04]  /*193f0*/  MOV R178, UR4 ;  /* 0x0000000400b27c02 */ /* 0x001fc80008000f00 */
[----:B------:R-:W-:-:S05]  /*19400*/  LEA R18, R178, R3, 0x18 ;  /* 0x00000003b2127211 */ /* 0x000fca00078ec0ff */
        /* <DEDUP_REMOVED lines=20> */
[C---:B------:R-:W-:Y:S01]  /*19550*/  IADD3 R79, P4, R8.reuse, 0x60, RZ ;  /* 0x00000060084f7810 */ /* 0x040fe20007f9e0ff */
[----:B------:R-:W-:Y:S01]  /*19560*/  IMAD.X R7, RZ, RZ, R9, P5 ;  /* 0x000000ffff077224 */ /* 0x000fe200028e0609 */
[----:B------:R-:W-:-:S02]  /*19570*/  IADD3 R101, P3, R8, 0x4000, RZ ;  /* 0x0000400008657810 */ /* 0x000fc40007f7e0ff */
[C---:B------:R-:W-:Y:S02]  /*19580*/  IADD3 R103, P2, R8.reuse, 0x4020, RZ ;  /* 0x0000402008677810 */ /* 0x040fe40007f5e0ff */
[C---:B------:R-:W-:Y:S02]  /*19590*/  IADD3 R105, P1, R8.reuse, 0x4040, RZ ;  /* 0x0000404008697810 */ /* 0x040fe40007f3e0ff */
[----:B------:R-:W-:Y:S01]  /*195a0*/  IADD3 R107, P0, R8, 0x4060, RZ ;  /* 0x00004060086b7810 */ /* 0x000fe20007f1e0ff */
[--C-:B----4-:R-:W-:Y:S01]  /*195b0*/  IMAD.X R29, RZ, RZ, R9.reuse, P2 ;  /* 0x000000ffff1d7224 */ /* 0x110fe200010e0609 */
[----:B------:R-:W-:Y:S02]  /*195c0*/  LOP3.LUT R4, R71, 0x380, RZ, 0xc0, !PT ;  /* 0x0000038047047812 */ /* 0x000fe400078ec0ff */
[----:B------:R-:W-:Y:S01]  /*195d0*/  LOP3.LUT R6, R75, 0x380, RZ, 0xc0, !PT ;  /* 0x000003804b067812 */ /* 0x000fe200078ec0ff */
[--C-:B------:R-:W-:Y:S01]  /*195e0*/  IMAD.X R21, RZ, RZ, R9.reuse, P0 ;  /* 0x000000ffff157224 */ /* 0x100fe200000e0609 */
[----:B------:R-:W-:Y:S01]  /*195f0*/  LOP3.LUT R8, R15, R8, RZ, 0x3c, !PT ;  /* 0x000000080f087212 */ /* 0x000fe200078e3cff */
[----:B------:R-:W-:Y:S01]  /*19600*/  IMAD.X R15, RZ, RZ, R9, P3 ;  /* 0x000000ffff0f7224 */ /* 0x000fe200018e0609 */
[----:B------:R-:W-:-:S02]  /*19610*/  SHF.R.U64 R4, R4, 0x3, RZ ;  /* 0x0000000304047819 */ /* 0x000fc400000012ff */
[----:B------:R-:W-:Y:S02]  /*19620*/  SHF.R.U64 R6, R6, 0x3, RZ ;  /* 0x0000000306067819 */ /* 0x000fe400000012ff */
[----:B------:R-:W-:Y:S02]  /*19630*/  MOV R78, R8 ;  /* 0x00000008004e7202 */ /* 0x000fe40000000f00 */
[----:B------:R-:W-:Y:S02]  /*19640*/  LOP3.LUT R12, R79, 0x380, RZ, 0xc0, !PT ;  /* 0x000003804f0c7812 */ /* 0x000fe400078ec0ff */
[----:B------:R-:W-:Y:S02]  /*19650*/  LOP3.LUT R14, R101, 0x380, RZ, 0xc0, !PT ;  /* 0x00000380650e7812 */ /* 0x000fe400078ec0ff */
[----:B------:R-:W-:Y:S02]  /*19660*/  F2FP.F16.F32.PACK_AB R8, R20, R11 ;  /* 0x0000000b1408723e */ /* 0x000fe400000000ff */
[----:B------:R-:W-:-:S02]  /*19670*/  IADD3.X R13, RZ, R9, RZ, P4, !PT ;  /* 0x00000009ff0d7210 */ /* 0x000fc400027fe4ff */
[----:B------:R-:W-:Y:S02]  /*19680*/  IADD3.X R31, RZ, R9, RZ, P1, !PT ;  /* 0x00000009ff1f7210 */ /* 0x000fe40000ffe4ff */
[----:B------:R-:W-:Y:S02]  /*19690*/  LOP3.LUT R20, R103, 0x380, RZ, 0xc0, !PT ;  /* 0x0000038067147812 */ /* 0x000fe400078ec0ff */
[----:B-1----:R-:W-:Y:S02]  /*196a0*/  LOP3.LUT R24, R105, 0x380, RZ, 0xc0, !PT ;  /* 0x0000038069187812 */ /* 0x002fe400078ec0ff */
[----:B------:R-:W-:Y:S02]  /*196b0*/  LOP3.LUT R4, R4, R71, RZ, 0x3c, !PT ;  /* 0x0000004704047212 */ /* 0x000fe400078e3cff */
[----:B------:R-:W-:Y:S02]  /*196c0*/  LOP3.LUT R6, R6, R75, RZ, 0x3c, !PT ;  /* 0x0000004b06067212 */ /* 0x000fe400078e3cff */
[----:B------:R-:W-:-:S02]  /*196d0*/  F2FP.F16.F32.PACK_AB R9, R28, R99 ;  /* 0x000000631c09723e */ /* 0x000fc400000000ff */
[----:B------:R-:W-:Y:S01]  /*196e0*/  F2FP.F16.F32.PACK_AB R11, R97, R30 ;  /* 0x0000001e610b723e */ /* 0x000fe200000000ff */
[----:B------:R-:W-:Y:S01]  /*196f0*/  BAR.SYNC.DEFER_BLOCKING 0x1, 0x100 ;  /* 0x0044000000007b1d */ /* 0x000fe20000010000 */
[----:B------:R-:W-:Y:S02]  /*19700*/  SHF.R.U64 R12, R12, 0x3, RZ ;  /* 0x000000030c0c7819 */ /* 0x000fe400000012ff */
[----:B------:R-:W-:Y:S02]  /*19710*/  SHF.R.U64 R14, R14, 0x3, RZ ;  /* 0x000000030e0e7819 */ /* 0x000fe400000012ff */
[----:B------:R-:W-:Y:S02]  /*19720*/  LOP3.LUT R70, R107, 0x380, RZ, 0xc0, !PT ;  /* 0x000003806b467812 */ /* 0x000fe400078ec0ff */
[----:B------:R-:W-:Y:S02]  /*19730*/  SHF.R.U64 R20, R20, 0x3, RZ ;  /* 0x0000000314147819 */ /* 0x000fe400000012ff */
[----:B------:R-:W-:-:S02]  /*19740*/  SHF.R.U64 R24, R24, 0x3, RZ ;  /* 0x0000000318187819 */ /* 0x000fc400000012ff */
[----:B------:R-:W-:Y:S02]  /*19750*/  MOV R75, R4 ;  /* 0x00000004004b7202 */ /* 0x000fe40000000f00 */
[----:B------:R-:W-:Y:S02]  /*19760*/  MOV R74, R6 ;  /* 0x00000006004a7202 */ /* 0x000fe40000000f00 */
[----:B------:R-:W-:Y:S02]  /*19770*/  F2FP.F16.F32.PACK_AB R4, R92, R89 ;  /* 0x000000595c04723e */ /* 0x000fe400000000ff */
[----:B------:R-:W-:Y:S02]  /*19780*/  F2FP.F16.F32.PACK_AB R5, R95, R94 ;  /* 0x0000005e5f05723e */ /* 0x000fe400000000ff */
[----:B------:R-:W-:Y:S02]  /*19790*/  F2FP.F16.F32.PACK_AB R6, R90, R33 ;  /* 0x000000215a06723e */ /* 0x000fe400000000ff */
[----:B------:R-:W-:-:S02]  /*197a0*/  F2FP.F16.F32.PACK_AB R7, R96, R93 ;  /* 0x0000005d6007723e */ /* 0x000fc400000000ff */
[----:B------:R-:W-:Y:S01]  /*197b0*/  LOP3.LUT R12, R12, R79, RZ, 0x3c, !PT ;  /* 0x0000004f0c0c7212 */ /* 0x000fe200078e3cff */
[----:B------:R1:W-:Y:S01]  /*197c0*/  STSM.16.M88.4 [R78], R8 ;  /* 0x000000084e007844 */ /* 0x0003e20000000200 */
[----:B------:R-:W-:Y:S02]  /*197d0*/  LOP3.LUT R14, R14, R101, RZ, 0x3c, !PT ;  /* 0x000000650e0e7212 */ /* 0x000fe400078e3cff */
[----:B------:R-:W-:Y:S01]  /*197e0*/  SHF.R.U64 R70, R70, 0x3, RZ ;  /* 0x0000000346467819 */ /* 0x000fe200000012ff */
[----:B------:R-:W-:Y:S01]  /*197f0*/  STSM.16.M88.4 [R75], R4 ;  /* 0x000000044b007844 */ /* 0x000fe20000000200 */
[----:B------:R-:W-:Y:S02]  /*19800*/  LOP3.LUT R28, R20, R103, RZ, 0x3c, !PT ;  /* 0x00000067141c7212 */ /* 0x000fe400078e3cff */
[----:B------:R-:W-:Y:S02]  /*19810*/  LOP3.LUT R30, R24, R105, RZ, 0x3c, !PT ;  /* 0x00000069181e7212 */ /* 0x000fe400078e3cff */
[----:B------:R-:W-:-:S02]  /*19820*/  LOP3.LUT R20, R70, R107, RZ, 0x3c, !PT ;  /* 0x0000006b46147212 */ /* 0x000fc400078e3cff */
[----:B------:R-:W-:Y:S02]  /*19830*/  MOV R72, R12 ;  /* 0x0000000c00487202 */ /* 0x000fe40000000f00 */
[----:B------:R-:W-:Y:S02]  /*19840*/  MOV R24, R14 ;  /* 0x0000000e00187202 */ /* 0x000fe40000000f00 */
[----:B------:R-:W-:Y:S02]  /*19850*/  MOV R71, R28 ;  /* 0x0000001c00477202 */ /* 0x000fe40000000f00 */
[----:B-1----:R-:W-:Y:S02]  /*19860*/  F2FP.F16.F32.PACK_AB R8, R41, R40 ;  /* 0x000000282908723e */ /* 0x002fe400000000ff */
[----:B------:R-:W-:Y:S02]  /*19870*/  F2FP.F16.F32.PACK_AB R9, R43, R64 ;  /* 0x000000402b09723e */ /* 0x000fe400000000ff */
[----:B------:R-:W-:-:S02]  /*19880*/  F2FP.F16.F32.PACK_AB R10, R45, R44 ;  /* 0x0000002c2d0a723e */ /* 0x000fc400000000ff */
[----:B------:R-:W-:Y:S02]  /*19890*/  F2FP.F16.F32.PACK_AB R11, R47, R34 ;  /* 0x000000222f0b723e */ /* 0x000fe400000000ff */
[----:B------:R-:W-:Y:S02]  /*198a0*/  MOV R70, R30 ;  /* 0x0000001e00467202 */ /* 0x000fe40000000f00 */
[----:B------:R-:W-:Y:S01]  /*198b0*/  F2FP.F16.F32.PACK_AB R12, R49, R48 ;  /* 0x00000030310c723e */ /* 0x000fe200000000ff */
[----:B------:R1:W-:Y:S01]  /*198c0*/  STSM.16.M88.4 [R74], R8 ;  /* 0x000000084a007844 */ /* 0x0003e20000000200 */
        /* <DEDUP_REMOVED lines=8> */
[----:B------:R-:W-:Y:S02]  /*19950*/  ISETP.NE.U32.AND P0, PT, RZ, UR4, PT ;  /* 0x00000004ff007c0c */ /* 0x000fe4000bf05070 */
[----:B-1----:R-:W-:Y:S01]  /*19960*/  IADD3 R8, P1, R194, UR4, RZ ;  /* 0x00000004c2087c10 */ /* 0x002fe2000ff3e0ff */
[----:B------:R1:W-:Y:S01]  /*19970*/  STSM.16.M88.4 [R24], R28 ;  /* 0x0000001c18007844 */ /* 0x0003e20000000200 */
[----:B------:R-:W-:-:S02]  /*19980*/  F2FP.F16.F32.PACK_AB R33, R67, R66 ;  /* 0x000000424321723e */ /* 0x000fc400000000ff */
[----:B------:R-:W-:Y:S02]  /*19990*/  F2FP.F16.F32.PACK_AB R34, R69, R68 ;  /* 0x000000444522723e */ /* 0x000fe400000000ff */
[----:B------:R-:W-:Y:S01]  /*199a0*/  MOV R21, R20 ;  /* 0x0000001400157202 */ /* 0x000fe20000000f00 */
[----:B------:R-:W-:Y:S01]  /*199b0*/  IMAD.MOV.U32 R20, RZ, RZ, RZ ;  /* 0x000000ffff147224 */ /* 0x000fe200078e00ff */
[----:B------:R-:W-:Y:S01]  /*199c0*/  F2FP.F16.F32.PACK_AB R4, R81, R80 ;  /* 0x000000505104723e */ /* 0x000fe200000000ff */
[----:B------:R-:W-:Y:S01]  /*199d0*/  STSM.16.M88.4 [R71], R32 ;  /* 0x0000002047007844 */ /* 0x000fe20000000200 */
[----:B------:R-:W-:Y:S02]  /*199e0*/  F2FP.F16.F32.PACK_AB R5, R83, R82 ;  /* 0x000000525305723e */ /* 0x000fe400000000ff */
[----:B------:R-:W-:Y:S01]  /*199f0*/  F2FP.F16.F32.PACK_AB R6, R85, R84 ;  /* 0x000000545506723e */ /* 0x000fe200000000ff */
[----:B------:R-:W-:Y:S01]  /*19a00*/  STSM.16.M88.4 [R70], R36 ;  /* 0x0000002446007844 */ /* 0x000fe20000000200 */
[----:B------:R-:W-:-:S02]  /*19a10*/  F2FP.F16.F32.PACK_AB R7, R87, R86 ;  /* 0x000000565707723e */ /* 0x000fc400000000ff */
[----:B------:R-:W-:Y:S01]  /*19a20*/  ISETP.NE.AND.EX P0, PT, RZ, UR5, PT, P0 ;  /* 0x00000005ff007c0c */ /* 0x000fe2000bf05300 */
[----:B-1----:R-:W1:Y:S01]  /*19a30*/  LDC R24, c[0x0][0xbe8] ;  /* 0x0002fa00ff187b82 */ /* 0x002e620000000800 */
[----:B------:R-:W-:Y:S01]  /*19a40*/  IADD3.X R9, R195, UR5, RZ, P1, !PT ;  /* 0x00000005c3097c10 */ /* 0x000fe20008ffe4ff */
[----:B------:R-:W-:Y:S01]  /*19a50*/  ULDC.64 UR4, c[0x0][0xc08] ;  /* 0x0003020000047ab9 */ /* 0x000fe20000000a00 */
[----:B------:R2:W-:Y:S05]  /*19a60*/  STSM.16.M88.4 [R21], R4 ;  /* 0x0000000415007844 */ /* 0x0005ea0000000200 */
[----:B------:R-:W-:Y:S01]  /*19a70*/  BAR.SYNC.DEFER_BLOCKING 0x1, 0x100 ;  /* 0x0044000000007b1d */ /* 0x000fe20000010000 */
[----:B------:R-:W-:-:S04]  /*19a80*/  ISETP.NE.U32.AND P2, PT, RZ, UR4, PT ;  /* 0x00000004ff007c0c */ /* 0x000fc8000bf45070 */
[----:B------:R-:W-:-:S13]  /*19a90*/  ISETP.NE.AND.EX P2, PT, RZ, UR5, PT, P2 ;  /* 0x00000005ff007c0c */ /* 0x000fda000bf45320 */
[----:B------:R-:W-:Y:S01]  /*19aa0*/  @P2 IADD3 R194, P3, R194, UR4, RZ ;  /* 0x00000004c2c22c10 */ /* 0x000fe2000ff7e0ff */
[----:B------:R-:W-:Y:S02]  /*19ab0*/  ULDC UR4, c[0x0][0xa88] ;  /* 0x0002a20000047ab9 */ /* 0x000fe40000000800 */
[----:B--2---:R-:W-:Y:S02]  /*19ac0*/  MOV R7, UR4 ;  /* 0x0000000400077c02 */ /* 0x004fe40008000f00 */
[----:B------:R-:W-:Y:S01]  /*19ad0*/  @P2 IADD3.X R195, R195, UR5, RZ, P3, !PT ;  /* 0x00000005c3c32c10 */ /* 0x000fe20009ffe4ff */
        /* <DEDUP_REMOVED lines=10> */
.L_x_2906:
[----:B------:R-:W-:Y:S01]  /*19b80*/  SHF.R.S32.HI R52, RZ, 0x1f, R193 ;  /* 0x0000001fff347819 */ /* 0x000fe200000114c1 */
[--C-:B------:R-:W-:Y:S01]  /*19b90*/  IMAD.IADD R15, R190, 0x1, R185.reuse ;  /* 0x00000001be0f7824 */ /* 0x100fe200078e02b9 */
[----:B------:R-:W-:Y:S01]  /*19ba0*/  ULDC.64 UR4, c[0x0][0xb90] ;  /* 0x0002e40000047ab9 */ /* 0x000fe20000000a00 */
[----:B-----5:R-:W-:Y:S01]  /*19bb0*/  SHF.R.S32.HI R21, RZ, 0x1f, R20 ;  /* 0x0000001fff157819 */ /* 0x020fe20000011414 */
[----:B------:R-:W-:Y:S01]  /*19bc0*/  IMAD.IADD R14, R224, 0x1, R185 ;  /* 0x00000001e00e7824 */ /* 0x000fe200078e02b9 */
[----:B------:R-:W-:Y:S01]  /*19bd0*/  SEL R200, R200, RZ, !P0 ;  /* 0x000000ffc8c87207 */ /* 0x000fe20004000000 */
[----:B------:R-:W-:Y:S01]  /*19be0*/  IMAD R4, R52, UR4, RZ ;  /* 0x0000000434047c24 */ /* 0x000fe2000f8e02ff */
[----:B------:R-:W-:Y:S01]  /*19bf0*/  MOV R9, R15 ;  /* 0x0000000f00097202 */ /* 0x000fe20000000f00 */
[----:B-1----:R-:W-:Y:S01]  /*19c00*/  @P1 IMAD.HI.U32 R6, R15, R10, RZ ;  /* 0x0000000a0f061227 */ /* 0x002fe200078e00ff */
[----:B------:R-:W-:-:S03]  /*19c10*/  SEL R53, R196, RZ, !P0 ;  /* 0x000000ffc4357207 */ /* 0x000fc60004000000 */
[C---:B------:R-:W-:Y:S01]  /*19c20*/  IMAD R13, R193.reuse, UR5, R4 ;  /* 0x00000005c10d7c24 */ /* 0x040fe2000f8e0204 */
[----:B---3--:R-:W-:Y:S01]  /*19c30*/  @P1 SHF.R.U32.HI R9, RZ, R11, R6 ;  /* 0x0000000bff091219 */ /* 0x008fe20000011606 */
[----:B------:R-:W-:Y:S01]  /*19c40*/  IMAD.WIDE.U32 R4, R193, UR4, R20 ;  /* 0x00000004c1047c25 */ /* 0x000fe2000f8e0014 */
[----:B------:R-:W-:-:S03]  /*19c50*/  ULDC.64 UR4, c[0x0][0xb98] ;  /* 0x0002e60000047ab9 */ /* 0x000fc60000000a00 */
[----:B------:R-:W-:Y:S01]  /*19c60*/  IMAD.IADD R5, R5, 0x1, R13 ;  /* 0x0000000105057824 */ /* 0x000fe200078e020d */
[----:B------:R-:W-:Y:S01]  /*19c70*/  IADD3 R13, -R9, RZ, RZ ;  /* 0x000000ff090d7210 */ /* 0x000fe20007ffe1ff */
[----:B------:R-:W-:Y:S02]  /*19c80*/  IMAD R11, R199, 0x40, R188 ;  /* 0x00000040c70b7824 */ /* 0x000fe400078e02bc */
[----:B------:R-:W-:Y:S02]  /*19c90*/  IMAD R6, R200, UR4, RZ ;  /* 0x00000004c8067c24 */ /* 0x000fe4000f8e02ff */
[----:B------:R-:W-:-:S04]  /*19ca0*/  IMAD.WIDE R2, R11, 0x2, R2 ;  /* 0x000000020b027825 */ /* 0x000fc800078e0202 */
        /* <DEDUP_REMOVED lines=8> */
[----:B------:R-:W-:Y:S01]  /*19d30*/  SHF.R.S32.HI R6, RZ, 0x1f, R11 ;  /* 0x0000001fff067819 */ /* 0x000fe2000001140b */
[----:B------:R-:W-:Y:S01]  /*19d40*/  IMAD R55, R7, R24, RZ ;  /* 0x0000001807377224 */ /* 0x000fe200078e02ff */
[----:B------:R-:W-:-:S02]  /*19d50*/  IADD3.X R5, R13, R5, R8, P2, !PT ;  /* 0x000000050d057210 */ /* 0x000fc400017fe408 */
[----:B------:R-:W-:Y:S01]  /*19d60*/  IADD3 R9, P3, R2, 0x2000, RZ ;  /* 0x0000200002097810 */ /* 0x000fe20007f7e0ff */
[----:B------:R-:W-:Y:S01]  /*19d70*/  IMAD R6, R6, UR4, RZ ;  /* 0x0000000406067c24 */ /* 0x000fe2000f8e02ff */
[----:B------:R-:W-:Y:S01]  /*19d80*/  IADD3 R29, P2, R2, 0x3000, RZ ;  /* 0x00003000021d7810 */ /* 0x000fe20007f5e0ff */
[----:B------:R-:W-:Y:S01]  /*19d90*/  IMAD.WIDE.U32 R4, R11, UR4, R4 ;  /* 0x000000040b047c25 */ /* 0x000fe2000f8e0004 */
[----:B------:R-:W-:Y:S02]  /*19da0*/  LOP3.LUT R12, R9, 0x380, RZ, 0xc0, !PT ;  /* 0x00000380090c7812 */ /* 0x000fe400078ec0ff */
[----:B------:R-:W-:Y:S01]  /*19db0*/  LOP3.LUT R28, R29, 0x380, RZ, 0xc0, !PT ;  /* 0x000003801d1c7812 */ /* 0x000fe200078ec0ff */
[----:B------:R-:W-:Y:S01]  /*19dc0*/  IMAD R13, R11, UR5, R6 ;  /* 0x000000050b0d7c24 */ /* 0x000fe2000f8e0206 */
[----:B------:R-:W-:Y:S01]  /*19dd0*/  ULDC.64 UR4, c[0x0][0xb50] ;  /* 0x0002d40000047ab9 */ /* 0x000fe20000000a00 */
[----:B------:R-:W-:Y:S02]  /*19de0*/  SHF.R.U64 R12, R12, 0x3, RZ ;  /* 0x000000030c0c7819 */ /* 0x000fe400000012ff */
[----:B------:R-:W-:Y:S01]  /*19df0*/  IMAD.IADD R5, R5, 0x1, R13 ;  /* 0x0000000105057824 */ /* 0x000fe200078e020d */
[----:B------:R-:W-:Y:S01]  /*19e00*/  LEA R6, P4, R4, UR4, 0x2 ;  /* 0x0000000404067c11 */ /* 0x000fe2000f8810ff */
[----:B------:R-:W-:Y:S01]  /*19e10*/  IMAD.X R13, RZ, RZ, R3, P3 ;  /* 0x000000ffff0d7224 */ /* 0x000fe200018e0603 */
[----:B------:R-:W-:-:S02]  /*19e20*/  IADD3 R15, P0, R2, 0x1000, RZ ;  /* 0x00001000020f7810 */ /* 0x000fc40007f1e0ff */
[----:B------:R-:W-:Y:S01]  /*19e30*/  LEA.HI.X R10, R4, UR5, R5, 0x2, P4 ;  /* 0x00000005040a7c11 */ /* 0x000fe2000a0f1405 */
[----:B------:R-:W-:Y:S01]  /*19e40*/  SHFL.IDX PT, R48, R6, RZ, 0x1c1f ;  /* 0x001c1fff06307589 */ /* 0x000fe200000e0000 */
[----:B------:R-:W-:Y:S01]  /*19e50*/  LOP3.LUT R12, R12, R9, RZ, 0x3c, !PT ;  /* 0x000000090c0c7212 */ /* 0x000fe200078e3cff */
[----:B------:R-:W-:Y:S01]  /*19e60*/  VIADD R4, R14, 0x8 ;  /* 0x000000080e047836 */ /* 0x000fe20000000000 */
[----:B------:R-:W-:Y:S01]  /*19e70*/  SHF.R.U64 R28, R28, 0x3, RZ ;  /* 0x000000031c1c7819 */ /* 0x000fe200000012ff */
[----:B------:R-:W1:Y:S01]  /*19e80*/  SHFL.IDX PT, R49, R10, RZ, 0x1c1f ;  /* 0x001c1fff0a317589 */ /* 0x000e6200000e0000 */
[----:B------:R-:W-:Y:S01]  /*19e90*/  IADD3.X R9, RZ, R3, RZ, P0, !PT ;  /* 0x00000003ff097210 */ /* 0x000fe200007fe4ff */
[----:B------:R-:W-:Y:S01]  /*19ea0*/  ULDC.64 UR4, c[0x0][0xaa0] ;  /* 0x0002a80000047ab9 */ /* 0x000fe20000000a00 */
[----:B------:R-:W-:Y:S01]  /*19eb0*/  LOP3.LUT P0, RZ, R214, 0x3, RZ, 0xc0, !PT ;  /* 0x00000003d6ff7812 */ /* 0x000fe2000780c0ff */
[----:B------:R-:W-:Y:S01]  /*19ec0*/  SHFL.IDX PT, R50, R6, 0x1, 0x1c1f ;  /* 0x003c1f0006327f89 */ /* 0x000fe200000e0000 */
[----:B------:R-:W-:-:S02]  /*19ed0*/  LOP3.LUT R28, R28, R29, RZ, 0x3c, !PT ;  /* 0x0000001d1c1c7212 */ /* 0x000fc400078e3cff */
[----:B------:R-:W-:Y:S01]  /*19ee0*/  IADD3.X R29, RZ, R3, RZ, P2, !PT ;  /* 0x00000003ff1d7210 */ /* 0x000fe200017fe4ff */
[----:B------:R-:W2:Y:S01]  /*19ef0*/  SHFL.IDX PT, R51, R10, 0x1, 0x1c1f ;  /* 0x003c1f000a337f89 */ /* 0x000ea200000e0000 */
[-C--:B------:R-:W-:Y:S02]  /*19f00*/  ISETP.GE.OR P2, PT, R14, R55.reuse, P0 ;  /* 0x000000370e00720c */ /* 0x080fe40000746670 */
[----:B------:R-:W-:Y:S02]  /*19f10*/  ISETP.GE.OR P0, PT, R4, R55, P0 ;  /* 0x000000370400720c */ /* 0x000fe40000706670 */
[C---:B------:R-:W-:Y:S02]  /*19f20*/  IADD3 R5, P3, R2.reuse, 0x7000, RZ ;  /* 0x0000700002057810 */ /* 0x040fe40007f7e0ff */
[C---:B------:R-:W-:Y:S02]  /*19f30*/  IADD3 R41, P4, R2.reuse, 0x6000, RZ ;  /* 0x0000600002297810 */ /* 0x040fe40007f9e0ff */
[----:B------:R-:W-:-:S02]  /*19f40*/  LOP3.LUT R7, R2, 0x380, RZ, 0xc0, !PT ;  /* 0x0000038002077812 */ /* 0x000fc400078ec0ff */
[----:B------:R-:W-:Y:S02]  /*19f50*/  LOP3.LUT R32, R33, 0x380, RZ, 0xc0, !PT ;  /* 0x0000038021207812 */ /* 0x000fe400078ec0ff */
[----:B------:R-:W-:Y:S01]  /*19f60*/  LOP3.LUT R36, R37, 0x380, RZ, 0xc0, !PT ;  /* 0x0000038025247812 */ /* 0x000fe200078ec0ff */
[----:B------:R-:W-:Y:S01]  /*19f70*/  IMAD R21, R21, UR4, RZ ;  /* 0x0000000415157c24 */ /* 0x000fe2000f8e02ff */
[----:B------:R-:W-:Y:S01]  /*19f80*/  LOP3.LUT R4, R5, 0x380, RZ, 0xc0, !PT ;  /* 0x0000038005047812 */ /* 0x000fe200078ec0ff */
[----:B-1----:R1:W-:Y:S01]  /*19f90*/  @!P2 ST.E desc[UR60][R48.64], R88 ;  /* 0x000000583000a985 */ /* 0x0023e2000c10193c */
[----:B------:R-:W-:Y:S01]  /*19fa0*/  LOP3.LUT R40, R41, 0x380, RZ, 0xc0, !PT ;  /* 0x0000038029287812 */ /* 0x000fe200078ec0ff */
[----:B------:R-:W-:Y:S01]  /*19fb0*/  IMAD.X R45, RZ, RZ, R3, P3 ;  /* 0x000000ffff2d7224 */ /* 0x000fe200018e0603 */
[----:B------:R-:W-:Y:S02]  /*19fc0*/  SHF.R.U64 R7, R7, 0x3, RZ ;  /* 0x0000000307077819 */ /* 0x000fe400000012ff */
[----:B------:R-:W-:-:S02]  /*19fd0*/  SHF.R.U64 R4, R4, 0x3, RZ ;  /* 0x0000000304047819 */ /* 0x000fc400000012ff */
[----:B------:R-:W-:Y:S01]  /*19fe0*/  SHF.R.U64 R32, R32, 0x3, RZ ;  /* 0x0000000320207819 */ /* 0x000fe200000012ff */
[----:B--2---:R2:W-:Y:S01]  /*19ff0*/  @!P0 ST.E desc[UR60][R50.64], R0 ;  /* 0x0000000032008985 */ /* 0x0045e2000c10193c */
[----:B------:R-:W-:Y:S02]  /*1a000*/  SHF.R.U64 R36, R36, 0x3, RZ ;  /* 0x0000000324247819 */ /* 0x000fe400000012ff */
[----:B------:R-:W-:Y:S01]  /*1a010*/  SHF.R.U64 R40, R40, 0x3, RZ ;  /* 0x0000000328287819 */ /* 0x000fe200000012ff */
[----:B-1----:R-:W1:Y:S01]  /*1a020*/  @P1 LDC R49, c[0x0][0xbec] ;  /* 0x0002fb00ff311b82 */ /* 0x002e620000000800 */
[----:B------:R-:W-:Y:S01]  /*1a030*/  LOP3.LUT R2, R7, R2, RZ, 0x3c, !PT ;  /* 0x0000000207027212 */ /* 0x000fe200078e3cff */
[----:B------:R-:W-:Y:S01]  /*1a040*/  IMAD R21, R20, UR5, R21 ;  /* 0x0000000514157c24 */ /* 0x000fe2000f8e0215 */
[----:B------:R-:W-:Y:S01]  /*1a050*/  LOP3.LUT R32, R32, R33, RZ, 0x3c, !PT ;  /* 0x0000002120207212 */ /* 0x000fe200078e3cff */
[--C-:B------:R-:W-:Y:S01]  /*1a060*/  IMAD.X R33, RZ, RZ, R3.reuse, P6 ;  /* 0x000000ffff217224 */ /* 0x100fe200030e0603 */
[----:B------:R-:W-:Y:S01]  /*1a070*/  LOP3.LUT R36, R36, R37, RZ, 0x3c, !PT ;  /* 0x0000002524247212 */ /* 0x000fe200078e3cff */
[----:B------:R-:W-:Y:S01]  /*1a080*/  IMAD.X R37, RZ, RZ, R3, P5 ;  /* 0x000000ffff257224 */ /* 0x000fe200028e0603 */
[----:B------:R-:W-:Y:S01]  /*1a090*/  LOP3.LUT R40, R40, R41, RZ, 0x3c, !PT ;  /* 0x0000002928287212 */ /* 0x000fe200078e3cff */
[----:B--2---:R-:W2:Y:S01]  /*1a0a0*/  @P1 LDC R51, c[0x0][0xbf0] ;  /* 0x0002fc00ff331b82 */ /* 0x004ea20000000800 */
[----:B------:R-:W-:Y:S01]  /*1a0b0*/  LOP3.LUT R44, R4, R5, RZ, 0x3c, !PT ;  /* 0x00000005042c7212 */ /* 0x000fe200078e3cff */
[----:B------:R-:W5:Y:S01]  /*1a0c0*/  LD.E.128 R28, desc[UR60][R28.64] ;  /* 0x0000003c1c1c7980 */ /* 0x000f62000c101d00 */
[----:B------:R-:W-:-:S02]  /*1a0d0*/  IADD3.X R41, RZ, R3, RZ, P4, !PT ;  /* 0x00000003ff297210 */ /* 0x000fc400027fe4ff */
[----:B------:R-:W-:Y:S01]  /*1a0e0*/  LEA R0, R192, R199, 0x5 ;  /* 0x000000c7c0007211 */ /* 0x000fe200078e28ff */
[----:B------:R3:W5:Y:S01]  /*1a0f0*/  LD.E.128 R4, desc[UR60][R2.64] ;  /* 0x0000003c02047980 */ /* 0x000762000c101d00 */
[----:B------:R-:W-:-:S03]  /*1a100*/  LOP3.LUT R8, R15, 0x380, RZ, 0xc0, !PT ;  /* 0x000003800f087812 */ /* 0x000fc600078ec0ff */
[----:B------:R-:W-:Y:S01]  /*1a110*/  IMAD.IADD R48, R185, 0x1, R0 ;  /* 0x00000001b9307824 */ /* 0x000fe200078e0200 */
[----:B------:R-:W-:Y:S01]  /*1a120*/  SHF.R.U64 R8, R8, 0x3, RZ ;  /* 0x0000000308087819 */ /* 0x000fe200000012ff */
[----:B------:R-:W5:Y:S03]  /*1a130*/  LD.E.128 R32, desc[UR60][R32.64] ;  /* 0x0000003c20207980 */ /* 0x000f66000c101d00 */
[----:B------:R-:W-:Y:S01]  /*1a140*/  LOP3.LUT R8, R8, R15, RZ, 0x3c, !PT ;  /* 0x0000000f08087212 */ /* 0x000fe200078e3cff */
[----:B---3--:R-:W-:Y:S01]  /*1a150*/  IMAD.WIDE.U32 R2, R20, UR4, RZ ;  /* 0x0000000414027c25 */ /* 0x008fe2000f8e00ff */
[----:B------:R-:W-:Y:S01]  /*1a160*/  ULDC.64 UR4, c[0x0][0xae8] ;  /* 0x0002ba0000047ab9 */ /* 0x000fe20000000a00 */
[----:B------:R-:W5:Y:S02]  /*1a170*/  LD.E.128 R12, desc[UR60][R12.64] ;  /* 0x0000003c0c0c7980 */ /* 0x000f64000c101d00 */
        /* <DEDUP_REMOVED lines=8> */
[----:B------:R-:W5:Y:S03]  /*1a200*/  LD.E.128 R40, desc[UR60][R40.64] ;  /* 0x0000003c28287980 */ /* 0x000f66000c101d00 */
[----:B------:R-:W-:Y:S01]  /*1a210*/  IMAD.IADD R3, R3, 0x1, R21 ;  /* 0x0000000103037824 */ /* 0x000fe200078e0215 */
[----:B------:R-:W-:Y:S01]  /*1a220*/  MOV R21, R48 ;  /* 0x0000003000157202 */ /* 0x000fe20000000f00 */
[----:B------:R-:W-:Y:S01]  /*1a230*/  IMAD R20, R200, UR4, RZ ;  /* 0x00000004c8147c24 */ /* 0x000fe2000f8e02ff */
[----:B--2---:R-:W-:Y:S01]  /*1a240*/  @P1 SHF.R.U32.HI R21, RZ, R51, R0 ;  /* 0x00000033ff151219 */ /* 0x004fe20000011600 */
[C---:B------:R-:W-:Y:S01]  /*1a250*/  IMAD.WIDE.U32 R2, R53.reuse, UR4, R2 ;  /* 0x0000000435027c25 */ /* 0x040fe2000f8e0002 */
[----:B------:R-:W5:Y:S02]  /*1a260*/  LD.E.128 R44, desc[UR60][R44.64] ;  /* 0x0000003c2c2c7980 */ /* 0x000f64000c101d00 */
[--C-:B------:R-:W-:Y:S01]  /*1a270*/  SHF.R.S32.HI R0, RZ, 0x1f, R21.reuse ;  /* 0x0000001fff007819 */ /* 0x100fe20000011415 */
[----:B------:R-:W-:Y:S01]  /*1a280*/  IMAD R49, R53, UR5, R20 ;  /* 0x0000000535317c24 */ /* 0x000fe2000f8e0214 */
[----:B------:R-:W-:Y:S01]  /*1a290*/  ULDC.64 UR4, c[0x0][0xae0] ;  /* 0x0002b80000047ab9 */ /* 0x000fe20000000a00 */
[----:B------:R-:W-:Y:S01]  /*1a2a0*/  IMAD.MOV R51, RZ, RZ, -R21 ;  /* 0x000000ffff337224 */ /* 0x000fe200078e0a15 */
[----:B------:R-:W-:Y:S01]  /*1a2b0*/  @!PT LDS RZ, [RZ] ;  /* 0x00000000fffff984 */ /* 0x000fe20000000800 */
[----:B------:R-:W-:Y:S01]  /*1a2c0*/  @!PT LDS RZ, [RZ] ;  /* 0x00000000fffff984 */ /* 0x000fe20000000800 */
[----:B------:R-:W-:Y:S01]  /*1a2d0*/  @!PT LDS RZ, [RZ] ;  /* 0x00000000fffff984 */ /* 0x000fe20000000800 */
[----:B------:R-:W-:Y:S01]  /*1a2e0*/  @!PT LDS RZ, [RZ] ;  /* 0x00000000fffff984 */ /* 0x000fe20000000800 */
[----:B------:R1:W-:Y:S06]  /*1a2f0*/  MEMBAR.ALL.CTA ;  /* 0x0000000000007992 */ /* 0x0003ec0000008000 */
[----:B-1----:R-:W1:Y:S01]  /*1a300*/  FENCE.VIEW.ASYNC.S ;  /* 0x00000000000073c6 */ /* 0x002e620000000000 */
[----:B------:R-:W-:-:S02]  /*1a310*/  IMAD.IADD R3, R3, 0x1, R49 ;  /* 0x0000000103037824 */ /* 0x000fc400078e0231 */
[----:B------:R-:W-:Y:S02]  /*1a320*/  IMAD R0, R0, UR4, RZ ;  /* 0x0000000400007c24 */ /* 0x000fe4000f8e02ff */
[----:B------:R-:W-:Y:S02]  /*1a330*/  IMAD R49, R24, R51, R48 ;  /* 0x0000003318317224 */ /* 0x000fe400078e0230 */
[----:B------:R-:W-:Y:S01]  /*1a340*/  IMAD R51, R21, UR5, R0 ;  /* 0x0000000515337c24 */ /* 0x000fe2000f8e0200 */
[----:B------:R-:W-:Y:S01]  /*1a350*/  IADD3 R50, R199, R185, RZ ;  /* 0x000000b9c7327210 */ /* 0x000fe20007ffe0ff */
[----:B------:R-:W-:Y:S01]  /*1a360*/  IMAD.WIDE.U32 R2, R21, UR4, R2 ;  /* 0x0000000415027c25 */ /* 0x000fe2000f8e0002 */
[----:B------:R-:W-:Y:S01]  /*1a370*/  SHF.R.S32.HI R0, RZ, 0x1f, R49 ;  /* 0x0000001fff007819 */ /* 0x000fe20000011431 */
[----:B------:R-:W-:Y:S02]  /*1a380*/  ULDC.64 UR4, c[0x0][0xad8] ;  /* 0x0002b60000047ab9 */ /* 0x000fe40000000a00 */
[----:B------:R-:W-:-:S02]  /*1a390*/  IMAD.IADD R3, R3, 0x1, R51 ;  /* 0x0000000103037824 */ /* 0x000fc400078e0233 */
[----:B------:R-:W-:Y:S02]  /*1a3a0*/  IMAD R20, R0, UR4, RZ ;  /* 0x0000000400147c24 */ /* 0x000fe4000f8e02ff */
[C---:B------:R-:W-:Y:S02]  /*1a3b0*/  VIADD R0, R50.reuse, 0x20 ;  /* 0x0000002032007836 */ /* 0x040fe40000000000 */
[C---:B------:R-:W-:Y:S02]  /*1a3c0*/  IMAD R21, R49.reuse, UR5, R20 ;  /* 0x0000000531157c24 */ /* 0x040fe4000f8e0214 */
[----:B------:R-:W-:Y:S01]  /*1a3d0*/  IMAD.WIDE.U32 R2, R49, UR4, R2 ;  /* 0x0000000431027c25 */ /* 0x000fe2000f8e0002 */
[-C--:B------:R-:W-:Y:S01]  /*1a3e0*/  ISETP.GE.AND P2, PT, R50, R55.reuse, PT ;  /* 0x000000373200720c */ /* 0x080fe20003f46270 */
[----:B------:R-:W-:Y:S01]  /*1a3f0*/  ULDC.64 UR4, c[0x0][0xa80] ;  /* 0x0002a00000047ab9 */ /* 0x000fe20000000a00 */
[----:B------:R-:W-:Y:S01]  /*1a400*/  ISETP.GE.AND P0, PT, R0, R55, PT ;  /* 0x000000370000720c */ /* 0x000fe20003f06270 */
[----:B------:R-:W-:Y:S01]  /*1a410*/  IMAD.IADD R3, R3, 0x1, R21 ;  /* 0x0000000103037824 */ /* 0x000fe200078e0215 */
[----:B------:R-:W-:-:S02]  /*1a420*/  IADD3 R0, R18, 0x2a820, RZ ;  /* 0x0002a82012007810 */ /* 0x000fc40007ffe0ff */
        /* <DEDUP_REMOVED lines=19> */
.L_x_2908:
[----:B------:R-:W-:Y:S05]  /*1a560*/  BSYNC B1 ;  /* 0x0000000000017941 */ /* 0x000fea0003800000 */
.L_x_2907:
        /* <DEDUP_REMOVED lines=13> */
.L_x_2910:
[----:B------:R-:W-:Y:S05]  /*1a640*/  BSYNC B1 ;  /* 0x0000000000017941 */ /* 0x000fea0003800000 */
.L_x_2909:
        /* <DEDUP_REMOVED lines=13> */
.L_x_2912:
[----:B------:R-:W-:Y:S05]  /*1a720*/  BSYNC B1 ;  /* 0x0000000000017941 */ /* 0x000fea0003800000 */
.L_x_2911:
[----:B0-----:R-:W-:Y:S01]  /*1a730*/  IADD3 R0, R50, 0x60, RZ ;  /* 0x0000006032007810 */ /* 0x001fe20007ffe0ff */
[----:B-12---:R-:W0:Y:S03]  /*1a740*/  SHFL.IDX PT, R48, R48, 0x3, 0x181f ;  /* 0x00781f0030307f89 */ /* 0x006e2600000e0000 */
        /* <DEDUP_REMOVED lines=14> */
.L_x_2905:
        /* <DEDUP_REMOVED lines=13> */
[----:B------:R-:W-:Y:S01]  /*1a900*/  IMAD.U32 R0, RZ, RZ, UR4 ;  /* 0x00000004ff007e24 */ /* 0x000fe2000f8e00ff */
[----:B------:R-:W-:-:S05]  /*1a910*/  @P1 IADD3.X R195, R195, UR5, RZ, P2, !PT ;  /* 0x00000005c3c31c10 */ /* 0x000fca00097fe4ff */
[----:B------:R3:W5:Y:S01]  /*1a920*/  @P1 LDG.E R0, desc[UR60][R194.64] ;  /* 0x0000003cc2001981 */ /* 0x000762000c1e1900 */
[----:B--2---:R-:W-:Y:S01]  /*1a930*/  ISETP.NE.AND P2, PT, R21, 0x1, PT ;  /* 0x000000011500780c */ /* 0x004fe20003f45270 */
[----:B------:R-:W2:-:S12]  /*1a940*/  S2R R4, SR_TID.X ;  /* 0x0000000000047919 */ /* 0x000e980000002100 */
[----:B------:R-:W0:Y:S08]  /*1a950*/  @P2 LDC R14, c[0x0][0xbec] ;  /* 0x0002fb00ff0e2b82 */ /* 0x000e300000000800 */
[----:B----4-:R-:W4:Y:S01]  /*1a960*/  @P2 LDC R29, c[0x0][0xbf0] ;  /* 0x0002fc00ff1d2b82 */ /* 0x010f220000000800 */
[----:B--2---:R-:W-:-:S04]  /*1a970*/  IADD3 R5, R4, -0x80, RZ ;  /* 0xffffff8004057810 */ /* 0x004fc80007ffe0ff */
[----:B------:R-:W-:Y:S01]  /*1a980*/  ISETP.GE.AND P3, PT, R5, 0x80, PT ;  /* 0x000000800500780c */ /* 0x000fe20003f66270 */
[----:B---3--:R-:W-:-:S12]  /*1a990*/  @P1 BRA `(.L_x_2914) ;  /* 0x0000000000101947 */ /* 0x008fd80003800000 */
[----:B------:R-:W-:Y:S05]  /*1a9a0*/  @!P0 BRA `(.L_x_2914) ;  /* 0x00000000000c8947 */ /* 0x000fea0003800000 */
[----:B------:R-:W2:Y:S04]  /*1a9b0*/  LDG.E R5, desc[UR60][R2.64] ;  /* 0x0000003c02057981 */ /* 0x000ea8000c1e1900 */
[----:B-----5:R-:W2:Y:S02]  /*1a9c0*/  LDG.E R0, desc[UR60][R2.64+0x4] ;  /* 0x0000043c02007981 */ /* 0x020ea4000c1e1900 */
[----:B--2---:R-:W-:-:S07]  /*1a9d0*/  IMAD.IADD R0, R0, 0x1, -R5 ;  /* 0x0000000100007824 */ /* 0x004fce00078e0a05 */
.L_x_2914:
        /* <DEDUP_REMOVED lines=18> */
[----:B------:R-:W2:Y:S01]  /*1ab00*/  @P0 LDC R4, c[0x0][0xbec] ;  /* 0x0002fb00ff040b82 */ /* 0x000ea20000000800 */
[----:B------:R-:W-:Y:S01]  /*1ab10*/  IMAD R7, R193, UR5, R8 ;  /* 0x00000005c1077c24 */ /* 0x000fe2000f8e0208 */
[----:B------:R-:W-:-:S03]  /*1ab20*/  ULDC.64 UR4, c[0x0][0xb98] ;  /* 0x0002e60000047ab9 */ /* 0x000fc60000000a00 */
[----:B------:R-:W-:-:S03]  /*1ab30*/  IMAD.IADD R3, R3, 0x1, R7 ;  /* 0x0000000103037824 */ /* 0x000fc600078e0207 */
[----:B------:R-:W3:Y:S01]  /*1ab40*/  @P0 LDC R15, c[0x0][0xbf0] ;  /* 0x0002fc00ff0f0b82 */ /* 0x000ee20000000800 */
[----:B------:R-:W-:-:S04]  /*1ab50*/  IMAD.WIDE.U32 R2, R13, UR4, R2 ;  /* 0x000000040d027c25 */ /* 0x000fc8000f8e0002 */
[----:B--2---:R-:W-:-:S05]  /*1ab60*/  @P0 IMAD.HI.U32 R4, R9, R4, RZ ;  /* 0x0000000409040227 */ /* 0x004fca00078e00ff */
[----:B---3--:R-:W-:Y:S01]  /*1ab70*/  @P0 SHF.R.U32.HI R5, RZ, R15, R4 ;  /* 0x0000000fff050219 */ /* 0x008fe20000011604 */
        /* <DEDUP_REMOVED lines=18> */
.L_x_2916:
[----:B------:R-:W-:Y:S05]  /*1aca0*/  BSYNC B1 ;  /* 0x0000000000017941 */ /* 0x000fea0003800000 */
.L_x_2915:
[----:B------:R-:W-:Y:S01]  /*1acb0*/  ULDC.64 UR4, c[0x0][0xaa0] ;  /* 0x0002a80000047ab9 */ /* 0x000fe20000000a00 */
[----:B--2---:R-:W-:Y:S01]  /*1acc0*/  LEA R4, R192, R199, 0x5 ;  /* 0x000000c7c0047211 */ /* 0x004fe200078e28ff */
[----:B------:R-:W-:Y:S01]  /*1acd0*/  IMAD R3, R11, UR4, RZ ;  /* 0x000000040b037c24 */ /* 0x000fe2000f8e02ff */
[----:B------:R-:W-:Y:S03]  /*1ace0*/  BSSY B1, `(.L_x_2917) ;  /* 0x0000036000017945 */ /* 0x000fe60003800000 */
[C---:B------:R-:W-:Y:S02]  /*1acf0*/  IMAD R5, R6.reuse, UR5, R3 ;  /* 0x0000000506057c24 */ /* 0x040fe4000f8e0203 */
[----:B------:R-:W-:Y:S01]  /*1ad00*/  IMAD.WIDE.U32 R2, R6, UR4, RZ ;  /* 0x0000000406027c25 */ /* 0x000fe2000f8e00ff */
[----:B------:R-:W-:-:S03]  /*1ad10*/  ULDC.64 UR4, c[0x0][0xae8] ;  /* 0x0002ba0000047ab9 */ /* 0x000fc60000000a00 */
[----:B------:R-:W-:Y:S02]  /*1ad20*/  IMAD.IADD R3, R3, 0x1, R5 ;  /* 0x0000000103037824 */ /* 0x000fe400078e0205 */
[----:B------:R-:W-:Y:S02]  /*1ad30*/  IMAD.IADD R9, R185, 0x1, R4 ;  /* 0x00000001b9097824 */ /* 0x000fe400078e0204 */
[----:B------:R-:W-:Y:S02]  /*1ad40*/  IMAD R6, R10, UR4, RZ ;  /* 0x000000040a067c24 */ /* 0x000fe4000f8e02ff */
[----:B0-----:R-:W-:Y:S01]  /*1ad50*/  @P2 IMAD.HI.U32 R4, R9, R14, RZ ;  /* 0x0000000e09042227 */ /* 0x001fe200078e00ff */
[----:B------:R-:W-:-:S03]  /*1ad60*/  MOV R5, R9 ;  /* 0x0000000900057202 */ /* 0x000fc60000000f00 */
[C---:B------:R-:W-:Y:S01]  /*1ad70*/  IMAD R7, R193.reuse, UR5, R6 ;  /* 0x00000005c1077c24 */ /* 0x040fe2000f8e0206 */
[----:B----4-:R-:W-:Y:S01]  /*1ad80*/  @P2 SHF.R.U32.HI R5, RZ, R29, R4 ;  /* 0x0000001dff052219 */ /* 0x010fe20000011604 */
        /* <DEDUP_REMOVED lines=8> */
[----:B------:R-:W-:Y:S01]  /*1ae10*/  IMAD.MOV R6, RZ, RZ, -R5 ;  /* 0x000000ffff067224 */ /* 0x000fe200078e0a05 */
[----:B------:R-:W-:Y:S01]  /*1ae20*/  IADD3 R3, R3, R7, RZ ;  /* 0x0000000703037210 */ /* 0x000fe20007ffe0ff */
        /* <DEDUP_REMOVED lines=33> */
.L_x_2918:
[----:B------:R-:W-:Y:S05]  /*1b040*/  BSYNC B1 ;  /* 0x0000000000017941 */ /* 0x000fea0003800000 */
.L_x_2917:
        /* <DEDUP_REMOVED lines=13> */
.L_x_2920:
[----:B------:R-:W-:Y:S05]  /*1b120*/  BSYNC B1 ;  /* 0x0000000000017941 */ /* 0x000fea0003800000 */
.L_x_2919:
        /* <DEDUP_REMOVED lines=13> */
.L_x_2922:
[----:B------:R-:W-:Y:S05]  /*1b200*/  BSYNC B1 ;  /* 0x0000000000017941 */ /* 0x000fea0003800000 */
.L_x_2921:
        /* <DEDUP_REMOVED lines=14> */
.L_x_2913:
[----:B------:R-:W-:Y:S05]  /*1b2f0*/  BSYNC B0 ;  /* 0x0000000000007941 */ /* 0x000fea0003800000 */
.L_x_2904:
[----:B------:R-:W-:Y:S02]  /*1b300*/  ULDC UR4, c[0x0][0xc3c] ;  /* 0x00030f0000047ab9 */ /* 0x000fe40000000800 */
[----:B-1----:R-:W-:-:S13]  /*1b310*/  ISETP.GE.AND P0, PT, R27, UR4, PT ;  /* 0x000000041b007c0c */ /* 0x002fda000bf06270 */
[----:B------:R-:W-:Y:S05]  /*1b320*/  @!P0 BRA `(.L_x_2923) ;  /* 0xfffffe5c00e88947 */ /* 0x000fea000383ffff */
[----:B------:R-:W-:Y:S05]  /*1b330*/  BRA `(.L_x_2687) ;  /* 0x0000006c00847947 */ /* 0x000fea0003800000 */
.L_x_2685:
        /* <DEDUP_REMOVED lines=16> */
.L_x_2924:
        /* <DEDUP_REMOVED lines=31> */
[----:B------:R-:W1:Y:S02]  /*1b630*/  SHFL.IDX PT, R6, R8, 0x1f, 0x1f ;  /* 0x03e01f0008067f89 */ /* 0x000e6400000e0000 */
[----:B-1----:R-:W-:-:S04]  /*1b640*/  IMAD R6, R6, UR5, RZ ;  /* 0x0000000506067c24 */ /* 0x002fc8000f8e02ff */
[----:B------:R-:W-:Y:S01]  /*1b650*/  IMAD.MOV.U32 R3, RZ, RZ, R6 ;  /* 0x000000ffff037224 */ /* 0x000fe200078e0006 */
[----:B0-----:R-:W-:-:S13]  /*1b660*/  ISETP.GT.AND P6, PT, R6, UR6, PT ;  /* 0x0000000606007c0c */ /* 0x001fda000bfc4270 */
[----:B------:R-:W-:Y:S05]  /*1b670*/  @P6 BRA `(.L_x_2926) ;  /* 0x0000000000986947 */ /* 0x000fea0003800000 */
[----:B------:R-:W0:Y:S01]  /*1b680*/  LDC R10, c[0x0][0xc3c] ;  /* 0x00030f00ff0a7b82 */ /* 0x000e220000000800 */
[----:B------:R-:W-:Y:S01]  /*1b690*/  MOV R6, R3 ;  /* 0x0000000300067202 */ /* 0x000fe20000000f00 */
[----:B------:R-:W-:Y:S01]  /*1b6a0*/  UMOV UR4, URZ ;  /* 0x0000003f00047c82 */ /* 0x000fe20008000000 */
[----:B------:R-:W-:Y:S01]  /*1b6b0*/  ULDC UR7, c[0x0][0xc3c] ;  /* 0x00030f0000077ab9 */ /* 0x000fe20000000800 */
[----:B------:R-:W-:-:S05]  /*1b6c0*/  ULDC UR5, c[0x0][0xc38] ;  /* 0x00030e0000057ab9 */ /* 0x000fca0000000800 */
.L_x_2930:
[----:B------:R-:W-:Y:S01]  /*1b6d0*/  UIADD3 UR4, UR4, 0x1f, URZ ;  /* 0x0000001f04047890 */ /* 0x000fe2000fffe03f */
[----:B------:R-:W-:-:S05]  /*1b6e0*/  IMAD.U32 R19, RZ, RZ, UR7 ;  /* 0x00000007ff137e24 */ /* 0x000fca000f8e00ff */
        /* <DEDUP_REMOVED lines=10> */
.L_x_2929:
[----:B------:R-:W-:Y:S05]  /*1b790*/  BSYNC B0 ;  /* 0x0000000000007941 */ /* 0x000fea0003800000 */
.L_x_2928:
        /* <DEDUP_REMOVED lines=20> */
.L_x_2926:
        /* <DEDUP_REMOVED lines=15> */
[----:B0-----:R-:W-:-:S06]  /*1b9d0*/  IADD3 R11, R10, 0xffffffe, RZ ;  /* 0x0ffffffe0a0b7810 */ /* 0x001fcc0007ffe0ff */
[----:B------:R0:W1:Y:S01]  /*1b9e0*/  F2I.FTZ.U32.TRUNC.NTZ R3, R11 ;  /* 0x0000000b00037305 */ /* 0x000062000021f000 */
[----:B------:R-:W-:Y:S05]  /*1b9f0*/  @!P0 BRA `(.L_x_2931) ;  /* 0x0000000000088947 */ /* 0x000fea0003800000 */
[----:B------:R-:W-:-:S05]  /*1ba00*/  VIADD R9, R15, 0xffffffff ;  /* 0xffffffff0f097836 */ /* 0x000fca0000000000 */
[----:B------:R2:W3:Y:S02]  /*1ba10*/  SHFL.IDX PT, R16, R8, R9, 0x1f ;  /* 0x00001f0908107589 */ /* 0x0004e400000e0000 */
.L_x_2931:
[----:B---3--:R-:W-:Y:S01]  /*1ba20*/  IMAD R16, R16, UR5, R13 ;  /* 0x0000000510107c24 */ /* 0x008fe2000f8e020d */
[----:B------:R-:W-:Y:S01]  /*1ba30*/  IABS R2, R6 ;  /* 0x0000000600027213 */ /* 0x000fe20000000000 */
[----:B01----:R-:W-:-:S03]  /*1ba40*/  IMAD.MOV R11, RZ, RZ, -R3 ;  /* 0x000000ffff0b7224 */ /* 0x003fc600078e0a03 */
[----:B--2---:R-:W-:Y:S01]  /*1ba50*/  IADD3 R9, -R16, UR6, RZ ;  /* 0x0000000610097c10 */ /* 0x004fe2000fffe1ff */
[----:B------:R-:W-:Y:S01]  /*1ba60*/  IMAD R11, R11, R12, RZ ;  /* 0x0000000c0b0b7224 */ /* 0x000fe200078e02ff */
[----:B------:R-:W-:Y:S01]  /*1ba70*/  IADD3 R10, RZ, -R2, RZ ;  /* 0x80000002ff0a7210 */ /* 0x000fe20007ffe0ff */
[----:B------:R-:W-:Y:S01]  /*1ba80*/  IMAD.MOV.U32 R2, RZ, RZ, RZ ;  /* 0x000000ffff027224 */ /* 0x000fe200078e00ff */
[----:B------:R-:W-:-:S03]  /*1ba90*/  IABS R8, R9 ;  /* 0x0000000900087213 */ /* 0x000fc60000000000 */
        /* <DEDUP_REMOVED lines=25> */
[----:B0-----:R-:W-:-:S06]  /*1bc30*/  IADD3 R3, R7, 0xffffffe, RZ ;  /* 0x0ffffffe07037810 */ /* 0x001fcc0007ffe0ff */
[----:B------:R-:W0:Y:S02]  /*1bc40*/  F2I.FTZ.U32.TRUNC.NTZ R3, R3 ;  /* 0x0000000300037305 */ /* 0x000e24000021f000 */
[----:B0-----:R-:W-:-:S05]  /*1bc50*/  IMAD.MOV R11, RZ, RZ, -R3 ;  /* 0x000000ffff0b7224 */ /* 0x001fca00078e0a03 */
[----:B------:R-:W-:Y:S02]  /*1bc60*/  MOV R9, R11 ;  /* 0x0000000b00097202 */ /* 0x000fe40000000f00 */
[----:B------:R-:W-:-:S03]  /*1bc70*/  IABS R11, R13 ;  /* 0x0000000d000b7213 */ /* 0x000fc60000000000 */
[----:B------:R-:W-:-:S04]  /*1bc80*/  IMAD R9, R9, R10, RZ ;  /* 0x0000000a09097224 */ /* 0x000fc800078e02ff */
[----:B------:R-:W-:-:S04]  /*1bc90*/  IMAD.HI.U32 R2, R3, R9, R2 ;  /* 0x0000000903027227 */ /* 0x000fc800078e0002 */
[----:B------:R-:W-:Y:S02]  /*1bca0*/  IMAD.MOV R3, RZ, RZ, -R6 ;  /* 0x000000ffff037224 */ /* 0x000fe400078e0a06 */
        /* <DEDUP_REMOVED lines=8> */
[----:B------:R-:W-:Y:S01]  /*1bd30*/  ISETP.GE.AND P2, PT, R3, RZ, PT ;  /* 0x000000ff0300720c */ /* 0x000fe20003f46270 */
[----:B------:R-:W-:-:S06]  /*1bd40*/  IMAD.IADD R3, R13, 0x1, R8 ;  /* 0x000000010d037824 */ /* 0x000fcc00078e0208 */
[----:B------:R-:W-:-:S06]  /*1bd50*/  @P0 VIADD R2, R2, 0x1 ;  /* 0x0000000102020836 */ /* 0x000fcc0000000000 */
[----:B------:R-:W-:Y:S02]  /*1bd60*/  @!P2 IADD3 R2, -R2, RZ, RZ ;  /* 0x000000ff0202a210 */ /* 0x000fe40007ffe1ff */
[----:B------:R-:W-:Y:S01]  /*1bd70*/  @!P1 LOP3.LUT R2, RZ, R18, RZ, 0x33, !PT ;  /* 0x00000012ff029212 */ /* 0x000fe200078e33ff */
[----:B------:R-:W-:-:S03]  /*1bd80*/  IMAD.MOV R18, RZ, RZ, -R18 ;  /* 0x000000ffff127224 */ /* 0x000fc600078e0a12 */
[----:B------:R-:W-:Y:S01]  /*1bd90*/  LOP3.LUT R17, RZ, R2, RZ, 0x33, !PT ;  /* 0x00000002ff117212 */ /* 0x000fe200078e33ff */
[----:B------:R-:W-:-:S03]  /*1bda0*/  IMAD R18, R2, R18, R3 ;  /* 0x0000001202127224 */ /* 0x000fc600078e0203 */
[----:B------:R-:W-:Y:S01]  /*1bdb0*/  IADD3 R17, R4, R17, RZ ;  /* 0x0000001104117210 */ /* 0x000fe20007ffe0ff */
[----:B------:R-:W-:Y:S06]  /*1bdc0*/  BRA `(.L_x_2932) ;  /* 0x00000000000c7947 */ /* 0x000fec0003800000 */
.L_x_2927:
[----:B------:R-:W-:Y:S01]  /*1bdd0*/  IMAD.MOV.U32 R17, RZ, RZ, RZ ;  /* 0x000000ffff117224 */ /* 0x000fe200078e00ff */
[----:B------:R-:W-:Y:S01]  /*1bde0*/  MOV R18, RZ ;  /* 0x000000ff00127202 */ /* 0x000fe20000000f00 */
[----:B------:R-:W-:-:S07]  /*1bdf0*/  IMAD.U32 R16, RZ, RZ, UR6 ;  /* 0x00000006ff107e24 */ /* 0x000fce000f8e00ff */
.L_x_2932:
[----:B------:R-:W-:-:S13]  /*1be00*/  ISETP.NE.AND P0, PT, R5, RZ, PT ;  /* 0x000000ff0500720c */ /* 0x000fda0003f05270 */
[----:B------:R-:W0:Y:S01]  /*1be10*/  @!P0 S2R R3, SR_CgaCtaId ;  /* 0x0000000000038919 */ /* 0x000e220000008800 */
[----:B------:R-:W-:-:S04]  /*1be20*/  @!P0 MOV R2, 0x400 ;  /* 0x0000040000028802 */ /* 0x000fc80000000f00 */
[----:B0-----:R-:W-:-:S05]  /*1be30*/  @!P0 LEA R2, R3, R2, 0x18 ;  /* 0x0000000203028211 */ /* 0x001fca00078ec0ff */
[----:B------:R0:W-:Y:S01]  /*1be40*/  @!P0 STS.128 [R2+0x2a8d0], R16 ;  /* 0x02a8d01002008388 */ /* 0x0001e20000000c00 */
[----:B------:R-:W-:Y:S06]  /*1be50*/  BAR.ARV 0x5, 0x180 ;  /* 0x0146000000007b1d */ /* 0x000fec0000002000 */
.L_x_2925:
[----:B------:R2:W-:Y:S01]  /*1be60*/  STL [R1+0x28], RZ ;  /* 0x000028ff01007387 */ /* 0x0005e20000100800 */
[----:B------:R-:W-:Y:S01]  /*1be70*/  ULDC UR4, c[0x0][0xc3c] ;  /* 0x00030f0000047ab9 */ /* 0x000fe20000000800 */
[----:B------:R-:W-:Y:S01]  /*1be80*/  IMAD.MOV.U32 R29, RZ, RZ, 0x1 ;  /* 0x00000001ff1d7424 */ /* 0x000fe200078e00ff */
[----:B-1----:R-:W-:Y:S01]  /*1be90*/  ISETP.GE.AND P0, PT, R19, UR4, PT ;  /* 0x0000000413007c0c */ /* 0x002fe2000bf06270 */
[----:B------:R-:W-:-:S12]  /*1bea0*/  IMAD.MOV.U32 R28, RZ, RZ, RZ ;  /* 0x000000ffff1c7224 */ /* 0x000fd800078e00ff */
[----:B--2---:R-:W-:Y:S05]  /*1beb0*/  @P0 BRA `(.L_x_2933) ;  /* 0x0000005c00c00947 */ /* 0x004fea0003800000 */
[----:B0-----:R-:W2:Y:S01]  /*1bec0*/  LDL R2, [R1+0x40] ;  /* 0x0000400001027983 */ /* 0x001ea20000100800 */
[----:B------:R-:W0:Y:S01]  /*1bed0*/  S2UR UR5, SR_CgaCtaId ;  /* 0x00000000000579c3 */ /* 0x000e220000008800 */
[----:B------:R-:W-:Y:S01]  /*1bee0*/  LOP3.LUT R4, R0, 0x7f, RZ, 0xc0, !PT ;  /* 0x0000007f00047812 */ /* 0x000fe200078ec0ff */
[----:B------:R-:W-:Y:S01]  /*1bef0*/  BSSY B8, `(.L_x_2933) ;  /* 0x00005ec000087945 */ /* 0x000fe20003800000 */
[----:B------:R1:W-:Y:S01]  /*1bf00*/  STL [R1+0x28], RZ ;  /* 0x000028ff01007387 */ /* 0x0003e20000100800 */
[----:B------:R-:W-:Y:S01]  /*1bf10*/  MOV R29, 0x1 ;  /* 0x00000001001d7802 */ /* 0x000fe20000000f00 */
[----:B------:R-:W-:Y:S01]  /*1bf20*/  IMAD.MOV.U32 R28, RZ, RZ, RZ ;  /* 0x000000ffff1c7224 */ /* 0x000fe200078e00ff */
[----:B------:R-:W-:Y:S01]  /*1bf30*/  MOV R31, 0x1 ;  /* 0x00000001001f7802 */ /* 0x000fe20000000f00 */
[----:B------:R-:W-:Y:S01]  /*1bf40*/  IMAD.SHL.U32 R36, R4, 0x8, RZ ;  /* 0x0000000804247824 */ /* 0x000fe200078e00ff */
[----:B------:R-:W-:Y:S01]  /*1bf50*/  ULDC.64 UR36, c[0x0][0x198] ;  /* 0x0000660000247ab9 */ /* 0x000fe20000000a00 */
[----:B------:R-:W-:Y:S01]  /*1bf60*/  IMAD.MOV.U32 R26, RZ, RZ, RZ ;  /* 0x000000ffff1a7224 */ /* 0x000fe200078e00ff */
[----:B------:R-:W-:Y:S01]  /*1bf70*/  ULDC UR38, c[0x0][0xc] ;  /* 0x0000030000267ab9 */ /* 0x000fe20000000800 */
[----:B--2---:R-:W-:-:S02]  /*1bf80*/  R2UR UR4, R2 ;  /* 0x00000000020472ca */ /* 0x004fc400000e0000 */
[----:B------:R-:W-:-:S04]  /*1bf90*/  SHF.L.U32 R2, R0, 0x3, RZ ;  /* 0x0000000300027819 */ /* 0x000fc800000006ff */
        /* <DEDUP_REMOVED lines=14> */
.L_x_3034:
[----:B0-----:R-:W0:Y:S02]  /*1c080*/  LDC.64 R32, c[0x0][0xc88] ;  /* 0x00032200ff207b82 */ /* 0x001e240000000a00 */
[----:B0-----:R-:W-:-:S06]  /*1c090*/  IMAD.WIDE R32, R19, 0x4, R32 ;  /* 0x0000000413207825 */ /* 0x001fcc00078e0220 */
[----:B--2---:R-:W2:Y:S01]  /*1c0a0*/  LDG.E R32, desc[UR60][R32.64] ;  /* 0x0000003c20207981 */ /* 0x004ea2000c1e1900 */
[----:B------:R-:W-:Y:S05]  /*1c0b0*/  YIELD ;  /* 0x0000000000007946 */ /* 0x000fea0003800000 */
[----:B------:R-:W-:Y:S01]  /*1c0c0*/  ULDC.64 UR4, c[0x0][0xa28] ;  /* 0x00028a0000047ab9 */ /* 0x000fe20000000a00 */
[----:B------:R-:W-:Y:S01]  /*1c0d0*/  ULDC.64 UR8, c[0x0][0xa18] ;  /* 0x0002860000087ab9 */ /* 0x000fe20000000a00 */
[----:B------:R-:W-:Y:S01]  /*1c0e0*/  ISETP.NE.U32.AND P0, PT, RZ, UR4, PT ;  /* 0x00000004ff007c0c */ /* 0x000fe2000bf05070 */
[----:B------:R-:W-:Y:S01]  /*1c0f0*/  ULDC.64 UR6, c[0x0][0xa10] ;  /* 0x0002840000067ab9 */ /* 0x000fe20000000a00 */
[----:B------:R-:W-:-:S02]  /*1c100*/  MOV R11, RZ ;  /* 0x000000ff000b7202 */ /* 0x000fc40000000f00 */
[----:B------:R-:W-:Y:S02]  /*1c110*/  ISETP.NE.AND.EX P0, PT, RZ, UR5, PT, P0 ;  /* 0x00000005ff007c0c */ /* 0x000fe4000bf05300 */
[----:B------:R-:W-:-:S04]  /*1c120*/  ISETP.NE.U32.AND P2, PT, RZ, UR8, PT ;  /* 0x00000008ff007c0c */ /* 0x000fc8000bf45070 */
[----:B------:R-:W-:Y:S01]  /*1c130*/  ISETP.NE.AND.EX P2, PT, RZ, UR9, PT, P2 ;  /* 0x00000009ff007c0c */ /* 0x000fe2000bf45320 */
[----:B------:R-:W-:Y:S01]  /*1c140*/  IMAD.MOV.U32 R35, RZ, RZ, RZ ;  /* 0x000000ffff237224 */ /* 0x000fe200078e00ff */
[----:B--2---:R-:W-:-:S05]  /*1c150*/  SHF.R.S32.HI R0, RZ, 0x1f, R32 ;  /* 0x0000001fff007819 */ /* 0x004fca0000011420 */
[C---:B------:R-:W-:Y:S01]  /*1c160*/  @P0 LEA R2, P1, R32.reuse, UR4, 0x2 ;  /* 0x0000000420020c11 */ /* 0x040fe2000f8210ff */
[C---:B------:R-:W-:Y:S01]  /*1c170*/  IMAD.SHL.U32 R24, R32.reuse, 0x4, RZ ;  /* 0x0000000420187824 */ /* 0x040fe200078e00ff */
[C-C-:B------:R-:W-:Y:S01]  /*1c180*/  SHF.L.U64.HI R25, R32.reuse, 0x2, R0.reuse ;  /* 0x0000000220197819 */ /* 0x140fe20000010200 */
[----:B------:R0:W-:Y:S01]  /*1c190*/  STL [R1+0x1c], R0 ;  /* 0x00001c0001007387 */ /* 0x0001e20000100800 */
[----:B------:R-:W-:Y:S01]  /*1c1a0*/  @P0 LEA.HI.X R3, R32, UR5, R0, 0x2, P1 ;  /* 0x0000000520030c11 */ /* 0x000fe200088f1400 */
[----:B------:R-:W-:-:S04]  /*1c1b0*/  ULDC.64 UR4, c[0x0][0xa00] ;  /* 0x0002800000047ab9 */ /* 0x000fc80000000a00 */
        /* <DEDUP_REMOVED lines=26> */
[----:B------:R-:W-:Y:S01]  /*1c360*/  IMAD.U32 R7, RZ, RZ, UR4 ;  /* 0x00000004ff077e24 */ /* 0x000fe2000f8e00ff */
[----:B---3--:R0:W-:Y:S01]  /*1c370*/  STL [R1+0x14], R8 ;  /* 0x0000140801007387 */ /* 0x0081e20000100800 */
[----:B------:R-:W-:-:S03]  /*1c380*/  IMAD.MOV.U32 R10, RZ, RZ, R8 ;  /* 0x000000ffff0a7224 */ /* 0x000fc600078e0008 */
[----:B--2---:R0:W-:Y:S01]  /*1c390*/  STL [R1+0x4], R11 ;  /* 0x0000040b01007387 */ /* 0x0041e20000100800 */
[----:B------:R-:W-:Y:S05]  /*1c3a0*/  @P2 BRA `(.L_x_2934) ;  /* 0x0000000000142947 */ /* 0x000fea0003800000 */
[----:B------:R-:W-:Y:S05]  /*1c3b0*/  @!P0 BRA `(.L_x_2934) ;  /* 0x0000000000108947 */ /* 0x000fea0003800000 */
[----:B------:R-:W2:Y:S04]  /*1c3c0*/  LDG.E R9, desc[UR60][R2.64] ;  /* 0x0000003c02097981 */ /* 0x000ea8000c1e1900 */
[----:B0-----:R-:W2:Y:S02]  /*1c3d0*/  LDG.E R8, desc[UR60][R2.64+0x4] ;  /* 0x0000043c02087981 */ /* 0x001ea4000c1e1900 */
[----:B--2---:R-:W-:-:S05]  /*1c3e0*/  IMAD.IADD R10, R8, 0x1, -R9 ;  /* 0x00000001080a7824 */ /* 0x004fca00078e0a09 */
[----:B------:R1:W-:Y:S02]  /*1c3f0*/  STL [R1+0x14], R10 ;  /* 0x0000140a01007387 */ /* 0x0003e40000100800 */
.L_x_2934:
[----:B------:R-:W-:Y:S01]  /*1c400*/  ULDC.64 UR4, c[0x0][0xa20] ;  /* 0x0002880000047ab9 */ /* 0x000fe20000000a00 */
[----:B------:R-:W-:Y:S02]  /*1c410*/  MOV R33, R32 ;  /* 0x0000002000217202 */ /* 0x000fe40000000f00 */
[----:B------:R-:W-:-:S04]  /*1c420*/  ISETP.NE.U32.AND P0, PT, RZ, UR4, PT ;  /* 0x00000004ff007c0c */ /* 0x000fc8000bf05070 */
[----:B------:R-:W-:-:S13]  /*1c430*/  ISETP.NE.AND.EX P0, PT, RZ, UR5, PT, P0 ;  /* 0x00000005ff007c0c */ /* 0x000fda000bf05300 */
[----:B------:R-:W-:Y:S05]  /*1c440*/  @!P0 BRA `(.L_x_2935) ;  /* 0x0000000000108947 */ /* 0x000fea0003800000 */
[----:B------:R-:W-:-:S04]  /*1c450*/  IADD3 R2, P0, R24, UR4, RZ ;  /* 0x0000000418027c10 */ /* 0x000fc8000ff1e0ff */
[----:B------:R-:W-:-:S05]  /*1c460*/  IADD3.X R3, R25, UR5, RZ, P0, !PT ;  /* 0x0000000519037c10 */ /* 0x000fca00087fe4ff */
[----:B------:R2:W5:Y:S01]  /*1c470*/  LDG.E R7, desc[UR60][R2.64] ;  /* 0x0000003c02077981 */ /* 0x000562000c1e1900 */
[----:B------:R-:W-:Y:S05]  /*1c480*/  BRA `(.L_x_2936) ;  /* 0x0000000000247947 */ /* 0x000fea0003800000 */
.L_x_2935:
[----:B------:R-:W-:Y:S02]  /*1c490*/  ULDC.64 UR4, c[0x0][0xa08] ;  /* 0x0002820000047ab9 */ /* 0x000fe40000000a00 */
[----:B------:R-:W-:-:S04]  /*1c4a0*/  ISETP.NE.U32.AND P0, PT, RZ, UR4, PT ;  /* 0x00000004ff007c0c */ /* 0x000fc8000bf05070 */
[----:B------:R-:W-:-:S13]  /*1c4b0*/  ISETP.NE.AND.EX P0, PT, RZ, UR5, PT, P0 ;  /* 0x00000005ff007c0c */ /* 0x000fda000bf05300 */
[----:B------:R-:W-:Y:S05]  /*1c4c0*/  @!P0 BRA `(.L_x_2936) ;  /* 0x0000000000148947 */ /* 0x000fea0003800000 */
[----:B------:R-:W2:Y:S02]  /*1c4d0*/  LDC.64 R2, c[0x0][0xa08] ;  /* 0x00028200ff027b82 */ /* 0x000ea40000000a00 */
[----:B--2---:R-:W-:-:S05]  /*1c4e0*/  IMAD.WIDE R2, R33, 0x4, R2 ;  /* 0x0000000421027825 */ /* 0x004fca00078e0202 */
[----:B------:R-:W2:Y:S04]  /*1c4f0*/  LDG.E R7, desc[UR60][R2.64] ;  /* 0x0000003c02077981 */ /* 0x000ea8000c1e1900 */
[----:B0-----:R-:W2:Y:S02]  /*1c500*/  LDG.E R8, desc[UR60][R2.64+0x4] ;  /* 0x0000043c02087981 */ /* 0x001ea4000c1e1900 */
[----:B--2---:R-:W-:-:S07]  /*1c510*/  IMAD.IADD R7, R8, 0x1, -R7 ;  /* 0x0000000108077824 */ /* 0x004fce00078e0a07 */
.L_x_2936:
[----:B--2---:R-:W2:Y:S01]  /*1c520*/  @P1 LDG.E R2, desc[UR60][R4.64] ;  /* 0x0000003c04021981 */ /* 0x004ea2000c1e1900 */
[----:B------:R-:W3:Y:S03]  /*1c530*/  LDC R3, c[0x0][0x448] ;  /* 0x00011200ff037b82 */ /* 0x000ee60000000800 */
[----:B------:R-:W2:Y:S01]  /*1c540*/  @P1 LDG.E R9, desc[UR60][R4.64+0x4] ;  /* 0x0000043c04091981 */ /* 0x000ea2000c1e1900 */
[----:B-----5:R-:W-:Y:S01]  /*1c550*/  IMAD.IADD R7, R7, 0x1, -R11 ;  /* 0x0000000107077824 */ /* 0x020fe200078e0a0b */
[----:B------:R-:W-:Y:S01]  /*1c560*/  BSSY B0, `(.L_x_2937) ;  /* 0x0000146000007945 */ /* 0x000fe20003800000 */
[----:B---3--:R-:W-:-:S13]  /*1c570*/  ISETP.NE.AND P0, PT, R3, 0x1, PT ;  /* 0x000000010300780c */ /* 0x008fda0003f05270 */
[----:B0-----:R-:W0:Y:S08]  /*1c580*/  @P0 LDC R8, c[0x0][0x44c] ;  /* 0x00011300ff080b82 */ /* 0x001e300000000800 */
[----:B------:R-:W3:Y:S01]  /*1c590*/  @P0 LDC R3, c[0x0][0x450] ;  /* 0x00011400ff030b82 */ /* 0x000ee20000000800 */
[----:B--2---:R-:W-:Y:S01]  /*1c5a0*/  @P1 IMAD.IADD R6, R9, 0x1, -R2 ;  /* 0x0000000109061824 */ /* 0x004fe200078e0a02 */
[----:B------:R-:W-:-:S05]  /*1c5b0*/  SHF.L.U32 R2, R17, 0x7, RZ ;  /* 0x0000000711027819 */ /* 0x000fca00000006ff */
[----:B------:R-:W-:-:S04]  /*1c5c0*/  VIADD R2, R2, 0x7f ;  /* 0x0000007f02027836 */ /* 0x000fc80000000000 */
[----:B0-----:R-:W-:-:S05]  /*1c5d0*/  @P0 IMAD.HI.U32 R8, R2, R8, RZ ;  /* 0x0000000802080227 */ /* 0x001fca00078e00ff */
[----:B---3--:R-:W-:Y:S02]  /*1c5e0*/  @P0 SHF.R.U32.HI R2, RZ, R3, R8 ;  /* 0x00000003ff020219 */ /* 0x008fe40000011608 */
[----:B------:R-:W-:-:S05]  /*1c5f0*/  IADD3 R8, R7, R6, RZ ;  /* 0x0000000607087210 */ /* 0x000fca0007ffe0ff */
[----:B------:R-:W-:Y:S01]  /*1c600*/  VIADD R3, R8, 0x5f ;  /* 0x0000005f08037836 */ /* 0x000fe20000000000 */
[----:B------:R0:W-:Y:S03]  /*1c610*/  STL [R1], R8 ;  /* 0x0000000801007387 */ /* 0x0001e60000100800 */
[----:B------:R-:W-:-:S05]  /*1c620*/  IMAD.HI R3, R3, 0x2aaaaaab, RZ ;  /* 0x2aaaaaab03037827 */ /* 0x000fca00078e02ff */
[----:B------:R-:W-:-:S04]  /*1c630*/  SHF.R.U32.HI R4, RZ, 0x1f, R3 ;  /* 0x0000001fff047819 */ /* 0x000fc80000011603 */
[----:B------:R-:W-:Y:S02]  /*1c640*/  LEA.HI.SX32 R5, R3, R4, 0x1c ;  /* 0x0000000403057211 */ /* 0x000fe400078fe2ff */
[----:B------:R-:W-:-:S05]  /*1c650*/  IADD3 R4, R8, 0x60, -R10 ;  /* 0x0000006008047810 */ /* 0x000fca0007ffe80a */
[----:B------:R-:W-:-:S04]  /*1c660*/  IMAD.IADD R2, R4, 0x1, R2 ;  /* 0x0000000104027824 */ /* 0x000fc800078e0202 */
[----:B------:R-:W-:-:S05]  /*1c670*/  IMAD.HI R2, R2, 0x2aaaaaab, RZ ;  /* 0x2aaaaaab02027827 */ /* 0x000fca00078e02ff */
[----:B------:R-:W-:-:S04]  /*1c680*/  SHF.R.U32.HI R3, RZ, 0x1f, R2 ;  /* 0x0000001fff037819 */ /* 0x000fc80000011602 */
[----:B------:R-:W-:-:S04]  /*1c690*/  LEA.HI.SX32 R2, R2, R3, 0x1c ;  /* 0x0000000302027211 */ /* 0x000fc800078fe2ff */
[----:B------:R-:W-:-:S05]  /*1c6a0*/  VIMNMX R2, R5, R2, PT ;  /* 0x0000000205027248 */ /* 0x000fca0003fe0100 */
[----:B------:R-:W-:Y:S01]  /*1c6b0*/  IMAD R3, R2, 0x60, -R7 ;  /* 0x0000006002037824 */ /* 0x000fe200078e0a07 */
[----:B------:R-:W-:-:S04]  /*1c6c0*/  IADD3 R7, -R7, RZ, RZ ;  /* 0x000000ff07077210 */ /* 0x000fc80007ffe1ff */
[----:B------:R-:W-:Y:S02]  /*1c6d0*/  VIMNMX R3, R3, R6, PT ;  /* 0x0000000603037248 */ /* 0x000fe40003fe0100 */
[----:B------:R-:W-:-:S04]  /*1c6e0*/  VIMNMX R2, RZ, R7, !PT ;  /* 0x00000007ff027248 */ /* 0x000fc80007fe0100 */
[----:B------:R-:W-:-:S13]  /*1c6f0*/  ISETP.GT.AND P0, PT, R3, R2, PT ;  /* 0x000000020300720c */ /* 0x000fda0003f04270 */
[----:B------:R-:W-:Y:S02]  /*1c700*/  @P0 VIADD R7, R3, 0x5f ;  /* 0x0000005f03070836 */ /* 0x000fe40000000000 */
[----:B------:R-:W-:-:S04]  /*1c710*/  IMAD.WIDE.U32 R2, R2, -0x55555555, RZ ;  /* 0xaaaaaaab02027825 */ /* 0x000fc800078e00ff */
[----:B------:R-:W-:Y:S01]  /*1c720*/  @P0 IMAD.HI R7, R7, 0x2aaaaaab, RZ ;  /* 0x2aaaaaab07070827 */ /* 0x000fe200078e02ff */
[----:B------:R-:W-:-:S04]  /*1c730*/  SHF.R.U32.HI R6, RZ, 0x6, R3 ;  /* 0x00000006ff067819 */ /* 0x000fc80000011603 */
[----:B------:R-:W-:Y:S01]  /*1c740*/  @P0 SHF.R.U32.HI R2, RZ, 0x1f, R7 ;  /* 0x0000001fff020819 */ /* 0x000fe20000011607 */
[----:B------:R-:W-:-:S03]  /*1c750*/  IMAD.MOV.U32 R3, RZ, RZ, R6 ;  /* 0x000000ffff037224 */ /* 0x000fc600078e0006 */
[----:B------:R-:W-:Y:S02]  /*1c760*/  @P0 LEA.HI.SX32 R3, R7, R2, 0x1c ;  /* 0x0000000207030211 */ /* 0x000fe400078fe2ff */
[----:B------:R-:W-:Y:S02]  /*1c770*/  PLOP3.LUT P0, PT, PT, PT, PT, 0x80, 0x0 ;  /* 0x000000000000781c */ /* 0x000fe40003f0f070 */
[----:B------:R-:W-:-:S13]  /*1c780*/  ISETP.GT.AND P2, PT, R3, R6, PT ;  /* 0x000000060300720c */ /* 0x000fda0003f44270 */
[----:B0-----:R-:W-:Y:S05]  /*1c790*/  @!P2 BRA `(.L_x_2938) ;  /* 0x000000100088a947 */ /* 0x001fea0003800000 */
[----:B------:R-:W-:Y:S01]  /*1c7a0*/  UMOV UR4, 0xffffffff ;  /* 0xffffffff00047882 */ /* 0x000fe20000000000 */
[----:B------:R-:W-:Y:S02]  /*1c7b0*/  SEL R2, R33, RZ, !P1 ;  /* 0x000000ff21027207 */ /* 0x000fe40004800000 */
[----:B------:R-:W-:Y:S05]  /*1c7c0*/  BRA.DIV UR4, `(.L_x_2939) ;  /* 0x0000006a04e87947 */ /* 0x000fea000b800000 */
[----:B------:R-:W0:Y:S02]  /*1c7d0*/  S2R R7, SR_TID.X ;  /* 0x0000000000077919 */ /* 0x000e240000002100 */
[----:B0-----:R-:W-:-:S04]  /*1c7e0*/  SHF.R.U32.HI R7, RZ, 0x5, R7 ;  /* 0x00000005ff077819 */ /* 0x001fc80000011607 */
[----:B------:R-:W-:-:S05]  /*1c7f0*/  LOP3.LUT R7, R7, 0x3, RZ, 0xc0, !PT ;  /* 0x0000000307077812 */ /* 0x000fca00078ec0ff */
[----:B------:R0:W2:Y:S02]  /*1c800*/  SHFL.IDX PT, R14, R7, RZ, 0x1f ;  /* 0x00001fff070e7589 */ /* 0x0000a400000e0000 */
.L_x_3102:
[----:B--2---:R-:W-:Y:S02]  /*1c810*/  ISETP.NE.AND P0, PT, R14, RZ, PT ;  /* 0x000000ff0e00720c */ /* 0x004fe40003f05270 */
[----:B------:R-:W-:-:S11]  /*1c820*/  PLOP3.LUT P6, PT, PT, PT, PT, 0x8, 0x0 ;  /* 0x000000000000781c */ /* 0x000fd60003fce170 */
[----:B------:R-:W-:Y:S05]  /*1c830*/  @P0 BRA `(.L_x_2940) ;  /* 0x00000000000c0947 */ /* 0x000fea0003800000 */
[----:B------:R-:W-:-:S03]  /*1c840*/  UMOV UR4, 0xffffffff ;  /* 0xffffffff00047882 */ /* 0x000fc60000000000 */
[----:B------:R-:W-:Y:S05]  /*1c850*/  BRA.DIV UR4, `(.L_x_2941) ;  /* 0x0000006a04f87947 */ /* 0x000fea000b800000 */
[----:B------:R-:W-:-:S13]  /*1c860*/  ELECT P6, URZ, PT ;  /* 0x00000000003f782f */ /* 0x000fda00038c0000 */
.L_x_2940:
        /* <DEDUP_REMOVED lines=9> */
.L_x_3105:
[----:B------:R-:W-:Y:S05]  /*1c900*/  BSYNC B1 ;  /* 0x0000000000017941 */ /* 0x000fea0003800000 */
.L_x_2942:
[----:B------:R-:W-:Y:S04]  /*1c910*/  BSSY B1, `(.L_x_2944) ;  /* 0x000007c000017945 */ /* 0x000fe80003800000 */
[----:B------:R-:W-:Y:S05]  /*1c920*/  @!P6 BRA `(.L_x_2945) ;  /* 0x0000000400e8e947 */ /* 0x000fea0003800000 */
[----:B------:R-:W-:Y:S01]  /*1c930*/  IMAD R11, R26, 0x8, R22 ;  /* 0x000000081a0b7824 */ /* 0x000fe200078e0216 */
[----:B-1----:R-:W-:Y:S01]  /*1c940*/  SHF.L.U32 R10, R31, 0x1f, RZ ;  /* 0x0000001f1f0a7819 */ /* 0x002fe200000006ff */
[----:B------:R-:W1:Y:S01]  /*1c950*/  S2R R8, SR_TID.X ;  /* 0x0000000000087919 */ /* 0x000e620000002100 */
[----:B------:R-:W-:Y:S02]  /*1c960*/  BSSY B2, `(.L_x_2946) ;  /* 0x0000005000027945 */ /* 0x000fe40003800000 */
[----:B------:R-:W2:Y:S01]  /*1c970*/  SYNCS.PHASECHK.TRANS64.TRYWAIT P0, [R11+URZ+0x2a8a0], R10 ;  /* 0x02a8a00a0b0075a7 */ /* 0x000ea2000800017f */
[----:B-1----:R-:W-:-:S04]  /*1c980*/  LOP3.LUT R8, R8, 0x7f, RZ, 0xc0, !PT ;  /* 0x0000007f08087812 */ /* 0x002fc800078ec0ff */
[----:B------:R-:W-:Y:S01]  /*1c990*/  ISETP.NE.AND P1, PT, R8, RZ, PT ;  /* 0x000000ff0800720c */ /* 0x000fe20003f25270 */
[----:B--2---:R-:W-:-:S12]  /*1c9a0*/  @!P0 BRA `(.L_x_2947) ;  /* 0x0000006800d88947 */ /* 0x004fd80003800000 */
.L_x_3106:
[----:B------:R-:W-:Y:S05]  /*1c9b0*/  BSYNC B2 ;  /* 0x0000000000027941 */ /* 0x000fea0003800000 */
.L_x_2946:
        /* <DEDUP_REMOVED lines=9> */
.L_x_2949:
[----:B------:R-:W-:Y:S05]  /*1ca50*/  BSYNC B2 ;  /* 0x0000000000027941 */ /* 0x000fea0003800000 */
.L_x_2948:
[----:B------:R-:W-:Y:S01]  /*1ca60*/  IMAD.MOV.U32 R14, RZ, RZ, RZ ;  /* 0x000000ffff0e7224 */ /* 0x000fe200078e00ff */
[----:B------:R-:W-:Y:S01]  /*1ca70*/  UIADD3 UR4, UP0, UR36, 0x570, URZ ;  /* 0x0000057024047890 */ /* 0x000fe2000ff1e03f */
[----:B------:R-:W-:Y:S01]  /*1ca80*/  IMAD R8, R3, 0x60, R0 ;  /* 0x0000006003087824 */ /* 0x000fe200078e0200 */
[----:B------:R-:W-:Y:S01]  /*1ca90*/  PLOP3.LUT P0, PT, PT, PT, PT, 0x80, 0x0 ;  /* 0x000000000000781c */ /* 0x000fe20003f0f070 */
[----:B------:R-:W-:Y:S01]  /*1caa0*/  IMAD R9, R26, 0x9000, R22 ;  /* 0x000090001a097824 */ /* 0x000fe200078e0216 */
[----:B------:R-:W-:Y:S01]  /*1cab0*/  R2UR UR10, R14 ;  /* 0x000000000e0a72ca */ /* 0x000fe200000e0000 */
[----:B------:R-:W-:Y:S01]  /*1cac0*/  VIADD R8, R8, 0xffffffa0 ;  /* 0xffffffa008087836 */ /* 0x000fe20000000000 */
[----:B0-----:R-:W-:Y:S01]  /*1cad0*/  IADD3 R7, R11, 0x2a890, RZ ;  /* 0x0002a8900b077810 */ /* 0x001fe20007ffe0ff */
[----:B------:R-:W-:Y:S01]  /*1cae0*/  VIADD R12, R9, 0x18400 ;  /* 0x00018400090c7836 */ /* 0x000fe20000000000 */
[----:B------:R-:W-:Y:S01]  /*1caf0*/  UIADD3.X UR5, URZ, UR37, URZ, UP0, !UPT ;  /* 0x000000253f057290 */ /* 0x000fe200087fe43f */
[----:B------:R-:W-:Y:S01]  /*1cb00*/  UMOV UR6, 0x0 ;  /* 0x0000000000067882 */ /* 0x000fe20000000000 */
[----:B------:R-:W-:-:S10]  /*1cb10*/  UMOV UR7, 0x12f00000 ;  /* 0x12f0000000077882 */ /* 0x000fd40000000000 */
.L_x_2950:
        /* <DEDUP_REMOVED lines=16> */
.L_x_2951:
        /* <DEDUP_REMOVED lines=15> */
.L_x_2952:
        /* <DEDUP_REMOVED lines=13> */
.L_x_3107:
[----:B------:R-:W-:Y:S05]  /*1cde0*/  BSYNC B2 ;  /* 0x0000000000027941 */ /* 0x000fea0003800000 */
.L_x_2953:
        /* <DEDUP_REMOVED lines=11> */
.L_x_2956:
[----:B------:R-:W-:Y:S05]  /*1cea0*/  BSYNC B2 ;  /* 0x0000000000027941 */ /* 0x000fea0003800000 */
.L_x_2955:
[----:B------:R-:W-:Y:S01]  /*1ceb0*/  R2UR UR10, R14 ;  /* 0x000000000e0a72ca */ /* 0x000fe200000e0000 */
[----:B------:R-:W-:Y:S01]  /*1cec0*/  IMAD R7, R26, 0x6000, R22 ;  /* 0x000060001a077824 */ /* 0x000fe200078e0216 */
[----:B------:R-:W-:Y:S01]  /*1ced0*/  R2UR UR6, R12 ;  /* 0x000000000c0672ca */ /* 0x000fe200000e0000 */
[----:B------:R-:W-:Y:S01]  /*1cee0*/  UIADD3 UR4, UP0, UR36, 0x670, URZ ;  /* 0x0000067024047890 */ /* 0x000fe2000ff1e03f */
[----:B------:R-:W-:Y:S01]  /*1cef0*/  R2UR UR7, R13 ;  /* 0x000000000d0772ca */ /* 0x000fe200000e0000 */
[----:B01----:R-:W-:Y:S01]  /*1cf00*/  VIADD R11, R11, 0x2a8b0 ;  /* 0x0002a8b00b0b7836 */ /* 0x003fe20000000000 */
[----:B------:R-:W-:Y:S01]  /*1cf10*/  PLOP3.LUT P0, PT, PT, PT, PT, 0x80, 0x0 ;  /* 0x000000000000781c */ /* 0x000fe20003f0f070 */
[----:B------:R-:W-:Y:S01]  /*1cf20*/  UIADD3.X UR5, URZ, UR37, URZ, UP0, !UPT ;  /* 0x000000253f057290 */ /* 0x000fe200087fe43f */
[----:B------:R-:W-:-:S11]  /*1cf30*/  IADD3 R9, R7, 0x400, RZ ;  /* 0x0000040007097810 */ /* 0x000fd60007ffe0ff */
.L_x_2957:
        /* <DEDUP_REMOVED lines=15> */
.L_x_2958:
        /* <DEDUP_REMOVED lines=9> */
[----:B--2---:R-:W-:Y:S05]  /*1d0c0*/  @P0 BRA.U.ANY `(.L_x_2958) ;  /* 0xfffffffd00d80947 */ /* 0x004fea000393ffff */
.L_x_2945:
[----:B------:R-:W-:Y:S05]  /*1d0d0*/  BSYNC B1 ;  /* 0x0000000000017941 */ /* 0x000fea0003800000 */
.L_x_2944:
        /* <DEDUP_REMOVED lines=9> */
.L_x_2974:
[----:B------:R-:W-:Y:S05]  /*1d170*/  YIELD ;  /* 0x0000000000007946 */ /* 0x000fea0003800000 */
[----:B------:R-:W-:Y:S04]  /*1d180*/  BSSY B1, `(.L_x_2959) ;  /* 0x000007b000017945 */ /* 0x000fe80003800000 */
[----:B------:R-:W-:Y:S05]  /*1d190*/  @!P6 BRA `(.L_x_2960) ;  /* 0x0000000400e4e947 */ /* 0x000fea0003800000 */
[----:B-1----:R-:W-:Y:S01]  /*1d1a0*/  IMAD R10, R26, 0x8, R22 ;  /* 0x000000081a0a7824 */ /* 0x002fe200078e0216 */
[----:B------:R-:W-:Y:S01]  /*1d1b0*/  SHF.L.U32 R9, R31, 0x1f, RZ ;  /* 0x0000001f1f097819 */ /* 0x000fe200000006ff */
[----:B------:R-:W1:Y:S01]  /*1d1c0*/  S2R R3, SR_TID.X ;  /* 0x0000000000037919 */ /* 0x000e620000002100 */
[----:B------:R-:W-:Y:S02]  /*1d1d0*/  BSSY B2, `(.L_x_2961) ;  /* 0x0000005000027945 */ /* 0x000fe40003800000 */
[----:B------:R-:W2:Y:S01]  /*1d1e0*/  SYNCS.PHASECHK.TRANS64.TRYWAIT P1, [R10+URZ+0x2a8a0], R9 ;  /* 0x02a8a0090a0075a7 */ /* 0x000ea2000802017f */
[----:B-1----:R-:W-:-:S04]  /*1d1f0*/  LOP3.LUT R3, R3, 0x7f, RZ, 0xc0, !PT ;  /* 0x0000007f03037812 */ /* 0x002fc800078ec0ff */
[----:B------:R-:W-:Y:S01]  /*1d200*/  ISETP.NE.AND P2, PT, R3, RZ, PT ;  /* 0x000000ff0300720c */ /* 0x000fe20003f45270 */
[----:B--2---:R-:W-:-:S12]  /*1d210*/  @!P1 BRA `(.L_x_2962) ;  /* 0x0000006000e49947 */ /* 0x004fd80003800000 */
.L_x_3108:
[----:B------:R-:W-:Y:S05]  /*1d220*/  BSYNC B2 ;  /* 0x0000000000027941 */ /* 0x000fea0003800000 */
.L_x_2961:
[----:B------:R-:W-:Y:S04]  /*1d230*/  BSSY B2, `(.L_x_2963) ;  /* 0x0000009000027945 */ /* 0x000fe80003800000 */
[----:B------:R-:W-:Y:S05]  /*1d240*/  @P2 BRA `(.L_x_2964) ;  /* 0x00000000001c2947 */ /* 0x000fea0003800000 */
[----:B0-----:R-:W0:Y:S01]  /*1d250*/  S2R R7, SR_TID.X ;  /* 0x0000000000077919 */ /* 0x001e220000002100 */
[----:B------:R-:W-:-:S04]  /*1d260*/  IMAD.MOV.U32 R3, RZ, RZ, 0x9000 ;  /* 0x00009000ff037424 */ /* 0x000fc800078e00ff */
[----:B------:R2:W-:Y:S01]  /*1d270*/  SYNCS.ARRIVE.TRANS64 RZ, [R10+URZ+0x2a890], R3 ;  /* 0x02a890030aff79a7 */ /* 0x0005e2000800003f */
[----:B0-----:R-:W-:-:S04]  /*1d280*/  LOP3.LUT R7, R7, 0x1f, RZ, 0xc0, !PT ;  /* 0x0000001f07077812 */ /* 0x001fc800078ec0ff */
[----:B------:R-:W-:-:S13]  /*1d290*/  ISETP.NE.AND P1, PT, R7, RZ, PT ;  /* 0x000000ff0700720c */ /* 0x000fda0003f25270 */
[----:B--2---:R-:W-:Y:S05]  /*1d2a0*/  @!P1 BRA `(.L_x_2964) ;  /* 0x0000000000049947 */ /* 0x004fea0003800000 */
[----:B------:R-:W-:Y:S01]  /*1d2b0*/  BPT.TRAP 0x1 ;  /* 0x000000040000795c */ /* 0x000fe20000300000 */
.L_x_2964:
[----:B------:R-:W-:Y:S05]  /*1d2c0*/  BSYNC B2 ;  /* 0x0000000000027941 */ /* 0x000fea0003800000 */
.L_x_2963:
[----:B------:R-:W-:Y:S01]  /*1d2d0*/  MOV R14, RZ ;  /* 0x000000ff000e7202 */ /* 0x000fe20000000f00 */
[----:B------:R-:W-:Y:S01]  /*1d2e0*/  IMAD R8, R26, 0x9000, R22 ;  /* 0x000090001a087824 */ /* 0x000fe200078e0216 */
[----:B------:R-:W-:Y:S01]  /*1d2f0*/  UIADD3 UR4, UP0, UR36, 0x570, URZ ;  /* 0x0000057024047890 */ /* 0x000fe2000ff1e03f */
        /* <DEDUP_REMOVED lines=8> */
.L_x_2965:
        /* <DEDUP_REMOVED lines=16> */
.L_x_2966:
        /* <DEDUP_REMOVED lines=15> */
.L_x_2967:
        /* <DEDUP_REMOVED lines=13> */
.L_x_3109:
[----:B------:R-:W-:Y:S05]  /*1d640*/  BSYNC B2 ;  /* 0x0000000000027941 */ /* 0x000fea0003800000 */
.L_x_2968:
[----:B------:R-:W-:Y:S01]  /*1d650*/  BSSY B2, `(.L_x_2970) ;  /* 0x000000b000027945 */ /* 0x000fe20003800000 */
[----:B------:R-:W-:Y:S01]  /*1d660*/  MOV R12, 0x0 ;  /* 0x00000000000c7802 */ /* 0x000fe20000000f00 */
[----:B------:R-:W-:Y:S02]  /*1d670*/  IMAD.MOV.U32 R13, RZ, RZ, 0x12f00000 ;  /* 0x12f00000ff0d7424 */ /* 0x000fe400078e00ff */
        /* <DEDUP_REMOVED lines=8> */
.L_x_2971:
[----:B------:R-:W-:Y:S05]  /*1d700*/  BSYNC B2 ;  /* 0x0000000000027941 */ /* 0x000fea0003800000 */
.L_x_2970:
        /* <DEDUP_REMOVED lines=9> */
.L_x_2972:
        /* <DEDUP_REMOVED lines=15> */
.L_x_2973:
        /* <DEDUP_REMOVED lines=10> */
.L_x_2960:
[----:B------:R-:W-:Y:S05]  /*1d930*/  BSYNC B1 ;  /* 0x0000000000017941 */ /* 0x000fea0003800000 */
.L_x_2959:
[C---:B------:R-:W-:Y:S01]  /*1d940*/  ISETP.GT.AND P2, PT, R11.reuse, R6, PT ;  /* 0x000000060b00720c */ /* 0x040fe20003f44270 */
[----:B------:R-:W-:Y:S01]  /*1d950*/  VIADD R11, R11, 0xffffffff ;  /* 0xffffffff0b0b7836 */ /* 0x000fe20000000000 */
[----:B------:R-:W-:-:S04]  /*1d960*/  IADD3 R26, R26, 0x1, RZ ;  /* 0x000000011a1a7810 */ /* 0x000fc80007ffe0ff */
[----:B------:R-:W-:-:S04]  /*1d970*/  ISETP.NE.AND P1, PT, R26, 0x2, PT ;  /* 0x000000021a00780c */ /* 0x000fc80003f25270 */
[----:B------:R-:W-:Y:S02]  /*1d980*/  SEL R3, RZ, 0x1, P1 ;  /* 0x00000001ff037807 */ /* 0x000fe40000800000 */
[----:B------:R-:W-:Y:S02]  /*1d990*/  SEL R26, R26, RZ, P1 ;  /* 0x000000ff1a1a7207 */ /* 0x000fe40000800000 */
[----:B------:R-:W-:Y:S01]  /*1d9a0*/  LOP3.LUT R31, R31, R3, RZ, 0x3c, !PT ;  /* 0x000000031f1f7212 */ /* 0x000fe200078e3cff */
[----:B------:R-:W-:Y:S06]  /*1d9b0*/  @P2 BRA `(.L_x_2974) ;  /* 0xfffffff400ec2947 */ /* 0x000fec000383ffff */
.L_x_2938:
[----:B------:R-:W-:Y:S05]  /*1d9c0*/  BSYNC B0 ;  /* 0x0000000000007941 */ /* 0x000fea0003800000 */
.L_x_2937:
[----:B------:R-:W2:Y:S01]  /*1d9d0*/  LDC R0, c[0x0][0x448] ;  /* 0x00011200ff007b82 */ /* 0x000ea20000000800 */
[----:B------:R-:W-:Y:S01]  /*1d9e0*/  LEA R3, R17, 0x7f, 0x7 ;  /* 0x0000007f11037811 */ /* 0x000fe200078e38ff */
[----:B------:R-:W-:Y:S05]  /*1d9f0*/  @!P0 WARPSYNC.ALL ;  /* 0x0000000000008948 */ /* 0x000fea0003800000 */
[----:B------:R-:W-:Y:S01]  /*1da00*/  BSSY B7, `(.L_x_2975) ;  /* 0x0000379000077945 */ /* 0x000fe20003800000 */
[----:B------:R-:W-:Y:S01]  /*1da10*/  @!P0 BAR.SYNC.DEFER_BLOCKING 0xc, 0x180 ;  /* 0x0306000000008b1d */ /* 0x000fe20000010000 */
[----:B--2---:R-:W-:-:S13]  /*1da20*/  ISETP.NE.AND P1, PT, R0, 0x1, PT ;  /* 0x000000010000780c */ /* 0x004fda0003f25270 */
[----:B------:R-:W0:Y:S08]  /*1da30*/  @P1 LDC R2, c[0x0][0x44c] ;  /* 0x00011300ff021b82 */ /* 0x000e300000000800 */
[----:B------:R-:W2:Y:S01]  /*1da40*/  @P1 LDC R0, c[0x0][0x450] ;  /* 0x00011400ff001b82 */ /* 0x000ea20000000800 */
[----:B0-----:R-:W-:-:S05]  /*1da50*/  @P1 IMAD.HI.U32 R7, R3, R2, RZ ;  /* 0x0000000203071227 */ /* 0x001fca00078e00ff */
[----:B--2---:R-:W-:-:S05]  /*1da60*/  @P1 SHF.R.U32.HI R3, RZ, R0, R7 ;  /* 0x00000000ff031219 */ /* 0x004fca0000011607 */
[----:B------:R-:W-:-:S04]  /*1da70*/  IMAD.IADD R3, R4, 0x1, R3 ;  /* 0x0000000104037824 */ /* 0x000fc800078e0203 */
[----:B------:R-:W-:-:S05]  /*1da80*/  IMAD.HI R3, R3, 0x2aaaaaab, RZ ;  /* 0x2aaaaaab03037827 */ /* 0x000fca00078e02ff */
        /* <DEDUP_REMOVED lines=12> */
[----:B------:R-:W2:Y:S01]  /*1db50*/  LDC.64 R2, c[0x0][0xc60] ;  /* 0x00031800ff027b82 */ /* 0x000ea20000000a00 */
[----:B------:R-:W0:Y:S02]  /*1db60*/  FLO.U32 R0, UR4 ;  /* 0x0000000400007d00 */ /* 0x000e2400080e0000 */
[----:B0-----:R-:W-:-:S06]  /*1db70*/  ISETP.EQ.U32.AND P0, PT, R0, R5, PT ;  /* 0x000000050000720c */ /* 0x001fcc0003f02070 */
[----:B------:R-:W2:Y:S07]  /*1db80*/  POPC R5, UR4 ;  /* 0x0000000400057d09 */ /* 0x000eae0008000000 */
[----:B--2---:R-:W2:Y:S01]  /*1db90*/  @P0 ATOMG.E.ADD.STRONG.GPU PT, R3, desc[UR60][R2.64], R5 ;  /* 0x00000005020309a8 */ /* 0x004ea200081ee1fc */
[----:B------:R-:W0:Y:S02]  /*1dba0*/  S2R R4, SR_LTMASK ;  /* 0x0000000000047919 */ /* 0x000e240000003900 */
[----:B0-----:R-:W-:-:S04]  /*1dbb0*/  LOP3.LUT R4, R4, UR4, RZ, 0xc0, !PT ;  /* 0x0000000404047c12 */ /* 0x001fc8000f8ec0ff */
[----:B------:R-:W0:Y:S01]  /*1dbc0*/  POPC R7, R4 ;  /* 0x0000000400077309 */ /* 0x000e220000000000 */
[----:B--2---:R-:W0:Y:S02]  /*1dbd0*/  SHFL.IDX PT, R0, R3, R0, 0x1f ;  /* 0x00001f0003007589 */ /* 0x004e2400000e0000 */
[----:B0-----:R-:W-:Y:S01]  /*1dbe0*/  IADD3 R16, R0, UR38, R7 ;  /* 0x0000002600107c10 */ /* 0x001fe2000fffe007 */
[----:B------:R-:W-:Y:S06]  /*1dbf0*/  BRA `(.L_x_2977) ;  /* 0x0000003400647947 */ /* 0x000fec0003800000 */
.L_x_2976:
[----:B------:R-:W-:Y:S01]  /*1dc00*/  IADD3 R0, R22, 0x18400, RZ ;  /* 0x0001840016007810 */ /* 0x000fe20007ffe0ff */
[----:B------:R-:W-:Y:S03]  /*1dc10*/  BSSY B6, `(.L_x_2978) ;  /* 0x0000013000067945 */ /* 0x000fe60003800000 */
        /* <DEDUP_REMOVED lines=9> */
[----:B------:R-:W-:Y:S01]  /*1dcb0*/  IMAD.U32 R5, RZ, RZ, UR7 ;  /* 0x00000007ff057e24 */ /* 0x000fe2000f8e00ff */
[----:B------:R-:W-:Y:S01]  /*1dcc0*/  MOV R11, UR5 ;  /* 0x00000005000b7c02 */ /* 0x000fe20008000f00 */
[----:B------:R-:W-:Y:S01]  /*1dcd0*/  IMAD.U32 R7, RZ, RZ, UR9 ;  /* 0x00000009ff077e24 */ /* 0x000fe2000f8e00ff */
[----:B------:R-:W-:Y:S01]  /*1dce0*/  MOV R13, RZ ;  /* 0x000000ff000d7202 */ /* 0x000fe20000000f00 */
[----:B-1----:R-:W-:-:S02]  /*1dcf0*/  IMAD.U32 R10, RZ, RZ, UR4 ;  /* 0x00000004ff0a7e24 */ /* 0x002fc4000f8e00ff */
[----:B------:R-:W-:Y:S02]  /*1dd00*/  IMAD.MOV.U32 R8, RZ, RZ, 0x70 ;  /* 0x00000070ff087424 */ /* 0x000fe400078e00ff */
[----:B------:R-:W-:-:S07]  /*1dd10*/  IMAD.MOV.U32 R12, RZ, RZ, 0x1 ;  /* 0x00000001ff0c7424 */ /* 0x000fce00078e00ff */
[----:B------:R-:W-:-:S07]  /*1dd20*/  LEPC R20, `(.L_x_2979) ;  /* 0x000000001014794e */ /* 0x000fce0000000000 */
[----:B0-----:R-:W-:Y:S05]  /*1dd30*/  CALL.ABS.NOINC R2 ;  /* 0x0000000002007343 */ /* 0x001fea0003c00000 */
.L_x_2979:
[----:B------:R-:W-:Y:S05]  /*1dd40*/  BSYNC B6 ;  /* 0x0000000000067941 */ /* 0x000fea0003800000 */
.L_x_2978:
        /* <DEDUP_REMOVED lines=12> */
[----:B-1----:R-:W-:Y:S01]  /*1de10*/  MOV R10, UR4 ;  /* 0x00000004000a7c02 */ /* 0x002fe20008000f00 */
[----:B------:R-:W-:Y:S01]  /*1de20*/  IMAD.U32 R7, RZ, RZ, UR9 ;  /* 0x00000009ff077e24 */ /* 0x000fe2000f8e00ff */
[----:B------:R-:W-:Y:S01]  /*1de30*/  MOV R12, 0x1 ;  /* 0x00000001000c7802 */ /* 0x000fe20000000f00 */
[----:B------:R-:W-:-:S02]  /*1de40*/  IMAD.U32 R11, RZ, RZ, UR5 ;  /* 0x00000005ff0b7e24 */ /* 0x000fc4000f8e00ff */
[----:B------:R-:W-:Y:S02]  /*1de50*/  IMAD.MOV.U32 R8, RZ, RZ, 0x70 ;  /* 0x00000070ff087424 */ /* 0x000fe400078e00ff */
[----:B0-----:R-:W-:-:S07]  /*1de60*/  IMAD.MOV.U32 R13, RZ, RZ, RZ ;  /* 0x000000ffff0d7224 */ /* 0x001fce00078e00ff */
[----:B------:R-:W-:-:S07]  /*1de70*/  LEPC R20, `(.L_x_2982) ;  /* 0x000000001014794e */ /* 0x000fce0000000000 */
[----:B--2---:R-:W-:Y:S05]  /*1de80*/  CALL.ABS.NOINC R2 ;  /* 0x0000000002007343 */ /* 0x004fea0003c00000 */
.L_x_2982:
        /* <DEDUP_REMOVED lines=15> */
.L_x_2981:
[----:B------:R-:W-:Y:S05]  /*1df80*/  BSYNC B6 ;  /* 0x0000000000067941 */ /* 0x000fea0003800000 */
.L_x_2980:
[----:B------:R-:W2:Y:S01]  /*1df90*/  LDL R20, [R1] ;  /* 0x0000000001147983 */ /* 0x000ea20000100800 */
[----:B------:R-:W-:Y:S01]  /*1dfa0*/  ULDC.64 UR4, c[0x0][0x9f8] ;  /* 0x00027e0000047ab9 */ /* 0x000fe20000000a00 */
[----:B------:R-:W0:Y:S01]  /*1dfb0*/  LDC R0, c[0x0][0x430] ;  /* 0x00010c00ff007b82 */ /* 0x000e220000000800 */
[----:B------:R-:W-:Y:S01]  /*1dfc0*/  ISETP.NE.U32.AND P0, PT, RZ, UR4, PT ;  /* 0x00000004ff007c0c */ /* 0x000fe2000bf05070 */
[----:B------:R-:W3:Y:S03]  /*1dfd0*/  LDL R2, [R1+0x4] ;  /* 0x0000040001027983 */ /* 0x000ee60000100800 */
[----:B------:R-:W-:Y:S01]  /*1dfe0*/  ISETP.NE.AND.EX P0, PT, RZ, UR5, PT, P0 ;  /* 0x00000005ff007c0c */ /* 0x000fe2000bf05300 */
[----:B------:R-:W4:-:S12]  /*1dff0*/  S2R R21, SR_TID.X ;  /* 0x0000000000157919 */ /* 0x000f180000002100 */
[----:B------:R-:W-:Y:S01]  /*1e000*/  @P0 IADD3 R24, P1, R24, UR4, RZ ;  /* 0x0000000418180c10 */ /* 0x000fe2000ff3e0ff */
[----:B------:R-:W1:Y:S01]  /*1e010*/  S2R R34, SR_TID.X ;  /* 0x0000000000227919 */ /* 0x000e620000002100 */
[----:B------:R-:W-:Y:S01]  /*1e020*/  IADD3 R27, R30, -0x1, RZ ;  /* 0xffffffff1e1b7810 */ /* 0x000fe20007ffe0ff */
[----:B------:R-:W-:Y:S01]  /*1e030*/  ULDC UR4, c[0x0][0x320] ;  /* 0x0000c80000047ab9 */ /* 0x000fe20000000800 */
[----:B------:R-:W-:-:S05]  /*1e040*/  @P0 IADD3.X R25, R25, UR5, RZ, P1, !PT ;  /* 0x0000000519190c10 */ /* 0x000fca0008ffe4ff */
[----:B------:R-:W3:Y:S01]  /*1e050*/  @P0 LDG.E R33, desc[UR60][R24.64] ;  /* 0x0000003c18210981 */ /* 0x000ee2000c1e1900 */
[----:B0-----:R-:W-:Y:S02]  /*1e060*/  ISETP.NE.AND P1, PT, R0, 0x1, PT ;  /* 0x000000010000780c */ /* 0x001fe40003f25270 */
[----:B----4-:R-:W-:-:S11]  /*1e070*/  LOP3.LUT R21, R21, 0x7f, RZ, 0xc0, !PT ;  /* 0x0000007f15157812 */ /* 0x010fd600078ec0ff */
[----:B------:R-:W0:Y:S01]  /*1e080*/  @P1 LDC R7, c[0x0][0x434] ;  /* 0x00010d00ff071b82 */ /* 0x000e220000000800 */
[----:B------:R-:W-:-:S07]  /*1e090*/  SHF.R.U32.HI R21, RZ, 0x3, R21 ;  /* 0x00000003ff157819 */ /* 0x000fce0000011615 */
[----:B------:R-:W4:Y:S01]  /*1e0a0*/  @P1 LDC R5, c[0x0][0x438] ;  /* 0x00010e00ff051b82 */ /* 0x000f220000000800 */
[----:B-1----:R-:W-:-:S05]  /*1e0b0*/  IMAD.SHL.U32 R34, R34, 0x10, RZ ;  /* 0x0000001022227824 */ /* 0x002fca00078e00ff */
[----:B------:R-:W-:Y:S02]  /*1e0c0*/  LOP3.LUT R34, R21, 0x70, R34, 0xf8, !PT ;  /* 0x0000007015227812 */ /* 0x000fe400078ef822 */
[----:B------:R-:W1:Y:S03]  /*1e0d0*/  S2R R21, SR_TID.X ;  /* 0x0000000000157919 */ /* 0x000e660000002100 */
[----:B------:R-:W-:Y:S02]  /*1e0e0*/  IMAD R6, R27, 0x60, R34 ;  /* 0x000000601b067824 */ /* 0x000fe400078e0222 */
[----:B-1----:R-:W-:-:S05]  /*1e0f0*/  IMAD.SHL.U32 R21, R21, 0x8, RZ ;  /* 0x0000000815157824 */ /* 0x002fca00078e00ff */
[----:B------:R-:W-:Y:S02]  /*1e100*/  LOP3.LUT R21, R21, 0x38, RZ, 0xc0, !PT ;  /* 0x0000003815157812 */ /* 0x000fe400078ec0ff */
[----:B------:R-:W-:Y:S01]  /*1e110*/  LOP3.LUT R23, R23, 0xfffffff7, RZ, 0xc0, !PT ;  /* 0xfffffff717177812 */ /* 0x000fe200078ec0ff */
[----:B------:R-:W-:Y:S01]  /*1e120*/  UMOV UR5, 0xffffffff ;  /* 0xffffffff00057882 */ /* 0x000fe20000000000 */
[----:B--2---:R-:W-:-:S04]  /*1e130*/  ISETP.GE.AND P0, PT, R6, R20, PT ;  /* 0x000000140600720c */ /* 0x004fc80003f06270 */
[----:B------:R-:W-:Y:S01]  /*1e140*/  ISETP.GT.U32.OR P0, PT, R34, 0x5f, P0 ;  /* 0x0000005f2200780c */ /* 0x000fe20000704470 */
[----:B---3--:R-:W-:-:S04]  /*1e150*/  IMAD.IADD R6, R6, 0x1, R2 ;  /* 0x0000000106067824 */ /* 0x008fc800078e0202 */
[----:B0-----:R-:W-:-:S08]  /*1e160*/  @P1 IMAD.HI.U32 R7, R6, R7, RZ ;  /* 0x0000000706071227 */ /* 0x001fd000078e00ff */
[----:B------:R-:W0:Y:S01]  /*1e170*/  @!P0 LDC.64 R2, c[0x0][0x428] ;  /* 0x00010a00ff028b82 */ /* 0x000e220000000a00 */
[----:B------:R-:W-:Y:S01]  /*1e180*/  IMAD.MOV.U32 R4, RZ, RZ, R6 ;  /* 0x000000ffff047224 */ /* 0x000fe200078e0006 */
[----:B----4-:R-:W-:Y:S02]  /*1e190*/  @P1 SHF.R.U32.HI R4, RZ, R5, R7 ;  /* 0x00000005ff041219 */ /* 0x010fe40000011607 */
[----:B------:R-:W-:Y:S02]  /*1e1a0*/  LOP3.LUT R20, R21, 0x40, RZ, 0xfc, !PT ;  /* 0x0000004015147812 */ /* 0x000fe400078efcff */
[----:B------:R-:W-:Y:S02]  /*1e1b0*/  IADD3 R5, -R4, RZ, RZ ;  /* 0x000000ff04057210 */ /* 0x000fe40007ffe1ff */
[----:B------:R-:W-:-:S03]  /*1e1c0*/  ISETP.GE.AND P2, PT, R20, UR4, PT ;  /* 0x0000000414007c0c */ /* 0x000fc6000bf46270 */
[----:B------:R-:W-:Y:S01]  /*1e1d0*/  IMAD R0, R0, R5, R6 ;  /* 0x0000000500007224 */ /* 0x000fe200078e0206 */
[----:B------:R-:W-:Y:S02]  /*1e1e0*/  SHF.R.S32.HI R8, RZ, 0x1f, R33 ;  /* 0x0000001fff087819 */ /* 0x000fe40000011421 */
[----:B------:R-:W-:Y:S02]  /*1e1f0*/  @!P0 SHF.R.S32.HI R5, RZ, 0x1f, R4 ;  /* 0x0000001fff058819 */ /* 0x000fe40000011404 */
[----:B------:R-:W-:Y:S02]  /*1e200*/  SEL R30, RZ, 0xffffffff, P2 ;  /* 0xffffffffff1e7807 */ /* 0x000fe40001000000 */
[----:B------:R-:W-:Y:S01]  /*1e210*/  ISETP.GE.AND P1, PT, R21, UR4, PT ;  /* 0x0000000415007c0c */ /* 0x000fe2000bf26270 */
[----:B------:R-:W-:Y:S02]  /*1e220*/  ULDC UR4, c[0x0][0x2f4] ;  /* 0x0000bd0000047ab9 */ /* 0x000fe40000000800 */
[----:B------:R-:W-:-:S02]  /*1e230*/  IMAD.SHL.U32 R30, R30, 0x2, RZ ;  /* 0x000000021e1e7824 */ /* 0x000fc400078e00ff */
[-C--:B0-----:R-:W-:Y:S02]  /*1e240*/  @!P0 IMAD R6, R8, R2.reuse, RZ ;  /* 0x0000000208068224 */ /* 0x081fe400078e02ff */
[----:B------:R-:W-:Y:S01]  /*1e250*/  @!P0 IMAD.WIDE.U32 R4, R33, R2, R4 ;  /* 0x0000000221048225 */ /* 0x000fe200078e0004 */
[----:B------:R-:W-:-:S03]  /*1e260*/  SEL R2, RZ, 0x1, P1 ;  /* 0x00000001ff027807 */ /* 0x000fc60000800000 */
[----:B------:R-:W-:Y:S01]  /*1e270*/  @!P0 IMAD R6, R33, R3, R6 ;  /* 0x0000000321068224 */ /* 0x000fe200078e0206 */
[----:B------:R-:W-:Y:S02]  /*1e280*/  LOP3.LUT R30, R30, 0x2, R2, 0xe2, !PT ;  /* 0x000000021e1e7812 */ /* 0x000fe400078ee202 */
[----:B------:R-:W0:Y:S02]  /*1e290*/  @!P0 LDC.64 R2, c[0x0][0x418] ;  /* 0x00010600ff028b82 */ /* 0x000e240000000a00 */
[----:B------:R-:W-:Y:S01]  /*1e2a0*/  @!P0 IADD3 R6, R5, R6, RZ ;  /* 0x0000000605068210 */ /* 0x000fe20007ffe0ff */
[----:B------:R-:W-:Y:S01]  /*1e2b0*/  IMAD.U32 R5, RZ, RZ, UR39 ;  /* 0x00000027ff057e24 */ /* 0x000fe2000f8e00ff */
[----:B0-----:R-:W-:-:S04]  /*1e2c0*/  @!P0 LEA R2, P1, R4, R2, 0x2 ;  /* 0x0000000204028211 */ /* 0x001fc800078210ff */
[----:B------:R-:W-:Y:S01]  /*1e2d0*/  @!P0 LEA.HI.X R3, R4, R3, R6, 0x2, P1 ;  /* 0x0000000304038211 */ /* 0x000fe200008f1406 */
[----:B------:R-:W-:-:S06]  /*1e2e0*/  IMAD.MOV.U32 R4, RZ, RZ, RZ ;  /* 0x000000ffff047224 */ /* 0x000fcc00078e00ff */
        /* <DEDUP_REMOVED lines=18> */
.L_x_3112:
[----:B------:R-:W-:Y:S01]  /*1e410*/  SHF.R.S32.HI R34, RZ, 0x1f, R18 ;  /* 0x0000001fff227819 */ /* 0x000fe20000011412 */
[----:B------:R-:W-:Y:S06]  /*1e420*/  @!P3 BRA `(.L_x_2984) ;  /* 0x000000000004b947 */ /* 0x000fec0003800000 */
[----:B------:R-:W-:Y:S01]  /*1e430*/  BPT.TRAP 0x1 ;  /* 0x000000040000795c */ /* 0x000fe20000300000 */
.L_x_2984:
        /* <DEDUP_REMOVED lines=21> */
[----:B------:R-:W-:Y:S02]  /*1e590*/  LEA R7, R28, R22, 0x3 ;  /* 0x000000161c077211 */ /* 0x000fe400078e18ff */
[----:B------:R-:W-:-:S04]  /*1e5a0*/  SHF.L.U32 R2, R29, 0x1f, RZ ;  /* 0x0000001f1d027819 */ /* 0x000fc800000006ff */
[----:B------:R-:W0:Y:S02]  /*1e5b0*/  SYNCS.PHASECHK.TRANS64.TRYWAIT P0, [R7+URZ+0x2a840], R2 ;  /* 0x02a84002070075a7 */ /* 0x000e24000800017f */
[----:B0-----:R-:W-:Y:S05]  /*1e5c0*/  @!P0 BRA `(.L_x_2986) ;  /* 0x0000005000548947 */ /* 0x001fea0003800000 */
.L_x_3113:
[----:B------:R-:W-:Y:S05]  /*1e5d0*/  BSYNC B0 ;  /* 0x0000000000007941 */ /* 0x000fea0003800000 */
.L_x_2985:
        /* <DEDUP_REMOVED lines=37> */
[----:B0-----:R-:W-:-:S04]  /*1e830*/  @P0 LEA R3, P1, R9, R3, 0x1 ;  /* 0x0000000309030211 */ /* 0x001fc800078208ff */
[----:B-1----:R-:W-:Y:S02]  /*1e840*/  @P0 IADD3.X R2, RZ, R2, RZ, P1, !PT ;  /* 0x00000002ff020210 */ /* 0x002fe40000ffe4ff */
[----:B------:R-:W-:Y:S02]  /*1e850*/  ISETP.GE.AND P1, PT, R6, 0x11, PT ;  /* 0x000000110600780c */ /* 0x000fe40003f26270 */
        /* <DEDUP_REMOVED lines=56> */
.L_x_3127:
        /* <DEDUP_REMOVED lines=12> */
.L_x_2988:
        /* <DEDUP_REMOVED lines=10> */
.L_x_2989:
        /* <DEDUP_REMOVED lines=8> */
[----:B------:R-:W-:-:S02]  /*1edc0*/  IADD3 R2, R22, 0xc400, RZ ;  /* 0x0000c40016027810 */ /* 0x000fc40007ffe0ff */
[----:B------:R-:W-:Y:S01]  /*1edd0*/  ISETP.NE.AND.EX P0, PT, RZ, UR7, PT, P0 ;  /* 0x00000007ff007c0c */ /* 0x000fe2000bf05300 */
[----:B------:R-:W-:Y:S01]  /*1ede0*/  BSSY B6, `(.L_x_2990) ;  /* 0x000001b000067945 */ /* 0x000fe20003800000 */
[----:B------:R-:W-:Y:S02]  /*1edf0*/  SHF.R.S32.HI R0, RZ, 0x1f, R35 ;  /* 0x0000001fff007819 */ /* 0x000fe40000011423 */
[----:B------:R-:W-:-:S03]  /*1ee00*/  SEL R32, R32, RZ, !P0 ;  /* 0x000000ff20207207 */ /* 0x000fc60004000000 */
[----:B------:R-:W-:-:S04]  /*1ee10*/  IMAD R0, R0, UR4, RZ ;  /* 0x0000000400007c24 */ /* 0x000fc8000f8e02ff */
[----:B------:R-:W-:-:S04]  /*1ee20*/  IMAD R0, R35, UR5, R0 ;  /* 0x0000000523007c24 */ /* 0x000fc8000f8e0200 */
[----:B------:R-:W-:Y:S01]  /*1ee30*/  IMAD.IADD R35, R5, 0x1, R0 ;  /* 0x0000000105237824 */ /* 0x000fe200078e0200 */
        /* <DEDUP_REMOVED lines=13> */
[----:B------:R-:W-:Y:S01]  /*1ef10*/  MOV R10, UR8 ;  /* 0x00000008000a7c02 */ /* 0x000fe20008000f00 */
[----:B-1----:R-:W-:Y:S01]  /*1ef20*/  IMAD.U32 R7, RZ, RZ, UR7 ;  /* 0x00000007ff077e24 */ /* 0x002fe2000f8e00ff */
[----:B------:R-:W-:Y:S01]  /*1ef30*/  MOV R12, 0x1 ;  /* 0x00000001000c7802 */ /* 0x000fe20000000f00 */
[----:B------:R-:W-:-:S02]  /*1ef40*/  IMAD.U32 R11, RZ, RZ, UR9 ;  /* 0x00000009ff0b7e24 */ /* 0x000fc4000f8e00ff */
[----:B------:R-:W-:Y:S02]  /*1ef50*/  IMAD.MOV.U32 R8, RZ, RZ, 0x70 ;  /* 0x00000070ff087424 */ /* 0x000fe400078e00ff */
[----:B------:R-:W-:-:S07]  /*1ef60*/  IMAD.MOV.U32 R13, RZ, RZ, RZ ;  /* 0x000000ffff0d7224 */ /* 0x000fce00078e00ff */
[----:B------:R-:W-:-:S07]  /*1ef70*/  LEPC R20, `(.L_x_2991) ;  /* 0x000000001014794e */ /* 0x000fce0000000000 */
[----:B0-----:R-:W-:Y:S05]  /*1ef80*/  CALL.ABS.NOINC R2 ;  /* 0x0000000002007343 */ /* 0x001fea0003c00000 */
.L_x_2991:
[----:B------:R-:W-:Y:S05]  /*1ef90*/  BSYNC B6 ;  /* 0x0000000000067941 */ /* 0x000fea0003800000 */
.L_x_2990:
[----:B------:R-:W2:Y:S01]  /*1efa0*/  LDL.LU R20, [R1+0x1c] ;  /* 0x00001c0001147983 */ /* 0x000ea20000300800 */
[----:B------:R-:W-:Y:S01]  /*1efb0*/  ULDC.64 UR4, c[0x0][0x2d8] ;  /* 0x0000b60000047ab9 */ /* 0x000fe20000000a00 */
[----:B-1----:R-:W1:Y:S02]  /*1efc0*/  LDC R7, c[0x0][0x448] ;  /* 0x00011200ff077b82 */ /* 0x002e640000000800 */
[----:B0-----:R-:W3:Y:S01]  /*1efd0*/  LDL.LU.64 R2, [R1+0x20] ;  /* 0x0000200001027983 */ /* 0x001ee20000300a00 */
[----:B------:R-:W-:-:S03]  /*1efe0*/  IMAD R0, R34, UR4, RZ ;  /* 0x0000000422007c24 */ /* 0x000fc6000f8e02ff */
[----:B------:R0:W5:Y:S01]  /*1eff0*/  LDL R10, [R1+0x14] ;  /* 0x00001400010a7983 */ /* 0x0001620000100800 */
[----:B------:R-:W-:Y:S01]  /*1f000*/  IMAD R0, R18, UR5, R0 ;  /* 0x0000000512007c24 */ /* 0x000fe2000f8e0200 */
[----:B-1----:R-:W-:-:S13]  /*1f010*/  ISETP.NE.AND P0, PT, R7, 0x1, PT ;  /* 0x000000010700780c */ /* 0x002fda0003f05270 */
[----:B------:R-:W1:Y:S01]  /*1f020*/  @P0 LDC R6, c[0x0][0x44c] ;  /* 0x00011300ff060b82 */ /* 0x000e620000000800 */
[----:B------:R-:W4:Y:S02]  /*1f030*/  S2R R8, SR_TID.X ;  /* 0x0000000000087919 */ /* 0x000f240000002100 */
[----:B----4-:R-:W-:-:S05]  /*1f040*/  IMAD.SHL.U32 R8, R8, 0x8, RZ ;  /* 0x0000000808087824 */ /* 0x010fca00078e00ff */
[----:B------:R-:W-:Y:S01]  /*1f050*/  LOP3.LUT R8, R8, 0x38, RZ, 0xc0, !PT ;  /* 0x0000003808087812 */ /* 0x000fe200078ec0ff */
[----:B---3--:R-:W-:Y:S02]  /*1f060*/  IMAD.MOV.U32 R3, RZ, RZ, R35 ;  /* 0x000000ffff037224 */ /* 0x008fe400078e0023 */
[----:B------:R-:W-:Y:S01]  /*1f070*/  IMAD.WIDE.U32 R2, R18, UR4, R2 ;  /* 0x0000000412027c25 */ /* 0x000fe2000f8e0002 */
[----:B------:R-:W-:-:S03]  /*1f080*/  ULDC.64 UR4, c[0x0][0x2e0] ;  /* 0x0000b80000047ab9 */ /* 0x000fc60000000a00 */
[----:B--2---:R-:W-:Y:S01]  /*1f090*/  IMAD R5, R20, UR4, RZ ;  /* 0x0000000414057c24 */ /* 0x004fe2000f8e02ff */
[----:B------:R-:W-:Y:S01]  /*1f0a0*/  IADD3 R3, R3, R0, RZ ;  /* 0x0000000003037210 */ /* 0x000fe20007ffe0ff */
[----:B------:R-:W2:Y:S02]  /*1f0b0*/  S2R R20, SR_TID.X ;  /* 0x0000000000147919 */ /* 0x000ea40000002100 */
[C---:B------:R-:W-:Y:S02]  /*1f0c0*/  IMAD R0, R32.reuse, UR5, R5 ;  /* 0x0000000520007c24 */ /* 0x040fe4000f8e0205 */
[----:B------:R-:W-:Y:S01]  /*1f0d0*/  IMAD.WIDE.U32 R2, R32, UR4, R2 ;  /* 0x0000000420027c25 */ /* 0x000fe2000f8e0002 */
[----:B------:R-:W-:-:S03]  /*1f0e0*/  ULDC.64 UR4, c[0x0][0x2d0] ;  /* 0x0000b40000047ab9 */ /* 0x000fc60000000a00 */
[----:B------:R-:W-:Y:S02]  /*1f0f0*/  IMAD.IADD R3, R3, 0x1, R0 ;  /* 0x0000000103037824 */ /* 0x000fe400078e0200 */
[----:B------:R-:W3:Y:S01]  /*1f100*/  @P0 LDC R0, c[0x0][0x450] ;  /* 0x00011400ff000b82 */ /* 0x000ee20000000800 */
[----:B--2---:R-:W-:-:S04]  /*1f110*/  LOP3.LUT R20, R20, 0x7f, RZ, 0xc0, !PT ;  /* 0x0000007f14147812 */ /* 0x004fc800078ec0ff */
[----:B------:R-:W-:Y:S02]  /*1f120*/  SHF.R.U32.HI R21, RZ, 0x3, R20 ;  /* 0x00000003ff157819 */ /* 0x000fe40000011614 */
[----:B------:R-:W2:Y:S02]  /*1f130*/  S2R R20, SR_TID.X ;  /* 0x0000000000147919 */ /* 0x000ea40000002100 */
[----:B--2---:R-:W-:-:S05]  /*1f140*/  IMAD.SHL.U32 R20, R20, 0x10, RZ ;  /* 0x0000001014147824 */ /* 0x004fca00078e00ff */
[----:B------:R-:W-:-:S04]  /*1f150*/  LOP3.LUT R20, R21, 0x70, R20, 0xf8, !PT ;  /* 0x0000007015147812 */ /* 0x000fc800078ef814 */
[----:B------:R-:W-:Y:S01]  /*1f160*/  LEA R5, R17, R20, 0x7 ;  /* 0x0000001411057211 */ /* 0x000fe200078e38ff */
[----:B------:R-:W2:Y:S04]  /*1f170*/  S2R R21, SR_TID.X ;  /* 0x0000000000157919 */ /* 0x000ea80000002100 */
[----:B-1----:R-:W-:-:S04]  /*1f180*/  @P0 IMAD.HI.U32 R6, R5, R6, RZ ;  /* 0x0000000605060227 */ /* 0x002fc800078e00ff */
[----:B------:R-:W-:Y:S01]  /*1f190*/  IMAD.MOV.U32 R4, RZ, RZ, R5 ;  /* 0x000000ffff047224 */ /* 0x000fe200078e0005 */
[----:B---3--:R-:W-:Y:S01]  /*1f1a0*/  @P0 SHF.R.U32.HI R4, RZ, R0, R6 ;  /* 0x00000000ff040219 */ /* 0x008fe20000011606 */
[----:B------:R-:W1:Y:S04]  /*1f1b0*/  S2R R20, SR_TID.X ;  /* 0x0000000000147919 */ /* 0x000e680000002100 */
[----:B------:R-:W-:-:S04]  /*1f1c0*/  IMAD.MOV R0, RZ, RZ, -R4 ;  /* 0x000000ffff007224 */ /* 0x000fc800078e0a04 */
[----:B------:R-:W-:Y:S01]  /*1f1d0*/  IMAD R0, R7, R0, R5 ;  /* 0x0000000007007224 */ /* 0x000fe200078e0205 */
[----:B------:R-:W-:Y:S01]  /*1f1e0*/  SHF.R.S32.HI R5, RZ, 0x1f, R4 ;  /* 0x0000001fff057819 */ /* 0x000fe20000011404 */
[----:B------:R-:W-:-:S04]  /*1f1f0*/  IMAD.WIDE.U32 R2, R4, UR4, R2 ;  /* 0x0000000404027c25 */ /* 0x000fc8000f8e0002 */
[----:B------:R-:W-:-:S04]  /*1f200*/  IMAD R5, R5, UR4, RZ ;  /* 0x0000000405057c24 */ /* 0x000fc8000f8e02ff */
[----:B------:R-:W-:Y:S01]  /*1f210*/  IMAD R5, R4, UR5, R5 ;  /* 0x0000000504057c24 */ /* 0x000fe2000f8e0205 */
[----:B------:R-:W-:Y:S01]  /*1f220*/  SHF.R.S32.HI R4, RZ, 0x1f, R0 ;  /* 0x0000001fff047819 */ /* 0x000fe20000011400 */
[----:B------:R-:W-:-:S03]  /*1f230*/  ULDC.64 UR4, c[0x0][0x2c8] ;  /* 0x0000b20000047ab9 */ /* 0x000fc60000000a00 */
[----:B------:R-:W-:Y:S01]  /*1f240*/  IADD3 R3, R3, R5, RZ ;  /* 0x0000000503037210 */ /* 0x000fe20007ffe0ff */
[----:B------:R-:W-:Y:S01]  /*1f250*/  IMAD R4, R4, UR4, RZ ;  /* 0x0000000404047c24 */ /* 0x000fe2000f8e02ff */
[----:B--2---:R-:W-:Y:S01]  /*1f260*/  SHF.L.U32 R21, R21, 0x3, RZ ;  /* 0x0000000315157819 */ /* 0x004fe200000006ff */
[----:B------:R-:W-:-:S04]  /*1f270*/  IMAD.WIDE.U32 R2, R0, UR4, R2 ;  /* 0x0000000400027c25 */ /* 0x000fc8000f8e0002 */
[----:B------:R-:W-:Y:S01]  /*1f280*/  IMAD R5, R0, UR5, R4 ;  /* 0x0000000500057c24 */ /* 0x000fe2000f8e0204 */
[----:B------:R-:W-:Y:S01]  /*1f290*/  ULDC.64 UR4, c[0x0][0x280] ;  /* 0x0000a00000047ab9 */ /* 0x000fe20000000a00 */
[----:B------:R-:W-:Y:S02]  /*1f2a0*/  LOP3.LUT R21, R21, 0x38, RZ, 0xc0, !PT ;  /* 0x0000003815157812 */ /* 0x000fe400078ec0ff */
[----:B------:R-:W-:Y:S01]  /*1f2b0*/  IMAD.IADD R4, R3, 0x1, R5 ;  /* 0x0000000103047824 */ /* 0x000fe200078e0205 */
[C---:B------:R-:W-:Y:S01]  /*1f2c0*/  LEA R0, P0, R2.reuse, UR4, 0x1 ;  /* 0x0000000402007c11 */ /* 0x040fe2000f8008ff */
[----:B------:R-:W-:Y:S01]  /*1f2d0*/  ULDC UR4, c[0x0][0x2b8] ;  /* 0x0000ae0000047ab9 */ /* 0x000fe20000000800 */
[C---:B------:R-:W-:Y:S02]  /*1f2e0*/  LOP3.LUT R9, R21.reuse, 0x40, RZ, 0xfc, !PT ;  /* 0x0000004015097812 */ /* 0x040fe400078efcff */
[----:B------:R-:W-:Y:S02]  /*1f2f0*/  LOP3.LUT R11, R21, 0x80, RZ, 0xfc, !PT ;  /* 0x00000080150b7812 */ /* 0x000fe400078efcff */
[----:B------:R-:W-:Y:S01]  /*1f300*/  LEA.HI.X R4, R2, UR5, R4, 0x1, P0 ;  /* 0x0000000502047c11 */ /* 0x000fe200080f0c04 */
[----:B------:R-:W-:Y:S01]  /*1f310*/  UMOV UR5, 0xffffffff ;  /* 0xffffffff00057882 */ /* 0x000fe20000000000 */
[----:B-1----:R-:W-:-:S02]  /*1f320*/  LOP3.LUT R20, R20, 0x7f, RZ, 0xc0, !PT ;  /* 0x0000007f14147812 */ /* 0x002fc400078ec0ff */
        /* <DEDUP_REMOVED lines=8> */
[----:B------:R-:W1:Y:S04]  /*1f3b0*/  SHFL.IDX PT, R2, R4, RZ, 0x181f ;  /* 0x00181fff04027589 */ /* 0x000e6800000e0000 */
[----:B------:R-:W-:Y:S01]  /*1f3c0*/  ISETP.GE.AND P1, PT, R17, R5, PT ;  /* 0x000000051100720c */ /* 0x000fe20003f26270 */
[----:B------:R-:W-:-:S12]  /*1f3d0*/  SHFL.IDX PT, R14, R0, 0x7, 0x181f ;  /* 0x00f81f00000e7f89 */ /* 0x000fd800000e0000 */
[----:B0-----:R-:W-:-:S05]  /*1f3e0*/  @!P1 LEA R6, P4, R8, R3, 0x1 ;  /* 0x0000000308069211 */ /* 0x001fca00078808ff */
[----:B-1----:R-:W-:Y:S01]  /*1f3f0*/  @!P1 IMAD.X R3, RZ, RZ, R2, P4 ;  /* 0x000000ffff039224 */ /* 0x002fe200020e0602 */
[----:B------:R-:W-:Y:S01]  /*1f400*/  @!P1 MOV R2, R6 ;  /* 0x0000000600029202 */ /* 0x000fe20000000f00 */
[----:B------:R-:W-:-:S04]  /*1f410*/  VIADD R6, R17, 0x10 ;  /* 0x0000001011067836 */ /* 0x000fc80000000000 */
        /* <DEDUP_REMOVED lines=17> */
[----:B0-----:R-:W-:-:S04]  /*1f530*/  @!P1 LEA R6, P4, R8, R3, 0x1 ;  /* 0x0000000308069211 */ /* 0x001fc800078808ff */
[----:B-1----:R-:W-:Y:S01]  /*1f540*/  @!P1 IADD3.X R7, RZ, R2, RZ, P4, !PT ;  /* 0x00000002ff079210 */ /* 0x002fe200027fe4ff */
[----:B------:R-:W-:Y:S01]  /*1f550*/  @!P1 IMAD.MOV.U32 R2, RZ, RZ, R6 ;  /* 0x000000ffff029224 */ /* 0x000fe200078e0006 */
[----:B------:R-:W-:-:S03]  /*1f560*/  IADD3 R6, R17, 0x30, RZ ;  /* 0x0000003011067810 */ /* 0x000fc60007ffe0ff */
        /* <DEDUP_REMOVED lines=10> */
[----:B------:R-:W-:Y:S01]  /*1f610*/  VIADD R6, R17, 0x40 ;  /* 0x0000004011067836 */ /* 0x000fe20000000000 */
[----:B------:R-:W-:-:S05]  /*1f620*/  @!P1 MOV R3, R7 ;  /* 0x0000000700039202 */ /* 0x000fca0000000f00 */
        /* <DEDUP_REMOVED lines=31> */
[----:B------:R-:W-:-:S03]  /*1f820*/  @!P1 IMAD.MOV.U32 R2, RZ, RZ, R6 ;  /* 0x000000ffff029224 */ /* 0x000fc600078e0006 */
[----:B------:R-:W-:-:S05]  /*1f830*/  @!P1 MOV R3, R7 ;  /* 0x0000000700039202 */ /* 0x000fca0000000f00 */
[----:B------:R0:W-:Y:S04]  /*1f840*/  @!P1 LDGSTS.E.BYPASS.LTC128B.128 [R37+0xf400], desc[UR60][R2.64], !P3 ;  /* 0x0f40000002259fae */ /* 0x0001e8000d901d7c */
[----:B------:R0:W-:Y:S04]  /*1f850*/  @!P1 LDGSTS.E.BYPASS.LTC128B.128 [R37+0x13400], desc[UR60][R2.64+0x80], !P2 ;  /* 0x1340008002259fae */ /* 0x0001e8000d101d7c */
[----:B--2---:R0:W-:Y:S02]  /*1f860*/  @!P1 LDGSTS.E.BYPASS.LTC128B.128 [R37+0x17400], desc[UR60][R2.64+0x100], !P0 ;  /* 0x1740010002259fae */ /* 0x0041e4000c101d7c */
.L_x_3144:
        /* <DEDUP_REMOVED lines=12> */
.L_x_2994:
[----:B------:R-:W-:Y:S05]  /*1f930*/  BSYNC B0 ;  /* 0x0000000000007941 */ /* 0x000fea0003800000 */
.L_x_2993:
[----:B------:R-:W-:Y:S01]  /*1f940*/  NOP ;  /* 0x0000000000007918 */ /* 0x000fe20000000000 */
[----:B------:R-:W-:-:S13]  /*1f950*/  PLOP3.LUT P0, PT, PT, PT, PT, 0x80, 0x0 ;  /* 0x000000000000781c */ /* 0x000fda0003f0f070 */
.L_x_2995:
[----:B------:R-:W-:Y:S02]  /*1f960*/  PLOP3.LUT P1, PT, P1, P0, PT, 0xa2, 0x0 ;  /* 0x000000000000781c */ /* 0x000fe40000f21472 */
[----:B------:R-:W-:-:S08]  /*1f970*/  @P0 R2UR P1, UR4, R22 ;  /* 0x00000000160402ca */ /* 0x000fd00000020000 */
[----:B------:R-:W-:-:S05]  /*1f980*/  @P0 PLOP3.LUT P0, PT, P1, PT, PT, 0x80, 0x0 ;  /* 0x000000000000081c */ /* 0x000fca0000f0f070 */
[----:B------:R-:W-:Y:S01]  /*1f990*/  @!P1 SYNCS.ARRIVE.TRANS64.RED.A0T1 RZ, [UR4+0x2a800], RZ ;  /* 0x02a800ffffff99a7 */ /* 0x000fe20008200404 */
[----:B------:R-:W-:Y:S07]  /*1f9a0*/  @!P1 ARRIVES.LDGSTSBAR.64.TRANSCNT [UR4+0x2a800] ;  /* 0x02a80000ff0099b0 */ /* 0x000fee0008000a84 */
[----:B------:R-:W-:Y:S05]  /*1f9b0*/  @P0 BRA.U.ANY `(.L_x_2995) ;  /* 0xfffffffd00e80947 */ /* 0x000fea000393ffff */
[----:B01----:R-:W2:Y:S02]  /*1f9c0*/  LDL.LU R2, [R1+0x28] ;  /* 0x0000280001027983 */ /* 0x003ea40000300800 */
        /* <DEDUP_REMOVED lines=11> */
.L_x_3145:
[----:B------:R-:W-:Y:S05]  /*1fa80*/  BSYNC B0 ;  /* 0x0000000000007941 */ /* 0x000fea0003800000 */
.L_x_2996:
[----:B------:R-:W2:Y:S01]  /*1fa90*/  LDL R0, [R1+0x18] ;  /* 0x0000180001007983 */ /* 0x000ea20000100800 */
[----:B------:R-:W-:Y:S01]  /*1faa0*/  BSSY B0, `(.L_x_2998) ;  /* 0x00000fd000007945 */ /* 0x000fe20003800000 */
[----:B--2---:R-:W-:-:S13]  /*1fab0*/  ISETP.GE.AND P0, PT, R0, 0x2, PT ;  /* 0x000000020000780c */ /* 0x004fda0003f06270 */
[----:B------:R-:W-:Y:S05]  /*1fac0*/  @!P0 BRA `(.L_x_2999) ;  /* 0x0000000c00e88947 */ /* 0x000fea0003800000 */
[----:B------:R-:W-:Y:S01]  /*1fad0*/  VIADD R0, R0, 0xfffffffe ;  /* 0xfffffffe00007836 */ /* 0x000fe20000000000 */
[----:B------:R-:W-:Y:S01]  /*1fae0*/  MOV R17, R29 ;  /* 0x0000001d00117202 */ /* 0x000fe20000000f00 */
[----:B------:R-:W-:Y:S02]  /*1faf0*/  IMAD.MOV.U32 R10, RZ, RZ, R28 ;  /* 0x000000ffff0a7224 */ /* 0x000fe400078e001c */
[----:B------:R-:W-:-:S07]  /*1fb00*/  IMAD.MOV.U32 R32, RZ, RZ, R27 ;  /* 0x000000ffff207224 */ /* 0x000fce00078e001b */
.L_x_3012:
        /* <DEDUP_REMOVED lines=15> */
[----:B-1----:R-:W-:-:S04]  /*1fc00*/  @P0 IMAD.HI.U32 R6, R4, R5, RZ ;  /* 0x0000000504060227 */ /* 0x002fc800078e00ff */
[----:B------:R-:W-:Y:S01]  /*1fc10*/  IMAD.MOV.U32 R2, RZ, RZ, R4 ;  /* 0x000000ffff027224 */ /* 0x000fe200078e0004 */
[----:B0-----:R-:W-:-:S04]  /*1fc20*/  @P0 SHF.R.U32.HI R2, RZ, R3, R6 ;  /* 0x00000003ff020219 */ /* 0x001fc80000011606 */
[----:B------:R-:W-:-:S05]  /*1fc30*/  IADD3 R3, -R2, RZ, RZ ;  /* 0x000000ff02037210 */ /* 0x000fca0007ffe1ff */
[----:B------:R-:W-:Y:S02]  /*1fc40*/  IMAD R7, R7, R3, R4 ;  /* 0x0000000307077224 */ /* 0x000fe400078e0204 */
[----:B------:R-:W0:Y:S01]  /*1fc50*/  @!P2 LDC.64 R4, c[0x0][0x428] ;  /* 0x00010a00ff04ab82 */ /* 0x000e220000000a00 */
[----:B------:R-:W-:-:S03]  /*1fc60*/  @!P2 SHF.R.S32.HI R3, RZ, 0x1f, R2 ;  /* 0x0000001fff03a819 */ /* 0x000fc60000011402 */
[----:B0-----:R-:W-:-:S04]  /*1fc70*/  @!P2 IMAD.WIDE.U32 R2, R33, R4, R2 ;  /* 0x000000042102a225 */ /* 0x001fc800078e0002 */
[----:B---3--:R-:W-:-:S04]  /*1fc80*/  @!P2 IMAD R4, R8, R4, RZ ;  /* 0x000000040804a224 */ /* 0x008fc800078e02ff */
        /* <DEDUP_REMOVED lines=17> */
.L_x_3000:
[----:B------:R-:W-:Y:S01]  /*1fda0*/  IMAD R5, R28, 0x8, R22 ;  /* 0x000000081c057824 */ /* 0x000fe200078e0216 */
[----:B------:R-:W-:Y:S01]  /*1fdb0*/  SHF.L.U32 R0, R29, 0x1f, RZ ;  /* 0x0000001f1d007819 */ /* 0x000fe200000006ff */
[----:B------:R-:W-:Y:S03]  /*1fdc0*/  BSSY B1, `(.L_x_3001) ;  /* 0x0000003000017945 */ /* 0x000fe60003800000 */
[----:B------:R-:W0:Y:S02]  /*1fdd0*/  SYNCS.PHASECHK.TRANS64.TRYWAIT P0, [R5+URZ+0x2a840], R0 ;  /* 0x02a84000050075a7 */ /* 0x000e24000800017f */
[----:B0-----:R-:W-:Y:S05]  /*1fde0*/  @!P0 BRA `(.L_x_3002) ;  /* 0x0000004c00608947 */ /* 0x001fea0003800000 */
.L_x_3146:
[----:B------:R-:W-:Y:S05]  /*1fdf0*/  BSYNC B1 ;  /* 0x0000000000017941 */ /* 0x000fea0003800000 */
.L_x_3001:
        /* <DEDUP_REMOVED lines=29> */
[----:B------:R-:W2:Y:S04]  /*1ffd0*/  SHFL.IDX PT, R3, R8, RZ, 0x181f ;  /* 0x00181fff08037589 */ /* 0x000ea800000e0000 */
[----:B------:R-:W-:Y:S01]  /*1ffe0*/  SHFL.IDX PT, R35, R8, 0x2, 0x181f ;  /* 0x00581f0008237f89 */ /* 0x000fe200000e0000 */
[----:B0-----:R-:W-:-:S04]  /*1fff0*/  SHF.L.U32 R11, R11, 0x3, RZ ;  /* 0x000000030b0b7819 */ /* 0x001fc800000006ff */
        /* <DEDUP_REMOVED lines=36> */
.L_x_3160:
        /* <DEDUP_REMOVED lines=10> */
.L_x_3004:
        /* <DEDUP_REMOVED lines=10> */
.L_x_3005:
[----:B------:R2:W-:Y:S01]  /*20380*/  SYNCS.ARRIVE.TRANS64.A1T0 RZ, [R5+URZ+0x2a830], RZ ;  /* 0x02a830ff05ff79a7 */ /* 0x0005e2000810003f */
[----:B------:R-:W-:Y:S05]  /*20390*/  @!P2 BRA `(.L_x_3006) ;  /* 0x000000000004a947 */ /* 0x000fea0003800000 */
[----:B------:R-:W-:Y:S01]  /*203a0*/  BPT.TRAP 0x1 ;  /* 0x000000040000795c */ /* 0x000fe20000300000 */
.L_x_3006:
[----:B-1----:R-:W-:Y:S01]  /*203b0*/  SHF.L.U32 R2, R17, 0x1f, RZ ;  /* 0x0000001f11027819 */ /* 0x002fe200000006ff */
[----:B------:R-:W-:Y:S01]  /*203c0*/  BSSY B1, `(.L_x_3007) ;  /* 0x0000004000017945 */ /* 0x000fe20003800000 */
[----:B--2---:R-:W-:-:S04]  /*203d0*/  LEA R5, R10, R22, 0x3 ;  /* 0x000000160a057211 */ /* 0x004fc800078e18ff */
[----:B------:R-:W1:Y:S02]  /*203e0*/  SYNCS.PHASECHK.TRANS64.TRYWAIT P0, [R5+URZ+0x2a860], R2 ;  /* 0x02a86002050075a7 */ /* 0x000e64000800017f */
[----:B-1----:R-:W-:Y:S05]  /*203f0*/  @!P0 BRA `(.L_x_3008) ;  /* 0x0000004c00cc8947 */ /* 0x002fea0003800000 */
.L_x_3161:
[----:B------:R-:W-:Y:S05]  /*20400*/  BSYNC B1 ;  /* 0x0000000000017941 */ /* 0x000fea0003800000 */
.L_x_3007:
        /* <DEDUP_REMOVED lines=55> */
.L_x_3175:
        /* <DEDUP_REMOVED lines=21> */
.L_x_3010:
        /* <DEDUP_REMOVED lines=10> */
.L_x_3011:
[----:B------:R-:W-:Y:S01]  /*20970*/  ULDC.64 UR4, c[0x0][0x330] ;  /* 0x0000cc0000047ab9 */ /* 0x000fe20000000a00 */
[----:B------:R1:W-:Y:S01]  /*20980*/  SYNCS.ARRIVE.TRANS64.A1T0 RZ, [R5+URZ+0x2a850], RZ ;  /* 0x02a850ff05ff79a7 */ /* 0x0003e2000810003f */
[----:B------:R-:W-:Y:S01]  /*20990*/  IMAD.MOV.U32 R3, RZ, RZ, R21 ;  /* 0x000000ffff037224 */ /* 0x000fe200078e0015 */
[----:B------:R-:W-:Y:S01]  /*209a0*/  MOV R10, R28 ;  /* 0x0000001c000a7202 */ /* 0x000fe20000000f00 */
[----:B------:R-:W-:Y:S02]  /*209b0*/  VIADD R0, R27, 0xffffffff ;  /* 0xffffffff1b007836 */ /* 0x000fe40000000000 */
[----:B------:R-:W-:-:S04]  /*209c0*/  IMAD.WIDE.U32 R2, R18, UR4, R2 ;  /* 0x0000000412027c25 */ /* 0x000fc8000f8e0002 */
[----:B-1----:R-:W-:Y:S02]  /*209d0*/  IMAD R5, R34, UR4, RZ ;  /* 0x0000000422057c24 */ /* 0x002fe4000f8e02ff */
[----:B------:R-:W-:Y:S02]  /*209e0*/  IMAD.MOV.U32 R17, RZ, RZ, R29 ;  /* 0x000000ffff117224 */ /* 0x000fe400078e001d */
[----:B------:R-:W-:Y:S01]  /*209f0*/  IMAD R5, R18, UR5, R5 ;  /* 0x0000000512057c24 */ /* 0x000fe2000f8e0205 */
[----:B------:R-:W-:Y:S01]  /*20a00*/  ULDC.64 UR4, c[0x0][0x318] ;  /* 0x0000c60000047ab9 */ /* 0x000fe20000000a00 */
[----:B------:R-:W-:Y:S01]  /*20a10*/  IMAD.MOV.U32 R32, RZ, RZ, R27 ;  /* 0x000000ffff207224 */ /* 0x000fe200078e001b */
[----:B0-----:R-:W-:Y:S02]  /*20a20*/  LEA R24, P0, R2, UR4, 0x1 ;  /* 0x0000000402187c11 */ /* 0x001fe4000f8008ff */
[----:B------:R-:W-:-:S04]  /*20a30*/  IADD3 R25, R5, R3, RZ ;  /* 0x0000000305197210 */ /* 0x000fc80007ffe0ff */
[----:B------:R-:W-:Y:S02]  /*20a40*/  LEA.HI.X R25, R2, UR5, R25, 0x1, P0 ;  /* 0x0000000502197c11 */ /* 0x000fe400080f0c19 */
[----:B------:R-:W-:-:S13]  /*20a50*/  ISETP.GT.AND P0, PT, R27, RZ, PT ;  /* 0x000000ff1b00720c */ /* 0x000fda0003f04270 */
[----:B------:R-:W-:Y:S05]  /*20a60*/  @P0 BRA `(.L_x_3012) ;  /* 0xfffffff000280947 */ /* 0x000fea000383ffff */
.L_x_2999:
[----:B------:R-:W-:Y:S05]  /*20a70*/  BSYNC B0 ;  /* 0x0000000000007941 */ /* 0x000fea0003800000 */
.L_x_2998:
        /* <DEDUP_REMOVED lines=17> */
.L_x_3014:
[----:B------:R-:W-:Y:S05]  /*20b90*/  BSYNC B0 ;  /* 0x0000000000007941 */ /* 0x000fea0003800000 */
.L_x_3013:
[----:B------:R-:W-:-:S13]  /*20ba0*/  LOP3.LUT P0, RZ, R23, 0x10, RZ, 0xc0, !PT ;  /* 0x0000001017ff7812 */ /* 0x000fda000780c0ff */
[----:B------:R-:W-:Y:S05]  /*20bb0*/  @!P0 BRA `(.L_x_3015) ;  /* 0x0000000000048947 */ /* 0x000fea0003800000 */
[----:B------:R-:W-:Y:S01]  /*20bc0*/  BPT.TRAP 0x1 ;  /* 0x000000040000795c */ /* 0x000fe20000300000 */
.L_x_3015:
[----:B------:R-:W2:Y:S01]  /*20bd0*/  LDL.LU R2, [R1] ;  /* 0x0000000001027983 */ /* 0x000ea20000300800 */
[----:B------:R-:W-:Y:S01]  /*20be0*/  IMAD R0, R28, 0x8, R22 ;  /* 0x000000081c007824 */ /* 0x000fe200078e0216 */
[----:B0-----:R-:W-:Y:S01]  /*20bf0*/  SHF.L.U32 R3, R29, 0x1f, RZ ;  /* 0x0000001f1d037819 */ /* 0x001fe200000006ff */
[----:B------:R-:W-:Y:S03]  /*20c00*/  BSSY B0, `(.L_x_3016) ;  /* 0x0000004000007945 */ /* 0x000fe60003800000 */
[----:B------:R-:W0:Y:S01]  /*20c10*/  SYNCS.PHASECHK.TRANS64.TRYWAIT P0, [R0+URZ+0x2a860], R3 ;  /* 0x02a86003000075a7 */ /* 0x000e22000800017f */
[----:B--2---:R-:W-:Y:S01]  /*20c20*/  IMAD R6, R27, -0x60, R2 ;  /* 0xffffffa01b067824 */ /* 0x004fe200078e0202 */
[----:B0-----:R-:W-:Y:S06]  /*20c30*/  @!P0 BRA `(.L_x_3017) ;  /* 0x0000004c00c08947 */ /* 0x001fec0003800000 */
.L_x_3176:
[----:B------:R-:W-:Y:S05]  /*20c40*/  BSYNC B0 ;  /* 0x0000000000007941 */ /* 0x000fea0003800000 */
.L_x_3016:
        /* <DEDUP_REMOVED lines=57> */
.L_x_3190:
        /* <DEDUP_REMOVED lines=11> */
.L_x_3019:
        /* <DEDUP_REMOVED lines=10> */
.L_x_3020:
[----:B------:R-:W-:Y:S01]  /*21130*/  VIADD R28, R28, 0x1 ;  /* 0x000000011c1c7836 */ /* 0x000fe20000000000 */
[----:B------:R1:W-:Y:S04]  /*21140*/  SYNCS.ARRIVE.TRANS64.A1T0 RZ, [R0+URZ+0x2a850], RZ ;  /* 0x02a850ff00ff79a7 */ /* 0x0003e8000810003f */
[----:B------:R-:W-:-:S04]  /*21150*/  ISETP.NE.AND P0, PT, R28, 0x2, PT ;  /* 0x000000021c00780c */ /* 0x000fc80003f05270 */
[----:B-1----:R-:W-:Y:S02]  /*21160*/  SEL R0, RZ, 0x1, P0 ;  /* 0x00000001ff007807 */ /* 0x002fe40000000000 */
[----:B------:R-:W-:Y:S02]  /*21170*/  SEL R28, R28, RZ, P0 ;  /* 0x000000ff1c1c7207 */ /* 0x000fe40000000000 */
[----:B------:R-:W-:-:S07]  /*21180*/  LOP3.LUT R29, R29, R0, RZ, 0x3c, !PT ;  /* 0x000000001d1d7212 */ /* 0x000fce00078e3cff */
.L_x_2977:
[----:B------:R-:W-:Y:S05]  /*21190*/  BSYNC B7 ;  /* 0x0000000000077941 */ /* 0x000fea0003800000 */
.L_x_2975:
[----:B------:R-:W-:-:S13]  /*211a0*/  LOP3.LUT P0, RZ, R23, 0x20, RZ, 0xc0, !PT ;  /* 0x0000002017ff7812 */ /* 0x000fda000780c0ff */
[----:B------:R-:W-:Y:S05]  /*211b0*/  @!P0 BRA `(.L_x_3021) ;  /* 0x0000000000248947 */ /* 0x000fea0003800000 */
[----:B------:R-:W-:Y:S05]  /*211c0*/  WARPSYNC.ALL ;  /* 0x0000000000007948 */ /* 0x000fea0003800000 */
[----:B------:R-:W2:Y:S08]  /*211d0*/  S2UR UR5, SR_CgaCtaId ;  /* 0x00000000000579c3 */ /* 0x000eb00000008800 */
[----:B------:R-:W-:Y:S06]  /*211e0*/  BAR.SYNC.DEFER_BLOCKING 0x5, 0x180 ;  /* 0x0146000000007b1d */ /* 0x000fec0000010000 */
[----:B------:R-:W-:-:S02]  /*211f0*/  UMOV UR4, 0x400 ;  /* 0x0000040000047882 */ /* 0x000fc40000000000 */
[----:B--2---:R-:W-:-:S06]  /*21200*/  ULEA UR4, UR5, UR4, 0x18 ;  /* 0x0000000405047291 */ /* 0x004fcc000f8ec03f */
[----:B------:R-:W-:-:S05]  /*21210*/  IMAD.U32 R22, RZ, RZ, UR4 ;  /* 0x00000004ff167e24 */ /* 0x000fca000f8e00ff */
[----:B------:R2:W3:Y:S01]  /*21220*/  LDS.128 R16, [R22+0x2a8d0] ;  /* 0x02a8d00016107984 */ /* 0x0004e20000000c00 */
[----:B------:R-:W-:Y:S06]  /*21230*/  BAR.ARV 0x4, 0x180 ;  /* 0x0106000000007b1d */ /* 0x000fec0000002000 */
[----:B------:R-:W-:Y:S05]  /*21240*/  BRA `(.L_x_3022) ;  /* 0x0000000800cc7947 */ /* 0x000fea0003800000 */
.L_x_3021:
        /* <DEDUP_REMOVED lines=35> */
[----:B------:R0:W2:Y:S02]  /*21480*/  SHFL.IDX PT, R14, R2, 0x1f, 0x1f ;  /* 0x03e01f00020e7f89 */ /* 0x0000a400000e0000 */
.L_x_3200:
[----:B------:R-:W-:Y:S02]  /*21490*/  ULDC UR4, c[0x0][0xc38] ;  /* 0x00030e0000047ab9 */ /* 0x000fe40000000800 */
[----:B------:R-:W-:-:S04]  /*214a0*/  IMAD.U32 R7, RZ, RZ, UR4 ;  /* 0x00000004ff077e24 */ /* 0x000fc8000f8e00ff */
[----:B--2---:R-:W-:-:S05]  /*214b0*/  IMAD R14, R14, R7, RZ ;  /* 0x000000070e0e7224 */ /* 0x004fca00078e02ff */
[----:B------:R-:W-:-:S04]  /*214c0*/  IADD3 R9, R4, R14, RZ ;  /* 0x0000000e04097210 */ /* 0x000fc80007ffe0ff */
[----:B------:R-:W-:-:S13]  /*214d0*/  ISETP.GT.AND P6, PT, R9, R0, PT ;  /* 0x000000000900720c */ /* 0x000fda0003fc4270 */
[----:B------:R-:W-:Y:S05]  /*214e0*/  @P6 BRA `(.L_x_3024) ;  /* 0x00000000009c6947 */ /* 0x000fea0003800000 */
.L_x_3029:
[----:B0-----:R-:W0:Y:S01]  /*214f0*/  LDC R2, c[0x0][0xc3c] ;  /* 0x00030f00ff027b82 */ /* 0x001e220000000800 */
[----:B------:R-:W-:-:S05]  /*21500*/  VIADD R19, R19, 0x1f ;  /* 0x0000001f13137836 */ /* 0x000fca0000000000 */
[----:B0-----:R-:W-:-:S13]  /*21510*/  ISETP.GE.AND P6, PT, R19, R2, PT ;  /* 0x000000021300720c */ /* 0x001fda0003fc6270 */
[----:B------:R-:W-:Y:S05]  /*21520*/  @P6 BRA `(.L_x_3025) ;  /* 0x0000000400d06947 */ /* 0x000fea0003800000 */
[----:B------:R-:W0:Y:S01]  /*21530*/  S2R R3, SR_TID.X ;  /* 0x0000000000037919 */ /* 0x000e220000002100 */
[----:B------:R-:W-:Y:S01]  /*21540*/  BSSY B0, `(.L_x_3026) ;  /* 0x0000009000007945 */ /* 0x000fe20003800000 */
[----:B------:R-:W-:Y:S02]  /*21550*/  MOV R5, RZ ;  /* 0x000000ff00057202 */ /* 0x000fe40000000f00 */
[----:B0-----:R-:W-:-:S05]  /*21560*/  LOP3.LUT R3, R3, 0x1f, RZ, 0xc0, !PT ;  /* 0x0000001f03037812 */ /* 0x001fca00078ec0ff */
[----:B------:R-:W-:-:S05]  /*21570*/  IMAD.IADD R7, R19, 0x1, R3 ;  /* 0x0000000113077824 */ /* 0x000fca00078e0203 */
[----:B------:R-:W-:-:S13]  /*21580*/  ISETP.GE.OR P6, PT, R7, R2, !P0 ;  /* 0x000000020700720c */ /* 0x000fda00047c6670 */
[----:B------:R-:W-:Y:S05]  /*21590*/  @P6 BRA `(.L_x_3027) ;  /* 0x00000000000c6947 */ /* 0x000fea0003800000 */
[----:B------:R-:W0:Y:S02]  /*215a0*/  LDC.64 R2, c[0x0][0xc80] ;  /* 0x00032000ff027b82 */ /* 0x000e240000000a00 */
[----:B0-----:R-:W-:-:S05]  /*215b0*/  IMAD.WIDE R2, R7, 0x4, R2 ;  /* 0x0000000407027825 */ /* 0x001fca00078e0202 */
[----:B------:R0:W5:Y:S02]  /*215c0*/  LDG.E R5, desc[UR60][R2.64] ;  /* 0x0000003c02057981 */ /* 0x000164000c1e1900 */
.L_x_3027:
[----:B------:R-:W-:Y:S05]  /*215d0*/  BSYNC B0 ;  /* 0x0000000000007941 */ /* 0x000fea0003800000 */
.L_x_3026:
        /* <DEDUP_REMOVED lines=18> */
.L_x_3208:
[----:B------:R-:W-:Y:S02]  /*21700*/  ULDC UR4, c[0x0][0xc38] ;  /* 0x00030e0000047ab9 */ /* 0x000fe40000000800 */
[----:B------:R-:W-:-:S05]  /*21710*/  MOV R7, UR4 ;  /* 0x0000000400077c02 */ /* 0x000fca0008000f00 */
[----:B--2---:R-:W-:-:S04]  /*21720*/  IMAD R14, R14, R7, RZ ;  /* 0x000000070e0e7224 */ /* 0x004fc800078e02ff */
[----:B------:R-:W-:-:S05]  /*21730*/  IMAD.IADD R9, R14, 0x1, R9 ;  /* 0x000000010e097824 */ /* 0x000fca00078e0209 */
[----:B------:R-:W-:-:S13]  /*21740*/  ISETP.GT.AND P6, PT, R9, R0, PT ;  /* 0x000000000900720c */ /* 0x000fda0003fc4270 */
[----:B------:R-:W-:Y:S05]  /*21750*/  @!P6 BRA `(.L_x_3029) ;  /* 0xfffffffc0064e947 */ /* 0x000fea000383ffff */
.L_x_3024:
        /* <DEDUP_REMOVED lines=8> */
.L_x_3212:
[----:B------:R-:W-:Y:S02]  /*217e0*/  ISETP.NE.AND P0, PT, R3, RZ, PT ;  /* 0x000000ff0300720c */ /* 0x000fe40003f05270 */
[----:B------:R-:W-:-:S11]  /*217f0*/  MOV R14, RZ ;  /* 0x000000ff000e7202 */ /* 0x000fd60000000f00 */
[----:B------:R-:W-:Y:S05]  /*21800*/  @!P0 BRA `(.L_x_3031) ;  /* 0x0000000000108947 */ /* 0x000fea0003800000 */
[----:B------:R-:W-:Y:S01]  /*21810*/  UMOV UR4, 0xffffffff ;  /* 0xffffffff00047882 */ /* 0x000fe20000000000 */
[----:B------:R-:W-:Y:S02]  /*21820*/  VIADD R12, R4, 0xffffffff ;  /* 0xffffffff040c7836 */ /* 0x000fe40000000000 */
[----:B------:R-:W-:Y:S05]  /*21830*/  BRA.DIV UR4, `(.L_x_3032) ;  /* 0x0000005204e87947 */ /* 0x000fea000b800000 */
[----:B------:R4:W0:Y:S02]  /*21840*/  SHFL.IDX PT, R14, R2, R12, 0x1f ;  /* 0x00001f0c020e7589 */ /* 0x00082400000e0000 */
.L_x_3031:
        /* <DEDUP_REMOVED lines=8> */
[----:B-1----:R-:W0:Y:S08]  /*218d0*/  I2F.RP R10, R8 ;  /* 0x00000008000a7306 */ /* 0x002e300000209400 */
[----:B0-----:R-:W0:Y:S02]  /*218e0*/  MUFU.RCP R10, R10 ;  /* 0x0000000a000a7308 */ /* 0x001e240000001000 */
[----:B0-----:R-:W-:-:S06]  /*218f0*/  IADD3 R11, R10, 0xffffffe, RZ ;  /* 0x0ffffffe0a0b7810 */ /* 0x001fcc0007ffe0ff */
[----:B------:R-:W0:Y:S02]  /*21900*/  F2I.FTZ.U32.TRUNC.NTZ R3, R11 ;  /* 0x0000000b00037305 */ /* 0x000e24000021f000 */
[----:B0-----:R-:W-:-:S04]  /*21910*/  IMAD.MOV R9, RZ, RZ, -R3 ;  /* 0x000000ffff097224 */ /* 0x001fc800078e0a03 */
[----:B------:R-:W-:-:S04]  /*21920*/  IMAD R9, R9, R8, RZ ;  /* 0x0000000809097224 */ /* 0x000fc800078e02ff */
[----:B------:R-:W-:Y:S01]  /*21930*/  IMAD.HI.U32 R2, R3, R9, R2 ;  /* 0x0000000903027227 */ /* 0x000fe200078e0002 */
[----:B------:R-:W-:Y:S02]  /*21940*/  IADD3 R9, R0, -R16, RZ ;  /* 0x8000001000097210 */ /* 0x000fe40007ffe0ff */
[----:B------:R-:W-:Y:S02]  /*21950*/  IABS R0, R4 ;  /* 0x0000000400007213 */ /* 0x000fe40000000000 */
[----:B------:R-:W-:-:S03]  /*21960*/  IABS R3, R9 ;  /* 0x0000000900037213 */ /* 0x000fc60000000000 */
[----:B------:R-:W-:Y:S02]  /*21970*/  IMAD.MOV R0, RZ, RZ, -R0 ;  /* 0x000000ffff007224 */ /* 0x000fe400078e0a00 */
        /* <DEDUP_REMOVED lines=12> */
[----:B------:R-:W-:Y:S02]  /*21a40*/  IMAD R0, R6, R2, RZ ;  /* 0x0000000206007224 */ /* 0x000fe400078e02ff */
[----:B------:R-:W-:-:S03]  /*21a50*/  IMAD.MOV R2, RZ, RZ, -R2 ;  /* 0x000000ffff027224 */ /* 0x000fc600078e0a02 */
[----:B------:R-:W-:Y:S01]  /*21a60*/  IADD3 R3, -R0, RZ, RZ ;  /* 0x000000ff00037210 */ /* 0x000fe20007ffe1ff */
        /* <DEDUP_REMOVED lines=9> */
[----:B0-----:R-:W-:-:S05]  /*21b00*/  IADD3 R2, RZ, -R3, RZ ;  /* 0x80000003ff027210 */ /* 0x001fca0007ffe0ff */
        /* <DEDUP_REMOVED lines=10> */
[-C--:B------:R-:W-:Y:S01]  /*21bb0*/  @!P1 IADD3 R4, R4, -R7.reuse, RZ ;  /* 0x8000000704049210 */ /* 0x080fe20007ffe0ff */
        /* <DEDUP_REMOVED lines=8> */
[----:B------:R-:W-:-:S04]  /*21c40*/  LOP3.LUT R2, RZ, R2, RZ, 0x33, !PT ;  /* 0x00000002ff027212 */ /* 0x000fc800078e33ff */
[----:B------:R-:W-:Y:S01]  /*21c50*/  IADD3 R17, R5, R2, RZ ;  /* 0x0000000205117210 */ /* 0x000fe20007ffe0ff */
[----:B------:R-:W-:Y:S06]  /*21c60*/  BRA `(.L_x_3033) ;  /* 0x00000000001c7947 */ /* 0x000fec0003800000 */
.L_x_3025:
[----:B------:R-:W-:Y:S01]  /*21c70*/  UMOV UR4, URZ ;  /* 0x0000003f00047c82 */ /* 0x000fe20008000000 */
[----:B------:R-:W-:Y:S01]  /*21c80*/  UMOV UR5, URZ ;  /* 0x0000003f00057c82 */ /* 0x000fe20008000000 */
[----:B------:R-:W-:Y:S01]  /*21c90*/  ULDC UR6, c[0x0][0xc3c] ;  /* 0x00030f0000067ab9 */ /* 0x000fe20000000800 */
[----:B------:R-:W-:Y:S01]  /*21ca0*/  IMAD.MOV.U32 R16, RZ, RZ, R0 ;  /* 0x000000ffff107224 */ /* 0x000fe200078e0000 */
[----:B------:R-:W-:Y:S01]  /*21cb0*/  MOV R18, UR5 ;  /* 0x0000000500127c02 */ /* 0x000fe20008000f00 */
[----:B------:R-:W-:Y:S02]  /*21cc0*/  IMAD.U32 R17, RZ, RZ, UR4 ;  /* 0x00000004ff117e24 */ /* 0x000fe4000f8e00ff */
[----:B------:R-:W-:-:S07]  /*21cd0*/  IMAD.U32 R19, RZ, RZ, UR6 ;  /* 0x00000006ff137e24 */ /* 0x000fce000f8e00ff */
.L_x_3033:
        /* <DEDUP_REMOVED lines=10> */
.L_x_3022:
[----:B------:R-:W-:Y:S02]  /*21d80*/  ULDC UR4, c[0x0][0xc3c] ;  /* 0x00030f0000047ab9 */ /* 0x000fe40000000800 */
[----:B---3--:R-:W-:-:S13]  /*21d90*/  ISETP.GE.AND P0, PT, R19, UR4, PT ;  /* 0x0000000413007c0c */ /* 0x008fda000bf06270 */
[----:B------:R-:W-:Y:S05]  /*21da0*/  @!P0 BRA `(.L_x_3034) ;  /* 0xffffffa000b48947 */ /* 0x000fea000383ffff */
[----:B------:R-:W-:Y:S05]  /*21db0*/  BSYNC B8 ;  /* 0x0000000000087941 */ /* 0x000fea0003800000 */
.L_x_2933:
[----:B------:R-:W3:Y:S01]  /*21dc0*/  LDL.LU R0, [R1+0x28] ;  /* 0x0000280001007983 */ /* 0x000ee20000300800 */
[----:B------:R-:W-:Y:S01]  /*21dd0*/  BSSY B0, `(.L_x_3035) ;  /* 0x000000b000007945 */ /* 0x000fe20003800000 */
[----:B------:R-:W4:Y:S01]  /*21de0*/  S2R R5, SR_CgaCtaId ;  /* 0x0000000000057919 */ /* 0x000f220000008800 */
[----:B---3--:R-:W-:-:S05]  /*21df0*/  VIADD R0, R0, 0x1 ;  /* 0x0000000100007836 */ /* 0x008fca0000000000 */
[----:B0-----:R-:W-:-:S04]  /*21e00*/  LEA.HI R2, R0, R0, RZ, 0x1 ;  /* 0x0000000000027211 */ /* 0x001fc800078f08ff */
[----:B------:R-:W-:Y:S02]  /*21e10*/  LOP3.LUT R3, R2, 0xfffffffe, RZ, 0xc0, !PT ;  /* 0xfffffffe02037812 */ /* 0x000fe400078ec0ff */
[----:B------:R-:W-:Y:S02]  /*21e20*/  MOV R2, 0x400 ;  /* 0x0000040000027802 */ /* 0x000fe40000000f00 */
[----:B------:R-:W-:Y:S02]  /*21e30*/  IADD3 R0, R0, -R3, RZ ;  /* 0x8000000300007210 */ /* 0x000fe40007ffe0ff */
[----:B----4-:R-:W-:Y:S02]  /*21e40*/  LEA R5, R5, R2, 0x18 ;  /* 0x0000000205057211 */ /* 0x010fe400078ec0ff */
[----:B------:R-:W-:-:S04]  /*21e50*/  SHF.L.U32 R0, R0, 0x1f, RZ ;  /* 0x0000001f00007819 */ /* 0x000fc800000006ff */
[----:B------:R-:W0:Y:S02]  /*21e60*/  SYNCS.PHASECHK.TRANS64.TRYWAIT P0, [R5+URZ+0x2a820], R0 ;  /* 0x02a82000050075a7 */ /* 0x000e24000800017f */
[----:B0-----:R-:W-:Y:S05]  /*21e70*/  @!P0 BRA `(.L_x_3036) ;  /* 0x0000004c007c8947 */ /* 0x001fea0003800000 */
.L_x_3215:
[----:B------:R-:W-:Y:S05]  /*21e80*/  BSYNC B0 ;  /* 0x0000000000007941 */ /* 0x000fea0003800000 */
.L_x_3035:
[----:B------:R-:W-:-:S03]  /*21e90*/  UMOV UR4, 0xffffffff ;  /* 0xffffffff00047882 */ /* 0x000fc60000000000 */
[----:B------:R-:W-:Y:S05]  /*21ea0*/  BRA.DIV UR4, `(.L_x_3037) ;  /* 0x0000004e04847947 */ /* 0x000fea000b800000 */
[----:B0-----:R-:W0:Y:S02]  /*21eb0*/  S2R R0, SR_TID.X ;  /* 0x0000000000007919 */ /* 0x001e240000002100 */
[----:B0-----:R-:W-:-:S04]  /*21ec0*/  SHF.R.U32.HI R0, RZ, 0x5, R0 ;  /* 0x00000005ff007819 */ /* 0x001fc80000011600 */
[----:B------:R-:W-:-:S05]  /*21ed0*/  LOP3.LUT R0, R0, 0x3, RZ, 0xc0, !PT ;  /* 0x0000000300007812 */ /* 0x000fca00078ec0ff */
[----:B------:R0:W3:Y:S02]  /*21ee0*/  SHFL.IDX PT, R14, R0, RZ, 0x1f ;  /* 0x00001fff000e7589 */ /* 0x0000e400000e0000 */
.L_x_3218:
[----:B---3--:R-:W-:-:S13]  /*21ef0*/  ISETP.NE.AND P0, PT, R14, RZ, PT ;  /* 0x000000ff0e00720c */ /* 0x008fda0003f05270 */
[----:B------:R-:W-:Y:S05]  /*21f00*/  @P0 BRA `(.L_x_2687) ;  /* 0x0000000000900947 */ /* 0x000fea0003800000 */
[----:B------:R-:W-:-:S03]  /*21f10*/  UMOV UR4, 0xffffffff ;  /* 0xffffffff00047882 */ /* 0x000fc60000000000 */
[----:B------:R-:W-:Y:S05]  /*21f20*/  BRA.DIV UR4, `(.L_x_3038) ;  /* 0x0000004e04987947 */ /* 0x000fea000b800000 */
[----:B------:R-:W-:-:S13]  /*21f30*/  ELECT P6, URZ, PT ;  /* 0x00000000003f782f */ /* 0x000fda00038c0000 */
.L_x_3221:
        /* <DEDUP_REMOVED lines=8> */
.L_x_3039:
[C---:B------:R-:W-:Y:S01]  /*21fc0*/  IMAD R3, R28.reuse, 0x8, R5 ;  /* 0x000000081c037824 */ /* 0x040fe200078e0205 */
[----:B------:R-:W-:Y:S02]  /*21fd0*/  SHF.L.U32 R2, R29, 0x1f, RZ ;  /* 0x0000001f1d027819 */ /* 0x000fe400000006ff */
[----:B------:R-:W-:Y:S02]  /*21fe0*/  IADD3 R28, R28, 0x1, RZ ;  /* 0x000000011c1c7810 */ /* 0x000fe40007ffe0ff */
[----:B------:R-:W0:Y:S02]  /*21ff0*/  SYNCS.PHASECHK.TRANS64.TRYWAIT P1, [R3+URZ+0x2a840], R2 ;  /* 0x02a84002030075a7 */ /* 0x000e24000802017f */
[----:B------:R-:W-:-:S04]  /*22000*/  ISETP.NE.AND P2, PT, R28, 0x2, PT ;  /* 0x000000021c00780c */ /* 0x000fc80003f45270 */
[----:B------:R-:W-:Y:S01]  /*22010*/  SEL R0, RZ, 0x1, P2 ;  /* 0x00000001ff007807 */ /* 0x000fe20001000000 */
[----:B0-----:R-:W-:Y:S08]  /*22020*/  @!P1 BRA `(.L_x_3040) ;  /* 0x0000004c00789947 */ /* 0x001ff00003800000 */
.L_x_3222:
[----:B------:R-:W-:Y:S02]  /*22030*/  SEL R28, R28, RZ, P2 ;  /* 0x000000ff1c1c7207 */ /* 0x000fe40001000000 */
[----:B------:R-:W-:Y:S01]  /*22040*/  LOP3.LUT R0, R29, R0, RZ, 0x3c, !PT ;  /* 0x000000001d007212 */ /* 0x000fe200078e3cff */
[----:B------:R-:W-:Y:S06]  /*22050*/  @!P0 BRA `(.L_x_3041) ;  /* 0x0000000000048947 */ /* 0x000fec0003800000 */
[----:B------:R-:W-:Y:S01]  /*22060*/  BPT.TRAP 0x1 ;  /* 0x000000040000795c */ /* 0x000fe20000300000 */
.L_x_3041:
[----:B------:R-:W-:Y:S01]  /*22070*/  IMAD R5, R28, 0x8, R5 ;  /* 0x000000081c057824 */ /* 0x000fe200078e0205 */
[----:B------:R-:W-:-:S04]  /*22080*/  SHF.L.U32 R0, R0, 0x1f, RZ ;  /* 0x0000001f00007819 */ /* 0x000fc800000006ff */
[----:B------:R-:W3:Y:S02]  /*22090*/  SYNCS.PHASECHK.TRANS64.TRYWAIT P1, [R5+URZ+0x2a840], R0 ;  /* 0x02a84000050075a7 */ /* 0x000ee4000802017f */
[----:B---3--:R-:W-:Y:S05]  /*220a0*/  @!P1 BRA `(.L_x_3042) ;  /* 0x0000004c006c9947 */ /* 0x008fea0003800000 */
.L_x_3223:
[----:B------:R-:W-:Y:S05]  /*220b0*/  @!P0 BRA `(.L_x_3043) ;  /* 0x0000000000048947 */ /* 0x000fea0003800000 */
[----:B------:R-:W-:Y:S01]  /*220c0*/  BPT.TRAP 0x1 ;  /* 0x000000040000795c */ /* 0x000fe20000300000 */
.L_x_3043:
[----:B------:R-:W4:Y:S02]  /*220d0*/  SYNCS.PHASECHK.TRANS64.TRYWAIT P1, [R3+URZ+0x2a860], R2 ;  /* 0x02a86002030075a7 */ /* 0x000f24000802017f */
[----:B----4-:R-:W-:Y:S05]  /*220e0*/  @!P1 BRA `(.L_x_3044) ;  /* 0x0000004c00709947 */ /* 0x010fea0003800000 */
.L_x_3224:
[----:B------:R-:W-:Y:S05]  /*220f0*/  @!P0 BRA `(.L_x_3045) ;  /* 0x0000000000048947 */ /* 0x000fea0003800000 */
[----:B------:R-:W-:Y:S01]  /*22100*/  BPT.TRAP 0x1 ;  /* 0x000000040000795c */ /* 0x000fe20000300000 */
.L_x_3045:
[----:B------:R0:W0:Y:S02]  /*22110*/  SYNCS.PHASECHK.TRANS64.TRYWAIT P0, [R5+URZ+0x2a860], R0 ;  /* 0x02a86000050075a7 */ /* 0x000024000800017f */
[----:B0-----:R-:W-:Y:S05]  /*22120*/  @!P0 NANOSLEEP.SYNCS 0x989680 ;  /* 0x009896800000895d */ /* 0x001fea0003900000 */
[----:B------:R-:W0:Y:S02]  /*22130*/  @!P0 SYNCS.PHASECHK.TRANS64 P0, [R5+URZ+0x2a860], R0 ;  /* 0x02a86000050085a7 */ /* 0x000e24000800007f */
[----:B0-----:R-:W-:Y:S05]  /*22140*/  @!P0 BRA `(.L_x_3045) ;  /* 0xfffffffc00f08947 */ /* 0x001fea000383ffff */
.L_x_2687:
[----:B------:R-:W-:Y:S05]  /*22150*/  BSYNC B9 ;  /* 0x0000000000097941 */ /* 0x000fea0003800000 */
.L_x_2684:
[----:B------:R-:W-:Y:S05]  /*22160*/  EXIT ;  /* 0x000000000000794d */ /* 0x000fea0003800000 */
.L_x_2705:
[----:B0-----:R0:W1:Y:S02]  /*22170*/  SYNCS.PHASECHK.TRANS64.TRYWAIT P6, [R85+URZ+0x2a890], R86 ;  /* 0x02a89056550075a7 */ /* 0x00106400080c017f */
[----:B-1----:R-:W-:Y:S05]  /*22180*/  @!P6 NANOSLEEP.SYNCS 0x989680 ;  /* 0x009896800000e95d */ /* 0x002fea0003900000 */
[----:B------:R-:W1:Y:S02]  /*22190*/  @!P6 SYNCS.PHASECHK.TRANS64 P6, [R85+URZ+0x2a890], R86 ;  /* 0x02a890565500e5a7 */ /* 0x000e6400080c007f */
[----:B-1----:R-:W-:Y:S05]  /*221a0*/  @!P6 BRA `(.L_x_2705) ;  /* 0xfffffffc00f0e947 */ /* 0x002fea000383ffff */
[----:B------:R-:W-:Y:S05]  /*221b0*/  BRA `(.L_x_3046) ;  /* 0xfffffe1400507947 */ /* 0x000fea000383ffff */
.L_x_2706:
        /* <DEDUP_REMOVED lines=8> */
.L_x_3048:
[----:B------:R-:W-:Y:S05]  /*22240*/  BSYNC B1 ;  /* 0x0000000000017941 */ /* 0x000fea0003800000 */
.L_x_3047:
[----:B------:R-:W-:Y:S01]  /*22250*/  IMAD.MOV.U32 R13, RZ, RZ, R117 ;  /* 0x000000ffff0d7224 */ /* 0x000fe200078e0075 */
[----:B------:R-:W-:Y:S01]  /*22260*/  MOV R11, 0x1c1f ;  /* 0x00001c1f000b7802 */ /* 0x000fe20000000f00 */
[----:B------:R-:W-:Y:S01]  /*22270*/  IMAD.MOV.U32 R12, RZ, RZ, RZ ;  /* 0x000000ffff0c7224 */ /* 0x000fe200078e00ff */
[----:B------:R-:W-:Y:S01]  /*22280*/  MOV R78, R14 ;  /* 0x0000000e004e7202 */ /* 0x000fe20000000f00 */
[----:B------:R-:W-:-:S07]  /*22290*/  IMAD.MOV.U32 R15, RZ, RZ, -0x1 ;  /* 0xffffffffff0f7424 */ /* 0x000fce00078e00ff */
[----:B------:R-:W-:Y:S05]  /*222a0*/  WARPSYNC.COLLECTIVE R15, `(.L_x_3049) ;  /* 0x000000000f087348 */ /* 0x000fea0003c00000 */
[----:B------:R0:W1:Y:S02]  /*222b0*/  SHFL.IDX P6, R14, R13, R12, R11 ;  /* 0x0000000c0d0e7389 */ /* 0x00006400000c000b */
[----:B01----:R-:W-:Y:S01]  /*222c0*/  ENDCOLLECTIVE ;  /* 0x000000000000791b */ /* 0x003fe20003800000 */
.L_x_3049:
[----:B------:R-:W-:Y:S01]  /*222d0*/  IMAD.MOV.U32 R11, RZ, RZ, R14 ;  /* 0x000000ffff0b7224 */ /* 0x000fe200078e000e */
[----:B------:R-:W-:Y:S06]  /*222e0*/  BRA `(.L_x_3050) ;  /* 0xfffffe1400187947 */ /* 0x000fec000383ffff */
.L_x_2731:
[----:B------:R-:W-:Y:S01]  /*222f0*/  BSSY B1, `(.L_x_3051) ;  /* 0x0000008000017945 */ /* 0x000fe20003800000 */
[----:B0---4-:R-:W-:Y:S01]  /*22300*/  MOV R13, R116 ;  /* 0x00000074000d7202 */ /* 0x011fe20000000f00 */
[----:B------:R-:W-:Y:S01]  /*22310*/  IMAD.MOV.U32 R12, RZ, RZ, 0x1 ;  /* 0x00000001ff0c7424 */ /* 0x000fe200078e00ff */
[----:B------:R-:W-:Y:S01]  /*22320*/  MOV R15, 0xffffffff ;  /* 0xffffffff000f7802 */ /* 0x000fe20000000f00 */
[----:B---3--:R-:W-:-:S07]  /*22330*/  IMAD.MOV.U32 R11, RZ, RZ, 0x1c1f ;  /* 0x00001c1fff0b7424 */ /* 0x008fce00078e00ff */
[----:B-12---:R-:W-:Y:S05]  /*22340*/  WARPSYNC.COLLECTIVE R15, `(.L_x_3052) ;  /* 0x000000000f087348 */ /* 0x006fea0003c00000 */
[----:B------:R0:W3:Y:S02]  /*22350*/  SHFL.IDX P6, R14, R13, R12, R11 ;  /* 0x0000000c0d0e7389 */ /* 0x0000e400000c000b */
[----:B0123--:R-:W-:Y:S01]  /*22360*/  ENDCOLLECTIVE ;  /* 0x000000000000791b */ /* 0x00ffe20003800000 */
.L_x_3052:
[----:B------:R-:W-:Y:S05]  /*22370*/  BSYNC B1 ;  /* 0x0000000000017941 */ /* 0x000fea0003800000 */
.L_x_3051:
        /* <DEDUP_REMOVED lines=8> */
.L_x_3053:
[----:B------:R-:W-:Y:S01]  /*22400*/  MOV R117, R14 ;  /* 0x0000000e00757202 */ /* 0x000fe20000000f00 */
[----:B------:R-:W-:Y:S06]  /*22410*/  BRA `(.L_x_3054) ;  /* 0xfffffe2800507947 */ /* 0x000fec000383ffff */
.L_x_2761:
[----:B-1----:R1:W2:Y:S02]  /*22420*/  SYNCS.PHASECHK.TRANS64.TRYWAIT P6, [R85+URZ+0x2a890], R86 ;  /* 0x02a89056550075a7 */ /* 0x0022a400080c017f */
[----:B--2---:R-:W-:Y:S05]  /*22430*/  @!P6 NANOSLEEP.SYNCS 0x989680 ;  /* 0x009896800000e95d */ /* 0x004fea0003900000 */
[----:B------:R-:W2:Y:S02]  /*22440*/  @!P6 SYNCS.PHASECHK.TRANS64 P6, [R85+URZ+0x2a890], R86 ;  /* 0x02a890565500e5a7 */ /* 0x000ea400080c007f */
[----:B--2---:R-:W-:Y:S05]  /*22450*/  @!P6 BRA `(.L_x_2761) ;  /* 0xfffffffc00f0e947 */ /* 0x004fea000383ffff */
[----:B------:R-:W-:Y:S05]  /*22460*/  BRA `(.L_x_3055) ;  /* 0xfffffe4800147947 */ /* 0x000fea000383ffff */
.L_x_2762:
[----:B------:R-:W-:Y:S01]  /*22470*/  BSSY B1, `(.L_x_3056) ;  /* 0x0000008000017945 */ /* 0x000fe20003800000 */
[----:B------:R-:W-:Y:S01]  /*22480*/  IMAD.MOV.U32 R13, RZ, RZ, R116 ;  /* 0x000000ffff0d7224 */ /* 0x000fe200078e0074 */
[----:B------:R-:W-:Y:S01]  /*22490*/  MOV R11, 0x1c1f ;  /* 0x00001c1f000b7802 */ /* 0x000fe20000000f00 */
[----:B------:R-:W-:Y:S02]  /*224a0*/  IMAD.MOV.U32 R12, RZ, RZ, RZ ;  /* 0x000000ffff0c7224 */ /* 0x000fe400078e00ff */
[----:B------:R-:W-:-:S07]  /*224b0*/  IMAD.MOV.U32 R15, RZ, RZ, -0x1 ;  /* 0xffffffffff0f7424 */ /* 0x000fce00078e00ff */
[----:B-1----:R-:W-:Y:S05]  /*224c0*/  WARPSYNC.COLLECTIVE R15, `(.L_x_3057) ;  /* 0x000000000f087348 */ /* 0x002fea0003c00000 */
[----:B------:R0:W2:Y:S02]  /*224d0*/  SHFL.IDX P6, R14, R13, R12, R11 ;  /* 0x0000000c0d0e7389 */ /* 0x0000a400000c000b */
[----:B012---:R-:W-:Y:S01]  /*224e0*/  ENDCOLLECTIVE ;  /* 0x000000000000791b */ /* 0x007fe20003800000 */
.L_x_3057:
[----:B------:R-:W-:Y:S05]  /*224f0*/  BSYNC B1 ;  /* 0x0000000000017941 */ /* 0x000fea0003800000 */
.L_x_3056:
[----:B------:R-:W-:Y:S01]  /*22500*/  MOV R13, R117 ;  /* 0x00000075000d7202 */ /* 0x000fe20000000f00 */
[----:B------:R-:W-:Y:S01]  /*22510*/  IMAD.MOV.U32 R12, RZ, RZ, RZ ;  /* 0x000000ffff0c7224 */ /* 0x000fe200078e00ff */
[----:B------:R-:W-:Y:S01]  /*22520*/  MOV R15, 0xffffffff ;  /* 0xffffffff000f7802 */ /* 0x000fe20000000f00 */
[----:B------:R-:W-:Y:S02]  /*22530*/  IMAD.MOV.U32 R11, RZ, RZ, 0x1c1f ;  /* 0x00001c1fff0b7424 */ /* 0x000fe400078e00ff */
[----:B------:R-:W-:-:S07]  /*22540*/  IMAD.MOV.U32 R121, RZ, RZ, R14 ;  /* 0x000000ffff797224 */ /* 0x000fce00078e000e */
[----:B------:R-:W-:Y:S05]  /*22550*/  WARPSYNC.COLLECTIVE R15, `(.L_x_3058) ;  /* 0x000000000f087348 */ /* 0x000fea0003c00000 */
[----:B------:R0:W1:Y:S02]  /*22560*/  SHFL.IDX P6, R14, R13, R12, R11 ;  /* 0x0000000c0d0e7389 */ /* 0x00006400000c000b */
[----:B01----:R-:W-:Y:S01]  /*22570*/  ENDCOLLECTIVE ;  /* 0x000000000000791b */ /* 0x003fe20003800000 */
.L_x_3058:
[----:B------:R-:W-:Y:S01]  /*22580*/  IMAD.MOV.U32 R11, RZ, RZ, R14 ;  /* 0x000000ffff0b7224 */ /* 0x000fe200078e000e */
[----:B------:R-:W-:Y:S06]  /*22590*/  BRA `(.L_x_3059) ;  /* 0xfffffe4400e07947 */ /* 0x000fec000383ffff */
.L_x_2775:
[----:B------:R-:W-:Y:S01]  /*225a0*/  BSSY B1, `(.L_x_3060) ;  /* 0x0000008000017945 */ /* 0x000fe20003800000 */
[----:B--234-:R-:W-:Y:S01]  /*225b0*/  IMAD.MOV.U32 R13, RZ, RZ, R116 ;  /* 0x000000ffff0d7224 */ /* 0x01cfe200078e0074 */
[----:B------:R-:W-:Y:S01]  /*225c0*/  MOV R12, 0x1 ;  /* 0x00000001000c7802 */ /* 0x000fe20000000f00 */
[----:B------:R-:W-:Y:S02]  /*225d0*/  IMAD.MOV.U32 R11, RZ, RZ, 0x1c1f ;  /* 0x00001c1fff0b7424 */ /* 0x000fe400078e00ff */
[----:B------:R-:W-:-:S07]  /*225e0*/  IMAD.MOV.U32 R15, RZ, RZ, -0x1 ;  /* 0xffffffffff0f7424 */ /* 0x000fce00078e00ff */
[----:B01----:R-:W-:Y:S05]  /*225f0*/  WARPSYNC.COLLECTIVE R15, `(.L_x_3061) ;  /* 0x000000000f087348 */ /* 0x003fea0003c00000 */
[----:B------:R2:W3:Y:S02]  /*22600*/  SHFL.IDX P6, R14, R13, R12, R11 ;  /* 0x0000000c0d0e7389 */ /* 0x0004e400000c000b */
[----:B0123--:R-:W-:Y:S01]  /*22610*/  ENDCOLLECTIVE ;  /* 0x000000000000791b */ /* 0x00ffe20003800000 */
.L_x_3061:
[----:B------:R-:W-:Y:S05]  /*22620*/  BSYNC B1 ;  /* 0x0000000000017941 */ /* 0x000fea0003800000 */
.L_x_3060:
[----:B------:R-:W-:Y:S01]  /*22630*/  IMAD.MOV.U32 R13, RZ, RZ, R117 ;  /* 0x000000ffff0d7224 */ /* 0x000fe200078e0075 */
[----:B------:R-:W-:Y:S01]  /*22640*/  MOV R11, 0x1c1f ;  /* 0x00001c1f000b7802 */ /* 0x000fe20000000f00 */
[----:B------:R-:W-:Y:S01]  /*22650*/  IMAD.MOV.U32 R12, RZ, RZ, 0x1 ;  /* 0x00000001ff0c7424 */ /* 0x000fe200078e00ff */
[----:B------:R-:W-:Y:S01]  /*22660*/  MOV R116, R14 ;  /* 0x0000000e00747202 */ /* 0x000fe20000000f00 */
[----:B------:R-:W-:-:S07]  /*22670*/  IMAD.MOV.U32 R15, RZ, RZ, -0x1 ;  /* 0xffffffffff0f7424 */ /* 0x000fce00078e00ff */
[----:B------:R-:W-:Y:S05]  /*22680*/  WARPSYNC.COLLECTIVE R15, `(.L_x_3062) ;  /* 0x000000000f087348 */ /* 0x000fea0003c00000 */
[----:B------:R0:W1:Y:S02]  /*22690*/  SHFL.IDX P6, R14, R13, R12, R11 ;  /* 0x0000000c0d0e7389 */ /* 0x00006400000c000b */
[----:B01----:R-:W-:Y:S01]  /*226a0*/  ENDCOLLECTIVE ;  /* 0x000000000000791b */ /* 0x003fe20003800000 */
.L_x_3062:
[----:B------:R-:W-:Y:S01]  /*226b0*/  IMAD.MOV.U32 R117, RZ, RZ, R14 ;  /* 0x000000ffff757224 */ /* 0x000fe200078e000e */
[----:B------:R-:W-:Y:S06]  /*226c0*/  BRA `(.L_x_3063) ;  /* 0xfffffe5c00687947 */ /* 0x000fec000383ffff */
.L_x_2788:
[----:B0-----:R0:W1:Y:S02]  /*226d0*/  SYNCS.PHASECHK.TRANS64.TRYWAIT P4, [R85+URZ+0x2a890], R86 ;  /* 0x02a89056550075a7 */ /* 0x001064000808017f */
[----:B-1----:R-:W-:Y:S05]  /*226e0*/  @!P4 NANOSLEEP.SYNCS 0x989680 ;  /* 0x009896800000c95d */ /* 0x002fea0003900000 */
[----:B------:R-:W1:Y:S02]  /*226f0*/  @!P4 SYNCS.PHASECHK.TRANS64 P4, [R85+URZ+0x2a890], R86 ;  /* 0x02a890565500c5a7 */ /* 0x000e64000808007f */
[----:B-1----:R-:W-:Y:S05]  /*22700*/  @!P4 BRA `(.L_x_2788) ;  /* 0xfffffffc00f0c947 */ /* 0x002fea000383ffff */
[----:B------:R-:W-:Y:S05]  /*22710*/  BRA `(.L_x_3064) ;  /* 0xfffffe7400007947 */ /* 0x000fea000383ffff */
.L_x_2789:
[----:B------:R-:W-:Y:S01]  /*22720*/  BSSY B1, `(.L_x_3065) ;  /* 0x0000008000017945 */ /* 0x000fe20003800000 */
[----:B------:R-:W-:Y:S01]  /*22730*/  MOV R13, R35 ;  /* 0x00000023000d7202 */ /* 0x000fe20000000f00 */
[----:B------:R-:W-:Y:S01]  /*22740*/  IMAD.MOV.U32 R12, RZ, RZ, RZ ;  /* 0x000000ffff0c7224 */ /* 0x000fe200078e00ff */
[----:B------:R-:W-:Y:S01]  /*22750*/  MOV R15, 0xffffffff ;  /* 0xffffffff000f7802 */ /* 0x000fe20000000f00 */
[----:B------:R-:W-:-:S07]  /*22760*/  IMAD.MOV.U32 R11, RZ, RZ, 0x1c1f ;  /* 0x00001c1fff0b7424 */ /* 0x000fce00078e00ff */
[----:B0-----:R-:W-:Y:S05]  /*22770*/  WARPSYNC.COLLECTIVE R15, `(.L_x_3066) ;  /* 0x000000000f087348 */ /* 0x001fea0003c00000 */
[----:B------:R1:W2:Y:S02]  /*22780*/  SHFL.IDX P6, R14, R13, R12, R11 ;  /* 0x0000000c0d0e7389 */ /* 0x0002a400000c000b */
[----:B012---:R-:W-:Y:S01]  /*22790*/  ENDCOLLECTIVE ;  /* 0x000000000000791b */ /* 0x007fe20003800000 */
.L_x_3066:
[----:B------:R-:W-:Y:S05]  /*227a0*/  BSYNC B1 ;  /* 0x0000000000017941 */ /* 0x000fea0003800000 */
.L_x_3065:
[----:B------:R-:W-:Y:S01]  /*227b0*/  IMAD.MOV.U32 R13, RZ, RZ, R34 ;  /* 0x000000ffff0d7224 */ /* 0x000fe200078e0022 */
[----:B------:R-:W-:Y:S01]  /*227c0*/  MOV R12, RZ ;  /* 0x000000ff000c7202 */ /* 0x000fe20000000f00 */
[----:B------:R-:W-:Y:S02]  /*227d0*/  IMAD.MOV.U32 R11, RZ, RZ, 0x1c1f ;  /* 0x00001c1fff0b7424 */ /* 0x000fe400078e00ff */
[----:B------:R-:W-:Y:S02]  /*227e0*/  IMAD.MOV.U32 R15, RZ, RZ, -0x1 ;  /* 0xffffffffff0f7424 */ /* 0x000fe400078e00ff */
[----:B------:R-:W-:-:S07]  /*227f0*/  IMAD.MOV.U32 R33, RZ, RZ, R14 ;  /* 0x000000ffff217224 */ /* 0x000fce00078e000e */
[----:B------:R-:W-:Y:S05]  /*22800*/  WARPSYNC.COLLECTIVE R15, `(.L_x_3067) ;  /* 0x000000000f087348 */ /* 0x000fea0003c00000 */
[----:B------:R0:W1:Y:S02]  /*22810*/  SHFL.IDX P6, R14, R13, R12, R11 ;  /* 0x0000000c0d0e7389 */ /* 0x00006400000c000b */
[----:B01----:R-:W-:Y:S01]  /*22820*/  ENDCOLLECTIVE ;  /* 0x000000000000791b */ /* 0x003fe20003800000 */
.L_x_3067:
[----:B------:R-:W-:Y:S01]  /*22830*/  MOV R32, R14 ;  /* 0x0000000e00207202 */ /* 0x000fe20000000f00 */
[----:B------:R-:W-:Y:S06]  /*22840*/  BRA `(.L_x_3068) ;  /* 0xfffffe7400247947 */ /* 0x000fec000383ffff */
.L_x_2792:
[----:B------:R-:W-:Y:S01]  /*22850*/  BSSY B1, `(.L_x_3069) ;  /* 0x0000008000017945 */ /* 0x000fe20003800000 */
[----:B----4-:R-:W-:Y:S01]  /*22860*/  IMAD.MOV.U32 R13, RZ, RZ, R35 ;  /* 0x000000ffff0d7224 */ /* 0x010fe200078e0023 */
[----:B------:R-:W-:Y:S01]  /*22870*/  MOV R11, 0x1c1f ;  /* 0x00001c1f000b7802 */ /* 0x000fe20000000f00 */
[----:B------:R-:W-:Y:S02]  /*22880*/  IMAD.MOV.U32 R12, RZ, RZ, 0x1 ;  /* 0x00000001ff0c7424 */ /* 0x000fe400078e00ff */
[----:B------:R-:W-:-:S07]  /*22890*/  IMAD.MOV.U32 R15, RZ, RZ, -0x1 ;  /* 0xffffffffff0f7424 */ /* 0x000fce00078e00ff */
[----:B0123--:R-:W-:Y:S05]  /*228a0*/  WARPSYNC.COLLECTIVE R15, `(.L_x_3070) ;  /* 0x000000000f087348 */ /* 0x00ffea0003c00000 */
[----:B------:R4:W0:Y:S02]  /*228b0*/  SHFL.IDX P6, R14, R13, R12, R11 ;  /* 0x0000000c0d0e7389 */ /* 0x00082400000c000b */
[----:B01234-:R-:W-:Y:S01]  /*228c0*/  ENDCOLLECTIVE ;  /* 0x000000000000791b */ /* 0x01ffe20003800000 */
.L_x_3070:
[----:B------:R-:W-:Y:S05]  /*228d0*/  BSYNC B1 ;  /* 0x0000000000017941 */ /* 0x000fea0003800000 */
.L_x_3069:
[----:B------:R-:W-:Y:S01]  /*228e0*/  MOV R13, R34 ;  /* 0x00000022000d7202 */ /* 0x000fe20000000f00 */
[----:B------:R-:W-:Y:S01]  /*228f0*/  IMAD.MOV.U32 R12, RZ, RZ, 0x1 ;  /* 0x00000001ff0c7424 */ /* 0x000fe200078e00ff */
[----:B------:R-:W-:Y:S01]  /*22900*/  MOV R15, 0xffffffff ;  /* 0xffffffff000f7802 */ /* 0x000fe20000000f00 */
[----:B------:R-:W-:Y:S02]  /*22910*/  IMAD.MOV.U32 R11, RZ, RZ, 0x1c1f ;  /* 0x00001c1fff0b7424 */ /* 0x000fe400078e00ff */
[----:B------:R-:W-:-:S07]  /*22920*/  IMAD.MOV.U32 R33, RZ, RZ, R14 ;  /* 0x000000ffff217224 */ /* 0x000fce00078e000e */
[----:B------:R-:W-:Y:S05]  /*22930*/  WARPSYNC.COLLECTIVE R15, `(.L_x_3071) ;  /* 0x000000000f087348 */ /* 0x000fea0003c00000 */
[----:B------:R0:W1:Y:S02]  /*22940*/  SHFL.IDX P6, R14, R13, R12, R11 ;  /* 0x0000000c0d0e7389 */ /* 0x00006400000c000b */
[----:B01----:R-:W-:Y:S01]  /*22950*/  ENDCOLLECTIVE ;  /* 0x000000000000791b */ /* 0x003fe20003800000 */
.L_x_3071:
[----:B------:R-:W-:Y:S01]  /*22960*/  IMAD.MOV.U32 R32, RZ, RZ, R14 ;  /* 0x000000ffff207224 */ /* 0x000fe200078e000e */
[----:B------:R-:W-:Y:S06]  /*22970*/  BRA `(.L_x_3072) ;  /* 0xfffffe7400807947 */ /* 0x000fec000383ffff */
.L_x_2796:
[----:B---3--:R3:W0:Y:S02]  /*22980*/  SYNCS.PHASECHK.TRANS64.TRYWAIT P0, [R85+URZ+0x2a8b0], R86 ;  /* 0x02a8b056550075a7 */ /* 0x008624000800017f */
[----:B0-----:R-:W-:Y:S05]  /*22990*/  @!P0 NANOSLEEP.SYNCS 0x989680 ;  /* 0x009896800000895d */ /* 0x001fea0003900000 */
[----:B------:R-:W0:Y:S02]  /*229a0*/  @!P0 SYNCS.PHASECHK.TRANS64 P0, [R85+URZ+0x2a8b0], R86 ;  /* 0x02a8b056550085a7 */ /* 0x000e24000800007f */
[----:B0-----:R-:W-:Y:S05]  /*229b0*/  @!P0 BRA `(.L_x_2796) ;  /* 0xfffffffc00f08947 */ /* 0x001fea000383ffff */
[----:B------:R-:W-:Y:S05]  /*229c0*/  BRA `(.L_x_3073) ;  /* 0xfffffe7800587947 */ /* 0x000fea000383ffff */
.L_x_2814:
        /* <DEDUP_REMOVED lines=8> */
.L_x_3075:
[----:B------:R-:W-:Y:S05]  /*22a50*/  BSYNC B1 ;  /* 0x0000000000017941 */ /* 0x000fea0003800000 */
.L_x_3074:
        /* <DEDUP_REMOVED lines=8> */
.L_x_3076:
[----:B------:R-:W-:Y:S01]  /*22ae0*/  MOV R13, R8 ;  /* 0x00000008000d7202 */ /* 0x000fe20000000f00 */
[----:B------:R-:W-:-:S07]  /*22af0*/  IMAD.MOV.U32 R0, RZ, RZ, R14 ;  /* 0x000000ffff007224 */ /* 0x000fce00078e000e */
[----:B------:R-:W-:Y:S05]  /*22b00*/  WARPSYNC.COLLECTIVE R15, `(.L_x_3077) ;  /* 0x000000000f087348 */ /* 0x000fea0003c00000 */
[----:B------:R0:W1:Y:S02]  /*22b10*/  SHFL.IDX P6, R14, R13, R12, R11 ;  /* 0x0000000c0d0e7389 */ /* 0x00006400000c000b */
[----:B01----:R-:W-:Y:S01]  /*22b20*/  ENDCOLLECTIVE ;  /* 0x000000000000791b */ /* 0x003fe20003800000 */
.L_x_3077:
[----:B------:R-:W-:Y:S02]  /*22b30*/  IMAD.MOV.U32 R13, RZ, RZ, R4 ;  /* 0x000000ffff0d7224 */ /* 0x000fe400078e0004 */
[----:B------:R-:W-:-:S07]  /*22b40*/  IMAD.MOV.U32 R5, RZ, RZ, R14 ;  /* 0x000000ffff057224 */ /* 0x000fce00078e000e */
[----:B------:R-:W-:Y:S05]  /*22b50*/  WARPSYNC.COLLECTIVE R15, `(.L_x_3078) ;  /* 0x000000000f087348 */ /* 0x000fea0003c00000 */
[----:B------:R0:W1:Y:S02]  /*22b60*/  SHFL.IDX P6, R14, R13, R12, R11 ;  /* 0x0000000c0d0e7389 */ /* 0x00006400000c000b */
[----:B01----:R-:W-:Y:S01]  /*22b70*/  ENDCOLLECTIVE ;  /* 0x000000000000791b */ /* 0x003fe20003800000 */
.L_x_3078:
[----:B------:R-:W-:Y:S05]  /*22b80*/  BRA `(.L_x_3079) ;  /* 0xfffffe8800187947 */ /* 0x000fea000383ffff */
.L_x_2817:
[----:B------:R-:W-:Y:S01]  /*22b90*/  BSSY B1, `(.L_x_3080) ;  /* 0x0000008000017945 */ /* 0x000fe20003800000 */
[----:B------:R-:W-:Y:S01]  /*22ba0*/  MOV R13, R7 ;  /* 0x00000007000d7202 */ /* 0x000fe20000000f00 */
[----:B------:R-:W-:Y:S01]  /*22bb0*/  IMAD.MOV.U32 R12, RZ, RZ, 0x1 ;  /* 0x00000001ff0c7424 */ /* 0x000fe200078e00ff */
[----:B------:R-:W-:Y:S01]  /*22bc0*/  MOV R15, 0xffffffff ;  /* 0xffffffff000f7802 */ /* 0x000fe20000000f00 */
[----:B------:R-:W-:-:S07]  /*22bd0*/  IMAD.MOV.U32 R11, RZ, RZ, 0x1c1f ;  /* 0x00001c1fff0b7424 */ /* 0x000fce00078e00ff */
[----:B0---4-:R-:W-:Y:S05]  /*22be0*/  WARPSYNC.COLLECTIVE R15, `(.L_x_3081) ;  /* 0x000000000f087348 */ /* 0x011fea0003c00000 */
[----:B----4-:R1:W2:Y:S02]  /*22bf0*/  SHFL.IDX P6, R14, R13, R12, R11 ;  /* 0x0000000c0d0e7389 */ /* 0x0102a400000c000b */
[----:B012---:R-:W-:Y:S01]  /*22c00*/  ENDCOLLECTIVE ;  /* 0x000000000000791b */ /* 0x007fe20003800000 */
.L_x_3081:
[----:B------:R-:W-:Y:S05]  /*22c10*/  BSYNC B1 ;  /* 0x0000000000017941 */ /* 0x000fea0003800000 */
.L_x_3080:
        /* <DEDUP_REMOVED lines=8> */
.L_x_3082:
[----:B------:R-:W-:Y:S01]  /*22ca0*/  IMAD.MOV.U32 R13, RZ, RZ, R8 ;  /* 0x000000ffff0d7224 */ /* 0x000fe200078e0008 */
[----:B------:R-:W-:-:S07]  /*22cb0*/  MOV R0, R14 ;  /* 0x0000000e00007202 */ /* 0x000fce0000000f00 */
[----:B------:R-:W-:Y:S05]  /*22cc0*/  WARPSYNC.COLLECTIVE R15, `(.L_x_3083) ;  /* 0x000000000f087348 */ /* 0x000fea0003c00000 */
[----:B------:R0:W1:Y:S02]  /*22cd0*/  SHFL.IDX P6, R14, R13, R12, R11 ;  /* 0x0000000c0d0e7389 */ /* 0x00006400000c000b */
[----:B01----:R-:W-:Y:S01]  /*22ce0*/  ENDCOLLECTIVE ;  /* 0x000000000000791b */ /* 0x003fe20003800000 */
.L_x_3083:
[----:B------:R-:W-:Y:S01]  /*22cf0*/  MOV R13, R4 ;  /* 0x00000004000d7202 */ /* 0x000fe20000000f00 */
[----:B------:R-:W-:-:S07]  /*22d00*/  IMAD.MOV.U32 R5, RZ, RZ, R14 ;  /* 0x000000ffff057224 */ /* 0x000fce00078e000e */
[----:B------:R-:W-:Y:S05]  /*22d10*/  WARPSYNC.COLLECTIVE R15, `(.L_x_3084) ;  /* 0x000000000f087348 */ /* 0x000fea0003c00000 */
[----:B------:R0:W1:Y:S02]  /*22d20*/  SHFL.IDX P6, R14, R13, R12, R11 ;  /* 0x0000000c0d0e7389 */ /* 0x00006400000c000b */
[----:B01----:R-:W-:Y:S01]  /*22d30*/  ENDCOLLECTIVE ;  /* 0x000000000000791b */ /* 0x003fe20003800000 */
.L_x_3084:
[----:B------:R-:W-:Y:S01]  /*22d40*/  IMAD.MOV.U32 R4, RZ, RZ, R14 ;  /* 0x000000ffff047224 */ /* 0x000fe200078e000e */
[----:B------:R-:W-:Y:S06]  /*22d50*/  BRA `(.L_x_3085) ;  /* 0xfffffe8c00a47947 */ /* 0x000fec000383ffff */
.L_x_2821:
[----:B0-----:R0:W1:Y:S02]  /*22d60*/  SYNCS.PHASECHK.TRANS64.TRYWAIT P0, [R18+URZ+0x2a800], R5 ;  /* 0x02a80005120075a7 */ /* 0x001064000800017f */
[----:B-1----:R-:W-:Y:S05]  /*22d70*/  @!P0 NANOSLEEP.SYNCS 0x989680 ;  /* 0x009896800000895d */ /* 0x002fea0003900000 */
[----:B------:R-:W1:Y:S02]  /*22d80*/  @!P0 SYNCS.PHASECHK.TRANS64 P0, [R18+URZ+0x2a800], R5 ;  /* 0x02a80005120085a7 */ /* 0x000e64000800007f */
[----:B-1----:R-:W-:Y:S05]  /*22d90*/  @!P0 BRA `(.L_x_2821) ;  /* 0xfffffffc00f08947 */ /* 0x002fea000383ffff */
[----:B------:R-:W-:Y:S05]  /*22da0*/  BRA `(.L_x_3086) ;  /* 0xfffffe9400b47947 */ /* 0x000fea000383ffff */
.L_x_2845:
        /* <DEDUP_REMOVED lines=8> */
.L_x_3088:
[----:B------:R-:W-:Y:S05]  /*22e30*/  BSYNC B1 ;  /* 0x0000000000017941 */ /* 0x000fea0003800000 */
.L_x_3087:
        /* <DEDUP_REMOVED lines=8> */
.L_x_3089:
[----:B------:R-:W-:Y:S01]  /*22ec0*/  MOV R13, R21 ;  /* 0x00000015000d7202 */ /* 0x000fe20000000f00 */
[----:B------:R-:W-:-:S07]  /*22ed0*/  IMAD.MOV.U32 R0, RZ, RZ, R14 ;  /* 0x000000ffff007224 */ /* 0x000fce00078e000e */
[----:B------:R-:W-:Y:S05]  /*22ee0*/  WARPSYNC.COLLECTIVE R15, `(.L_x_3090) ;  /* 0x000000000f087348 */ /* 0x000fea0003c00000 */
[----:B------:R0:W1:Y:S02]  /*22ef0*/  SHFL.IDX P6, R14, R13, R12, R11 ;  /* 0x0000000c0d0e7389 */ /* 0x00006400000c000b */
[----:B01----:R-:W-:Y:S01]  /*22f00*/  ENDCOLLECTIVE ;  /* 0x000000000000791b */ /* 0x003fe20003800000 */
.L_x_3090:
[----:B------:R-:W-:Y:S02]  /*22f10*/  IMAD.MOV.U32 R13, RZ, RZ, R20 ;  /* 0x000000ffff0d7224 */ /* 0x000fe400078e0014 */
[----:B------:R-:W-:-:S07]  /*22f20*/  IMAD.MOV.U32 R5, RZ, RZ, R14 ;  /* 0x000000ffff057224 */ /* 0x000fce00078e000e */
[----:B------:R-:W-:Y:S05]  /*22f30*/  WARPSYNC.COLLECTIVE R15, `(.L_x_3091) ;  /* 0x000000000f087348 */ /* 0x000fea0003c00000 */
[----:B------:R0:W1:Y:S02]  /*22f40*/  SHFL.IDX P6, R14, R13, R12, R11 ;  /* 0x0000000c0d0e7389 */ /* 0x00006400000c000b */
[----:B01----:R-:W-:Y:S01]  /*22f50*/  ENDCOLLECTIVE ;  /* 0x000000000000791b */ /* 0x003fe20003800000 */
.L_x_3091:
[----:B------:R-:W-:Y:S05]  /*22f60*/  BRA `(.L_x_3092) ;  /* 0xfffffeb800847947 */ /* 0x000fea000383ffff */
.L_x_2848:
        /* <DEDUP_REMOVED lines=8> */
.L_x_3094:
[----:B------:R-:W-:Y:S05]  /*22ff0*/  BSYNC B1 ;  /* 0x0000000000017941 */ /* 0x000fea0003800000 */
.L_x_3093:
        /* <DEDUP_REMOVED lines=8> */
.L_x_3095:
[----:B------:R-:W-:Y:S01]  /*23080*/  IMAD.MOV.U32 R13, RZ, RZ, R21 ;  /* 0x000000ffff0d7224 */ /* 0x000fe200078e0015 */
[----:B------:R-:W-:-:S07]  /*23090*/  MOV R0, R14 ;  /* 0x0000000e00007202 */ /* 0x000fce0000000f00 */
[----:B------:R-:W-:Y:S05]  /*230a0*/  WARPSYNC.COLLECTIVE R15, `(.L_x_3096) ;  /* 0x000000000f087348 */ /* 0x000fea0003c00000 */
[----:B------:R0:W1:Y:S02]  /*230b0*/  SHFL.IDX P6, R14, R13, R12, R11 ;  /* 0x0000000c0d0e7389 */ /* 0x00006400000c000b */
[----:B01----:R-:W-:Y:S01]  /*230c0*/  ENDCOLLECTIVE ;  /* 0x000000000000791b */ /* 0x003fe20003800000 */
.L_x_3096:
[----:B------:R-:W-:Y:S01]  /*230d0*/  MOV R13, R20 ;  /* 0x00000014000d7202 */ /* 0x000fe20000000f00 */
[----:B------:R-:W-:-:S07]  /*230e0*/  IMAD.MOV.U32 R21, RZ, RZ, R14 ;  /* 0x000000ffff157224 */ /* 0x000fce00078e000e */
[----:B------:R-:W-:Y:S05]  /*230f0*/  WARPSYNC.COLLECTIVE R15, `(.L_x_3097) ;  /* 0x000000000f087348 */ /* 0x000fea0003c00000 */
[----:B------:R0:W1:Y:S02]  /*23100*/  SHFL.IDX P6, R14, R13, R12, R11 ;  /* 0x0000000c0d0e7389 */ /* 0x00006400000c000b */
[----:B01----:R-:W-:Y:S01]  /*23110*/  ENDCOLLECTIVE ;  /* 0x000000000000791b */ /* 0x003fe20003800000 */
.L_x_3097:
[----:B------:R-:W-:Y:S01]  /*23120*/  IMAD.MOV.U32 R20, RZ, RZ, R14 ;  /* 0x000000ffff147224 */ /* 0x000fe200078e000e */
[----:B------:R-:W-:Y:S06]  /*23130*/  BRA `(.L_x_3098) ;  /* 0xfffffebc00a87947 */ /* 0x000fec000383ffff */
.L_x_2852:
[----:B0-----:R0:W1:Y:S02]  /*23140*/  SYNCS.PHASECHK.TRANS64.TRYWAIT P0, [R18+URZ+0x2a800], R21 ;  /* 0x02a80015120075a7 */ /* 0x001064000800017f */
[----:B-1----:R-:W-:Y:S05]  /*23150*/  @!P0 NANOSLEEP.SYNCS 0x989680 ;  /* 0x009896800000895d */ /* 0x002fea0003900000 */
[----:B------:R-:W1:Y:S02]  /*23160*/  @!P0 SYNCS.PHASECHK.TRANS64 P0, [R18+URZ+0x2a800], R21 ;  /* 0x02a80015120085a7 */ /* 0x000e64000800007f */
[----:B-1----:R-:W-:Y:S05]  /*23170*/  @!P0 BRA `(.L_x_2852) ;  /* 0xfffffffc00f08947 */ /* 0x002fea000383ffff */
[----:B------:R-:W-:Y:S05]  /*23180*/  BRA `(.L_x_3099) ;  /* 0xfffffec400207947 */ /* 0x000fea000383ffff */
.L_x_2866:
[----:B-1----:R1:W3:Y:S02]  /*23190*/  SYNCS.PHASECHK.TRANS64.TRYWAIT P1, [R0+URZ+0x2a830], R3 ;  /* 0x02a83003000075a7 */ /* 0x0022e4000802017f */
[----:B---3--:R-:W-:Y:S05]  /*231a0*/  @!P1 NANOSLEEP.SYNCS 0x989680 ;  /* 0x009896800000995d */ /* 0x008fea0003900000 */
[----:B------:R-:W3:Y:S02]  /*231b0*/  @!P1 SYNCS.PHASECHK.TRANS64 P1, [R0+URZ+0x2a830], R3 ;  /* 0x02a83003000095a7 */ /* 0x000ee4000802007f */
[----:B---3--:R-:W-:Y:S05]  /*231c0*/  @!P1 BRA `(.L_x_2866) ;  /* 0xfffffffc00f09947 */ /* 0x008fea000383ffff */
[----:B------:R-:W-:Y:S05]  /*231d0*/  BRA `(.L_x_2865) ;  /* 0xfffffee800bc7947 */ /* 0x000fea000383ffff */
.L_x_2874:
[----:B-1----:R1:W2:Y:S02]  /*231e0*/  SYNCS.PHASECHK.TRANS64.TRYWAIT P2, [R15+URZ+0x2a830], R4 ;  /* 0x02a830040f0075a7 */ /* 0x0022a4000804017f */
[----:B--2---:R-:W-:Y:S05]  /*231f0*/  @!P2 NANOSLEEP.SYNCS 0x989680 ;  /* 0x009896800000a95d */ /* 0x004fea0003900000 */
[----:B------:R-:W2:Y:S02]  /*23200*/  @!P2 SYNCS.PHASECHK.TRANS64 P2, [R15+URZ+0x2a830], R4 ;  /* 0x02a830040f00a5a7 */ /* 0x000ea4000804007f */
[----:B--2---:R-:W-:Y:S05]  /*23210*/  @!P2 BRA `(.L_x_2874) ;  /* 0xfffffffc00f0a947 */ /* 0x004fea000383ffff */
[----:B------:R-:W-:Y:S05]  /*23220*/  BRA `(.L_x_2873) ;  /* 0xffffff0c006c7947 */ /* 0x000fea000383ffff */
.L_x_2879:
[----:B---3--:R3:W4:Y:S02]  /*23230*/  SYNCS.PHASECHK.TRANS64.TRYWAIT P2, [R10+URZ+0x2a850], R2 ;  /* 0x02a850020a0075a7 */ /* 0x008724000804017f */
[----:B----4-:R-:W-:Y:S05]  /*23240*/  @!P2 NANOSLEEP.SYNCS 0x989680 ;  /* 0x009896800000a95d */ /* 0x010fea0003900000 */
[----:B------:R-:W4:Y:S02]  /*23250*/  @!P2 SYNCS.PHASECHK.TRANS64 P2, [R10+URZ+0x2a850], R2 ;  /* 0x02a850020a00a5a7 */ /* 0x000f24000804007f */
[----:B----4-:R-:W-:Y:S05]  /*23260*/  @!P2 BRA `(.L_x_2879) ;  /* 0xfffffffc00f0a947 */ /* 0x010fea000383ffff */
[----:B------:R-:W-:Y:S05]  /*23270*/  BRA `(.L_x_2878) ;  /* 0xffffff18005c7947 */ /* 0x000fea000383ffff */
.L_x_2889:
[----:B-1----:R1:W2:Y:S02]  /*23280*/  SYNCS.PHASECHK.TRANS64.TRYWAIT P1, [R4+URZ+0x2a830], R11 ;  /* 0x02a8300b040075a7 */ /* 0x0022a4000802017f */
[----:B--2---:R-:W-:Y:S05]  /*23290*/  @!P1 NANOSLEEP.SYNCS 0x989680 ;  /* 0x009896800000995d */ /* 0x004fea0003900000 */
[----:B------:R-:W2:Y:S02]  /*232a0*/  @!P1 SYNCS.PHASECHK.TRANS64 P1, [R4+URZ+0x2a830], R11 ;  /* 0x02a8300b040095a7 */ /* 0x000ea4000802007f */
[----:B--2---:R-:W-:Y:S05]  /*232b0*/  @!P1 BRA `(.L_x_2889) ;  /* 0xfffffffc00f09947 */ /* 0x004fea000383ffff */
[----:B------:R-:W-:Y:S05]  /*232c0*/  BRA `(.L_x_2888) ;  /* 0xffffff3400187947 */ /* 0x000fea000383ffff */
.L_x_2894:
[----:B-1----:R1:W2:Y:S02]  /*232d0*/  SYNCS.PHASECHK.TRANS64.TRYWAIT P1, [R10+URZ+0x2a850], R3 ;  /* 0x02a850030a0075a7 */ /* 0x0022a4000802017f */
[----:B--2---:R-:W-:Y:S05]  /*232e0*/  @!P1 NANOSLEEP.SYNCS 0x989680 ;  /* 0x009896800000995d */ /* 0x004fea0003900000 */
[----:B------:R-:W2:Y:S02]  /*232f0*/  @!P1 SYNCS.PHASECHK.TRANS64 P1, [R10+URZ+0x2a850], R3 ;  /* 0x02a850030a0095a7 */ /* 0x000ea4000802007f */
[----:B--2---:R-:W-:Y:S05]  /*23300*/  @!P1 BRA `(.L_x_2894) ;  /* 0xfffffffc00f09947 */ /* 0x004fea000383ffff */
[----:B------:R-:W-:Y:S05]  /*23310*/  BRA `(.L_x_2893) ;  /* 0xffffff4000087947 */ /* 0x000fea000383ffff */
.L_x_2902:
[----:B-1----:R1:W2:Y:S02]  /*23320*/  SYNCS.PHASECHK.TRANS64.TRYWAIT P1, [R12+URZ+0x2a850], R5 ;  /* 0x02a850050c0075a7 */ /* 0x0022a4000802017f */
[----:B--2---:R-:W-:Y:S05]  /*23330*/  @!P1 NANOSLEEP.SYNCS 0x989680 ;  /* 0x009896800000995d */ /* 0x004fea0003900000 */
[----:B------:R-:W2:Y:S02]  /*23340*/  @!P1 SYNCS.PHASECHK.TRANS64 P1, [R12+URZ+0x2a850], R5 ;  /* 0x02a850050c0095a7 */ /* 0x000ea4000802007f */
[----:B--2---:R-:W-:Y:S05]  /*23350*/  @!P1 BRA `(.L_x_2902) ;  /* 0xfffffffc00f09947 */ /* 0x004fea000383ffff */
[----:B------:R-:W-:Y:S05]  /*23360*/  BRA `(.L_x_2901) ;  /* 0xffffff5400d47947 */ /* 0x000fea000383ffff */
.L_x_2939:
[----:B------:R-:W0:Y:S01]  /*23370*/  S2R R8, SR_TID.X ;  /* 0x0000000000087919 */ /* 0x000e220000002100 */
[----:B------:R-:W-:Y:S01]  /*23380*/  BSSY B1, `(.L_x_3100) ;  /* 0x000000a000017945 */ /* 0x000fe20003800000 */
[----:B------:R-:W-:Y:S01]  /*23390*/  MOV R12, RZ ;  /* 0x000000ff000c7202 */ /* 0x000fe20000000f00 */
[----:B------:R-:W-:Y:S02]  /*233a0*/  IMAD.MOV.U32 R11, RZ, RZ, 0x1f ;  /* 0x0000001fff0b7424 */ /* 0x000fe400078e00ff */
[----:B------:R-:W-:Y:S01]  /*233b0*/  IMAD.MOV.U32 R15, RZ, RZ, -0x1 ;  /* 0xffffffffff0f7424 */ /* 0x000fe200078e00ff */
[----:B0-----:R-:W-:-:S04]  /*233c0*/  SHF.R.U32.HI R8, RZ, 0x5, R8 ;  /* 0x00000005ff087819 */ /* 0x001fc80000011608 */
[----:B------:R-:W-:-:S05]  /*233d0*/  LOP3.LUT R8, R8, 0x3, RZ, 0xc0, !PT ;  /* 0x0000000308087812 */ /* 0x000fca00078ec0ff */
[----:B------:R-:W-:-:S07]  /*233e0*/  IMAD.MOV.U32 R13, RZ, RZ, R8 ;  /* 0x000000ffff0d7224 */ /* 0x000fce00078e0008 */
[----:B-1----:R-:W-:Y:S05]  /*233f0*/  WARPSYNC.COLLECTIVE R15, `(.L_x_3101) ;  /* 0x000000000f087348 */ /* 0x002fea0003c00000 */
[----:B------:R0:W2:Y:S02]  /*23400*/  SHFL.IDX P6, R14, R13, R12, R11 ;  /* 0x0000000c0d0e7389 */ /* 0x0000a400000c000b */
[----:B012---:R-:W-:Y:S01]  /*23410*/  ENDCOLLECTIVE ;  /* 0x000000000000791b */ /* 0x007fe20003800000 */
.L_x_3101:
[----:B------:R-:W-:Y:S05]  /*23420*/  BSYNC B1 ;  /* 0x0000000000017941 */ /* 0x000fea0003800000 */
.L_x_3100:
[----:B------:R-:W-:Y:S05]  /*23430*/  BRA `(.L_x_3102) ;  /* 0xffffff9000f47947 */ /* 0x000fea000383ffff */
.L_x_2941:
[----:B------:R-:W-:Y:S01]  /*23440*/  BSSY B1, `(.L_x_3103) ;  /* 0x0000006000017945 */ /* 0x000fe20003800000 */
[----:B------:R-:W-:-:S07]  /*23450*/  MOV R15, 0xffffffff ;  /* 0xffffffff000f7802 */ /* 0x000fce0000000f00 */
[----:B01----:R-:W-:Y:S05]  /*23460*/  WARPSYNC.COLLECTIVE R15, `(.L_x_3104) ;  /* 0x000000000f0c7348 */ /* 0x003fea0003c00000 */
[----:B------:R-:W-:Y:S02]  /*23470*/  ELECT P6, UR62, PT ;  /* 0x00000000003e782f */ /* 0x000fe400038c0000 */
[----:B------:R-:W-:Y:S01]  /*23480*/  MOV R14, UR62 ;  /* 0x0000003e000e7c02 */ /* 0x000fe20008000f00 */
[----:B01----:R-:W-:Y:S10]  /*23490*/  ENDCOLLECTIVE ;  /* 0x000000000000791b */ /* 0x003ff40003800000 */
.L_x_3104:
[----:B------:R-:W-:Y:S05]  /*234a0*/  BSYNC B1 ;  /* 0x0000000000017941 */ /* 0x000fea0003800000 */
.L_x_3103:
[----:B------:R-:W-:Y:S05]  /*234b0*/  BRA `(.L_x_2940) ;  /* 0xffffff9000ec7947 */ /* 0x000fea000383ffff */
.L_x_2943:
[----:B0-----:R0:W2:Y:S02]  /*234c0*/  SYNCS.PHASECHK.TRANS64.TRYWAIT P0, [R22+URZ+0x2a820], R7 ;  /* 0x02a82007160075a7 */ /* 0x0010a4000800017f */
[----:B--2---:R-:W-:Y:S05]  /*234d0*/  @!P0 NANOSLEEP.SYNCS 0x989680 ;  /* 0x009896800000895d */ /* 0x004fea0003900000 */
[----:B------:R-:W2:Y:S02]  /*234e0*/  @!P0 SYNCS.PHASECHK.TRANS64 P0, [R22+URZ+0x2a820], R7 ;  /* 0x02a82007160085a7 */ /* 0x000ea4000800007f */
[----:B--2---:R-:W-:Y:S05]  /*234f0*/  @!P0 BRA `(.L_x_2943) ;  /* 0xfffffffc00f08947 */ /* 0x004fea000383ffff */
[----:B------:R-:W-:Y:S05]  /*23500*/  BRA `(.L_x_3105) ;  /* 0xffffff9000fc7947 */ /* 0x000fea000383ffff */
.L_x_2947:
[----:B-1----:R1:W2:Y:S02]  /*23510*/  SYNCS.PHASECHK.TRANS64.TRYWAIT P0, [R11+URZ+0x2a8a0], R10 ;  /* 0x02a8a00a0b0075a7 */ /* 0x0022a4000800017f */
[----:B--2---:R-:W-:Y:S05]  /*23520*/  @!P0 NANOSLEEP.SYNCS 0x989680 ;  /* 0x009896800000895d */ /* 0x004fea0003900000 */
[----:B------:R-:W2:Y:S02]  /*23530*/  @!P0 SYNCS.PHASECHK.TRANS64 P0, [R11+URZ+0x2a8a0], R10 ;  /* 0x02a8a00a0b0085a7 */ /* 0x000ea4000800007f */
[----:B--2---:R-:W-:Y:S05]  /*23540*/  @!P0 BRA `(.L_x_2947) ;  /* 0xfffffffc00f08947 */ /* 0x004fea000383ffff */
[----:B------:R-:W-:Y:S05]  /*23550*/  BRA `(.L_x_3106) ;  /* 0xffffff9400147947 */ /* 0x000fea000383ffff */
.L_x_2954:
[----:B0-----:R0:W2:Y:S02]  /*23560*/  SYNCS.PHASECHK.TRANS64.TRYWAIT P0, [R11+URZ+0x2a8c0], R10 ;  /* 0x02a8c00a0b0075a7 */ /* 0x0010a4000800017f */
[----:B--2---:R-:W-:Y:S05]  /*23570*/  @!P0 NANOSLEEP.SYNCS 0x989680 ;  /* 0x009896800000895d */ /* 0x004fea0003900000 */
[----:B------:R-:W2:Y:S02]  /*23580*/  @!P0 SYNCS.PHASECHK.TRANS64 P0, [R11+URZ+0x2a8c0], R10 ;  /* 0x02a8c00a0b0085a7 */ /* 0x000ea4000800007f */
[----:B--2---:R-:W-:Y:S05]  /*23590*/  @!P0 BRA `(.L_x_2954) ;  /* 0xfffffffc00f08947 */ /* 0x004fea000383ffff */
[----:B------:R-:W-:Y:S05]  /*235a0*/  BRA `(.L_x_3107) ;  /* 0xffffff98000c7947 */ /* 0x000fea000383ffff */
.L_x_2962:
[----:B-1----:R1:W2:Y:S02]  /*235b0*/  SYNCS.PHASECHK.TRANS64.TRYWAIT P1, [R10+URZ+0x2a8a0], R9 ;  /* 0x02a8a0090a0075a7 */ /* 0x0022a4000802017f */
[----:B--2---:R-:W-:Y:S05]  /*235c0*/  @!P1 NANOSLEEP.SYNCS 0x989680 ;  /* 0x009896800000995d */ /* 0x004fea0003900000 */
[----:B------:R-:W2:Y:S02]  /*235d0*/  @!P1 SYNCS.PHASECHK.TRANS64 P1, [R10+URZ+0x2a8a0], R9 ;  /* 0x02a8a0090a0095a7 */ /* 0x000ea4000802007f */
[----:B--2---:R-:W-:Y:S05]  /*235e0*/  @!P1 BRA `(.L_x_2962) ;  /* 0xfffffffc00f09947 */ /* 0x004fea000383ffff */
[----:B------:R-:W-:Y:S05]  /*235f0*/  BRA `(.L_x_3108) ;  /* 0xffffff9c00087947 */ /* 0x000fea000383ffff */
.L_x_2969:
[----:B0-----:R0:W2:Y:S02]  /*23600*/  SYNCS.PHASECHK.TRANS64.TRYWAIT P1, [R10+URZ+0x2a8c0], R9 ;  /* 0x02a8c0090a0075a7 */ /* 0x0010a4000802017f */
[----:B--2---:R-:W-:Y:S05]  /*23610*/  @!P1 NANOSLEEP.SYNCS 0x989680 ;  /* 0x009896800000995d */ /* 0x004fea0003900000 */
[----:B------:R-:W2:Y:S02]  /*23620*/  @!P1 SYNCS.PHASECHK.TRANS64 P1, [R10+URZ+0x2a8c0], R9 ;  /* 0x02a8c0090a0095a7 */ /* 0x000ea4000802007f */
[----:B--2---:R-:W-:Y:S05]  /*23630*/  @!P1 BRA `(.L_x_2969) ;  /* 0xfffffffc00f09947 */ /* 0x004fea000383ffff */
[----:B------:R-:W-:Y:S05]  /*23640*/  BRA `(.L_x_3109) ;  /* 0xffffff9c00fc7947 */ /* 0x000fea000383ffff */
.L_x_2983:
[----:B------:R-:W0:Y:S01]  /*23650*/  S2R R7, SR_TID.X ;  /* 0x0000000000077919 */ /* 0x000e220000002100 */
[----:B------:R-:W-:Y:S01]  /*23660*/  BSSY B0, `(.L_x_3110) ;  /* 0x000000a000007945 */ /* 0x000fe20003800000 */
[----:B------:R-:W-:Y:S01]  /*23670*/  IMAD.MOV.U32 R12, RZ, RZ, RZ ;  /* 0x000000ffff0c7224 */ /* 0x000fe200078e00ff */
[----:B------:R-:W-:Y:S01]  /*23680*/  MOV R11, 0x1f ;  /* 0x0000001f000b7802 */ /* 0x000fe20000000f00 */
[----:B------:R-:W-:Y:S01]  /*23690*/  IMAD.MOV.U32 R15, RZ, RZ, -0x1 ;  /* 0xffffffffff0f7424 */ /* 0x000fe200078e00ff */
[----:B0-----:R-:W-:-:S04]  /*236a0*/  SHF.R.U32.HI R7, RZ, 0x5, R7 ;  /* 0x00000005ff077819 */ /* 0x001fc80000011607 */
[----:B------:R-:W-:-:S05]  /*236b0*/  LOP3.LUT R7, R7, 0x3, RZ, 0xc0, !PT ;  /* 0x0000000307077812 */ /* 0x000fca00078ec0ff */
[----:B------:R-:W-:-:S07]  /*236c0*/  IMAD.MOV.U32 R13, RZ, RZ, R7 ;  /* 0x000000ffff0d7224 */ /* 0x000fce00078e0007 */
[----:B-----5:R-:W-:Y:S05]  /*236d0*/  WARPSYNC.COLLECTIVE R15, `(.L_x_3111) ;  /* 0x000000000f087348 */ /* 0x020fea0003c00000 */
[----:B------:R0:W1:Y:S02]  /*236e0*/  SHFL.IDX P6, R14, R13, R12, R11 ;  /* 0x0000000c0d0e7389 */ /* 0x00006400000c000b */
[----:B01---5:R-:W-:Y:S01]  /*236f0*/  ENDCOLLECTIVE ;  /* 0x000000000000791b */ /* 0x023fe20003800000 */
.L_x_3111:
[----:B------:R-:W-:Y:S05]  /*23700*/  BSYNC B0 ;  /* 0x0000000000007941 */ /* 0x000fea0003800000 */
.L_x_3110:
[----:B------:R-:W-:Y:S05]  /*23710*/  BRA `(.L_x_3112) ;  /* 0xffffffac003c7947 */ /* 0x000fea000383ffff */
.L_x_2986:
[----:B0-----:R0:W1:Y:S02]  /*23720*/  SYNCS.PHASECHK.TRANS64.TRYWAIT P0, [R7+URZ+0x2a840], R2 ;  /* 0x02a84002070075a7 */ /* 0x001064000800017f */
[----:B-1----:R-:W-:Y:S05]  /*23730*/  @!P0 NANOSLEEP.SYNCS 0x989680 ;  /* 0x009896800000895d */ /* 0x002fea0003900000 */
[----:B------:R-:W1:Y:S02]  /*23740*/  @!P0 SYNCS.PHASECHK.TRANS64 P0, [R7+URZ+0x2a840], R2 ;  /* 0x02a84002070085a7 */ /* 0x000e64000800007f */
[----:B-1----:R-:W-:Y:S05]  /*23750*/  @!P0 BRA `(.L_x_2986) ;  /* 0xfffffffc00f08947 */ /* 0x002fea000383ffff */
[----:B------:R-:W-:Y:S05]  /*23760*/  BRA `(.L_x_3113) ;  /* 0xffffffac00987947 */ /* 0x000fea000383ffff */
.L_x_2987:
        /* <DEDUP_REMOVED lines=8> */
.L_x_3115:
[----:B------:R-:W-:Y:S05]  /*237f0*/  BSYNC B0 ;  /* 0x0000000000007941 */ /* 0x000fea0003800000 */
.L_x_3114:
[----:B------:R-:W-:Y:S01]  /*23800*/  IMAD.MOV.U32 R13, RZ, RZ, R4 ;  /* 0x000000ffff0d7224 */ /* 0x000fe200078e0004 */
[----:B------:R-:W-:Y:S01]  /*23810*/  MOV R11, 0x181f ;  /* 0x0000181f000b7802 */ /* 0x000fe20000000f00 */
[----:B------:R-:W-:Y:S01]  /*23820*/  IMAD.MOV.U32 R12, RZ, RZ, RZ ;  /* 0x000000ffff0c7224 */ /* 0x000fe200078e00ff */
[----:B------:R-:W-:Y:S01]  /*23830*/  MOV R2, R14 ;  /* 0x0000000e00027202 */ /* 0x000fe20000000f00 */
[----:B------:R-:W-:Y:S02]  /*23840*/  IMAD.MOV.U32 R15, RZ, RZ, -0x1 ;  /* 0xffffffffff0f7424 */ /* 0x000fe400078e00ff */
[----:B------:R-:W-:-:S07]  /*23850*/  @P0 IMAD R8, R5, 0x2, R22 ;  /* 0x0000000205080824 */ /* 0x000fce00078e0216 */
[----:B------:R-:W-:Y:S05]  /*23860*/  WARPSYNC.COLLECTIVE R15, `(.L_x_3116) ;  /* 0x000000000f087348 */ /* 0x000fea0003c00000 */
[----:B------:R0:W1:Y:S02]  /*23870*/  SHFL.IDX P6, R14, R13, R12, R11 ;  /* 0x0000000c0d0e7389 */ /* 0x00006400000c000b */
[----:B01----:R-:W-:Y:S01]  /*23880*/  ENDCOLLECTIVE ;  /* 0x000000000000791b */ /* 0x003fe20003800000 */
.L_x_3116:
[----:B------:R-:W-:Y:S01]  /*23890*/  IMAD.MOV.U32 R13, RZ, RZ, R0 ;  /* 0x000000ffff0d7224 */ /* 0x000fe200078e0000 */
[----:B------:R-:W-:Y:S01]  /*238a0*/  MOV R12, 0x1 ;  /* 0x00000001000c7802 */ /* 0x000fe20000000f00 */
[----:B------:R-:W-:-:S07]  /*238b0*/  IMAD.MOV.U32 R3, RZ, RZ, R14 ;  /* 0x000000ffff037224 */ /* 0x000fce00078e000e */
[----:B------:R-:W-:Y:S05]  /*238c0*/  WARPSYNC.COLLECTIVE R15, `(.L_x_3117) ;  /* 0x000000000f087348 */ /* 0x000fea0003c00000 */
[----:B------:R0:W1:Y:S02]  /*238d0*/  SHFL.IDX P6, R14, R13, R12, R11 ;  /* 0x0000000c0d0e7389 */ /* 0x00006400000c000b */
[----:B01----:R-:W-:Y:S01]  /*238e0*/  ENDCOLLECTIVE ;  /* 0x000000000000791b */ /* 0x003fe20003800000 */
.L_x_3117:
        /* <DEDUP_REMOVED lines=17> */
.L_x_3118:
[----:B------:R-:W-:Y:S01]  /*23a00*/  @P1 IMAD R8, R5, 0x2, R22 ;  /* 0x0000000205081824 */ /* 0x000fe200078e0216 */
[----:B------:R-:W-:Y:S01]  /*23a10*/  MOV R13, R0 ;  /* 0x00000000000d7202 */ /* 0x000fe20000000f00 */
[----:B------:R-:W-:Y:S01]  /*23a20*/  IMAD.MOV.U32 R12, RZ, RZ, 0x2 ;  /* 0x00000002ff0c7424 */ /* 0x000fe200078e00ff */
[----:B------:R-:W-:-:S07]  /*23a30*/  MOV R3, R14 ;  /* 0x0000000e00037202 */ /* 0x000fce0000000f00 */
[----:B------:R-:W-:Y:S05]  /*23a40*/  WARPSYNC.COLLECTIVE R15, `(.L_x_3119) ;  /* 0x000000000f087348 */ /* 0x000fea0003c00000 */
[----:B------:R0:W1:Y:S02]  /*23a50*/  SHFL.IDX P6, R14, R13, R12, R11 ;  /* 0x0000000c0d0e7389 */ /* 0x00006400000c000b */
[----:B01----:R-:W-:Y:S01]  /*23a60*/  ENDCOLLECTIVE ;  /* 0x000000000000791b */ /* 0x003fe20003800000 */
.L_x_3119:
        /* <DEDUP_REMOVED lines=17> */
.L_x_3120:
[----:B------:R-:W-:Y:S01]  /*23b80*/  @P1 LEA R8, R5, R22, 0x1 ;  /* 0x0000001605081211 */ /* 0x000fe200078e08ff */
[----:B------:R-:W-:Y:S02]  /*23b90*/  IMAD.MOV.U32 R13, RZ, RZ, R0 ;  /* 0x000000ffff0d7224 */ /* 0x000fe400078e0000 */
[----:B------:R-:W-:Y:S02]  /*23ba0*/  IMAD.MOV.U32 R12, RZ, RZ, 0x3 ;  /* 0x00000003ff0c7424 */ /* 0x000fe400078e00ff */
[----:B------:R-:W-:-:S07]  /*23bb0*/  IMAD.MOV.U32 R3, RZ, RZ, R14 ;  /* 0x000000ffff037224 */ /* 0x000fce00078e000e */
[----:B------:R-:W-:Y:S05]  /*23bc0*/  WARPSYNC.COLLECTIVE R15, `(.L_x_3121) ;  /* 0x000000000f087348 */ /* 0x000fea0003c00000 */
[----:B------:R0:W1:Y:S02]  /*23bd0*/  SHFL.IDX P6, R14, R13, R12, R11 ;  /* 0x0000000c0d0e7389 */ /* 0x00006400000c000b */
[----:B01----:R-:W-:Y:S01]  /*23be0*/  ENDCOLLECTIVE ;  /* 0x000000000000791b */ /* 0x003fe20003800000 */
.L_x_3121:
        /* <DEDUP_REMOVED lines=17> */
.L_x_3122:
[----:B------:R-:W-:Y:S02]  /*23d00*/  @P1 IMAD R8, R5, 0x2, R22 ;  /* 0x0000000205081824 */ /* 0x000fe400078e0216 */
[----:B------:R-:W-:Y:S01]  /*23d10*/  IMAD.MOV.U32 R13, RZ, RZ, R0 ;  /* 0x000000ffff0d7224 */ /* 0x000fe200078e0000 */
[----:B------:R-:W-:Y:S01]  /*23d20*/  MOV R12, 0x4 ;  /* 0x00000004000c7802 */ /* 0x000fe20000000f00 */
[----:B------:R-:W-:-:S07]  /*23d30*/  IMAD.MOV.U32 R3, RZ, RZ, R14 ;  /* 0x000000ffff037224 */ /* 0x000fce00078e000e */
[----:B------:R-:W-:Y:S05]  /*23d40*/  WARPSYNC.COLLECTIVE R15, `(.L_x_3123) ;  /* 0x000000000f087348 */ /* 0x000fea0003c00000 */
[----:B------:R0:W1:Y:S02]  /*23d50*/  SHFL.IDX P6, R14, R13, R12, R11 ;  /* 0x0000000c0d0e7389 */ /* 0x00006400000c000b */
[----:B01----:R-:W-:Y:S01]  /*23d60*/  ENDCOLLECTIVE ;  /* 0x000000000000791b */ /* 0x003fe20003800000 */
.L_x_3123:
        /* <DEDUP_REMOVED lines=17> */
.L_x_3124:
[----:B------:R-:W-:Y:S01]  /*23e80*/  @P1 IMAD R8, R5, 0x2, R22 ;  /* 0x0000000205081824 */ /* 0x000fe200078e0216 */
[----:B------:R-:W-:Y:S01]  /*23e90*/  MOV R13, R0 ;  /* 0x00000000000d7202 */ /* 0x000fe20000000f00 */
[----:B------:R-:W-:Y:S01]  /*23ea0*/  IMAD.MOV.U32 R12, RZ, RZ, 0x5 ;  /* 0x00000005ff0c7424 */ /* 0x000fe200078e00ff */
[----:B------:R-:W-:-:S07]  /*23eb0*/  MOV R3, R14 ;  /* 0x0000000e00037202 */ /* 0x000fce0000000f00 */
[----:B------:R-:W-:Y:S05]  /*23ec0*/  WARPSYNC.COLLECTIVE R15, `(.L_x_3125) ;  /* 0x000000000f087348 */ /* 0x000fea0003c00000 */
[----:B------:R0:W1:Y:S02]  /*23ed0*/  SHFL.IDX P6, R14, R13, R12, R11 ;  /* 0x0000000c0d0e7389 */ /* 0x00006400000c000b */
[----:B01----:R-:W-:Y:S01]  /*23ee0*/  ENDCOLLECTIVE ;  /* 0x000000000000791b */ /* 0x003fe20003800000 */
.L_x_3125:
[----:B------:R-:W-:-:S05]  /*23ef0*/  @P1 LEA R3, P0, R9, R3, 0x1 ;  /* 0x0000000309031211 */ /* 0x000fca00078008ff */
[----:B------:R-:W-:-:S05]  /*23f00*/  @P1 IMAD.X R2, RZ, RZ, R2, P0 ;  /* 0x000000ffff021224 */ /* 0x000fca00000e0602 */
[----:B------:R-:W-:Y:S02]  /*23f10*/  @P1 LOP3.LUT R3, R3, R2, RZ, 0x3c, !PT ;  /* 0x0000000203031212 */ /* 0x000fe400078e3cff */
[----:B------:R-:W-:Y:S02]  /*23f20*/  MOV R13, R4 ;  /* 0x00000004000d7202 */ /* 0x000fe40000000f00 */
[----:B------:R-:W-:-:S04]  /*23f30*/  @P1 LOP3.LUT R2, R3, R2, RZ, 0x3c, !PT ;  /* 0x0000000203021212 */ /* 0x000fc800078e3cff */
[----:B------:R-:W-:Y:S01]  /*23f40*/  @P1 LOP3.LUT R3, R3, R2, RZ, 0x3c, !PT ;  /* 0x0000000203031212 */ /* 0x000fe200078e3cff */
[----:B------:R-:W-:-:S04]  /*23f50*/  IMAD.MOV.U32 R0, RZ, RZ, R14 ;  /* 0x000000ffff007224 */ /* 0x000fc800078e000e */
[----:B------:R-:W-:Y:S01]  /*23f60*/  @!PT LDS RZ, [RZ] ;  /* 0x00000000fffff984 */ /* 0x000fe20000000800 */
[----:B------:R-:W-:Y:S01]  /*23f70*/  @!PT LDS RZ, [RZ] ;  /* 0x00000000fffff984 */ /* 0x000fe20000000800 */
[----:B------:R-:W-:Y:S01]  /*23f80*/  @!PT LDS RZ, [RZ] ;  /* 0x00000000fffff984 */ /* 0x000fe20000000800 */
[----:B------:R0:W-:Y:S03]  /*23f90*/  @P1 LDGSTS.E.BYPASS.LTC128B.128 [R8+0x1a400], desc[UR60][R2.64], !P4 ;  /* 0x1a40000002081fae */ /* 0x0001e6000e101d7c */
[----:B0-----:R-:W-:Y:S05]  /*23fa0*/  WARPSYNC.COLLECTIVE R15, `(.L_x_3126) ;  /* 0x000000000f087348 */ /* 0x001fea0003c00000 */
[----:B------:R1:W2:Y:S02]  /*23fb0*/  SHFL.IDX P6, R14, R13, R12, R11 ;  /* 0x0000000c0d0e7389 */ /* 0x0002a400000c000b */
[----:B012---:R-:W-:Y:S01]  /*23fc0*/  ENDCOLLECTIVE ;  /* 0x000000000000791b */ /* 0x007fe20003800000 */
.L_x_3126:
[----:B------:R-:W-:Y:S01]  /*23fd0*/  @!PT LDS RZ, [RZ] ;  /* 0x00000000fffff984 */ /* 0x000fe20000000800 */
[----:B------:R-:W-:Y:S01]  /*23fe0*/  @!PT LDS RZ, [RZ] ;  /* 0x00000000fffff984 */ /* 0x000fe20000000800 */
[----:B------:R-:W-:Y:S01]  /*23ff0*/  @!PT LDS RZ, [RZ] ;  /* 0x00000000fffff984 */ /* 0x000fe20000000800 */
[----:B------:R-:W-:Y:S04]  /*24000*/  @P1 LDGSTS.E.BYPASS.LTC128B.128 [R8+0x1d400], desc[UR60][R2.64+0x80], !P3 ;  /* 0x1d40008002081fae */ /* 0x000fe8000d901d7c */
[----:B------:R0:W-:Y:S02]  /*24010*/  @P1 LDGSTS.E.BYPASS.LTC128B.128 [R8+0x20400], desc[UR60][R2.64+0x100], !P2 ;  /* 0x2040010002081fae */ /* 0x0001e4000d101d7c */
[----:B0-----:R-:W-:Y:S01]  /*24020*/  IMAD.MOV.U32 R2, RZ, RZ, R14 ;  /* 0x000000ffff027224 */ /* 0x001fe200078e000e */
[----:B------:R-:W-:Y:S06]  /*24030*/  BRA `(.L_x_3127) ;  /* 0xffffffa800e87947 */ /* 0x000fec000383ffff */
.L_x_2992:
[----:B------:R-:W-:Y:S01]  /*24040*/  IMAD.MOV.U32 R13, RZ, RZ, R4 ;  /* 0x000000ffff0d7224 */ /* 0x000fe200078e0004 */
[----:B------:R-:W-:Y:S01]  /*24050*/  MOV R12, RZ ;  /* 0x000000ff000c7202 */ /* 0x000fe20000000f00 */
[----:B------:R-:W-:Y:S01]  /*24060*/  IMAD.MOV.U32 R11, RZ, RZ, 0x181f ;  /* 0x0000181fff0b7424 */ /* 0x000fe200078e00ff */
[----:B------:R-:W-:Y:S01]  /*24070*/  LEA R17, R17, R9, 0x7 ;  /* 0x0000000911117211 */ /* 0x000fe200078e38ff */
[----:B------:R-:W-:Y:S02]  /*24080*/  IMAD.MOV.U32 R15, RZ, RZ, -0x1 ;  /* 0xffffffffff0f7424 */ /* 0x000fe400078e00ff */
[----:B-----5:R-:W-:-:S07]  /*24090*/  IMAD R5, R10, R7, RZ ;  /* 0x000000070a057224 */ /* 0x020fce00078e02ff */
[----:B------:R-:W-:Y:S05]  /*240a0*/  WARPSYNC.COLLECTIVE R15, `(.L_x_3128) ;  /* 0x000000000f087348 */ /* 0x000fea0003c00000 */
[----:B------:R0:W1:Y:S02]  /*240b0*/  SHFL.IDX P6, R14, R13, R12, R11 ;  /* 0x0000000c0d0e7389 */ /* 0x00006400000c000b */
[----:B01----:R-:W-:Y:S01]  /*240c0*/  ENDCOLLECTIVE ;  /* 0x000000000000791b */ /* 0x003fe20003800000 */
.L_x_3128:
[----:B------:R-:W-:Y:S01]  /*240d0*/  ISETP.GE.AND P1, PT, R17, R5, PT ;  /* 0x000000051100720c */ /* 0x000fe20003f26270 */
[----:B------:R-:W-:Y:S01]  /*240e0*/  IMAD.MOV.U32 R13, RZ, RZ, R0 ;  /* 0x000000ffff0d7224 */ /* 0x000fe200078e0000 */
[----:B------:R-:W-:-:S11]  /*240f0*/  MOV R2, R14 ;  /* 0x0000000e00027202 */ /* 0x000fd60000000f00 */
[----:B------:R-:W-:Y:S05]  /*24100*/  WARPSYNC.COLLECTIVE R15, `(.L_x_3129) ;  /* 0x000000000f087348 */ /* 0x000fea0003c00000 */
[----:B------:R0:W1:Y:S02]  /*24110*/  SHFL.IDX P6, R14, R13, R12, R11 ;  /* 0x0000000c0d0e7389 */ /* 0x00006400000c000b */
[----:B01----:R-:W-:Y:S01]  /*24120*/  ENDCOLLECTIVE ;  /* 0x000000000000791b */ /* 0x003fe20003800000 */
.L_x_3129:
[----:B------:R-:W-:Y:S02]  /*24130*/  IMAD.MOV.U32 R13, RZ, RZ, R4 ;  /* 0x000000ffff0d7224 */ /* 0x000fe400078e0004 */
[----:B------:R-:W-:Y:S02]  /*24140*/  IMAD.MOV.U32 R12, RZ, RZ, 0x1 ;  /* 0x00000001ff0c7424 */ /* 0x000fe400078e00ff */
[----:B------:R-:W-:-:S07]  /*24150*/  IMAD.MOV.U32 R3, RZ, RZ, R14 ;  /* 0x000000ffff037224 */ /* 0x000fce00078e000e */
[----:B------:R-:W-:Y:S05]  /*24160*/  WARPSYNC.COLLECTIVE R15, `(.L_x_3130) ;  /* 0x000000000f087348 */ /* 0x000fea0003c00000 */
[----:B------:R0:W1:Y:S02]  /*24170*/  SHFL.IDX P6, R14, R13, R12, R11 ;  /* 0x0000000c0d0e7389 */ /* 0x00006400000c000b */
[----:B01----:R-:W-:Y:S01]  /*24180*/  ENDCOLLECTIVE ;  /* 0x000000000000791b */ /* 0x003fe20003800000 */
.L_x_3130:
[----:B------:R-:W-:-:S05]  /*24190*/  @!P1 LEA R6, P4, R8, R3, 0x1 ;  /* 0x0000000308069211 */ /* 0x000fca00078808ff */
[----:B------:R-:W-:Y:S02]  /*241a0*/  @!P1 IMAD.X R3, RZ, RZ, R2, P4 ;  /* 0x000000ffff039224 */ /* 0x000fe400020e0602 */
[----:B------:R-:W-:Y:S01]  /*241b0*/  @!P1 IMAD.MOV.U32 R2, RZ, RZ, R6 ;  /* 0x000000ffff029224 */ /* 0x000fe200078e0006 */
[----:B------:R-:W-:Y:S01]  /*241c0*/  IADD3 R6, R17, 0x10, RZ ;  /* 0x0000001011067810 */ /* 0x000fe20007ffe0ff */
        /* <DEDUP_REMOVED lines=12> */
.L_x_3131:
[----:B------:R-:W-:Y:S02]  /*24290*/  IMAD.MOV.U32 R13, RZ, RZ, R4 ;  /* 0x000000ffff0d7224 */ /* 0x000fe400078e0004 */
[----:B------:R-:W-:Y:S02]  /*242a0*/  IMAD.MOV.U32 R12, RZ, RZ, 0x2 ;  /* 0x00000002ff0c7424 */ /* 0x000fe400078e00ff */
[----:B------:R-:W-:-:S07]  /*242b0*/  IMAD.MOV.U32 R3, RZ, RZ, R14 ;  /* 0x000000ffff037224 */ /* 0x000fce00078e000e */
[----:B------:R-:W-:Y:S05]  /*242c0*/  WARPSYNC.COLLECTIVE R15, `(.L_x_3132) ;  /* 0x000000000f087348 */ /* 0x000fea0003c00000 */
[----:B------:R0:W1:Y:S02]  /*242d0*/  SHFL.IDX P6, R14, R13, R12, R11 ;  /* 0x0000000c0d0e7389 */ /* 0x00006400000c000b */
[----:B01----:R-:W-:Y:S01]  /*242e0*/  ENDCOLLECTIVE ;  /* 0x000000000000791b */ /* 0x003fe20003800000 */
.L_x_3132:
[----:B------:R-:W-:-:S04]  /*242f0*/  @!P1 LEA R6, P4, R8, R3, 0x1 ;  /* 0x0000000308069211 */ /* 0x000fc800078808ff */
[----:B------:R-:W-:Y:S01]  /*24300*/  @!P1 IADD3.X R7, RZ, R2, RZ, P4, !PT ;  /* 0x00000002ff079210 */ /* 0x000fe200027fe4ff */
[----:B------:R-:W-:Y:S01]  /*24310*/  @!P1 IMAD.MOV.U32 R2, RZ, RZ, R6 ;  /* 0x000000ffff029224 */ /* 0x000fe200078e0006 */
[----:B------:R-:W-:-:S03]  /*24320*/  IADD3 R6, R17, 0x20, RZ ;  /* 0x0000002011067810 */ /* 0x000fc60007ffe0ff */
        /* <DEDUP_REMOVED lines=13> */
.L_x_3133:
[----:B------:R-:W-:Y:S02]  /*24400*/  IMAD.MOV.U32 R13, RZ, RZ, R4 ;  /* 0x000000ffff0d7224 */ /* 0x000fe400078e0004 */
[----:B------:R-:W-:Y:S02]  /*24410*/  IMAD.MOV.U32 R12, RZ, RZ, 0x3 ;  /* 0x00000003ff0c7424 */ /* 0x000fe400078e00ff */
[----:B------:R-:W-:-:S07]  /*24420*/  IMAD.MOV.U32 R3, RZ, RZ, R14 ;  /* 0x000000ffff037224 */ /* 0x000fce00078e000e */
[----:B------:R-:W-:Y:S05]  /*24430*/  WARPSYNC.COLLECTIVE R15, `(.L_x_3134) ;  /* 0x000000000f087348 */ /* 0x000fea0003c00000 */
[----:B------:R0:W1:Y:S02]  /*24440*/  SHFL.IDX P6, R14, R13, R12, R11 ;  /* 0x0000000c0d0e7389 */ /* 0x00006400000c000b */
[----:B01----:R-:W-:Y:S01]  /*24450*/  ENDCOLLECTIVE ;  /* 0x000000000000791b */ /* 0x003fe20003800000 */
.L_x_3134:
        /* <DEDUP_REMOVED lines=17> */
.L_x_3135:
[----:B------:R-:W-:Y:S02]  /*24570*/  IMAD.MOV.U32 R13, RZ, RZ, R4 ;  /* 0x000000ffff0d7224 */ /* 0x000fe400078e0004 */
[----:B------:R-:W-:Y:S02]  /*24580*/  IMAD.MOV.U32 R12, RZ, RZ, 0x4 ;  /* 0x00000004ff0c7424 */ /* 0x000fe400078e00ff */
[----:B------:R-:W-:-:S07]  /*24590*/  IMAD.MOV.U32 R3, RZ, RZ, R14 ;  /* 0x000000ffff037224 */ /* 0x000fce00078e000e */
[----:B------:R-:W-:Y:S05]  /*245a0*/  WARPSYNC.COLLECTIVE R15, `(.L_x_3136) ;  /* 0x000000000f087348 */ /* 0x000fea0003c00000 */
[----:B------:R0:W1:Y:S02]  /*245b0*/  SHFL.IDX P6, R14, R13, R12, R11 ;  /* 0x0000000c0d0e7389 */ /* 0x00006400000c000b */
[----:B01----:R-:W-:Y:S01]  /*245c0*/  ENDCOLLECTIVE ;  /* 0x000000000000791b */ /* 0x003fe20003800000 */
.L_x_3136:
        /* <DEDUP_REMOVED lines=17> */
.L_x_3137:
[----:B------:R-:W-:Y:S02]  /*246e0*/  IMAD.MOV.U32 R13, RZ, RZ, R4 ;  /* 0x000000ffff0d7224 */ /* 0x000fe400078e0004 */
[----:B------:R-:W-:Y:S02]  /*246f0*/  IMAD.MOV.U32 R12, RZ, RZ, 0x5 ;  /* 0x00000005ff0c7424 */ /* 0x000fe400078e00ff */
[----:B------:R-:W-:-:S07]  /*24700*/  IMAD.MOV.U32 R3, RZ, RZ, R14 ;  /* 0x000000ffff037224 */ /* 0x000fce00078e000e */
[----:B------:R-:W-:Y:S05]  /*24710*/  WARPSYNC.COLLECTIVE R15, `(.L_x_3138) ;  /* 0x000000000f087348 */ /* 0x000fea0003c00000 */
[----:B------:R0:W1:Y:S02]  /*24720*/  SHFL.IDX P6, R14, R13, R12, R11 ;  /* 0x0000000c0d0e7389 */ /* 0x00006400000c000b */
[----:B01----:R-:W-:Y:S01]  /*24730*/  ENDCOLLECTIVE ;  /* 0x000000000000791b */ /* 0x003fe20003800000 */
.L_x_3138:
        /* <DEDUP_REMOVED lines=17> */
.L_x_3139:
[----:B------:R-:W-:Y:S02]  /*24850*/  IMAD.MOV.U32 R13, RZ, RZ, R4 ;  /* 0x000000ffff0d7224 */ /* 0x000fe400078e0004 */
[----:B------:R-:W-:Y:S02]  /*24860*/  IMAD.MOV.U32 R12, RZ, RZ, 0x6 ;  /* 0x00000006ff0c7424 */ /* 0x000fe400078e00ff */
[----:B------:R-:W-:-:S07]  /*24870*/  IMAD.MOV.U32 R3, RZ, RZ, R14 ;  /* 0x000000ffff037224 */ /* 0x000fce00078e000e */
[----:B------:R-:W-:Y:S05]  /*24880*/  WARPSYNC.COLLECTIVE R15, `(.L_x_3140) ;  /* 0x000000000f087348 */ /* 0x000fea0003c00000 */
[----:B------:R0:W1:Y:S02]  /*24890*/  SHFL.IDX P6, R14, R13, R12, R11 ;  /* 0x0000000c0d0e7389 */ /* 0x00006400000c000b */
[----:B01----:R-:W-:Y:S01]  /*248a0*/  ENDCOLLECTIVE ;  /* 0x000000000000791b */ /* 0x003fe20003800000 */
.L_x_3140:
        /* <DEDUP_REMOVED lines=17> */
.L_x_3141:
[----:B------:R-:W-:Y:S01]  /*249c0*/  MOV R13, R4 ;  /* 0x00000004000d7202 */ /* 0x000fe20000000f00 */
[----:B------:R-:W-:Y:S02]  /*249d0*/  IMAD.MOV.U32 R12, RZ, RZ, 0x7 ;  /* 0x00000007ff0c7424 */ /* 0x000fe400078e00ff */
[----:B------:R-:W-:-:S07]  /*249e0*/  IMAD.MOV.U32 R3, RZ, RZ, R14 ;  /* 0x000000ffff037224 */ /* 0x000fce00078e000e */
[----:B------:R-:W-:Y:S05]  /*249f0*/  WARPSYNC.COLLECTIVE R15, `(.L_x_3142) ;  /* 0x000000000f087348 */ /* 0x000fea0003c00000 */
[----:B------:R0:W1:Y:S02]  /*24a00*/  SHFL.IDX P6, R14, R13, R12, R11 ;  /* 0x0000000c0d0e7389 */ /* 0x00006400000c000b */
[----:B01----:R-:W-:Y:S01]  /*24a10*/  ENDCOLLECTIVE ;  /* 0x000000000000791b */ /* 0x003fe20003800000 */
.L_x_3142:
[----:B------:R-:W-:-:S04]  /*24a20*/  @!P1 LEA R6, P4, R8, R3, 0x1 ;  /* 0x0000000308069211 */ /* 0x000fc800078808ff */
[----:B------:R-:W-:Y:S01]  /*24a30*/  @!P1 IADD3.X R7, RZ, R2, RZ, P4, !PT ;  /* 0x00000002ff079210 */ /* 0x000fe200027fe4ff */
[----:B------:R-:W-:-:S04]  /*24a40*/  @!P1 IMAD.MOV.U32 R2, RZ, RZ, R6 ;  /* 0x000000ffff029224 */ /* 0x000fc800078e0006 */
[----:B------:R-:W-:Y:S01]  /*24a50*/  @!P1 IMAD.MOV.U32 R3, RZ, RZ, R7 ;  /* 0x000000ffff039224 */ /* 0x000fe200078e0007 */
[----:B------:R-:W-:-:S04]  /*24a60*/  MOV R13, R0 ;  /* 0x00000000000d7202 */ /* 0x000fc80000000f00 */
        /* <DEDUP_REMOVED lines=10> */
.L_x_3143:
[----:B------:R-:W-:Y:S05]  /*24b10*/  BRA `(.L_x_3144) ;  /* 0xffffffac00547947 */ /* 0x000fea000383ffff */
.L_x_2997:
[----:B0-----:R0:W1:Y:S02]  /*24b20*/  SYNCS.PHASECHK.TRANS64.TRYWAIT P0, [R22+URZ+0x2a820], R3 ;  /* 0x02a82003160075a7 */ /* 0x001064000800017f */
[----:B-1----:R-:W-:Y:S05]  /*24b30*/  @!P0 NANOSLEEP.SYNCS 0x989680 ;  /* 0x009896800000895d */ /* 0x002fea0003900000 */
[----:B------:R-:W1:Y:S02]  /*24b40*/  @!P0 SYNCS.PHASECHK.TRANS64 P0, [R22+URZ+0x2a820], R3 ;  /* 0x02a82003160085a7 */ /* 0x000e64000800007f */
[----:B-1----:R-:W-:Y:S05]  /*24b50*/  @!P0 BRA `(.L_x_2997) ;  /* 0xfffffffc00f08947 */ /* 0x002fea000383ffff */
[----:B------:R-:W-:Y:S05]  /*24b60*/  BRA `(.L_x_3145) ;  /* 0xffffffac00c47947 */ /* 0x000fea000383ffff */
.L_x_3002:
[----:B0-----:R0:W1:Y:S02]  /*24b70*/  SYNCS.PHASECHK.TRANS64.TRYWAIT P0, [R5+URZ+0x2a840], R0 ;  /* 0x02a84000050075a7 */ /* 0x001064000800017f */
[----:B-1----:R-:W-:Y:S05]  /*24b80*/  @!P0 NANOSLEEP.SYNCS 0x989680 ;  /* 0x009896800000895d */ /* 0x002fea0003900000 */
[----:B------:R-:W1:Y:S02]  /*24b90*/  @!P0 SYNCS.PHASECHK.TRANS64 P0, [R5+URZ+0x2a840], R0 ;  /* 0x02a84000050085a7 */ /* 0x000e64000800007f */
[----:B-1----:R-:W-:Y:S05]  /*24ba0*/  @!P0 BRA `(.L_x_3002) ;  /* 0xfffffffc00f08947 */ /* 0x002fea000383ffff */
[----:B------:R-:W-:Y:S05]  /*24bb0*/  BRA `(.L_x_3146) ;  /* 0xffffffb0008c7947 */ /* 0x000fea000383ffff */
.L_x_3003:
        /* <DEDUP_REMOVED lines=8> */
.L_x_3148:
[----:B------:R-:W-:Y:S05]  /*24c40*/  BSYNC B1 ;  /* 0x0000000000017941 */ /* 0x000fea0003800000 */
.L_x_3147:
[----:B------:R-:W0:Y:S01]  /*24c50*/  S2R R35, SR_TID.X ;  /* 0x0000000000237919 */ /* 0x000e220000002100 */
[----:B------:R-:W-:Y:S01]  /*24c60*/  MOV R13, R9 ;  /* 0x00000009000d7202 */ /* 0x000fe20000000f00 */
        /* <DEDUP_REMOVED lines=8> */
.L_x_3149:
[----:B------:R-:W-:Y:S01]  /*24cf0*/  MOV R13, R8 ;  /* 0x00000008000d7202 */ /* 0x000fe20000000f00 */
[----:B------:R-:W-:Y:S01]  /*24d00*/  IMAD.MOV.U32 R12, RZ, RZ, 0x1 ;  /* 0x00000001ff0c7424 */ /* 0x000fe200078e00ff */
[----:B------:R-:W-:Y:S01]  /*24d10*/  SHF.L.U32 R35, R35, 0x3, RZ ;  /* 0x0000000323237819 */ /* 0x000fe200000006ff */
[----:B------:R-:W-:-:S03]  /*24d20*/  IMAD.MOV.U32 R2, RZ, RZ, R14 ;  /* 0x000000ffff027224 */ /* 0x000fc600078e000e */
[----:B------:R-:W-:-:S07]  /*24d30*/  LOP3.LUT R35, R35, 0x38, RZ, 0xc0, !PT ;  /* 0x0000003823237812 */ /* 0x000fce00078ec0ff */
[----:B------:R-:W-:Y:S05]  /*24d40*/  WARPSYNC.COLLECTIVE R15, `(.L_x_3150) ;  /* 0x000000000f087348 */ /* 0x000fea0003c00000 */
[----:B------:R0:W1:Y:S02]  /*24d50*/  SHFL.IDX P6, R14, R13, R12, R11 ;  /* 0x0000000c0d0e7389 */ /* 0x00006400000c000b */
[----:B01----:R-:W-:Y:S01]  /*24d60*/  ENDCOLLECTIVE ;  /* 0x000000000000791b */ /* 0x003fe20003800000 */
.L_x_3150:
        /* <DEDUP_REMOVED lines=14> */
.L_x_3151:
[----:B------:R-:W-:Y:S01]  /*24e50*/  MOV R13, R8 ;  /* 0x00000008000d7202 */ /* 0x000fe20000000f00 */
[----:B------:R-:W-:Y:S02]  /*24e60*/  IMAD.MOV.U32 R12, RZ, RZ, 0x2 ;  /* 0x00000002ff0c7424 */ /* 0x000fe400078e00ff */
[----:B------:R-:W-:-:S07]  /*24e70*/  IMAD.MOV.U32 R2, RZ, RZ, R14 ;  /* 0x000000ffff027224 */ /* 0x000fce00078e000e */
[----:B------:R-:W-:Y:S05]  /*24e80*/  WARPSYNC.COLLECTIVE R15, `(.L_x_3152) ;  /* 0x000000000f087348 */ /* 0x000fea0003c00000 */
[----:B------:R0:W1:Y:S02]  /*24e90*/  SHFL.IDX P6, R14, R13, R12, R11 ;  /* 0x0000000c0d0e7389 */ /* 0x00006400000c000b */
[----:B01----:R-:W-:Y:S01]  /*24ea0*/  ENDCOLLECTIVE ;  /* 0x000000000000791b */ /* 0x003fe20003800000 */
.L_x_3152:
        /* <DEDUP_REMOVED lines=13> */
.L_x_3153:
[----:B------:R-:W-:Y:S01]  /*24f80*/  MOV R13, R8 ;  /* 0x00000008000d7202 */ /* 0x000fe20000000f00 */
[----:B------:R-:W-:Y:S02]  /*24f90*/  IMAD.MOV.U32 R12, RZ, RZ, 0x3 ;  /* 0x00000003ff0c7424 */ /* 0x000fe400078e00ff */
[----:B------:R-:W-:-:S07]  /*24fa0*/  IMAD.MOV.U32 R2, RZ, RZ, R14 ;  /* 0x000000ffff027224 */ /* 0x000fce00078e000e */
[----:B------:R-:W-:Y:S05]  /*24fb0*/  WARPSYNC.COLLECTIVE R15, `(.L_x_3154) ;  /* 0x000000000f087348 */ /* 0x000fea0003c00000 */
[----:B------:R0:W1:Y:S02]  /*24fc0*/  SHFL.IDX P6, R14, R13, R12, R11 ;  /* 0x0000000c0d0e7389 */ /* 0x00006400000c000b */
[----:B01----:R-:W-:Y:S01]  /*24fd0*/  ENDCOLLECTIVE ;  /* 0x000000000000791b */ /* 0x003fe20003800000 */
.L_x_3154:
        /* <DEDUP_REMOVED lines=13> */
.L_x_3155:
[----:B------:R-:W-:Y:S01]  /*250b0*/  IMAD.MOV.U32 R13, RZ, RZ, R8 ;  /* 0x000000ffff0d7224 */ /* 0x000fe200078e0008 */
[----:B------:R-:W-:Y:S01]  /*250c0*/  MOV R12, 0x4 ;  /* 0x00000004000c7802 */ /* 0x000fe20000000f00 */
[----:B------:R-:W-:-:S07]  /*250d0*/  IMAD.MOV.U32 R2, RZ, RZ, R14 ;  /* 0x000000ffff027224 */ /* 0x000fce00078e000e */
[----:B------:R-:W-:Y:S05]  /*250e0*/  WARPSYNC.COLLECTIVE R15, `(.L_x_3156) ;  /* 0x000000000f087348 */ /* 0x000fea0003c00000 */
[----:B------:R0:W1:Y:S02]  /*250f0*/  SHFL.IDX P6, R14, R13, R12, R11 ;  /* 0x0000000c0d0e7389 */ /* 0x00006400000c000b */
[----:B01----:R-:W-:Y:S01]  /*25100*/  ENDCOLLECTIVE ;  /* 0x000000000000791b */ /* 0x003fe20003800000 */
.L_x_3156:
        /* <DEDUP_REMOVED lines=13> */
.L_x_3157:
[----:B------:R-:W-:Y:S01]  /*251e0*/  IMAD.MOV.U32 R13, RZ, RZ, R8 ;  /* 0x000000ffff0d7224 */ /* 0x000fe200078e0008 */
[----:B------:R-:W-:Y:S01]  /*251f0*/  MOV R12, 0x5 ;  /* 0x00000005000c7802 */ /* 0x000fe20000000f00 */
[----:B------:R-:W-:-:S07]  /*25200*/  IMAD.MOV.U32 R2, RZ, RZ, R14 ;  /* 0x000000ffff027224 */ /* 0x000fce00078e000e */
[----:B------:R-:W-:Y:S05]  /*25210*/  WARPSYNC.COLLECTIVE R15, `(.L_x_3158) ;  /* 0x000000000f087348 */ /* 0x000fea0003c00000 */
[----:B------:R0:W1:Y:S02]  /*25220*/  SHFL.IDX P6, R14, R13, R12, R11 ;  /* 0x0000000c0d0e7389 */ /* 0x00006400000c000b */
[----:B01----:R-:W-:Y:S01]  /*25230*/  ENDCOLLECTIVE ;  /* 0x000000000000791b */ /* 0x003fe20003800000 */
.L_x_3158:
        /* <DEDUP_REMOVED lines=13> */
.L_x_3159:
[----:B------:R-:W-:Y:S01]  /*25310*/  IMAD.MOV.U32 R2, RZ, RZ, R14 ;  /* 0x000000ffff027224 */ /* 0x000fe200078e000e */
[----:B------:R-:W-:Y:S06]  /*25320*/  BRA `(.L_x_3160) ;  /* 0xffffffac00c47947 */ /* 0x000fec000383ffff */
.L_x_3008:
[----:B-1----:R1:W2:Y:S02]  /*25330*/  SYNCS.PHASECHK.TRANS64.TRYWAIT P0, [R5+URZ+0x2a860], R2 ;  /* 0x02a86002050075a7 */ /* 0x0022a4000800017f */
[----:B--2---:R-:W-:Y:S05]  /*25340*/  @!P0 NANOSLEEP.SYNCS 0x989680 ;  /* 0x009896800000895d */ /* 0x004fea0003900000 */
[----:B------:R-:W2:Y:S02]  /*25350*/  @!P0 SYNCS.PHASECHK.TRANS64 P0, [R5+URZ+0x2a860], R2 ;  /* 0x02a86002050085a7 */ /* 0x000ea4000800007f */
[----:B--2---:R-:W-:Y:S05]  /*25360*/  @!P0 BRA `(.L_x_3008) ;  /* 0xfffffffc00f08947 */ /* 0x004fea000383ffff */
[----:B------:R-:W-:Y:S05]  /*25370*/  BRA `(.L_x_3161) ;  /* 0xffffffb000207947 */ /* 0x000fea000383ffff */
.L_x_3009:
        /* <DEDUP_REMOVED lines=8> */
.L_x_3163:
[----:B------:R-:W-:Y:S05]  /*25400*/  BSYNC B1 ;  /* 0x0000000000017941 */ /* 0x000fea0003800000 */
.L_x_3162:
        /* <DEDUP_REMOVED lines=9> */
.L_x_3164:
[----:B------:R-:W-:Y:S01]  /*254a0*/  MOV R13, R25 ;  /* 0x00000019000d7202 */ /* 0x000fe20000000f00 */
[----:B------:R-:W-:Y:S02]  /*254b0*/  IMAD.MOV.U32 R12, RZ, RZ, 0x1 ;  /* 0x00000001ff0c7424 */ /* 0x000fe400078e00ff */
[----:B------:R-:W-:-:S07]  /*254c0*/  IMAD.MOV.U32 R2, RZ, RZ, R14 ;  /* 0x000000ffff027224 */ /* 0x000fce00078e000e */
[----:B------:R-:W-:Y:S05]  /*254d0*/  WARPSYNC.COLLECTIVE R15, `(.L_x_3165) ;  /* 0x000000000f087348 */ /* 0x000fea0003c00000 */
[----:B------:R0:W1:Y:S02]  /*254e0*/  SHFL.IDX P6, R14, R13, R12, R11 ;  /* 0x0000000c0d0e7389 */ /* 0x00006400000c000b */
[----:B01----:R-:W-:Y:S01]  /*254f0*/  ENDCOLLECTIVE ;  /* 0x000000000000791b */ /* 0x003fe20003800000 */
.L_x_3165:
        /* <DEDUP_REMOVED lines=15> */
.L_x_3166:
[----:B------:R-:W-:Y:S01]  /*255f0*/  MOV R13, R25 ;  /* 0x00000019000d7202 */ /* 0x000fe20000000f00 */
[----:B------:R-:W-:Y:S01]  /*25600*/  IMAD.MOV.U32 R12, RZ, RZ, 0x2 ;  /* 0x00000002ff0c7424 */ /* 0x000fe200078e00ff */
[----:B------:R-:W-:-:S07]  /*25610*/  MOV R2, R14 ;  /* 0x0000000e00027202 */ /* 0x000fce0000000f00 */
[----:B------:R-:W-:Y:S05]  /*25620*/  WARPSYNC.COLLECTIVE R15, `(.L_x_3167) ;  /* 0x000000000f087348 */ /* 0x000fea0003c00000 */
[----:B------:R0:W1:Y:S02]  /*25630*/  SHFL.IDX P6, R14, R13, R12, R11 ;  /* 0x0000000c0d0e7389 */ /* 0x00006400000c000b */
[----:B01----:R-:W-:Y:S01]  /*25640*/  ENDCOLLECTIVE ;  /* 0x000000000000791b */ /* 0x003fe20003800000 */
.L_x_3167:
        /* <DEDUP_REMOVED lines=14> */
.L_x_3168:
[----:B------:R-:W-:Y:S01]  /*25730*/  MOV R13, R25 ;  /* 0x00000019000d7202 */ /* 0x000fe20000000f00 */
[----:B------:R-:W-:Y:S01]  /*25740*/  IMAD.MOV.U32 R12, RZ, RZ, 0x3 ;  /* 0x00000003ff0c7424 */ /* 0x000fe200078e00ff */
[----:B------:R-:W-:-:S07]  /*25750*/  MOV R2, R14 ;  /* 0x0000000e00027202 */ /* 0x000fce0000000f00 */
[----:B------:R-:W-:Y:S05]  /*25760*/  WARPSYNC.COLLECTIVE R15, `(.L_x_3169) ;  /* 0x000000000f087348 */ /* 0x000fea0003c00000 */
[----:B------:R0:W1:Y:S02]  /*25770*/  SHFL.IDX P6, R14, R13, R12, R11 ;  /* 0x0000000c0d0e7389 */ /* 0x00006400000c000b */
[----:B01----:R-:W-:Y:S01]  /*25780*/  ENDCOLLECTIVE ;  /* 0x000000000000791b */ /* 0x003fe20003800000 */
.L_x_3169:
        /* <DEDUP_REMOVED lines=14> */
.L_x_3170:
[----:B------:R-:W-:Y:S01]  /*25870*/  MOV R13, R25 ;  /* 0x00000019000d7202 */ /* 0x000fe20000000f00 */
[----:B------:R-:W-:Y:S01]  /*25880*/  IMAD.MOV.U32 R12, RZ, RZ, 0x4 ;  /* 0x00000004ff0c7424 */ /* 0x000fe200078e00ff */
[----:B------:R-:W-:-:S07]  /*25890*/  MOV R2, R14 ;  /* 0x0000000e00027202 */ /* 0x000fce0000000f00 */
[----:B------:R-:W-:Y:S05]  /*258a0*/  WARPSYNC.COLLECTIVE R15, `(.L_x_3171) ;  /* 0x000000000f087348 */ /* 0x000fea0003c00000 */
[----:B------:R0:W1:Y:S02]  /*258b0*/  SHFL.IDX P6, R14, R13, R12, R11 ;  /* 0x0000000c0d0e7389 */ /* 0x00006400000c000b */
[----:B01----:R-:W-:Y:S01]  /*258c0*/  ENDCOLLECTIVE ;  /* 0x000000000000791b */ /* 0x003fe20003800000 */
.L_x_3171:
        /* <DEDUP_REMOVED lines=14> */
.L_x_3172:
[----:B------:R-:W-:Y:S01]  /*259b0*/  MOV R13, R25 ;  /* 0x00000019000d7202 */ /* 0x000fe20000000f00 */
[----:B------:R-:W-:Y:S01]  /*259c0*/  IMAD.MOV.U32 R12, RZ, RZ, 0x5 ;  /* 0x00000005ff0c7424 */ /* 0x000fe200078e00ff */
[----:B------:R-:W-:-:S07]  /*259d0*/  MOV R2, R14 ;  /* 0x0000000e00027202 */ /* 0x000fce0000000f00 */
[----:B------:R-:W-:Y:S05]  /*259e0*/  WARPSYNC.COLLECTIVE R15, `(.L_x_3173) ;  /* 0x000000000f087348 */ /* 0x000fea0003c00000 */
[----:B------:R0:W1:Y:S02]  /*259f0*/  SHFL.IDX P6, R14, R13, R12, R11 ;  /* 0x0000000c0d0e7389 */ /* 0x00006400000c000b */
[----:B01----:R-:W-:Y:S01]  /*25a00*/  ENDCOLLECTIVE ;  /* 0x000000000000791b */ /* 0x003fe20003800000 */
.L_x_3173:
        /* <DEDUP_REMOVED lines=13> */
.L_x_3174:
[----:B------:R-:W-:Y:S01]  /*25ae0*/  @!PT LDS RZ, [RZ] ;  /* 0x00000000fffff984 */ /* 0x000fe20000000800 */
[----:B------:R-:W-:Y:S01]  /*25af0*/  @!PT LDS RZ, [RZ] ;  /* 0x00000000fffff984 */ /* 0x000fe20000000800 */
[----:B------:R-:W-:Y:S01]  /*25b00*/  @!PT LDS RZ, [RZ] ;  /* 0x00000000fffff984 */ /* 0x000fe20000000800 */
[----:B------:R0:W-:Y:S02]  /*25b10*/  LDGSTS.E.BYPASS.LTC128B.128 [R4+0x5400], desc[UR60][R2.64+0x80], !P2 ;  /* 0x0540008002047fae */ /* 0x0001e4000d101d7c */
[----:B0-----:R-:W-:Y:S01]  /*25b20*/  MOV R2, R14 ;  /* 0x0000000e00027202 */ /* 0x001fe20000000f00 */
[----:B------:R-:W-:Y:S06]  /*25b30*/  BRA `(.L_x_3175) ;  /* 0xffffffac00107947 */ /* 0x000fec000383ffff */
.L_x_3017:
[----:B0-----:R0:W1:Y:S02]  /*25b40*/  SYNCS.PHASECHK.TRANS64.TRYWAIT P0, [R0+URZ+0x2a860], R3 ;  /* 0x02a86003000075a7 */ /* 0x001064000800017f */
[----:B-1----:R-:W-:Y:S05]  /*25b50*/  @!P0 NANOSLEEP.SYNCS 0x989680 ;  /* 0x009896800000895d */ /* 0x002fea0003900000 */
[----:B------:R-:W1:Y:S02]  /*25b60*/  @!P0 SYNCS.PHASECHK.TRANS64 P0, [R0+URZ+0x2a860], R3 ;  /* 0x02a86003000085a7 */ /* 0x000e64000800007f */
[----:B-1----:R-:W-:Y:S05]  /*25b70*/  @!P0 BRA `(.L_x_3017) ;  /* 0xfffffffc00f08947 */ /* 0x002fea000383ffff */
[----:B------:R-:W-:Y:S05]  /*25b80*/  BRA `(.L_x_3176) ;  /* 0xffffffb0002c7947 */ /* 0x000fea000383ffff */
.L_x_3018:
        /* <DEDUP_REMOVED lines=8> */
.L_x_3178:
[----:B------:R-:W-:Y:S05]  /*25c10*/  BSYNC B0 ;  /* 0x0000000000007941 */ /* 0x000fea0003800000 */
.L_x_3177:
        /* <DEDUP_REMOVED lines=12> */
.L_x_3179:
        /* <DEDUP_REMOVED lines=12> */
.L_x_3180:
        /* <DEDUP_REMOVED lines=13> */
.L_x_3181:
[----:B------:R-:W-:Y:S01]  /*25e70*/  IMAD.MOV.U32 R13, RZ, RZ, R25 ;  /* 0x000000ffff0d7224 */ /* 0x000fe200078e0019 */
[----:B------:R-:W-:Y:S02]  /*25e80*/  MOV R12, 0x2 ;  /* 0x00000002000c7802 */ /* 0x000fe40000000f00 */
[----:B------:R-:W-:-:S13]  /*25e90*/  IADD3 R2, P2, R14, R5, RZ ;  /* 0x000000050e027210 */ /* 0x000fda0007f5e0ff */
[----:B------:R-:W-:Y:S05]  /*25ea0*/  WARPSYNC.COLLECTIVE R15, `(.L_x_3182) ;  /* 0x000000000f087348 */ /* 0x000fea0003c00000 */
[----:B------:R0:W1:Y:S02]  /*25eb0*/  SHFL.IDX P6, R14, R13, R12, R11 ;  /* 0x0000000c0d0e7389 */ /* 0x00006400000c000b */
[----:B01----:R-:W-:Y:S01]  /*25ec0*/  ENDCOLLECTIVE ;  /* 0x000000000000791b */ /* 0x003fe20003800000 */
.L_x_3182:
        /* <DEDUP_REMOVED lines=13> */
.L_x_3183:
[----:B------:R-:W-:Y:S01]  /*25fa0*/  IMAD.MOV.U32 R13, RZ, RZ, R25 ;  /* 0x000000ffff0d7224 */ /* 0x000fe200078e0019 */
[----:B------:R-:W-:Y:S01]  /*25fb0*/  MOV R12, 0x3 ;  /* 0x00000003000c7802 */ /* 0x000fe20000000f00 */
[----:B------:R-:W-:-:S07]  /*25fc0*/  IMAD.MOV.U32 R10, RZ, RZ, R14 ;  /* 0x000000ffff0a7224 */ /* 0x000fce00078e000e */
[----:B------:R-:W-:Y:S05]  /*25fd0*/  WARPSYNC.COLLECTIVE R15, `(.L_x_3184) ;  /* 0x000000000f087348 */ /* 0x000fea0003c00000 */
[----:B------:R0:W1:Y:S02]  /*25fe0*/  SHFL.IDX P6, R14, R13, R12, R11 ;  /* 0x0000000c0d0e7389 */ /* 0x00006400000c000b */
[----:B01----:R-:W-:Y:S01]  /*25ff0*/  ENDCOLLECTIVE ;  /* 0x000000000000791b */ /* 0x003fe20003800000 */
.L_x_3184:
        /* <DEDUP_REMOVED lines=14> */
.L_x_3185:
[----:B------:R-:W-:Y:S01]  /*260e0*/  MOV R13, R25 ;  /* 0x00000019000d7202 */ /* 0x000fe20000000f00 */
[----:B------:R-:W-:Y:S01]  /*260f0*/  IMAD.MOV.U32 R12, RZ, RZ, 0x4 ;  /* 0x00000004ff0c7424 */ /* 0x000fe200078e00ff */
[----:B------:R-:W-:-:S13]  /*26100*/  IADD3 R2, P2, R14, R5, RZ ;  /* 0x000000050e027210 */ /* 0x000fda0007f5e0ff */
[----:B------:R-:W-:Y:S05]  /*26110*/  WARPSYNC.COLLECTIVE R15, `(.L_x_3186) ;  /* 0x000000000f087348 */ /* 0x000fea0003c00000 */
[----:B------:R0:W1:Y:S02]  /*26120*/  SHFL.IDX P6, R14, R13, R12, R11 ;  /* 0x0000000c0d0e7389 */ /* 0x00006400000c000b */
[----:B01----:R-:W-:Y:S01]  /*26130*/  ENDCOLLECTIVE ;  /* 0x000000000000791b */ /* 0x003fe20003800000 */
.L_x_3186:
        /* <DEDUP_REMOVED lines=13> */
.L_x_3187:
[----:B------:R-:W-:Y:S01]  /*26210*/  MOV R13, R25 ;  /* 0x00000019000d7202 */ /* 0x000fe20000000f00 */
[----:B------:R-:W-:Y:S01]  /*26220*/  IMAD.MOV.U32 R12, RZ, RZ, 0x5 ;  /* 0x00000005ff0c7424 */ /* 0x000fe200078e00ff */
[----:B------:R-:W-:-:S07]  /*26230*/  MOV R10, R14 ;  /* 0x0000000e000a7202 */ /* 0x000fce0000000f00 */
[----:B------:R-:W-:Y:S05]  /*26240*/  WARPSYNC.COLLECTIVE R15, `(.L_x_3188) ;  /* 0x000000000f087348 */ /* 0x000fea0003c00000 */
[----:B------:R0:W1:Y:S02]  /*26250*/  SHFL.IDX P6, R14, R13, R12, R11 ;  /* 0x0000000c0d0e7389 */ /* 0x00006400000c000b */
[----:B01----:R-:W-:Y:S01]  /*26260*/  ENDCOLLECTIVE ;  /* 0x000000000000791b */ /* 0x003fe20003800000 */
.L_x_3188:
        /* <DEDUP_REMOVED lines=12> */
.L_x_3189:
[----:B------:R-:W-:Y:S05]  /*26330*/  BRA `(.L_x_3190) ;  /* 0xffffffac00287947 */ /* 0x000fea000383ffff */
.L_x_3023:
[----:B------:R-:W-:Y:S01]  /*26340*/  BSSY B0, `(.L_x_3191) ;  /* 0x0000008000007945 */ /* 0x000fe20003800000 */
[----:B------:R-:W-:Y:S01]  /*26350*/  MOV R13, R16 ;  /* 0x00000010000d7202 */ /* 0x000fe20000000f00 */
[----:B------:R-:W-:Y:S01]  /*26360*/  IMAD.MOV.U32 R12, RZ, RZ, RZ ;  /* 0x000000ffff0c7224 */ /* 0x000fe200078e00ff */
[----:B------:R-:W-:Y:S01]  /*26370*/  MOV R11, 0x1f ;  /* 0x0000001f000b7802 */ /* 0x000fe20000000f00 */
[----:B------:R-:W-:-:S07]  /*26380*/  IMAD.MOV.U32 R15, RZ, RZ, -0x1 ;  /* 0xffffffffff0f7424 */ /* 0x000fce00078e00ff */
[----:B01----:R-:W-:Y:S05]  /*26390*/  WARPSYNC.COLLECTIVE R15, `(.L_x_3192) ;  /* 0x000000000f087348 */ /* 0x003fea0003c00000 */
[----:B------:R2:W3:Y:S02]  /*263a0*/  SHFL.IDX P6, R14, R13, R12, R11 ;  /* 0x0000000c0d0e7389 */ /* 0x0004e400000c000b */
[----:B0123--:R-:W-:Y:S01]  /*263b0*/  ENDCOLLECTIVE ;  /* 0x000000000000791b */ /* 0x00ffe20003800000 */
.L_x_3192:
[----:B------:R-:W-:Y:S05]  /*263c0*/  BSYNC B0 ;  /* 0x0000000000007941 */ /* 0x000fea0003800000 */
.L_x_3191:
        /* <DEDUP_REMOVED lines=9> */
.L_x_3193:
[----:B------:R-:W-:Y:S02]  /*26460*/  ULDC UR4, c[0x0][0xc3c] ;  /* 0x00030f0000047ab9 */ /* 0x000fe40000000800 */
[----:B------:R-:W-:-:S13]  /*26470*/  ISETP.GE.OR P1, PT, R5, UR4, !P0 ;  /* 0x0000000405007c0c */ /* 0x000fda000c726670 */
[----:B------:R-:W0:Y:S01]  /*26480*/  @!P1 LDC.64 R2, c[0x0][0xc80] ;  /* 0x00032000ff029b82 */ /* 0x000e220000000a00 */
[----:B------:R-:W-:Y:S01]  /*26490*/  MOV R11, RZ ;  /* 0x000000ff000b7202 */ /* 0x000fe20000000f00 */
        /* <DEDUP_REMOVED lines=14> */
.L_x_3194:
[----:B------:R-:W-:Y:S01]  /*26580*/  IMAD.MOV.U32 R12, RZ, RZ, 0x2 ;  /* 0x00000002ff0c7424 */ /* 0x000fe200078e00ff */
[----:B------:R-:W-:-:S05]  /*26590*/  SEL R6, R14, RZ, P1 ;  /* 0x000000ff0e067207 */ /* 0x000fca0000800000 */
[----:B------:R-:W-:-:S05]  /*265a0*/  IMAD.IADD R6, R5, 0x1, R6 ;  /* 0x0000000105067824 */ /* 0x000fca00078e0206 */
[----:B------:R-:W-:-:S07]  /*265b0*/  MOV R13, R6 ;  /* 0x00000006000d7202 */ /* 0x000fce0000000f00 */
[----:B------:R-:W-:Y:S05]  /*265c0*/  WARPSYNC.COLLECTIVE R15, `(.L_x_3195) ;  /* 0x000000000f087348 */ /* 0x000fea0003c00000 */
[----:B------:R0:W1:Y:S02]  /*265d0*/  SHFL.UP P6, R14, R13, R12, R11 ;  /* 0x0400000c0d0e7389 */ /* 0x00006400000c000b */
[----:B01----:R-:W-:Y:S01]  /*265e0*/  ENDCOLLECTIVE ;  /* 0x000000000000791b */ /* 0x003fe20003800000 */
.L_x_3195:
[----:B------:R-:W-:Y:S02]  /*265f0*/  MOV R12, 0x4 ;  /* 0x00000004000c7802 */ /* 0x000fe40000000f00 */
[----:B------:R-:W-:-:S04]  /*26600*/  SEL R7, R14, RZ, P2 ;  /* 0x000000ff0e077207 */ /* 0x000fc80001000000 */
[----:B------:R-:W-:-:S05]  /*26610*/  IADD3 R7, R6, R7, RZ ;  /* 0x0000000706077210 */ /* 0x000fca0007ffe0ff */
[----:B------:R-:W-:-:S07]  /*26620*/  IMAD.MOV.U32 R13, RZ, RZ, R7 ;  /* 0x000000ffff0d7224 */ /* 0x000fce00078e0007 */
[----:B------:R-:W-:Y:S05]  /*26630*/  WARPSYNC.COLLECTIVE R15, `(.L_x_3196) ;  /* 0x000000000f087348 */ /* 0x000fea0003c00000 */
[----:B------:R0:W1:Y:S02]  /*26640*/  SHFL.UP P6, R14, R13, R12, R11 ;  /* 0x0400000c0d0e7389 */ /* 0x00006400000c000b */
[----:B01----:R-:W-:Y:S01]  /*26650*/  ENDCOLLECTIVE ;  /* 0x000000000000791b */ /* 0x003fe20003800000 */
.L_x_3196:
[----:B------:R-:W-:Y:S01]  /*26660*/  IMAD.MOV.U32 R12, RZ, RZ, 0x8 ;  /* 0x00000008ff0c7424 */ /* 0x000fe200078e00ff */
[----:B------:R-:W-:-:S05]  /*26670*/  SEL R2, R14, RZ, P3 ;  /* 0x000000ff0e027207 */ /* 0x000fca0001800000 */
[----:B------:R-:W-:-:S05]  /*26680*/  IMAD.IADD R2, R7, 0x1, R2 ;  /* 0x0000000107027824 */ /* 0x000fca00078e0202 */
[----:B------:R-:W-:-:S07]  /*26690*/  MOV R13, R2 ;  /* 0x00000002000d7202 */ /* 0x000fce0000000f00 */
[----:B------:R-:W-:Y:S05]  /*266a0*/  WARPSYNC.COLLECTIVE R15, `(.L_x_3197) ;  /* 0x000000000f087348 */ /* 0x000fea0003c00000 */
[----:B------:R0:W1:Y:S02]  /*266b0*/  SHFL.UP P6, R14, R13, R12, R11 ;  /* 0x0400000c0d0e7389 */ /* 0x00006400000c000b */
[----:B01----:R-:W-:Y:S01]  /*266c0*/  ENDCOLLECTIVE ;  /* 0x000000000000791b */ /* 0x003fe20003800000 */
.L_x_3197:
[----:B------:R-:W-:Y:S02]  /*266d0*/  MOV R12, 0x10 ;  /* 0x00000010000c7802 */ /* 0x000fe40000000f00 */
[----:B------:R-:W-:-:S04]  /*266e0*/  SEL R3, R14, RZ, P4 ;  /* 0x000000ff0e037207 */ /* 0x000fc80002000000 */
[----:B------:R-:W-:-:S05]  /*266f0*/  IADD3 R3, R2, R3, RZ ;  /* 0x0000000302037210 */ /* 0x000fca0007ffe0ff */
[----:B------:R-:W-:-:S07]  /*26700*/  IMAD.MOV.U32 R13, RZ, RZ, R3 ;  /* 0x000000ffff0d7224 */ /* 0x000fce00078e0003 */
[----:B------:R-:W-:Y:S05]  /*26710*/  WARPSYNC.COLLECTIVE R15, `(.L_x_3198) ;  /* 0x000000000f087348 */ /* 0x000fea0003c00000 */
[----:B------:R0:W1:Y:S02]  /*26720*/  SHFL.UP P6, R14, R13, R12, R11 ;  /* 0x0400000c0d0e7389 */ /* 0x00006400000c000b */
[----:B01----:R-:W-:Y:S01]  /*26730*/  ENDCOLLECTIVE ;  /* 0x000000000000791b */ /* 0x003fe20003800000 */
.L_x_3198:
        /* <DEDUP_REMOVED lines=8> */
.L_x_3199:
[----:B------:R-:W-:Y:S05]  /*267c0*/  BRA `(.L_x_3200) ;  /* 0xffffffac00307947 */ /* 0x000fea000383ffff */
.L_x_3028:
[----:B------:R-:W-:Y:S01]  /*267d0*/  BSSY B0, `(.L_x_3201) ;  /* 0x0000008000007945 */ /* 0x000fe20003800000 */
[----:B-----5:R-:W-:Y:S01]  /*267e0*/  IMAD.MOV.U32 R13, RZ, RZ, R5 ;  /* 0x000000ffff0d7224 */ /* 0x020fe200078e0005 */
[----:B------:R-:W-:Y:S01]  /*267f0*/  MOV R12, 0x1 ;  /* 0x00000001000c7802 */ /* 0x000fe20000000f00 */
[----:B------:R-:W-:Y:S01]  /*26800*/  IMAD.MOV.U32 R11, RZ, RZ, RZ ;  /* 0x000000ffff0b7224 */ /* 0x000fe200078e00ff */
[----:B------:R-:W-:-:S07]  /*26810*/  MOV R15, 0xffffffff ;  /* 0xffffffff000f7802 */ /* 0x000fce0000000f00 */
[----:B01----:R-:W-:Y:S05]  /*26820*/  WARPSYNC.COLLECTIVE R15, `(.L_x_3202) ;  /* 0x000000000f087348 */ /* 0x003fea0003c00000 */
[----:B------:R2:W3:Y:S02]  /*26830*/  SHFL.UP P6, R14, R13, R12, R11 ;  /* 0x0400000c0d0e7389 */ /* 0x0004e400000c000b */
[----:B0123--:R-:W-:Y:S01]  /*26840*/  ENDCOLLECTIVE ;  /* 0x000000000000791b */ /* 0x00ffe20003800000 */
.L_x_3202:
[----:B------:R-:W-:Y:S05]  /*26850*/  BSYNC B0 ;  /* 0x0000000000007941 */ /* 0x000fea0003800000 */
.L_x_3201:
        /* <DEDUP_REMOVED lines=8> */
.L_x_3203:
[----:B------:R-:W-:Y:S01]  /*268e0*/  IMAD.MOV.U32 R12, RZ, RZ, 0x4 ;  /* 0x00000004ff0c7424 */ /* 0x000fe200078e00ff */
[----:B------:R-:W-:-:S05]  /*268f0*/  SEL R2, R14, RZ, P2 ;  /* 0x000000ff0e027207 */ /* 0x000fca0001000000 */
[----:B------:R-:W-:-:S05]  /*26900*/  IMAD.IADD R2, R13, 0x1, R2 ;  /* 0x000000010d027824 */ /* 0x000fca00078e0202 */
[----:B------:R-:W-:-:S07]  /*26910*/  MOV R13, R2 ;  /* 0x00000002000d7202 */ /* 0x000fce0000000f00 */
[----:B------:R-:W-:Y:S05]  /*26920*/  WARPSYNC.COLLECTIVE R15, `(.L_x_3204) ;  /* 0x000000000f087348 */ /* 0x000fea0003c00000 */
[----:B------:R0:W1:Y:S02]  /*26930*/  SHFL.UP P6, R14, R13, R12, R11 ;  /* 0x0400000c0d0e7389 */ /* 0x00006400000c000b */
[----:B01----:R-:W-:Y:S01]  /*26940*/  ENDCOLLECTIVE ;  /* 0x000000000000791b */ /* 0x003fe20003800000 */
.L_x_3204:
[----:B------:R-:W-:Y:S02]  /*26950*/  MOV R12, 0x8 ;  /* 0x00000008000c7802 */ /* 0x000fe40000000f00 */
[----:B------:R-:W-:-:S04]  /*26960*/  SEL R3, R14, RZ, P3 ;  /* 0x000000ff0e037207 */ /* 0x000fc80001800000 */
[----:B------:R-:W-:-:S05]  /*26970*/  IADD3 R3, R2, R3, RZ ;  /* 0x0000000302037210 */ /* 0x000fca0007ffe0ff */
[----:B------:R-:W-:-:S07]  /*26980*/  IMAD.MOV.U32 R13, RZ, RZ, R3 ;  /* 0x000000ffff0d7224 */ /* 0x000fce00078e0003 */
[----:B------:R-:W-:Y:S05]  /*26990*/  WARPSYNC.COLLECTIVE R15, `(.L_x_3205) ;  /* 0x000000000f087348 */ /* 0x000fea0003c00000 */
[----:B------:R0:W1:Y:S02]  /*269a0*/  SHFL.UP P6, R14, R13, R12, R11 ;  /* 0x0400000c0d0e7389 */ /* 0x00006400000c000b */
[----:B01----:R-:W-:Y:S01]  /*269b0*/  ENDCOLLECTIVE ;  /* 0x000000000000791b */ /* 0x003fe20003800000 */
.L_x_3205:
[----:B------:R-:W-:Y:S01]  /*269c0*/  IMAD.MOV.U32 R12, RZ, RZ, 0x10 ;  /* 0x00000010ff0c7424 */ /* 0x000fe200078e00ff */
[----:B------:R-:W-:-:S05]  /*269d0*/  SEL R4, R14, RZ, P4 ;  /* 0x000000ff0e047207 */ /* 0x000fca0002000000 */
[----:B------:R-:W-:-:S05]  /*269e0*/  IMAD.IADD R4, R3, 0x1, R4 ;  /* 0x0000000103047824 */ /* 0x000fca00078e0204 */
[----:B------:R-:W-:-:S07]  /*269f0*/  MOV R13, R4 ;  /* 0x00000004000d7202 */ /* 0x000fce0000000f00 */
[----:B------:R-:W-:Y:S05]  /*26a00*/  WARPSYNC.COLLECTIVE R15, `(.L_x_3206) ;  /* 0x000000000f087348 */ /* 0x000fea0003c00000 */
[----:B------:R0:W1:Y:S02]  /*26a10*/  SHFL.UP P6, R14, R13, R12, R11 ;  /* 0x0400000c0d0e7389 */ /* 0x00006400000c000b */
[----:B01----:R-:W-:Y:S01]  /*26a20*/  ENDCOLLECTIVE ;  /* 0x000000000000791b */ /* 0x003fe20003800000 */
.L_x_3206:
        /* <DEDUP_REMOVED lines=8> */
.L_x_3207:
[----:B------:R-:W-:Y:S05]  /*26ab0*/  BRA `(.L_x_3208) ;  /* 0xffffffac00107947 */ /* 0x000fea000383ffff */
.L_x_3030:
[----:B------:R-:W-:Y:S01]  /*26ac0*/  BSSY B0, `(.L_x_3209) ;  /* 0x0000006000007945 */ /* 0x000fe20003800000 */
[----:B------:R-:W-:Y:S02]  /*26ad0*/  PLOP3.LUT P6, PT, P6, PT, PT, 0x8, 0x0 ;  /* 0x000000000000781c */ /* 0x000fe400037ce170 */
[----:B------:R-:W-:-:S11]  /*26ae0*/  MOV R15, 0xffffffff ;  /* 0xffffffff000f7802 */ /* 0x000fd60000000f00 */
[----:B01----:R-:W-:Y:S05]  /*26af0*/  WARPSYNC.COLLECTIVE R15, `(.L_x_3210) ;  /* 0x000000000f087348 */ /* 0x003fea0003c00000 */
[----:B------:R-:W-:Y:S01]  /*26b00*/  VOTE.ANY R14, PT, P6 ;  /* 0x00000000000e7806 */ /* 0x000fe200030e0100 */
[----:B01----:R-:W-:Y:S06]  /*26b10*/  ENDCOLLECTIVE ;  /* 0x000000000000791b */ /* 0x003fec0003800000 */
.L_x_3210:
[----:B------:R-:W-:Y:S05]  /*26b20*/  BSYNC B0 ;  /* 0x0000000000007941 */ /* 0x000fea0003800000 */
.L_x_3209:
        /* <DEDUP_REMOVED lines=9> */
.L_x_3211:
[----:B------:R-:W-:Y:S01]  /*26bc0*/  MOV R5, R14 ;  /* 0x0000000e00057202 */ /* 0x000fe20000000f00 */
[----:B------:R-:W-:Y:S06]  /*26bd0*/  BRA `(.L_x_3212) ;  /* 0xffffffac00007947 */ /* 0x000fec000383ffff */
.L_x_3032:
[----:B------:R-:W-:Y:S01]  /*26be0*/  BSSY B0, `(.L_x_3213) ;  /* 0x0000007000007945 */ /* 0x000fe20003800000 */
[----:B------:R-:W-:Y:S01]  /*26bf0*/  IMAD.MOV.U32 R13, RZ, RZ, R2 ;  /* 0x000000ffff0d7224 */ /* 0x000fe200078e0002 */
[----:B------:R-:W-:Y:S01]  /*26c00*/  MOV R11, 0x1f ;  /* 0x0000001f000b7802 */ /* 0x000fe20000000f00 */
[----:B------:R-:W-:-:S07]  /*26c10*/  IMAD.MOV.U32 R15, RZ, RZ, -0x1 ;  /* 0xffffffffff0f7424 */ /* 0x000fce00078e00ff */
[----:B0123--:R-:W-:Y:S05]  /*26c20*/  WARPSYNC.COLLECTIVE R15, `(.L_x_3214) ;  /* 0x000000000f087348 */ /* 0x00ffea0003c00000 */
[----:B------:R4:W0:Y:S02]  /*26c30*/  SHFL.IDX P6, R14, R13, R12, R11 ;  /* 0x0000000c0d0e7389 */ /* 0x00082400000c000b */
[----:B01234-:R-:W-:Y:S01]  /*26c40*/  ENDCOLLECTIVE ;  /* 0x000000000000791b */ /* 0x01ffe20003800000 */
.L_x_3214:
[----:B------:R-:W-:Y:S05]  /*26c50*/  BSYNC B0 ;  /* 0x0000000000007941 */ /* 0x000fea0003800000 */
.L_x_3213:
[----:B------:R-:W-:Y:S05]  /*26c60*/  BRA `(.L_x_3031) ;  /* 0xffffffa800f87947 */ /* 0x000fea000383ffff */
.L_x_3036:
[----:B0-----:R0:W3:Y:S02]  /*26c70*/  SYNCS.PHASECHK.TRANS64.TRYWAIT P0, [R5+URZ+0x2a820], R0 ;  /* 0x02a82000050075a7 */ /* 0x0010e4000800017f */
[----:B---3--:R-:W-:Y:S05]  /*26c80*/  @!P0 NANOSLEEP.SYNCS 0x989680 ;  /* 0x009896800000895d */ /* 0x008fea0003900000 */
[----:B------:R-:W3:Y:S02]  /*26c90*/  @!P0 SYNCS.PHASECHK.TRANS64 P0, [R5+URZ+0x2a820], R0 ;  /* 0x02a82000050085a7 */ /* 0x000ee4000800007f */
[----:B---3--:R-:W-:Y:S05]  /*26ca0*/  @!P0 BRA `(.L_x_3036) ;  /* 0xfffffffc00f08947 */ /* 0x008fea000383ffff */
[----:B------:R-:W-:Y:S05]  /*26cb0*/  BRA `(.L_x_3215) ;  /* 0xffffffb000707947 */ /* 0x000fea000383ffff */
.L_x_3037:
[----:B------:R-:W3:Y:S01]  /*26cc0*/  S2R R2, SR_TID.X ;  /* 0x0000000000027919 */ /* 0x000ee20000002100 */
[----:B------:R-:W-:Y:S01]  /*26cd0*/  BSSY B0, `(.L_x_3216) ;  /* 0x000000a000007945 */ /* 0x000fe20003800000 */
[----:B------:R-:W-:Y:S01]  /*26ce0*/  IMAD.MOV.U32 R12, RZ, RZ, RZ ;  /* 0x000000ffff0c7224 */ /* 0x000fe200078e00ff */
[----:B------:R-:W-:Y:S01]  /*26cf0*/  MOV R11, 0x1f ;  /* 0x0000001f000b7802 */ /* 0x000fe20000000f00 */
[----:B------:R-:W-:Y:S01]  /*26d00*/  IMAD.MOV.U32 R15, RZ, RZ, -0x1 ;  /* 0xffffffffff0f7424 */ /* 0x000fe200078e00ff */
[----:B---3--:R-:W-:-:S04]  /*26d10*/  SHF.R.U32.HI R2, RZ, 0x5, R2 ;  /* 0x00000005ff027819 */ /* 0x008fc80000011602 */
[----:B------:R-:W-:-:S04]  /*26d20*/  LOP3.LUT R2, R2, 0x3, RZ, 0xc0, !PT ;  /* 0x0000000302027812 */ /* 0x000fc800078ec0ff */
[----:B------:R-:W-:-:S07]  /*26d30*/  MOV R13, R2 ;  /* 0x00000002000d7202 */ /* 0x000fce0000000f00 */
[----:B012---:R-:W-:Y:S05]  /*26d40*/  WARPSYNC.COLLECTIVE R15, `(.L_x_3217) ;  /* 0x000000000f087348 */ /* 0x007fea0003c00000 */
[----:B------:R3:W4:Y:S02]  /*26d50*/  SHFL.IDX P6, R14, R13, R12, R11 ;  /* 0x0000000c0d0e7389 */ /* 0x00072400000c000b */
[----:B01234-:R-:W-:Y:S01]  /*26d60*/  ENDCOLLECTIVE ;  /* 0x000000000000791b */ /* 0x01ffe20003800000 */
.L_x_3217:
[----:B------:R-:W-:Y:S05]  /*26d70*/  BSYNC B0 ;  /* 0x0000000000007941 */ /* 0x000fea0003800000 */
.L_x_3216:
[----:B------:R-:W-:Y:S05]  /*26d80*/  BRA `(.L_x_3218) ;  /* 0xffffffb000587947 */ /* 0x000fea000383ffff */
.L_x_3038:
[----:B------:R-:W-:Y:S01]  /*26d90*/  BSSY B0, `(.L_x_3219) ;  /* 0x0000006000007945 */ /* 0x000fe20003800000 */
[----:B------:R-:W-:-:S07]  /*26da0*/  MOV R15, 0xffffffff ;  /* 0xffffffff000f7802 */ /* 0x000fce0000000f00 */
[----:B012---:R-:W-:Y:S05]  /*26db0*/  WARPSYNC.COLLECTIVE R15, `(.L_x_3220) ;  /* 0x000000000f0c7348 */ /* 0x007fea0003c00000 */
[----:B------:R-:W-:Y:S02]  /*26dc0*/  ELECT P6, UR62, PT ;  /* 0x00000000003e782f */ /* 0x000fe400038c0000 */
[----:B------:R-:W-:Y:S01]  /*26dd0*/  MOV R14, UR62 ;  /* 0x0000003e000e7c02 */ /* 0x000fe20008000f00 */
[----:B012---:R-:W-:Y:S10]  /*26de0*/  ENDCOLLECTIVE ;  /* 0x000000000000791b */ /* 0x007ff40003800000 */
.L_x_3220:
[----:B------:R-:W-:Y:S05]  /*26df0*/  BSYNC B0 ;  /* 0x0000000000007941 */ /* 0x000fea0003800000 */
.L_x_3219:
[----:B------:R-:W-:Y:S05]  /*26e00*/  BRA `(.L_x_3221) ;  /* 0xffffffb0004c7947 */ /* 0x000fea000383ffff */
.L_x_3040:
[----:B0-----:R0:W3:Y:S02]  /*26e10*/  SYNCS.PHASECHK.TRANS64.TRYWAIT P1, [R3+URZ+0x2a840], R2 ;  /* 0x02a84002030075a7 */ /* 0x0010e4000802017f */
[----:B---3--:R-:W-:Y:S05]  /*26e20*/  @!P1 NANOSLEEP.SYNCS 0x989680 ;  /* 0x009896800000995d */ /* 0x008fea0003900000 */
[----:B------:R-:W3:Y:S02]  /*26e30*/  @!P1 SYNCS.PHASECHK.TRANS64 P1, [R3+URZ+0x2a840], R2 ;  /* 0x02a84002030095a7 */ /* 0x000ee4000802007f */
[----:B---3--:R-:W-:Y:S05]  /*26e40*/  @!P1 BRA `(.L_x_3040) ;  /* 0xfffffffc00f09947 */ /* 0x008fea000383ffff */
[----:B------:R-:W-:Y:S05]  /*26e50*/  BRA `(.L_x_3222) ;  /* 0xffffffb000747947 */ /* 0x000fea000383ffff */
.L_x_3042:
[----:B---3--:R3:W4:Y:S02]  /*26e60*/  SYNCS.PHASECHK.TRANS64.TRYWAIT P1, [R5+URZ+0x2a840], R0 ;  /* 0x02a84000050075a7 */ /* 0x008724000802017f */
[----:B----4-:R-:W-:Y:S05]  /*26e70*/  @!P1 NANOSLEEP.SYNCS 0x989680 ;  /* 0x009896800000995d */ /* 0x010fea0003900000 */
[----:B------:R-:W4:Y:S02]  /*26e80*/  @!P1 SYNCS.PHASECHK.TRANS64 P1, [R5+URZ+0x2a840], R0 ;  /* 0x02a84000050095a7 */ /* 0x000f24000802007f */
[----:B----4-:R-:W-:Y:S05]  /*26e90*/  @!P1 BRA `(.L_x_3042) ;  /* 0xfffffffc00f09947 */ /* 0x010fea000383ffff */
[----:B------:R-:W-:Y:S05]  /*26ea0*/  BRA `(.L_x_3223) ;  /* 0xffffffb000807947 */ /* 0x000fea000383ffff */
.L_x_3044:
[----:B----4-:R4:W0:Y:S02]  /*26eb0*/  SYNCS.PHASECHK.TRANS64.TRYWAIT P1, [R3+URZ+0x2a860], R2 ;  /* 0x02a86002030075a7 */ /* 0x010824000802017f */
[----:B0-----:R-:W-:Y:S05]  /*26ec0*/  @!P1 NANOSLEEP.SYNCS 0x989680 ;  /* 0x009896800000995d */ /* 0x001fea0003900000 */
[----:B------:R-:W0:Y:S02]  /*26ed0*/  @!P1 SYNCS.PHASECHK.TRANS64 P1, [R3+URZ+0x2a860], R2 ;  /* 0x02a86002030095a7 */ /* 0x000e24000802007f */
[----:B0-----:R-:W-:Y:S05]  /*26ee0*/  @!P1 BRA `(.L_x_3044) ;  /* 0xfffffffc00f09947 */ /* 0x001fea000383ffff */
[----:B------:R-:W-:Y:S05]  /*26ef0*/  BRA `(.L_x_3224) ;  /* 0xffffffb0007c7947 */ /* 0x000fea000383ffff */
.L_x_3225:
        /* <DEDUP_REMOVED lines=16> */
.L_x_3234:


//--------------------- .nv.global.init           --------------------------
	.section	.nv.global.init,"aw",@progbits
.nv.global.init:
	.type		$str$23,@object
	.size		$str$23,($str$24 - $str$23)
$str$23:
        /*0000*/ 	.byte	0x28, 0x61, 0x64, 0x64, 0x72, 0x65, 0x73, 0x73, 0x20, 0x26, 0x20, 0x6d, 0x61, 0x73, 0x6b, 0x29
        /*0010*/ 	.byte	0x20, 0x3d, 0x3d, 0x20, 0x30, 0x00
	.type		$str$24,@object
	.size		$str$24,(__unnamed_4 - $str$24)
$str$24:
        /*0016*/ 	.byte	0x2f, 0x74, 0x6d, 0x70, 0x2f, 0x6f, 0x73, 0x73, 0x5f, 0x6b, 0x65, 0x72, 0x6e, 0x65, 0x6c, 0x73
        /*0026*/ 	.byte	0x5f, 0x73, 0x72, 0x63, 0x2f, 0x66, 0x6c, 0x61, 0x73, 0x68, 0x5f, 0x61, 0x74, 0x74, 0x65, 0x6e
        /*0036*/ 	.byte	0x74, 0x69, 0x6f, 0x6e, 0x2f, 0x63, 0x73, 0x72, 0x63, 0x2f, 0x63, 0x75, 0x74, 0x6c, 0x61, 0x73
        /*0046*/ 	.byte	0x73, 0x2f, 0x69, 0x6e, 0x63, 0x6c, 0x75, 0x64, 0x65, 0x2f, 0x63, 0x75, 0x74, 0x65, 0x2f, 0x70
        /*0056*/ 	.byte	0x6f, 0x69, 0x6e, 0x74, 0x65, 0x72, 0x5f, 0x66, 0x6c, 0x61, 0x67, 0x67, 0x65, 0x64, 0x2e, 0x68
        /*0066*/ 	.byte	0x70, 0x70, 0x00
	.type		__unnamed_4,@object
	.size		__unnamed_4,(__unnamed_6 - __unnamed_4)
__unnamed_4:
        /* <DEDUP_REMOVED lines=24> */
	.type		__unnamed_6,@object
	.size		__unnamed_6,(__unnamed_3 - __unnamed_6)
__unnamed_6:
        /* <DEDUP_REMOVED lines=24> */
	.type		__unnamed_3,@object
	.size		__unnamed_3,(__unnamed_5 - __unnamed_3)
__unnamed_3:
        /* <DEDUP_REMOVED lines=29> */
	.type		__unnamed_5,@object
	.size		__unnamed_5,(__unnamed_2 - __unnamed_5)
__unnamed_5:
        /* <DEDUP_REMOVED lines=29> */
	.type		__unnamed_2,@object
	.size		__unnamed_2,(__unnamed_1 - __unnamed_2)
__unnamed_2:
        /* <DEDUP_REMOVED lines=29> */
	.type		__unnamed_1,@object
	.size		__unnamed_1,(.L_0 - __unnamed_1)
__unnamed_1:
        /* <DEDUP_REMOVED lines=28> */
        /*0a8d*/ 	.byte	0x31, 0x38, 0x34, 0x33, 0x32, 0x3e, 0x3e, 0x3e, 0x3e, 0x3e, 0x20, 0x26, 0x5d, 0x00
.L_0:


//--------------------- .nv.shared._ZN7cutlass13device_kernelIN5flash11enable_sm90INS1_16FlashAttnFwdSm90INS1_25CollectiveMainloopFwdSm90ILi2EN4cute5tupleIJNS5_1CILi1EEES8_S8_EEENS6_IJNS7_ILi128EEENS7_ILi96EEENS7_ILi192EEEEEELi128ENS_6half_tEfNS_4arch4Sm90ELb0ELb0ELb0ELb0ELb1ELb0ELb0ELb1ELb1ELb1ELb0ELb0EEENS1_21CollectiveEpilogueFwdINS6_IJSA_SA_SB_EEES9_SE_SG_Li256ELb0ELb1ELb0ELb0EEENS1_29StaticPersistentTileSchedulerILb0EEEEEEEEEvNT_6ParamsE --------------------------
	.section	.nv.shared._ZN7cutlass13device_kernelIN5flash11enable_sm90INS1_16FlashAttnFwdSm90INS1_25CollectiveMainloopFwdSm90ILi2EN4cute5tupleIJNS5_1CILi1EEES8_S8_EEENS6_IJNS7_ILi128EEENS7_ILi96EEENS7_ILi192EEEEEELi128ENS_6half_tEfNS_4arch4Sm90ELb0ELb0ELb0ELb0ELb1ELb0ELb0ELb1ELb1ELb1ELb0ELb0EEENS1_21CollectiveEpilogueFwdINS6_IJSA_SA_SB_EEES9_SE_SG_Li256ELb0ELb1ELb0ELb0EEENS1_29StaticPersistentTileSchedulerILb0EEEEEEEEEvNT_6ParamsE,"aw",@nobits
	.sectionflags	@""
	.align	16
	.zero		1024


//--------------------- .nv.shared.reserved.0     --------------------------
	.section	.nv.shared.reserved.0,"aw",@nobits
	.weak		__nv_reservedSMEM_offset_0_alias
	.size		__nv_reservedSMEM_offset_0_alias, 0, 0
	.other		__nv_reservedSMEM_offset_0_alias,@"STO_CUDA_RESERVED_SHARED STV_DEFAULT"
__nv_reservedSMEM_offset_0_alias:
	.zero		0


//--------------------- .nv.global                --------------------------
	.section	.nv.global,"aw",@nobits
.nv.global:
	.type		_ZN76_INTERNAL_885f51f7_40_flash_fwd_hdim192_128_fp16_paged_sm90_cu_526fb41a_30644cute1_E,@object
	.size		_ZN76_INTERNAL_885f51f7_40_flash_fwd_hdim192_128_fp16_paged_sm90_cu_526fb41a_30644cute1_E,(_ZN76_INTERNAL_885f51f7_40_flash_fwd_hdim192_128_fp16_paged_sm90_cu_526fb41a_30644cuda3std3__45__cpo6cbeginE - _ZN76_INTERNAL_885f51f7_40_flash_fwd_hdim192_128_fp16_paged_sm90_cu_526fb41a_30644cute1_E)
_ZN76_INTERNAL_885f51f7_40_flash_fwd_hdim192_128_fp16_paged_sm90_cu_526fb41a_30644cute1_E:
	.zero		1
	.type		_ZN76_INTERNAL_885f51f7_40_flash_fwd_hdim192_128_fp16_paged_sm90_cu_526fb41a_30644cuda3std3__45__cpo6cbeginE,@object
	.size		_ZN76_INTERNAL_885f51f7_40_flash_fwd_hdim192_128_fp16_paged_sm90_cu_526fb41a_30644cuda3std3__45__cpo6cbeginE,(_ZN76_INTERNAL_885f51f7_40_flash_fwd_hdim192_128_fp16_paged_sm90_cu_526fb41a_30644cuda3std3__48in_placeE - _ZN76_INTERNAL_885f51f7_40_flash_fwd_hdim192_128_fp16_paged_sm90_cu_526fb41a_30644cuda3std3__45__cpo6cbeginE)
_ZN76_INTERNAL_885f51f7_40_flash_fwd_hdim192_128_fp16_paged_sm90_cu_526fb41a_30644cuda3std3__45__cpo6cbeginE:
	.zero		1
	.type		_ZN76_INTERNAL_885f51f7_40_flash_fwd_hdim192_128_fp16_paged_sm90_cu_526fb41a_30644cuda3std3__48in_placeE,@object
	.size		_ZN76_INTERNAL_885f51f7_40_flash_fwd_hdim192_128_fp16_paged_sm90_cu_526fb41a_30644cuda3std3__48in_placeE,(_ZN76_INTERNAL_885f51f7_40_flash_fwd_hdim192_128_fp16_paged_sm90_cu_526fb41a_30644cuda3std6ranges3__45__cpo9iter_moveE - _ZN76_INTERNAL_885f51f7_40_flash_fwd_hdim192_128_fp16_paged_sm90_cu_526fb41a_30644cuda3std3__48in_placeE)
_ZN76_INTERNAL_885f51f7_40_flash_fwd_hdim192_128_fp16_paged_sm90_cu_526fb41a_30644cuda3std3__48in_placeE:
	.zero		1
	.type		_ZN76_INTERNAL_885f51f7_40_flash_fwd_hdim192_128_fp16_paged_sm90_cu_526fb41a_30644cuda3std6ranges3__45__cpo9iter_moveE,@object
	.size		_ZN76_INTERNAL_885f51f7_40_flash_fwd_hdim192_128_fp16_paged_sm90_cu_526fb41a_30644cuda3std6ranges3__45__cpo9iter_moveE,(_ZN76_INTERNAL_885f51f7_40_flash_fwd_hdim192_128_fp16_paged_sm90_cu_526fb41a_30644cuda3std3__45__cpo5beginE - _ZN76_INTERNAL_885f51f7_40_flash_fwd_hdim192_128_fp16_paged_sm90_cu_526fb41a_30644cuda3std6ranges3__45__cpo9iter_moveE)
_ZN76_INTERNAL_885f51f7_40_flash_fwd_hdim192_128_fp16_paged_sm90_cu_526fb41a_30644cuda3std6ranges3__45__cpo9iter_moveE:
	.zero		1
	.type		_ZN76_INTERNAL_885f51f7_40_flash_fwd_hdim192_128_fp16_paged_sm90_cu_526fb41a_30644cuda3std3__45__cpo5beginE,@object
	.size		_ZN76_INTERNAL_885f51f7_40_flash_fwd_hdim192_128_fp16_paged_sm90_cu_526fb41a_30644cuda3std3__45__cpo5beginE,(_ZN76_INTERNAL_885f51f7_40_flash_fwd_hdim192_128_fp16_paged_sm90_cu_526fb41a_30644cuda3std3__478_GLOBAL__N__885f51f7_40_flash_fwd_hdim192_128_fp16_paged_sm90_cu_526fb41a_30646ignoreE - _ZN76_INTERNAL_885f51f7_40_flash_fwd_hdim192_128_fp16_paged_sm90_cu_526fb41a_30644cuda3std3__45__cpo5beginE)
_ZN76_INTERNAL_885f51f7_40_flash_fwd_hdim192_128_fp16_paged_sm90_cu_526fb41a_30644cuda3std3__45__cpo5beginE:
	.zero		1
	.type		_ZN76_INTERNAL_885f51f7_40_flash_fwd_hdim192_128_fp16_paged_sm90_cu_526fb41a_30644cuda3std3__478_GLOBAL__N__885f51f7_40_flash_fwd_hdim192_128_fp16_paged_sm90_cu_526fb41a_30646ignoreE,@object
	.size		_ZN76_INTERNAL_885f51f7_40_flash_fwd_hdim192_128_fp16_paged_sm90_cu_526fb41a_30644cuda3std3__478_GLOBAL__N__885f51f7_40_flash_fwd_hdim192_128_fp16_paged_sm90_cu_526fb41a_30646ignoreE,(_ZN76_INTERNAL_885f51f7_40_flash_fwd_hdim192_128_fp16_paged_sm90_cu_526fb41a_30644cute7productE - _ZN76_INTERNAL_885f51f7_40_flash_fwd_hdim192_128_fp16_paged_sm90_cu_526fb41a_30644cuda3std3__478_GLOBAL__N__885f51f7_40_flash_fwd_hdim192_128_fp16_paged_sm90_cu_526fb41a_30646ignoreE)
_ZN76_INTERNAL_885f51f7_40_flash_fwd_hdim192_128_fp16_paged_sm90_cu_526fb41a_30644cuda3std3__478_GLOBAL__N__885f51f7_40_flash_fwd_hdim192_128_fp16_paged_sm90_cu_526fb41a_30646ignoreE:
	.zero		1
	.type		_ZN76_INTERNAL_885f51f7_40_flash_fwd_hdim192_128_fp16_paged_sm90_cu_526fb41a_30644cute7productE,@object
	.size		_ZN76_INTERNAL_885f51f7_40_flash_fwd_hdim192_128_fp16_paged_sm90_cu_526fb41a_30644cute7productE,(_ZN76_INTERNAL_885f51f7_40_flash_fwd_hdim192_128_fp16_paged_sm90_cu_526fb41a_30644cuda3std3__45__cpo3endE - _ZN76_INTERNAL_885f51f7_40_flash_fwd_hdim192_128_fp16_paged_sm90_cu_526fb41a_30644cute7productE)
_ZN76_INTERNAL_885f51f7_40_flash_fwd_hdim192_128_fp16_paged_sm90_cu_526fb41a_30644cute7productE:
	.zero		1
	.type		_ZN76_INTERNAL_885f51f7_40_flash_fwd_hdim192_128_fp16_paged_sm90_cu_526fb41a_30644cuda3std3__45__cpo3endE,@object
	.size		_ZN76_INTERNAL_885f51f7_40_flash_fwd_hdim192_128_fp16_paged_sm90_cu_526fb41a_30644cuda3std3__45__cpo3endE,(_ZN76_INTERNAL_885f51f7_40_flash_fwd_hdim192_128_fp16_paged_sm90_cu_526fb41a_30644cuda3std3__419piecewise_constructE - _ZN76_INTERNAL_885f51f7_40_flash_fwd_hdim192_128_fp16_paged_sm90_cu_526fb41a_30644cuda3std3__45__cpo3endE)
_ZN76_INTERNAL_885f51f7_40_flash_fwd_hdim192_128_fp16_paged_sm90_cu_526fb41a_30644cuda3std3__45__cpo3endE:
	.zero		1
	.type		_ZN76_INTERNAL_885f51f7_40_flash_fwd_hdim192_128_fp16_paged_sm90_cu_526fb41a_30644cuda3std3__419piecewise_constructE,@object
	.size		_ZN76_INTERNAL_885f51f7_40_flash_fwd_hdim192_128_fp16_paged_sm90_cu_526fb41a_30644cuda3std3__419piecewise_constructE,(_ZN76_INTERNAL_885f51f7_40_flash_fwd_hdim192_128_fp16_paged_sm90_cu_526fb41a_30644cuda3std3__45__cpo4cendE - _ZN76_INTERNAL_885f51f7_40_flash_fwd_hdim192_128_fp16_paged_sm90_cu_526fb41a_30644cuda3std3__419piecewise_constructE)
_ZN76_INTERNAL_885f51f7_40_flash_fwd_hdim192_128_fp16_paged_sm90_cu_526fb41a_30644cuda3std3__419piecewise_constructE:
	.zero		1
	.type		_ZN76_INTERNAL_885f51f7_40_flash_fwd_hdim192_128_fp16_paged_sm90_cu_526fb41a_30644cuda3std3__45__cpo4cendE,@object
	.size		_ZN76_INTERNAL_885f51f7_40_flash_fwd_hdim192_128_fp16_paged_sm90_cu_526fb41a_30644cuda3std3__45__cpo4cendE,(_ZN76_INTERNAL_885f51f7_40_flash_fwd_hdim192_128_fp16_paged_sm90_cu_526fb41a_30644cuda3std6ranges3__45__cpo4swapE - _ZN76_INTERNAL_885f51f7_40_flash_fwd_hdim192_128_fp16_paged_sm90_cu_526fb41a_30644cuda3std3__45__cpo4cendE)
_ZN76_INTERNAL_885f51f7_40_flash_fwd_hdim192_128_fp16_paged_sm90_cu_526fb41a_30644cuda3std3__45__cpo4cendE:
	.zero		1
	.type		_ZN76_INTERNAL_885f51f7_40_flash_fwd_hdim192_128_fp16_paged_sm90_cu_526fb41a_30644cuda3std6ranges3__45__cpo4swapE,@object
	.size		_ZN76_INTERNAL_885f51f7_40_flash_fwd_hdim192_128_fp16_paged_sm90_cu_526fb41a_30644cuda3std6ranges3__45__cpo4swapE,(.L_13 - _ZN76_INTERNAL_885f51f7_40_flash_fwd_hdim192_128_fp16_paged_sm90_cu_526fb41a_30644cuda3std6ranges3__45__cpo4swapE)
_ZN76_INTERNAL_885f51f7_40_flash_fwd_hdim192_128_fp16_paged_sm90_cu_526fb41a_30644cuda3std6ranges3__45__cpo4swapE:
	.zero		1
.L_13:


//--------------------- .nv.shared._ZN7cutlass13device_kernelIN5flash11enable_sm90INS1_16FlashAttnFwdSm90INS1_25CollectiveMainloopFwdSm90ILi2EN4cute5tupleIJNS5_1CILi1EEES8_S8_EEENS6_IJNS7_ILi128EEENS7_ILi96EEENS7_ILi192EEEEEELi128ENS_6half_tEfNS_4arch4Sm90ELb0ELb0ELb0ELb1ELb1ELb0ELb0ELb1ELb1ELb1ELb0ELb0EEENS1_21CollectiveEpilogueFwdINS6_IJSA_SA_SB_EEES9_SE_SG_Li256ELb1ELb1ELb0ELb0EEENS1_36VarlenDynamicPersistentTileSchedulerILi128ELi96ELi256ELi128ELb0ELb1ELb1ELb0ELb1ELb1EEEEEEEEEvNT_6ParamsE --------------------------
	.section	.nv.shared._ZN7cutlass13device_kernelIN5flash11enable_sm90INS1_16FlashAttnFwdSm90INS1_25CollectiveMainloopFwdSm90ILi2EN4cute5tupleIJNS5_1CILi1EEES8_S8_EEENS6_IJNS7_ILi128EEENS7_ILi96EEENS7_ILi192EEEEEELi128ENS_6half_tEfNS_4arch4Sm90ELb0ELb0ELb0ELb1ELb1ELb0ELb0ELb1ELb1ELb1ELb0ELb0EEENS1_21CollectiveEpilogueFwdINS6_IJSA_SA_SB_EEES9_SE_SG_Li256ELb1ELb1ELb0ELb0EEENS1_36VarlenDynamicPersistentTileSchedulerILi128ELi96ELi256ELi128ELb0ELb1ELb1ELb0ELb1ELb1EEEEEEEEEvNT_6ParamsE,"aw",@nobits
	.sectionflags	@""
	.align	16
	.zero		1024


//--------------------- .nv.shared._ZN7cutlass13device_kernelIN5flash11enable_sm90INS1_16FlashAttnFwdSm90INS1_25CollectiveMainloopFwdSm90ILi2EN4cute5tupleIJNS5_1CILi1EEES8_S8_EEENS6_IJNS7_ILi128EEENS7_ILi96EEENS7_ILi192EEEEEELi128ENS_6half_tEfNS_4arch4Sm90ELb0ELb0ELb0ELb1ELb1ELb1ELb0ELb1ELb1ELb1ELb0ELb0EEENS1_21CollectiveEpilogueFwdINS6_IJSA_SA_SB_EEES9_SE_SG_Li256ELb1ELb1ELb0ELb0EEENS1_36VarlenDynamicPersistentTileSchedulerILi128ELi96ELi256ELi128ELb0ELb1ELb1ELb0ELb1ELb1EEEEEEEEEvNT_6ParamsE --------------------------
	.section	.nv.shared._ZN7cutlass13device_kernelIN5flash11enable_sm90INS1_16FlashAttnFwdSm90INS1_25CollectiveMainloopFwdSm90ILi2EN4cute5tupleIJNS5_1CILi1EEES8_S8_EEENS6_IJNS7_ILi128EEENS7_ILi96EEENS7_ILi192EEEEEELi128ENS_6half_tEfNS_4arch4Sm90ELb0ELb0ELb0ELb1ELb1ELb1ELb0ELb1ELb1ELb1ELb0ELb0EEENS1_21CollectiveEpilogueFwdINS6_IJSA_SA_SB_EEES9_SE_SG_Li256ELb1ELb1ELb0ELb0EEENS1_36VarlenDynamicPersistentTileSchedulerILi128ELi96ELi256ELi128ELb0ELb1ELb1ELb0ELb1ELb1EEEEEEEEEvNT_6ParamsE,"aw",@nobits
	.sectionflags	@""
	.align	16
	.zero		1024


//--------------------- .nv.shared._ZN7cutlass13device_kernelIN5flash11enable_sm90INS1_16FlashAttnFwdSm90INS1_25CollectiveMainloopFwdSm90ILi2EN4cute5tupleIJNS5_1CILi1EEES8_S8_EEENS6_IJNS7_ILi128EEENS7_ILi96EEENS7_ILi192EEEEEELi128ENS_6half_tEfNS_4arch4Sm90ELb0ELb1ELb0ELb0ELb1ELb0ELb0ELb1ELb1ELb1ELb0ELb0EEENS1_21CollectiveEpilogueFwdINS6_IJSA_SA_SB_EEES9_SE_SG_Li256ELb0ELb1ELb0ELb0EEENS1_30DynamicPersistentTileSchedulerILi256ELi128ELb0ELb1ELb1EEEEEEEEEvNT_6ParamsE --------------------------
	.section	.nv.shared._ZN7cutlass13device_kernelIN5flash11enable_sm90INS1_16FlashAttnFwdSm90INS1_25CollectiveMainloopFwdSm90ILi2EN4cute5tupleIJNS5_1CILi1EEES8_S8_EEENS6_IJNS7_ILi128EEENS7_ILi96EEENS7_ILi192EEEEEELi128ENS_6half_tEfNS_4arch4Sm90ELb0ELb1ELb0ELb0ELb1ELb0ELb0ELb1ELb1ELb1ELb0ELb0EEENS1_21CollectiveEpilogueFwdINS6_IJSA_SA_SB_EEES9_SE_SG_Li256ELb0ELb1ELb0ELb0EEENS1_30DynamicPersistentTileSchedulerILi256ELi128ELb0ELb1ELb1EEEEEEEEEvNT_6ParamsE,"aw",@nobits
	.sectionflags	@""
	.align	16
	.zero		1024


//--------------------- .nv.shared._ZN7cutlass13device_kernelIN5flash11enable_sm90INS1_16FlashAttnFwdSm90INS1_25CollectiveMainloopFwdSm90ILi2EN4cute5tupleIJNS5_1CILi1EEES8_S8_EEENS6_IJNS7_ILi128EEENS7_ILi96EEENS7_ILi192EEEEEELi128ENS_6half_tEfNS_4arch4Sm90ELb0ELb1ELb0ELb1ELb1ELb0ELb0ELb1ELb1ELb1ELb0ELb0EEENS1_21CollectiveEpilogueFwdINS6_IJSA_SA_SB_EEES9_SE_SG_Li256ELb1ELb1ELb0ELb0EEENS1_36VarlenDynamicPersistentTileSchedulerILi128ELi96ELi256ELi128ELb0ELb1ELb1ELb1ELb0ELb1EEEEEEEEEvNT_6ParamsE --------------------------
	.section	.nv.shared._ZN7cutlass13device_kernelIN5flash11enable_sm90INS1_16FlashAttnFwdSm90INS1_25CollectiveMainloopFwdSm90ILi2EN4cute5tupleIJNS5_1CILi1EEES8_S8_EEENS6_IJNS7_ILi128EEENS7_ILi96EEENS7_ILi192EEEEEELi128ENS_6half_tEfNS_4arch4Sm90ELb0ELb1ELb0ELb1ELb1ELb0ELb0ELb1ELb1ELb1ELb0ELb0EEENS1_21CollectiveEpilogueFwdINS6_IJSA_SA_SB_EEES9_SE_SG_Li256ELb1ELb1ELb0ELb0EEENS1_36VarlenDynamicPersistentTileSchedulerILi128ELi96ELi256ELi128ELb0ELb1ELb1ELb1ELb0ELb1EEEEEEEEEvNT_6ParamsE,"aw",@nobits
	.sectionflags	@""
	.align	16
	.zero		1024


//--------------------- .nv.shared._ZN7cutlass13device_kernelIN5flash11enable_sm90INS1_16FlashAttnFwdSm90INS1_25CollectiveMainloopFwdSm90ILi2EN4cute5tupleIJNS5_1CILi1EEES8_S8_EEENS6_IJNS7_ILi128EEENS7_ILi96EEENS7_ILi192EEEEEELi128ENS_6half_tEfNS_4arch4Sm90ELb0ELb1ELb0ELb1ELb1ELb1ELb0ELb1ELb1ELb1ELb0ELb0EEENS1_21CollectiveEpilogueFwdINS6_IJSA_SA_SB_EEES9_SE_SG_Li256ELb1ELb1ELb0ELb0EEENS1_36VarlenDynamicPersistentTileSchedulerILi128ELi96ELi256ELi128ELb0ELb1ELb1ELb1ELb0ELb1EEEEEEEEEvNT_6ParamsE --------------------------
	.section	.nv.shared._ZN7cutlass13device_kernelIN5flash11enable_sm90INS1_16FlashAttnFwdSm90INS1_25CollectiveMainloopFwdSm90ILi2EN4cute5tupleIJNS5_1CILi1EEES8_S8_EEENS6_IJNS7_ILi128EEENS7_ILi96EEENS7_ILi192EEEEEELi128ENS_6half_tEfNS_4arch4Sm90ELb0ELb1ELb0ELb1ELb1ELb1ELb0ELb1ELb1ELb1ELb0ELb0EEENS1_21CollectiveEpilogueFwdINS6_IJSA_SA_SB_EEES9_SE_SG_Li256ELb1ELb1ELb0ELb0EEENS1_36VarlenDynamicPersistentTileSchedulerILi128ELi96ELi256ELi128ELb0ELb1ELb1ELb1ELb0ELb1EEEEEEEEEvNT_6ParamsE,"aw",@nobits
	.sectionflags	@""
	.align	16
	.zero		1024


//--------------------- .nv.shared._ZN7cutlass13device_kernelIN5flash11enable_sm90INS1_16FlashAttnFwdSm90INS1_25CollectiveMainloopFwdSm90ILi2EN4cute5tupleIJNS5_1CILi1EEES8_S8_EEENS6_IJNS7_ILi128EEENS7_ILi96EEENS7_ILi192EEEEEELi128ENS_6half_tEfNS_4arch4Sm90ELb1ELb0ELb0ELb0ELb1ELb0ELb0ELb1ELb1ELb1ELb0ELb0EEENS1_21CollectiveEpilogueFwdINS6_IJSA_SA_SB_EEES9_SE_SG_Li256ELb0ELb1ELb0ELb0EEENS1_30DynamicPersistentTileSchedulerILi256ELi128ELb0ELb1ELb1EEEEEEEEEvNT_6ParamsE --------------------------
	.section	.nv.shared._ZN7cutlass13device_kernelIN5flash11enable_sm90INS1_16FlashAttnFwdSm90INS1_25CollectiveMainloopFwdSm90ILi2EN4cute5tupleIJNS5_1CILi1EEES8_S8_EEENS6_IJNS7_ILi128EEENS7_ILi96EEENS7_ILi192EEEEEELi128ENS_6half_tEfNS_4arch4Sm90ELb1ELb0ELb0ELb0ELb1ELb0ELb0ELb1ELb1ELb1ELb0ELb0EEENS1_21CollectiveEpilogueFwdINS6_IJSA_SA_SB_EEES9_SE_SG_Li256ELb0ELb1ELb0ELb0EEENS1_30DynamicPersistentTileSchedulerILi256ELi128ELb0ELb1ELb1EEEEEEEEEvNT_6ParamsE,"aw",@nobits
	.sectionflags	@""
	.align	16
	.zero		1024


//--------------------- .nv.shared._ZN7cutlass13device_kernelIN5flash11enable_sm90INS1_16FlashAttnFwdSm90INS1_25CollectiveMainloopFwdSm90ILi2EN4cute5tupleIJNS5_1CILi1EEES8_S8_EEENS6_IJNS7_ILi128EEENS7_ILi96EEENS7_ILi192EEEEEELi128ENS_6half_tEfNS_4arch4Sm90ELb1ELb0ELb0ELb1ELb1ELb0ELb0ELb1ELb1ELb1ELb0ELb0EEENS1_21CollectiveEpilogueFwdINS6_IJSA_SA_SB_EEES9_SE_SG_Li256ELb1ELb1ELb0ELb0EEENS1_36VarlenDynamicPersistentTileSchedulerILi128ELi96ELi256ELi128ELb0ELb1ELb1ELb1ELb1ELb1EEEEEEEEEvNT_6ParamsE --------------------------
	.section	.nv.shared._ZN7cutlass13device_kernelIN5flash11enable_sm90INS1_16FlashAttnFwdSm90INS1_25CollectiveMainloopFwdSm90ILi2EN4cute5tupleIJNS5_1CILi1EEES8_S8_EEENS6_IJNS7_ILi128EEENS7_ILi96EEENS7_ILi192EEEEEELi128ENS_6half_tEfNS_4arch4Sm90ELb1ELb0ELb0ELb1ELb1ELb0ELb0ELb1ELb1ELb1ELb0ELb0EEENS1_21CollectiveEpilogueFwdINS6_IJSA_SA_SB_EEES9_SE_SG_Li256ELb1ELb1ELb0ELb0EEENS1_36VarlenDynamicPersistentTileSchedulerILi128ELi96ELi256ELi128ELb0ELb1ELb1ELb1ELb1ELb1EEEEEEEEEvNT_6ParamsE,"aw",@nobits
	.sectionflags	@""
	.align	16
	.zero		1024


//--------------------- .nv.shared._ZN7cutlass13device_kernelIN5flash11enable_sm90INS1_16FlashAttnFwdSm90INS1_25CollectiveMainloopFwdSm90ILi2EN4cute5tupleIJNS5_1CILi1EEES8_S8_EEENS6_IJNS7_ILi128EEENS7_ILi96EEENS7_ILi192EEEEEELi128ENS_6half_tEfNS_4arch4Sm90ELb1ELb0ELb0ELb1ELb1ELb1ELb0ELb1ELb1ELb1ELb0ELb0EEENS1_21CollectiveEpilogueFwdINS6_IJSA_SA_SB_EEES9_SE_SG_Li256ELb1ELb1ELb0ELb0EEENS1_36VarlenDynamicPersistentTileSchedulerILi128ELi96ELi256ELi128ELb0ELb1ELb1ELb1ELb1ELb1EEEEEEEEEvNT_6ParamsE --------------------------
	.section	.nv.shared._ZN7cutlass13device_kernelIN5flash11enable_sm90INS1_16FlashAttnFwdSm90INS1_25CollectiveMainloopFwdSm90ILi2EN4cute5tupleIJNS5_1CILi1EEES8_S8_EEENS6_IJNS7_ILi128EEENS7_ILi96EEENS7_ILi192EEEEEELi128ENS_6half_tEfNS_4arch4Sm90ELb1ELb0ELb0ELb1ELb1ELb1ELb0ELb1ELb1ELb1ELb0ELb0EEENS1_21CollectiveEpilogueFwdINS6_IJSA_SA_SB_EEES9_SE_SG_Li256ELb1ELb1ELb0ELb0EEENS1_36VarlenDynamicPersistentTileSchedulerILi128ELi96ELi256ELi128ELb0ELb1ELb1ELb1ELb1ELb1EEEEEEEEEvNT_6ParamsE,"aw",@nobits
	.sectionflags	@""
	.align	16
	.zero		1024


//--------------------- .nv.constant0._ZN7cutlass13device_kernelIN5flash11enable_sm90INS1_16FlashAttnFwdSm90INS1_25CollectiveMainloopFwdSm90ILi2EN4cute5tupleIJNS5_1CILi1EEES8_S8_EEENS6_IJNS7_ILi128EEENS7_ILi96EEENS7_ILi192EEEEEELi128ENS_6half_tEfNS_4arch4Sm90ELb0ELb0ELb0ELb0ELb1ELb0ELb0ELb1ELb1ELb1ELb0ELb0EEENS1_21CollectiveEpilogueFwdINS6_IJSA_SA_SB_EEES9_SE_SG_Li256ELb0ELb1ELb0ELb0EEENS1_29StaticPersistentTileSchedulerILb0EEEEEEEEEvNT_6ParamsE --------------------------
	.section	.nv.constant0._ZN7cutlass13device_kernelIN5flash11enable_sm90INS1_16FlashAttnFwdSm90INS1_25CollectiveMainloopFwdSm90ILi2EN4cute5tupleIJNS5_1CILi1EEES8_S8_EEENS6_IJNS7_ILi128EEENS7_ILi96EEENS7_ILi192EEEEEELi128ENS_6half_tEfNS_4arch4Sm90ELb0ELb0ELb0ELb0ELb1ELb0ELb0ELb1ELb1ELb1ELb0ELb0EEENS1_21CollectiveEpilogueFwdINS6_IJSA_SA_SB_EEES9_SE_SG_Li256ELb0ELb1ELb0ELb0EEENS1_29StaticPersistentTileSchedulerILb0EEEEEEEEEvNT_6ParamsE,"a",@progbits
	.sectionflags	@""
	.align	4
.nv.constant0._ZN7cutlass13device_kernelIN5flash11enable_sm90INS1_16FlashAttnFwdSm90INS1_25CollectiveMainloopFwdSm90ILi2EN4cute5tupleIJNS5_1CILi1EEES8_S8_EEENS6_IJNS7_ILi128EEENS7_ILi96EEENS7_ILi192EEEEEELi128ENS_6half_tEfNS_4arch4Sm90ELb0ELb0ELb0ELb0ELb1ELb0ELb0ELb1ELb1ELb1ELb0ELb0EEENS1_21CollectiveEpilogueFwdINS6_IJSA_SA_SB_EEES9_SE_SG_Li256ELb0ELb1ELb0ELb0EEENS1_29StaticPersistentTileSchedulerILb0EEEEEEEEEvNT_6ParamsE:
	.zero		3200


//--------------------- .nv.constant0._ZN7cutlass13device_kernelIN5flash11enable_sm90INS1_16FlashAttnFwdSm90INS1_25CollectiveMainloopFwdSm90ILi2EN4cute5tupleIJNS5_1CILi1EEES8_S8_EEENS6_IJNS7_ILi128EEENS7_ILi96EEENS7_ILi192EEEEEELi128ENS_6half_tEfNS_4arch4Sm90ELb0ELb0ELb0ELb1ELb1ELb0ELb0ELb1ELb1ELb1ELb0ELb0EEENS1_21CollectiveEpilogueFwdINS6_IJSA_SA_SB_EEES9_SE_SG_Li256ELb1ELb1ELb0ELb0EEENS1_36VarlenDynamicPersistentTileSchedulerILi128ELi96ELi256ELi128ELb0ELb1ELb1ELb0ELb1ELb1EEEEEEEEEvNT_6ParamsE --------------------------
	.section	.nv.constant0._ZN7cutlass13device_kernelIN5flash11enable_sm90INS1_16FlashAttnFwdSm90INS1_25CollectiveMainloopFwdSm90ILi2EN4cute5tupleIJNS5_1CILi1EEES8_S8_EEENS6_IJNS7_ILi128EEENS7_ILi96EEENS7_ILi192EEEEEELi128ENS_6half_tEfNS_4arch4Sm90ELb0ELb0ELb0ELb1ELb1ELb0ELb0ELb1ELb1ELb1ELb0ELb0EEENS1_21CollectiveEpilogueFwdINS6_IJSA_SA_SB_EEES9_SE_SG_Li256ELb1ELb1ELb0ELb0EEENS1_36VarlenDynamicPersistentTileSchedulerILi128ELi96ELi256ELi128ELb0ELb1ELb1ELb0ELb1ELb1EEEEEEEEEvNT_6ParamsE,"a",@progbits
	.sectionflags	@""
	.align	4
.nv.constant0._ZN7cutlass13device_kernelIN5flash11enable_sm90INS1_16FlashAttnFwdSm90INS1_25CollectiveMainloopFwdSm90ILi2EN4cute5tupleIJNS5_1CILi1EEES8_S8_EEENS6_IJNS7_ILi128EEENS7_ILi96EEENS7_ILi192EEEEEELi128ENS_6half_tEfNS_4arch4Sm90ELb0ELb0ELb0ELb1ELb1ELb0ELb0ELb1ELb1ELb1ELb0ELb0EEENS1_21CollectiveEpilogueFwdINS6_IJSA_SA_SB_EEES9_SE_SG_Li256ELb1ELb1ELb0ELb0EEENS1_36VarlenDynamicPersistentTileSchedulerILi128ELi96ELi256ELi128ELb0ELb1ELb1ELb0ELb1ELb1EEEEEEEEEvNT_6ParamsE:
	.zero		3328


//--------------------- .nv.constant0._ZN7cutlass13device_kernelIN5flash11enable_sm90INS1_16FlashAttnFwdSm90INS1_25CollectiveMainloopFwdSm90ILi2EN4cute5tupleIJNS5_1CILi1EEES8_S8_EEENS6_IJNS7_ILi128EEENS7_ILi96EEENS7_ILi192EEEEEELi128ENS_6half_tEfNS_4arch4Sm90ELb0ELb0ELb0ELb1ELb1ELb1ELb0ELb1ELb1ELb1ELb0ELb0EEENS1_21CollectiveEpilogueFwdINS6_IJSA_SA_SB_EEES9_SE_SG_Li256ELb1ELb1ELb0ELb0EEENS1_36VarlenDynamicPersistentTileSchedulerILi128ELi96ELi256ELi128ELb0ELb1ELb1ELb0ELb1ELb1EEEEEEEEEvNT_6ParamsE --------------------------
	.section	.nv.constant0._ZN7cutlass13device_kernelIN5flash11enable_sm90INS1_16FlashAttnFwdSm90INS1_25CollectiveMainloopFwdSm90ILi2EN4cute5tupleIJNS5_1CILi1EEES8_S8_EEENS6_IJNS7_ILi128EEENS7_ILi96EEENS7_ILi192EEEEEELi128ENS_6half_tEfNS_4arch4Sm90ELb0ELb0ELb0ELb1ELb1ELb1ELb0ELb1ELb1ELb1ELb0ELb0EEENS1_21CollectiveEpilogueFwdINS6_IJSA_SA_SB_EEES9_SE_SG_Li256ELb1ELb1ELb0ELb0EEENS1_36VarlenDynamicPersistentTileSchedulerILi128ELi96ELi256ELi128ELb0ELb1ELb1ELb0ELb1ELb1EEEEEEEEEvNT_6ParamsE,"a",@progbits
	.sectionflags	@""
	.align	4
.nv.constant0._ZN7cutlass13device_kernelIN5flash11enable_sm90INS1_16FlashAttnFwdSm90INS1_25CollectiveMainloopFwdSm90ILi2EN4cute5tupleIJNS5_1CILi1EEES8_S8_EEENS6_IJNS7_ILi128EEENS7_ILi96EEENS7_ILi192EEEEEELi128ENS_6half_tEfNS_4arch4Sm90ELb0ELb0ELb0ELb1ELb1ELb1ELb0ELb1ELb1ELb1ELb0ELb0EEENS1_21CollectiveEpilogueFwdINS6_IJSA_SA_SB_EEES9_SE_SG_Li256ELb1ELb1ELb0ELb0EEENS1_36VarlenDynamicPersistentTileSchedulerILi128ELi96ELi256ELi128ELb0ELb1ELb1ELb0ELb1ELb1EEEEEEEEEvNT_6ParamsE:
	.zero		3328


//--------------------- .nv.constant0._ZN7cutlass13device_kernelIN5flash11enable_sm90INS1_16FlashAttnFwdSm90INS1_25CollectiveMainloopFwdSm90ILi2EN4cute5tupleIJNS5_1CILi1EEES8_S8_EEENS6_IJNS7_ILi128EEENS7_ILi96EEENS7_ILi192EEEEEELi128ENS_6half_tEfNS_4arch4Sm90ELb0ELb1ELb0ELb0ELb1ELb0ELb0ELb1ELb1ELb1ELb0ELb0EEENS1_21CollectiveEpilogueFwdINS6_IJSA_SA_SB_EEES9_SE_SG_Li256ELb0ELb1ELb0ELb0EEENS1_30DynamicPersistentTileSchedulerILi256ELi128ELb0ELb1ELb1EEEEEEEEEvNT_6ParamsE --------------------------
	.section	.nv.constant0._ZN7cutlass13device_kernelIN5flash11enable_sm90INS1_16FlashAttnFwdSm90INS1_25CollectiveMainloopFwdSm90ILi2EN4cute5tupleIJNS5_1CILi1EEES8_S8_EEENS6_IJNS7_ILi128EEENS7_ILi96EEENS7_ILi192EEEEEELi128ENS_6half_tEfNS_4arch4Sm90ELb0ELb1ELb0ELb0ELb1ELb0ELb0ELb1ELb1ELb1ELb0ELb0EEENS1_21CollectiveEpilogueFwdINS6_IJSA_SA_SB_EEES9_SE_SG_Li256ELb0ELb1ELb0ELb0EEENS1_30DynamicPersistentTileSchedulerILi256ELi128ELb0ELb1ELb1EEEEEEEEEvNT_6ParamsE,"a",@progbits
	.sectionflags	@""
	.align	4
.nv.constant0._ZN7cutlass13device_kernelIN5flash11enable_sm90INS1_16FlashAttnFwdSm90INS1_25CollectiveMainloopFwdSm90ILi2EN4cute5tupleIJNS5_1CILi1EEES8_S8_EEENS6_IJNS7_ILi128EEENS7_ILi96EEENS7_ILi192EEEEEELi128ENS_6half_tEfNS_4arch4Sm90ELb0ELb1ELb0ELb0ELb1ELb0ELb0ELb1ELb1ELb1ELb0ELb0EEENS1_21CollectiveEpilogueFwdINS6_IJSA_SA_SB_EEES9_SE_SG_Li256ELb0ELb1ELb0ELb0EEENS1_30DynamicPersistentTileSchedulerILi256ELi128ELb0ELb1ELb1EEEEEEEEEvNT_6ParamsE:
	.zero		3328


//--------------------- .nv.constant0._ZN7cutlass13device_kernelIN5flash11enable_sm90INS1_16FlashAttnFwdSm90INS1_25CollectiveMainloopFwdSm90ILi2EN4cute5tupleIJNS5_1CILi1EEES8_S8_EEENS6_IJNS7_ILi128EEENS7_ILi96EEENS7_ILi192EEEEEELi128ENS_6half_tEfNS_4arch4Sm90ELb0ELb1ELb0ELb1ELb1ELb0ELb0ELb1ELb1ELb1ELb0ELb0EEENS1_21CollectiveEpilogueFwdINS6_IJSA_SA_SB_EEES9_SE_SG_Li256ELb1ELb1ELb0ELb0EEENS1_36VarlenDynamicPersistentTileSchedulerILi128ELi96ELi256ELi128ELb0ELb1ELb1ELb1ELb0ELb1EEEEEEEEEvNT_6ParamsE --------------------------
	.section	.nv.constant0._ZN7cutlass13device_kernelIN5flash11enable_sm90INS1_16FlashAttnFwdSm90INS1_25CollectiveMainloopFwdSm90ILi2EN4cute5tupleIJNS5_1CILi1EEES8_S8_EEENS6_IJNS7_ILi128EEENS7_ILi96EEENS7_ILi192EEEEEELi128ENS_6half_tEfNS_4arch4Sm90ELb0ELb1ELb0ELb1ELb1ELb0ELb0ELb1ELb1ELb1ELb0ELb0EEENS1_21CollectiveEpilogueFwdINS6_IJSA_SA_SB_EEES9_SE_SG_Li256ELb1ELb1ELb0ELb0EEENS1_36VarlenDynamicPersistentTileSchedulerILi128ELi96ELi256ELi128ELb0ELb1ELb1ELb1ELb0ELb1EEEEEEEEEvNT_6ParamsE,"a",@progbits
	.sectionflags	@""
	.align	4
.nv.constant0._ZN7cutlass13device_kernelIN5flash11enable_sm90INS1_16FlashAttnFwdSm90INS1_25CollectiveMainloopFwdSm90ILi2EN4cute5tupleIJNS5_1CILi1EEES8_S8_EEENS6_IJNS7_ILi128EEENS7_ILi96EEENS7_ILi192EEEEEELi128ENS_6half_tEfNS_4arch4Sm90ELb0ELb1ELb0ELb1ELb1ELb0ELb0ELb1ELb1ELb1ELb0ELb0EEENS1_21CollectiveEpilogueFwdINS6_IJSA_SA_SB_EEES9_SE_SG_Li256ELb1ELb1ELb0ELb0EEENS1_36VarlenDynamicPersistentTileSchedulerILi128ELi96ELi256ELi128ELb0ELb1ELb1ELb1ELb0ELb1EEEEEEEEEvNT_6ParamsE:
	.zero		3328


//--------------------- .nv.constant0._ZN7cutlass13device_kernelIN5flash11enable_sm90INS1_16FlashAttnFwdSm90INS1_25CollectiveMainloopFwdSm90ILi2EN4cute5tupleIJNS5_1CILi1EEES8_S8_EEENS6_IJNS7_ILi128EEENS7_ILi96EEENS7_ILi192EEEEEELi128ENS_6half_tEfNS_4arch4Sm90ELb0ELb1ELb0ELb1ELb1ELb1ELb0ELb1ELb1ELb1ELb0ELb0EEENS1_21CollectiveEpilogueFwdINS6_IJSA_SA_SB_EEES9_SE_SG_Li256ELb1ELb1ELb0ELb0EEENS1_36VarlenDynamicPersistentTileSchedulerILi128ELi96ELi256ELi128ELb0ELb1ELb1ELb1ELb0ELb1EEEEEEEEEvNT_6ParamsE --------------------------
	.section	.nv.constant0._ZN7cutlass13device_kernelIN5flash11enable_sm90INS1_16FlashAttnFwdSm90INS1_25CollectiveMainloopFwdSm90ILi2EN4cute5tupleIJNS5_1CILi1EEES8_S8_EEENS6_IJNS7_ILi128EEENS7_ILi96EEENS7_ILi192EEEEEELi128ENS_6half_tEfNS_4arch4Sm90ELb0ELb1ELb0ELb1ELb1ELb1ELb0ELb1ELb1ELb1ELb0ELb0EEENS1_21CollectiveEpilogueFwdINS6_IJSA_SA_SB_EEES9_SE_SG_Li256ELb1ELb1ELb0ELb0EEENS1_36VarlenDynamicPersistentTileSchedulerILi128ELi96ELi256ELi128ELb0ELb1ELb1ELb1ELb0ELb1EEEEEEEEEvNT_6ParamsE,"a",@progbits
	.sectionflags	@""
	.align	4
.nv.constant0._ZN7cutlass13device_kernelIN5flash11enable_sm90INS1_16FlashAttnFwdSm90INS1_25CollectiveMainloopFwdSm90ILi2EN4cute5tupleIJNS5_1CILi1EEES8_S8_EEENS6_IJNS7_ILi128EEENS7_ILi96EEENS7_ILi192EEEEEELi128ENS_6half_tEfNS_4arch4Sm90ELb0ELb1ELb0ELb1ELb1ELb1ELb0ELb1ELb1ELb1ELb0ELb0EEENS1_21CollectiveEpilogueFwdINS6_IJSA_SA_SB_EEES9_SE_SG_Li256ELb1ELb1ELb0ELb0EEENS1_36VarlenDynamicPersistentTileSchedulerILi128ELi96ELi256ELi128ELb0ELb1ELb1ELb1ELb0ELb1EEEEEEEEEvNT_6ParamsE:
	.zero		3328


//--------------------- .nv.constant0._ZN7cutlass13device_kernelIN5flash11enable_sm90INS1_16FlashAttnFwdSm90INS1_25CollectiveMainloopFwdSm90ILi2EN4cute5tupleIJNS5_1CILi1EEES8_S8_EEENS6_IJNS7_ILi128EEENS7_ILi96EEENS7_ILi192EEEEEELi128ENS_6half_tEfNS_4arch4Sm90ELb1ELb0ELb0ELb0ELb1ELb0ELb0ELb1ELb1ELb1ELb0ELb0EEENS1_21CollectiveEpilogueFwdINS6_IJSA_SA_SB_EEES9_SE_SG_Li256ELb0ELb1ELb0ELb0EEENS1_30DynamicPersistentTileSchedulerILi256ELi128ELb0ELb1ELb1EEEEEEEEEvNT_6ParamsE --------------------------
	.section	.nv.constant0._ZN7cutlass13device_kernelIN5flash11enable_sm90INS1_16FlashAttnFwdSm90INS1_25CollectiveMainloopFwdSm90ILi2EN4cute5tupleIJNS5_1CILi1EEES8_S8_EEENS6_IJNS7_ILi128EEENS7_ILi96EEENS7_ILi192EEEEEELi128ENS_6half_tEfNS_4arch4Sm90ELb1ELb0ELb0ELb0ELb1ELb0ELb0ELb1ELb1ELb1ELb0ELb0EEENS1_21CollectiveEpilogueFwdINS6_IJSA_SA_SB_EEES9_SE_SG_Li256ELb0ELb1ELb0ELb0EEENS1_30DynamicPersistentTileSchedulerILi256ELi128ELb0ELb1ELb1EEEEEEEEEvNT_6ParamsE,"a",@progbits
	.sectionflags	@""
	.align	4
.nv.constant0._ZN7cutlass13device_kernelIN5flash11enable_sm90INS1_16FlashAttnFwdSm90INS1_25CollectiveMainloopFwdSm90ILi2EN4cute5tupleIJNS5_1CILi1EEES8_S8_EEENS6_IJNS7_ILi128EEENS7_ILi96EEENS7_ILi192EEEEEELi128ENS_6half_tEfNS_4arch4Sm90ELb1ELb0ELb0ELb0ELb1ELb0ELb0ELb1ELb1ELb1ELb0ELb0EEENS1_21CollectiveEpilogueFwdINS6_IJSA_SA_SB_EEES9_SE_SG_Li256ELb0ELb1ELb0ELb0EEENS1_30DynamicPersistentTileSchedulerILi256ELi128ELb0ELb1ELb1EEEEEEEEEvNT_6ParamsE:
	.zero		3328


//--------------------- .nv.constant0._ZN7cutlass13device_kernelIN5flash11enable_sm90INS1_16FlashAttnFwdSm90INS1_25CollectiveMainloopFwdSm90ILi2EN4cute5tupleIJNS5_1CILi1EEES8_S8_EEENS6_IJNS7_ILi128EEENS7_ILi96EEENS7_ILi192EEEEEELi128ENS_6half_tEfNS_4arch4Sm90ELb1ELb0ELb0ELb1ELb1ELb0ELb0ELb1ELb1ELb1ELb0ELb0EEENS1_21CollectiveEpilogueFwdINS6_IJSA_SA_SB_EEES9_SE_SG_Li256ELb1ELb1ELb0ELb0EEENS1_36VarlenDynamicPersistentTileSchedulerILi128ELi96ELi256ELi128ELb0ELb1ELb1ELb1ELb1ELb1EEEEEEEEEvNT_6ParamsE --------------------------
	.section	.nv.constant0._ZN7cutlass13device_kernelIN5flash11enable_sm90INS1_16FlashAttnFwdSm90INS1_25CollectiveMainloopFwdSm90ILi2EN4cute5tupleIJNS5_1CILi1EEES8_S8_EEENS6_IJNS7_ILi128EEENS7_ILi96EEENS7_ILi192EEEEEELi128ENS_6half_tEfNS_4arch4Sm90ELb1ELb0ELb0ELb1ELb1ELb0ELb0ELb1ELb1ELb1ELb0ELb0EEENS1_21CollectiveEpilogueFwdINS6_IJSA_SA_SB_EEES9_SE_SG_Li256ELb1ELb1ELb0ELb0EEENS1_36VarlenDynamicPersistentTileSchedulerILi128ELi96ELi256ELi128ELb0ELb1ELb1ELb1ELb1ELb1EEEEEEEEEvNT_6ParamsE,"a",@progbits
	.sectionflags	@""
	.align	4
.nv.constant0._ZN7cutlass13device_kernelIN5flash11enable_sm90INS1_16FlashAttnFwdSm90INS1_25CollectiveMainloopFwdSm90ILi2EN4cute5tupleIJNS5_1CILi1EEES8_S8_EEENS6_IJNS7_ILi128EEENS7_ILi96EEENS7_ILi192EEEEEELi128ENS_6half_tEfNS_4arch4Sm90ELb1ELb0ELb0ELb1ELb1ELb0ELb0ELb1ELb1ELb1ELb0ELb0EEENS1_21CollectiveEpilogueFwdINS6_IJSA_SA_SB_EEES9_SE_SG_Li256ELb1ELb1ELb0ELb0EEENS1_36VarlenDynamicPersistentTileSchedulerILi128ELi96ELi256ELi128ELb0ELb1ELb1ELb1ELb1ELb1EEEEEEEEEvNT_6ParamsE:
	.zero		3328


//--------------------- .nv.constant0._ZN7cutlass13device_kernelIN5flash11enable_sm90INS1_16FlashAttnFwdSm90INS1_25CollectiveMainloopFwdSm90ILi2EN4cute5tupleIJNS5_1CILi1EEES8_S8_EEENS6_IJNS7_ILi128EEENS7_ILi96EEENS7_ILi192EEEEEELi128ENS_6half_tEfNS_4arch4Sm90ELb1ELb0ELb0ELb1ELb1ELb1ELb0ELb1ELb1ELb1ELb0ELb0EEENS1_21CollectiveEpilogueFwdINS6_IJSA_SA_SB_EEES9_SE_SG_Li256ELb1ELb1ELb0ELb0EEENS1_36VarlenDynamicPersistentTileSchedulerILi128ELi96ELi256ELi128ELb0ELb1ELb1ELb1ELb1ELb1EEEEEEEEEvNT_6ParamsE --------------------------
	.section	.nv.constant0._ZN7cutlass13device_kernelIN5flash11enable_sm90INS1_16FlashAttnFwdSm90INS1_25CollectiveMainloopFwdSm90ILi2EN4cute5tupleIJNS5_1CILi1EEES8_S8_EEENS6_IJNS7_ILi128EEENS7_ILi96EEENS7_ILi192EEEEEELi128ENS_6half_tEfNS_4arch4Sm90ELb1ELb0ELb0ELb1ELb1ELb1ELb0ELb1ELb1ELb1ELb0ELb0EEENS1_21CollectiveEpilogueFwdINS6_IJSA_SA_SB_EEES9_SE_SG_Li256ELb1ELb1ELb0ELb0EEENS1_36VarlenDynamicPersistentTileSchedulerILi128ELi96ELi256ELi128ELb0ELb1ELb1ELb1ELb1ELb1EEEEEEEEEvNT_6ParamsE,"a",@progbits
	.sectionflags	@""
	.align	4
.nv.constant0._ZN7cutlass13device_kernelIN5flash11enable_sm90INS1_16FlashAttnFwdSm90INS1_25CollectiveMainloopFwdSm90ILi2EN4cute5tupleIJNS5_1CILi1EEES8_S8_EEENS6_IJNS7_ILi128EEENS7_ILi96EEENS7_ILi192EEEEEELi128ENS_6half_tEfNS_4arch4Sm90ELb1ELb0ELb0ELb1ELb1ELb1ELb0ELb1ELb1ELb1ELb0ELb0EEENS1_21CollectiveEpilogueFwdINS6_IJSA_SA_SB_EEES9_SE_SG_Li256ELb1ELb1ELb0ELb0EEENS1_36VarlenDynamicPersistentTileSchedulerILi128ELi96ELi256ELi128ELb0ELb1ELb1ELb1ELb1ELb1EEEEEEEEEvNT_6ParamsE:
	.zero		3328


//--------------------- SYMBOLS --------------------------

	.type		.nv.reservedSmem.offset0,@object
	.size		.nv.reservedSmem.offset0,0x4
	.type		__assertfail,@function
